	.target	sm_90a

	.elftype	@"ET_EXEC"


//--------------------- .note.nv.tkinfo           --------------------------
	.section	.note.nv.tkinfo,"",@"SHT_NOTE"
	.sectionflags	@"SHF_NOTE_NV_TKINFO"
	.tkinfo
        /*0018*/ 	.word	0x00000002
        /*0030*/ 	.string	""
        /*0030*/ 	.string	"ptxas"
        /*0030*/ 	.string	"Cuda compilation tools, release 13.0, V13.0.88"
        /*0030*/ 	.string	"Build cuda_13.0.r13.0/compiler.36424714_0"
        /*0030*/ 	.string	"-arch sm_90a -m 64 "



//--------------------- .note.nv.cuinfo           --------------------------
	.section	.note.nv.cuinfo,"",@"SHT_NOTE"
	.sectionflags	@"SHF_NOTE_NV_CUINFO"
        /*0018*/ 	.short	0x0002
        /*001a*/ 	.short	0x005a
        /*001c*/ 	.short	0x0082
	.zero		2


//--------------------- .nv.info                  --------------------------
	.section	.nv.info,"",@"SHT_CUDA_INFO"
	.align	4


	//----- nvinfo : EIATTR_REGCOUNT
	.align		4
        /*0000*/ 	.byte	0x04, 0x2f
        /*0002*/ 	.short	(.L_41 - .L_40)
	.align		4
.L_40:
        /*0004*/ 	.word	index@(_Z30group_norm_nhwc_bwd_sum_kernelI11Fp16IOFp16WLi160EEv26Group_norm_nhwc_bwd_params)
        /*0008*/ 	.word	0x00000025


	//----- nvinfo : EIATTR_FRAME_SIZE
	.align		4
.L_41:
        /*000c*/ 	.byte	0x04, 0x11
        /*000e*/ 	.short	(.L_43 - .L_42)
	.align		4
.L_42:
        /*0010*/ 	.word	index@(_Z30group_norm_nhwc_bwd_sum_kernelI11Fp16IOFp16WLi160EEv26Group_norm_nhwc_bwd_params)
        /*0014*/ 	.word	0x00000000


	//----- nvinfo : EIATTR_REGCOUNT
	.align		4
.L_43:
        /*0018*/ 	.byte	0x04, 0x2f
        /*001a*/ 	.short	(.L_45 - .L_44)
	.align		4
.L_44:
        /*001c*/ 	.word	index@(_Z30group_norm_nhwc_bwd_sum_kernelI11Fp16IOFp16WLi140EEv26Group_norm_nhwc_bwd_params)
        /*0020*/ 	.word	0x00000027


	//----- nvinfo : EIATTR_FRAME_SIZE
	.align		4
.L_45:
        /*0024*/ 	.byte	0x04, 0x11
        /*0026*/ 	.short	(.L_47 - .L_46)
	.align		4
.L_46:
        /*0028*/ 	.word	index@(_Z30group_norm_nhwc_bwd_sum_kernelI11Fp16IOFp16WLi140EEv26Group_norm_nhwc_bwd_params)
        /*002c*/ 	.word	0x00000000


	//----- nvinfo : EIATTR_REGCOUNT
	.align		4
.L_47:
        /*0030*/ 	.byte	0x04, 0x2f
        /*0032*/ 	.short	(.L_49 - .L_48)
	.align		4
.L_48:
        /*0034*/ 	.word	index@(_Z30group_norm_nhwc_bwd_sum_kernelI11Fp16IOFp16WLi120EEv26Group_norm_nhwc_bwd_params)
        /*0038*/ 	.word	0x00000025


	//----- nvinfo : EIATTR_FRAME_SIZE
	.align		4
.L_49:
        /*003c*/ 	.byte	0x04, 0x11
        /*003e*/ 	.short	(.L_51 - .L_50)
	.align		4
.L_50:
        /*0040*/ 	.word	index@(_Z30group_norm_nhwc_bwd_sum_kernelI11Fp16IOFp16WLi120EEv26Group_norm_nhwc_bwd_params)
        /*0044*/ 	.word	0x00000000


	//----- nvinfo : EIATTR_REGCOUNT
	.align		4
.L_51:
        /*0048*/ 	.byte	0x04, 0x2f
        /*004a*/ 	.short	(.L_53 - .L_52)
	.align		4
.L_52:
        /*004c*/ 	.word	index@(_Z30group_norm_nhwc_bwd_sum_kernelI11Fp16IOFp16WLi256EEv26Group_norm_nhwc_bwd_params)
        /*0050*/ 	.word	0x0000002f


	//----- nvinfo : EIATTR_FRAME_SIZE
	.align		4
.L_53:
        /*0054*/ 	.byte	0x04, 0x11
        /*0056*/ 	.short	(.L_55 - .L_54)
	.align		4
.L_54:
        /*0058*/ 	.word	index@(_Z30group_norm_nhwc_bwd_sum_kernelI11Fp16IOFp16WLi256EEv26Group_norm_nhwc_bwd_params)
        /*005c*/ 	.word	0x00000000


	//----- nvinfo : EIATTR_REGCOUNT
	.align		4
.L_55:
        /*0060*/ 	.byte	0x04, 0x2f
        /*0062*/ 	.short	(.L_57 - .L_56)
	.align		4
.L_56:
        /*0064*/ 	.word	index@(_Z30group_norm_nhwc_bwd_sum_kernelI11Fp16IOFp16WLi448EEv26Group_norm_nhwc_bwd_params)
        /*0068*/ 	.word	0x00000047


	//----- nvinfo : EIATTR_FRAME_SIZE
	.align		4
.L_57:
        /*006c*/ 	.byte	0x04, 0x11
        /*006e*/ 	.short	(.L_59 - .L_58)
	.align		4
.L_58:
        /*0070*/ 	.word	index@(_Z30group_norm_nhwc_bwd_sum_kernelI11Fp16IOFp16WLi448EEv26Group_norm_nhwc_bwd_params)
        /*0074*/ 	.word	0x00000000


	//----- nvinfo : EIATTR_REGCOUNT
	.align		4
.L_59:
        /*0078*/ 	.byte	0x04, 0x2f
        /*007a*/ 	.short	(.L_61 - .L_60)
	.align		4
.L_60:
        /*007c*/ 	.word	index@(_Z30group_norm_nhwc_bwd_sum_kernelI11Fp16IOFp16WLi192EEv26Group_norm_nhwc_bwd_params)
        /*0080*/ 	.word	0x00000028


	//----- nvinfo : EIATTR_FRAME_SIZE
	.align		4
.L_61:
        /*0084*/ 	.byte	0x04, 0x11
        /*0086*/ 	.short	(.L_63 - .L_62)
	.align		4
.L_62:
        /*0088*/ 	.word	index@(_Z30group_norm_nhwc_bwd_sum_kernelI11Fp16IOFp16WLi192EEv26Group_norm_nhwc_bwd_params)
        /*008c*/ 	.word	0x00000000


	//----- nvinfo : EIATTR_REGCOUNT
	.align		4
.L_63:
        /*0090*/ 	.byte	0x04, 0x2f
        /*0092*/ 	.short	(.L_65 - .L_64)
	.align		4
.L_64:
        /*0094*/ 	.word	index@(_Z30group_norm_nhwc_bwd_sum_kernelI11Fp16IOFp16WLi128EEv26Group_norm_nhwc_bwd_params)
        /*0098*/ 	.word	0x00000028


	//----- nvinfo : EIATTR_FRAME_SIZE
	.align		4
.L_65:
        /*009c*/ 	.byte	0x04, 0x11
        /*009e*/ 	.short	(.L_67 - .L_66)
	.align		4
.L_66:
        /*00a0*/ 	.word	index@(_Z30group_norm_nhwc_bwd_sum_kernelI11Fp16IOFp16WLi128EEv26Group_norm_nhwc_bwd_params)
        /*00a4*/ 	.word	0x00000000


	//----- nvinfo : EIATTR_REGCOUNT
	.align		4
.L_67:
        /*00a8*/ 	.byte	0x04, 0x2f
        /*00aa*/ 	.short	(.L_69 - .L_68)
	.align		4
.L_68:
        /*00ac*/ 	.word	index@(_Z30group_norm_nhwc_bwd_sum_kernelI11Fp16IOFp16WLi64EEv26Group_norm_nhwc_bwd_params)
        /*00b0*/ 	.word	0x00000020


	//----- nvinfo : EIATTR_FRAME_SIZE
	.align		4
.L_69:
        /*00b4*/ 	.byte	0x04, 0x11
        /*00b6*/ 	.short	(.L_71 - .L_70)
	.align		4
.L_70:
        /*00b8*/ 	.word	index@(_Z30group_norm_nhwc_bwd_sum_kernelI11Fp16IOFp16WLi64EEv26Group_norm_nhwc_bwd_params)
        /*00bc*/ 	.word	0x00000000


	//----- nvinfo : EIATTR_REGCOUNT
	.align		4
.L_71:
        /*00c0*/ 	.byte	0x04, 0x2f
        /*00c2*/ 	.short	(.L_73 - .L_72)
	.align		4
.L_72:
        /*00c4*/ 	.word	index@(_Z30group_norm_nhwc_bwd_sum_kernelI11Fp16IOFp16WLi168EEv26Group_norm_nhwc_bwd_params)
        /*00c8*/ 	.word	0x00000024


	//----- nvinfo : EIATTR_FRAME_SIZE
	.align		4
.L_73:
        /*00cc*/ 	.byte	0x04, 0x11
        /*00ce*/ 	.short	(.L_75 - .L_74)
	.align		4
.L_74:
        /*00d0*/ 	.word	index@(_Z30group_norm_nhwc_bwd_sum_kernelI11Fp16IOFp16WLi168EEv26Group_norm_nhwc_bwd_params)
        /*00d4*/ 	.word	0x00000000


	//----- nvinfo : EIATTR_REGCOUNT
	.align		4
.L_75:
        /*00d8*/ 	.byte	0x04, 0x2f
        /*00da*/ 	.short	(.L_77 - .L_76)
	.align		4
.L_76:
        /*00dc*/ 	.word	index@(_Z30group_norm_nhwc_bwd_sum_kernelI11Fp16IOFp16WLi196EEv26Group_norm_nhwc_bwd_params)
        /*00e0*/ 	.word	0x00000020


	//----- nvinfo : EIATTR_FRAME_SIZE
	.align		4
.L_77:
        /*00e4*/ 	.byte	0x04, 0x11
        /*00e6*/ 	.short	(.L_79 - .L_78)
	.align		4
.L_78:
        /*00e8*/ 	.word	index@(_Z30group_norm_nhwc_bwd_sum_kernelI11Fp16IOFp16WLi196EEv26Group_norm_nhwc_bwd_params)
        /*00ec*/ 	.word	0x00000000


	//----- nvinfo : EIATTR_REGCOUNT
	.align		4
.L_79:
        /*00f0*/ 	.byte	0x04, 0x2f
        /*00f2*/ 	.short	(.L_81 - .L_80)
	.align		4
.L_80:
        /*00f4*/ 	.word	index@(_Z30group_norm_nhwc_bwd_sum_kernelI11Fp16IOBf16WLi160EEv26Group_norm_nhwc_bwd_params)
        /*00f8*/ 	.word	0x00000025


	//----- nvinfo : EIATTR_FRAME_SIZE
	.align		4
.L_81:
        /*00fc*/ 	.byte	0x04, 0x11
        /*00fe*/ 	.short	(.L_83 - .L_82)
	.align		4
.L_82:
        /*0100*/ 	.word	index@(_Z30group_norm_nhwc_bwd_sum_kernelI11Fp16IOBf16WLi160EEv26Group_norm_nhwc_bwd_params)
        /*0104*/ 	.word	0x00000000


	//----- nvinfo : EIATTR_REGCOUNT
	.align		4
.L_83:
        /*0108*/ 	.byte	0x04, 0x2f
        /*010a*/ 	.short	(.L_85 - .L_84)
	.align		4
.L_84:
        /*010c*/ 	.word	index@(_Z30group_norm_nhwc_bwd_sum_kernelI11Fp16IOBf16WLi140EEv26Group_norm_nhwc_bwd_params)
        /*0110*/ 	.word	0x00000027


	//----- nvinfo : EIATTR_FRAME_SIZE
	.align		4
.L_85:
        /*0114*/ 	.byte	0x04, 0x11
        /*0116*/ 	.short	(.L_87 - .L_86)
	.align		4
.L_86:
        /*0118*/ 	.word	index@(_Z30group_norm_nhwc_bwd_sum_kernelI11Fp16IOBf16WLi140EEv26Group_norm_nhwc_bwd_params)
        /*011c*/ 	.word	0x00000000


	//----- nvinfo : EIATTR_REGCOUNT
	.align		4
.L_87:
        /*0120*/ 	.byte	0x04, 0x2f
        /*0122*/ 	.short	(.L_89 - .L_88)
	.align		4
.L_88:
        /*0124*/ 	.word	index@(_Z30group_norm_nhwc_bwd_sum_kernelI11Fp16IOBf16WLi120EEv26Group_norm_nhwc_bwd_params)
        /*0128*/ 	.word	0x00000025


	//----- nvinfo : EIATTR_FRAME_SIZE
	.align		4
.L_89:
        /*012c*/ 	.byte	0x04, 0x11
        /*012e*/ 	.short	(.L_91 - .L_90)
	.align		4
.L_90:
        /*0130*/ 	.word	index@(_Z30group_norm_nhwc_bwd_sum_kernelI11Fp16IOBf16WLi120EEv26Group_norm_nhwc_bwd_params)
        /*0134*/ 	.word	0x00000000


	//----- nvinfo : EIATTR_REGCOUNT
	.align		4
.L_91:
        /*0138*/ 	.byte	0x04, 0x2f
        /*013a*/ 	.short	(.L_93 - .L_92)
	.align		4
.L_92:
        /*013c*/ 	.word	index@(_Z30group_norm_nhwc_bwd_sum_kernelI11Fp16IOBf16WLi256EEv26Group_norm_nhwc_bwd_params)
        /*0140*/ 	.word	0x0000002f


	//----- nvinfo : EIATTR_FRAME_SIZE
	.align		4
.L_93:
        /*0144*/ 	.byte	0x04, 0x11
        /*0146*/ 	.short	(.L_95 - .L_94)
	.align		4
.L_94:
        /*0148*/ 	.word	index@(_Z30group_norm_nhwc_bwd_sum_kernelI11Fp16IOBf16WLi256EEv26Group_norm_nhwc_bwd_params)
        /*014c*/ 	.word	0x00000000


	//----- nvinfo : EIATTR_REGCOUNT
	.align		4
.L_95:
        /*0150*/ 	.byte	0x04, 0x2f
        /*0152*/ 	.short	(.L_97 - .L_96)
	.align		4
.L_96:
        /*0154*/ 	.word	index@(_Z30group_norm_nhwc_bwd_sum_kernelI11Fp16IOBf16WLi448EEv26Group_norm_nhwc_bwd_params)
        /*0158*/ 	.word	0x00000047


	//----- nvinfo : EIATTR_FRAME_SIZE
	.align		4
.L_97:
        /*015c*/ 	.byte	0x04, 0x11
        /*015e*/ 	.short	(.L_99 - .L_98)
	.align		4
.L_98:
        /*0160*/ 	.word	index@(_Z30group_norm_nhwc_bwd_sum_kernelI11Fp16IOBf16WLi448EEv26Group_norm_nhwc_bwd_params)
        /*0164*/ 	.word	0x00000000


	//----- nvinfo : EIATTR_REGCOUNT
	.align		4
.L_99:
        /*0168*/ 	.byte	0x04, 0x2f
        /*016a*/ 	.short	(.L_101 - .L_100)
	.align		4
.L_100:
        /*016c*/ 	.word	index@(_Z30group_norm_nhwc_bwd_sum_kernelI11Fp16IOBf16WLi192EEv26Group_norm_nhwc_bwd_params)
        /*0170*/ 	.word	0x00000028


	//----- nvinfo : EIATTR_FRAME_SIZE
	.align		4
.L_101:
        /*0174*/ 	.byte	0x04, 0x11
        /*0176*/ 	.short	(.L_103 - .L_102)
	.align		4
.L_102:
        /*0178*/ 	.word	index@(_Z30group_norm_nhwc_bwd_sum_kernelI11Fp16IOBf16WLi192EEv26Group_norm_nhwc_bwd_params)
        /*017c*/ 	.word	0x00000000


	//----- nvinfo : EIATTR_REGCOUNT
	.align		4
.L_103:
        /*0180*/ 	.byte	0x04, 0x2f
        /*0182*/ 	.short	(.L_105 - .L_104)
	.align		4
.L_104:
        /*0184*/ 	.word	index@(_Z30group_norm_nhwc_bwd_sum_kernelI11Fp16IOBf16WLi128EEv26Group_norm_nhwc_bwd_params)
        /*0188*/ 	.word	0x00000028


	//----- nvinfo : EIATTR_FRAME_SIZE
	.align		4
.L_105:
        /*018c*/ 	.byte	0x04, 0x11
        /*018e*/ 	.short	(.L_107 - .L_106)
	.align		4
.L_106:
        /*0190*/ 	.word	index@(_Z30group_norm_nhwc_bwd_sum_kernelI11Fp16IOBf16WLi128EEv26Group_norm_nhwc_bwd_params)
        /*0194*/ 	.word	0x00000000


	//----- nvinfo : EIATTR_REGCOUNT
	.align		4
.L_107:
        /*0198*/ 	.byte	0x04, 0x2f
        /*019a*/ 	.short	(.L_109 - .L_108)
	.align		4
.L_108:
        /*019c*/ 	.word	index@(_Z30group_norm_nhwc_bwd_sum_kernelI11Fp16IOBf16WLi64EEv26Group_norm_nhwc_bwd_params)
        /*01a0*/ 	.word	0x00000020


	//----- nvinfo : EIATTR_FRAME_SIZE
	.align		4
.L_109:
        /*01a4*/ 	.byte	0x04, 0x11
        /*01a6*/ 	.short	(.L_111 - .L_110)
	.align		4
.L_110:
        /*01a8*/ 	.word	index@(_Z30group_norm_nhwc_bwd_sum_kernelI11Fp16IOBf16WLi64EEv26Group_norm_nhwc_bwd_params)
        /*01ac*/ 	.word	0x00000000


	//----- nvinfo : EIATTR_REGCOUNT
	.align		4
.L_111:
        /*01b0*/ 	.byte	0x04, 0x2f
        /*01b2*/ 	.short	(.L_113 - .L_112)
	.align		4
.L_112:
        /*01b4*/ 	.word	index@(_Z30group_norm_nhwc_bwd_sum_kernelI11Fp16IOBf16WLi168EEv26Group_norm_nhwc_bwd_params)
        /*01b8*/ 	.word	0x00000024


	//----- nvinfo : EIATTR_FRAME_SIZE
	.align		4
.L_113:
        /*01bc*/ 	.byte	0x04, 0x11
        /*01be*/ 	.short	(.L_115 - .L_114)
	.align		4
.L_114:
        /*01c0*/ 	.word	index@(_Z30group_norm_nhwc_bwd_sum_kernelI11Fp16IOBf16WLi168EEv26Group_norm_nhwc_bwd_params)
        /*01c4*/ 	.word	0x00000000


	//----- nvinfo : EIATTR_REGCOUNT
	.align		4
.L_115:
        /*01c8*/ 	.byte	0x04, 0x2f
        /*01ca*/ 	.short	(.L_117 - .L_116)
	.align		4
.L_116:
        /*01cc*/ 	.word	index@(_Z30group_norm_nhwc_bwd_sum_kernelI11Fp16IOBf16WLi196EEv26Group_norm_nhwc_bwd_params)
        /*01d0*/ 	.word	0x00000020


	//----- nvinfo : EIATTR_FRAME_SIZE
	.align		4
.L_117:
        /*01d4*/ 	.byte	0x04, 0x11
        /*01d6*/ 	.short	(.L_119 - .L_118)
	.align		4
.L_118:
        /*01d8*/ 	.word	index@(_Z30group_norm_nhwc_bwd_sum_kernelI11Fp16IOBf16WLi196EEv26Group_norm_nhwc_bwd_params)
        /*01dc*/ 	.word	0x00000000


	//----- nvinfo : EIATTR_REGCOUNT
	.align		4
.L_119:
        /*01e0*/ 	.byte	0x04, 0x2f
        /*01e2*/ 	.short	(.L_121 - .L_120)
	.align		4
.L_120:
        /*01e4*/ 	.word	index@(_Z30group_norm_nhwc_bwd_sum_kernelI11Fp16IOFp32WLi160EEv26Group_norm_nhwc_bwd_params)
        /*01e8*/ 	.word	0x00000023


	//----- nvinfo : EIATTR_FRAME_SIZE
	.align		4
.L_121:
        /*01ec*/ 	.byte	0x04, 0x11
        /*01ee*/ 	.short	(.L_123 - .L_122)
	.align		4
.L_122:
        /*01f0*/ 	.word	index@(_Z30group_norm_nhwc_bwd_sum_kernelI11Fp16IOFp32WLi160EEv26Group_norm_nhwc_bwd_params)
        /*01f4*/ 	.word	0x00000000


	//----- nvinfo : EIATTR_REGCOUNT
	.align		4
.L_123:
        /*01f8*/ 	.byte	0x04, 0x2f
        /*01fa*/ 	.short	(.L_125 - .L_124)
	.align		4
.L_124:
        /*01fc*/ 	.word	index@(_Z30group_norm_nhwc_bwd_sum_kernelI11Fp16IOFp32WLi140EEv26Group_norm_nhwc_bwd_params)
        /*0200*/ 	.word	0x00000025


	//----- nvinfo : EIATTR_FRAME_SIZE
	.align		4
.L_125:
        /*0204*/ 	.byte	0x04, 0x11
        /*0206*/ 	.short	(.L_127 - .L_126)
	.align		4
.L_126:
        /*0208*/ 	.word	index@(_Z30group_norm_nhwc_bwd_sum_kernelI11Fp16IOFp32WLi140EEv26Group_norm_nhwc_bwd_params)
        /*020c*/ 	.word	0x00000000


	//----- nvinfo : EIATTR_REGCOUNT
	.align		4
.L_127:
        /*0210*/ 	.byte	0x04, 0x2f
        /*0212*/ 	.short	(.L_129 - .L_128)
	.align		4
.L_128:
        /*0214*/ 	.word	index@(_Z30group_norm_nhwc_bwd_sum_kernelI11Fp16IOFp32WLi120EEv26Group_norm_nhwc_bwd_params)
        /*0218*/ 	.word	0x00000025


	//----- nvinfo : EIATTR_FRAME_SIZE
	.align		4
.L_129:
        /*021c*/ 	.byte	0x04, 0x11
        /*021e*/ 	.short	(.L_131 - .L_130)
	.align		4
.L_130:
        /*0220*/ 	.word	index@(_Z30group_norm_nhwc_bwd_sum_kernelI11Fp16IOFp32WLi120EEv26Group_norm_nhwc_bwd_params)
        /*0224*/ 	.word	0x00000000


	//----- nvinfo : EIATTR_REGCOUNT
	.align		4
.L_131:
        /*0228*/ 	.byte	0x04, 0x2f
        /*022a*/ 	.short	(.L_133 - .L_132)
	.align		4
.L_132:
        /*022c*/ 	.word	index@(_Z30group_norm_nhwc_bwd_sum_kernelI11Fp16IOFp32WLi256EEv26Group_norm_nhwc_bwd_params)
        /*0230*/ 	.word	0x0000002f


	//----- nvinfo : EIATTR_FRAME_SIZE
	.align		4
.L_133:
        /*0234*/ 	.byte	0x04, 0x11
        /*0236*/ 	.short	(.L_135 - .L_134)
	.align		4
.L_134:
        /*0238*/ 	.word	index@(_Z30group_norm_nhwc_bwd_sum_kernelI11Fp16IOFp32WLi256EEv26Group_norm_nhwc_bwd_params)
        /*023c*/ 	.word	0x00000000


	//----- nvinfo : EIATTR_REGCOUNT
	.align		4
.L_135:
        /*0240*/ 	.byte	0x04, 0x2f
        /*0242*/ 	.short	(.L_137 - .L_136)
	.align		4
.L_136:
        /*0244*/ 	.word	index@(_Z30group_norm_nhwc_bwd_sum_kernelI11Fp16IOFp32WLi448EEv26Group_norm_nhwc_bwd_params)
        /*0248*/ 	.word	0x00000047


	//----- nvinfo : EIATTR_FRAME_SIZE
	.align		4
.L_137:
        /*024c*/ 	.byte	0x04, 0x11
        /*024e*/ 	.short	(.L_139 - .L_138)
	.align		4
.L_138:
        /*0250*/ 	.word	index@(_Z30group_norm_nhwc_bwd_sum_kernelI11Fp16IOFp32WLi448EEv26Group_norm_nhwc_bwd_params)
        /*0254*/ 	.word	0x00000000


	//----- nvinfo : EIATTR_REGCOUNT
	.align		4
.L_139:
        /*0258*/ 	.byte	0x04, 0x2f
        /*025a*/ 	.short	(.L_141 - .L_140)
	.align		4
.L_140:
        /*025c*/ 	.word	index@(_Z30group_norm_nhwc_bwd_sum_kernelI11Fp16IOFp32WLi192EEv26Group_norm_nhwc_bwd_params)
        /*0260*/ 	.word	0x00000028


	//----- nvinfo : EIATTR_FRAME_SIZE
	.align		4
.L_141:
        /*0264*/ 	.byte	0x04, 0x11
        /*0266*/ 	.short	(.L_143 - .L_142)
	.align		4
.L_142:
        /*0268*/ 	.word	index@(_Z30group_norm_nhwc_bwd_sum_kernelI11Fp16IOFp32WLi192EEv26Group_norm_nhwc_bwd_params)
        /*026c*/ 	.word	0x00000000


	//----- nvinfo : EIATTR_REGCOUNT
	.align		4
.L_143:
        /*0270*/ 	.byte	0x04, 0x2f
        /*0272*/ 	.short	(.L_145 - .L_144)
	.align		4
.L_144:
        /*0274*/ 	.word	index@(_Z30group_norm_nhwc_bwd_sum_kernelI11Fp16IOFp32WLi128EEv26Group_norm_nhwc_bwd_params)
        /*0278*/ 	.word	0x00000028


	//----- nvinfo : EIATTR_FRAME_SIZE
	.align		4
.L_145:
        /*027c*/ 	.byte	0x04, 0x11
        /*027e*/ 	.short	(.L_147 - .L_146)
	.align		4
.L_146:
        /*0280*/ 	.word	index@(_Z30group_norm_nhwc_bwd_sum_kernelI11Fp16IOFp32WLi128EEv26Group_norm_nhwc_bwd_params)
        /*0284*/ 	.word	0x00000000


	//----- nvinfo : EIATTR_REGCOUNT
	.align		4
.L_147:
        /*0288*/ 	.byte	0x04, 0x2f
        /*028a*/ 	.short	(.L_149 - .L_148)
	.align		4
.L_148:
        /*028c*/ 	.word	index@(_Z30group_norm_nhwc_bwd_sum_kernelI11Fp16IOFp32WLi64EEv26Group_norm_nhwc_bwd_params)
        /*0290*/ 	.word	0x00000020


	//----- nvinfo : EIATTR_FRAME_SIZE
	.align		4
.L_149:
        /*0294*/ 	.byte	0x04, 0x11
        /*0296*/ 	.short	(.L_151 - .L_150)
	.align		4
.L_150:
        /*0298*/ 	.word	index@(_Z30group_norm_nhwc_bwd_sum_kernelI11Fp16IOFp32WLi64EEv26Group_norm_nhwc_bwd_params)
        /*029c*/ 	.word	0x00000000


	//----- nvinfo : EIATTR_REGCOUNT
	.align		4
.L_151:
        /*02a0*/ 	.byte	0x04, 0x2f
        /*02a2*/ 	.short	(.L_153 - .L_152)
	.align		4
.L_152:
        /*02a4*/ 	.word	index@(_Z30group_norm_nhwc_bwd_sum_kernelI11Fp16IOFp32WLi168EEv26Group_norm_nhwc_bwd_params)
        /*02a8*/ 	.word	0x00000025


	//----- nvinfo : EIATTR_FRAME_SIZE
	.align		4
.L_153:
        /*02ac*/ 	.byte	0x04, 0x11
        /*02ae*/ 	.short	(.L_155 - .L_154)
	.align		4
.L_154:
        /*02b0*/ 	.word	index@(_Z30group_norm_nhwc_bwd_sum_kernelI11Fp16IOFp32WLi168EEv26Group_norm_nhwc_bwd_params)
        /*02b4*/ 	.word	0x00000000


	//----- nvinfo : EIATTR_REGCOUNT
	.align		4
.L_155:
        /*02b8*/ 	.byte	0x04, 0x2f
        /*02ba*/ 	.short	(.L_157 - .L_156)
	.align		4
.L_156:
        /*02bc*/ 	.word	index@(_Z30group_norm_nhwc_bwd_sum_kernelI11Fp16IOFp32WLi196EEv26Group_norm_nhwc_bwd_params)
        /*02c0*/ 	.word	0x00000020


	//----- nvinfo : EIATTR_FRAME_SIZE
	.align		4
.L_157:
        /*02c4*/ 	.byte	0x04, 0x11
        /*02c6*/ 	.short	(.L_159 - .L_158)
	.align		4
.L_158:
        /*02c8*/ 	.word	index@(_Z30group_norm_nhwc_bwd_sum_kernelI11Fp16IOFp32WLi196EEv26Group_norm_nhwc_bwd_params)
        /*02cc*/ 	.word	0x00000000


	//----- nvinfo : EIATTR_REGCOUNT
	.align		4
.L_159:
        /*02d0*/ 	.byte	0x04, 0x2f
        /*02d2*/ 	.short	(.L_161 - .L_160)
	.align		4
.L_160:
        /*02d4*/ 	.word	index@(_Z30group_norm_nhwc_bwd_sum_kernelI11Bf16IOFp16WLi160EEv26Group_norm_nhwc_bwd_params)
        /*02d8*/ 	.word	0x00000023


	//----- nvinfo : EIATTR_FRAME_SIZE
	.align		4
.L_161:
        /*02dc*/ 	.byte	0x04, 0x11
        /*02de*/ 	.short	(.L_163 - .L_162)
	.align		4
.L_162:
        /*02e0*/ 	.word	index@(_Z30group_norm_nhwc_bwd_sum_kernelI11Bf16IOFp16WLi160EEv26Group_norm_nhwc_bwd_params)
        /*02e4*/ 	.word	0x00000000


	//----- nvinfo : EIATTR_REGCOUNT
	.align		4
.L_163:
        /*02e8*/ 	.byte	0x04, 0x2f
        /*02ea*/ 	.short	(.L_165 - .L_164)
	.align		4
.L_164:
        /*02ec*/ 	.word	index@(_Z30group_norm_nhwc_bwd_sum_kernelI11Bf16IOFp16WLi140EEv26Group_norm_nhwc_bwd_params)
        /*02f0*/ 	.word	0x00000024


	//----- nvinfo : EIATTR_FRAME_SIZE
	.align		4
.L_165:
        /*02f4*/ 	.byte	0x04, 0x11
        /*02f6*/ 	.short	(.L_167 - .L_166)
	.align		4
.L_166:
        /*02f8*/ 	.word	index@(_Z30group_norm_nhwc_bwd_sum_kernelI11Bf16IOFp16WLi140EEv26Group_norm_nhwc_bwd_params)
        /*02fc*/ 	.word	0x00000000


	//----- nvinfo : EIATTR_REGCOUNT
	.align		4
.L_167:
        /*0300*/ 	.byte	0x04, 0x2f
        /*0302*/ 	.short	(.L_169 - .L_168)
	.align		4
.L_168:
        /*0304*/ 	.word	index@(_Z30group_norm_nhwc_bwd_sum_kernelI11Bf16IOFp16WLi120EEv26Group_norm_nhwc_bwd_params)
        /*0308*/ 	.word	0x00000024


	//----- nvinfo : EIATTR_FRAME_SIZE
	.align		4
.L_169:
        /*030c*/ 	.byte	0x04, 0x11
        /*030e*/ 	.short	(.L_171 - .L_170)
	.align		4
.L_170:
        /*0310*/ 	.word	index@(_Z30group_norm_nhwc_bwd_sum_kernelI11Bf16IOFp16WLi120EEv26Group_norm_nhwc_bwd_params)
        /*0314*/ 	.word	0x00000000


	//----- nvinfo : EIATTR_REGCOUNT
	.align		4
.L_171:
        /*0318*/ 	.byte	0x04, 0x2f
        /*031a*/ 	.short	(.L_173 - .L_172)
	.align		4
.L_172:
        /*031c*/ 	.word	index@(_Z30group_norm_nhwc_bwd_sum_kernelI11Bf16IOFp16WLi256EEv26Group_norm_nhwc_bwd_params)
        /*0320*/ 	.word	0x0000002f


	//----- nvinfo : EIATTR_FRAME_SIZE
	.align		4
.L_173:
        /*0324*/ 	.byte	0x04, 0x11
        /*0326*/ 	.short	(.L_175 - .L_174)
	.align		4
.L_174:
        /*0328*/ 	.word	index@(_Z30group_norm_nhwc_bwd_sum_kernelI11Bf16IOFp16WLi256EEv26Group_norm_nhwc_bwd_params)
        /*032c*/ 	.word	0x00000000


	//----- nvinfo : EIATTR_REGCOUNT
	.align		4
.L_175:
        /*0330*/ 	.byte	0x04, 0x2f
        /*0332*/ 	.short	(.L_177 - .L_176)
	.align		4
.L_176:
        /*0334*/ 	.word	index@(_Z30group_norm_nhwc_bwd_sum_kernelI11Bf16IOFp16WLi448EEv26Group_norm_nhwc_bwd_params)
        /*0338*/ 	.word	0x00000047


	//----- nvinfo : EIATTR_FRAME_SIZE
	.align		4
.L_177:
        /*033c*/ 	.byte	0x04, 0x11
        /*033e*/ 	.short	(.L_179 - .L_178)
	.align		4
.L_178:
        /*0340*/ 	.word	index@(_Z30group_norm_nhwc_bwd_sum_kernelI11Bf16IOFp16WLi448EEv26Group_norm_nhwc_bwd_params)
        /*0344*/ 	.word	0x00000000


	//----- nvinfo : EIATTR_REGCOUNT
	.align		4
.L_179:
        /*0348*/ 	.byte	0x04, 0x2f
        /*034a*/ 	.short	(.L_181 - .L_180)
	.align		4
.L_180:
        /*034c*/ 	.word	index@(_Z30group_norm_nhwc_bwd_sum_kernelI11Bf16IOFp16WLi192EEv26Group_norm_nhwc_bwd_params)
        /*0350*/ 	.word	0x0000002a


	//----- nvinfo : EIATTR_FRAME_SIZE
	.align		4
.L_181:
        /*0354*/ 	.byte	0x04, 0x11
        /*0356*/ 	.short	(.L_183 - .L_182)
	.align		4
.L_182:
        /*0358*/ 	.word	index@(_Z30group_norm_nhwc_bwd_sum_kernelI11Bf16IOFp16WLi192EEv26Group_norm_nhwc_bwd_params)
        /*035c*/ 	.word	0x00000000


	//----- nvinfo : EIATTR_REGCOUNT
	.align		4
.L_183:
        /*0360*/ 	.byte	0x04, 0x2f
        /*0362*/ 	.short	(.L_185 - .L_184)
	.align		4
.L_184:
        /*0364*/ 	.word	index@(_Z30group_norm_nhwc_bwd_sum_kernelI11Bf16IOFp16WLi128EEv26Group_norm_nhwc_bwd_params)
        /*0368*/ 	.word	0x0000002a


	//----- nvinfo : EIATTR_FRAME_SIZE
	.align		4
.L_185:
        /*036c*/ 	.byte	0x04, 0x11
        /*036e*/ 	.short	(.L_187 - .L_186)
	.align		4
.L_186:
        /*0370*/ 	.word	index@(_Z30group_norm_nhwc_bwd_sum_kernelI11Bf16IOFp16WLi128EEv26Group_norm_nhwc_bwd_params)
        /*0374*/ 	.word	0x00000000


	//----- nvinfo : EIATTR_REGCOUNT
	.align		4
.L_187:
        /*0378*/ 	.byte	0x04, 0x2f
        /*037a*/ 	.short	(.L_189 - .L_188)
	.align		4
.L_188:
        /*037c*/ 	.word	index@(_Z30group_norm_nhwc_bwd_sum_kernelI11Bf16IOFp16WLi64EEv26Group_norm_nhwc_bwd_params)
        /*0380*/ 	.word	0x00000020


	//----- nvinfo : EIATTR_FRAME_SIZE
	.align		4
.L_189:
        /*0384*/ 	.byte	0x04, 0x11
        /*0386*/ 	.short	(.L_191 - .L_190)
	.align		4
.L_190:
        /*0388*/ 	.word	index@(_Z30group_norm_nhwc_bwd_sum_kernelI11Bf16IOFp16WLi64EEv26Group_norm_nhwc_bwd_params)
        /*038c*/ 	.word	0x00000000


	//----- nvinfo : EIATTR_REGCOUNT
	.align		4
.L_191:
        /*0390*/ 	.byte	0x04, 0x2f
        /*0392*/ 	.short	(.L_193 - .L_192)
	.align		4
.L_192:
        /*0394*/ 	.word	index@(_Z30group_norm_nhwc_bwd_sum_kernelI11Bf16IOFp16WLi168EEv26Group_norm_nhwc_bwd_params)
        /*0398*/ 	.word	0x00000024


	//----- nvinfo : EIATTR_FRAME_SIZE
	.align		4
.L_193:
        /*039c*/ 	.byte	0x04, 0x11
        /*039e*/ 	.short	(.L_195 - .L_194)
	.align		4
.L_194:
        /*03a0*/ 	.word	index@(_Z30group_norm_nhwc_bwd_sum_kernelI11Bf16IOFp16WLi168EEv26Group_norm_nhwc_bwd_params)
        /*03a4*/ 	.word	0x00000000


	//----- nvinfo : EIATTR_REGCOUNT
	.align		4
.L_195:
        /*03a8*/ 	.byte	0x04, 0x2f
        /*03aa*/ 	.short	(.L_197 - .L_196)
	.align		4
.L_196:
        /*03ac*/ 	.word	index@(_Z30group_norm_nhwc_bwd_sum_kernelI11Bf16IOFp16WLi196EEv26Group_norm_nhwc_bwd_params)
        /*03b0*/ 	.word	0x00000020


	//----- nvinfo : EIATTR_FRAME_SIZE
	.align		4
.L_197:
        /*03b4*/ 	.byte	0x04, 0x11
        /*03b6*/ 	.short	(.L_199 - .L_198)
	.align		4
.L_198:
        /*03b8*/ 	.word	index@(_Z30group_norm_nhwc_bwd_sum_kernelI11Bf16IOFp16WLi196EEv26Group_norm_nhwc_bwd_params)
        /*03bc*/ 	.word	0x00000000


	//----- nvinfo : EIATTR_REGCOUNT
	.align		4
.L_199:
        /*03c0*/ 	.byte	0x04, 0x2f
        /*03c2*/ 	.short	(.L_201 - .L_200)
	.align		4
.L_200:
        /*03c4*/ 	.word	index@(_Z30group_norm_nhwc_bwd_sum_kernelI11Bf16IOBf16WLi160EEv26Group_norm_nhwc_bwd_params)
        /*03c8*/ 	.word	0x00000023


	//----- nvinfo : EIATTR_FRAME_SIZE
	.align		4
.L_201:
        /*03cc*/ 	.byte	0x04, 0x11
        /*03ce*/ 	.short	(.L_203 - .L_202)
	.align		4
.L_202:
        /*03d0*/ 	.word	index@(_Z30group_norm_nhwc_bwd_sum_kernelI11Bf16IOBf16WLi160EEv26Group_norm_nhwc_bwd_params)
        /*03d4*/ 	.word	0x00000000


	//----- nvinfo : EIATTR_REGCOUNT
	.align		4
.L_203:
        /*03d8*/ 	.byte	0x04, 0x2f
        /*03da*/ 	.short	(.L_205 - .L_204)
	.align		4
.L_204:
        /*03dc*/ 	.word	index@(_Z30group_norm_nhwc_bwd_sum_kernelI11Bf16IOBf16WLi140EEv26Group_norm_nhwc_bwd_params)
        /*03e0*/ 	.word	0x00000024


	//----- nvinfo : EIATTR_FRAME_SIZE
	.align		4
.L_205:
        /*03e4*/ 	.byte	0x04, 0x11
        /*03e6*/ 	.short	(.L_207 - .L_206)
	.align		4
.L_206:
        /*03e8*/ 	.word	index@(_Z30group_norm_nhwc_bwd_sum_kernelI11Bf16IOBf16WLi140EEv26Group_norm_nhwc_bwd_params)
        /*03ec*/ 	.word	0x00000000


	//----- nvinfo : EIATTR_REGCOUNT
	.align		4
.L_207:
        /*03f0*/ 	.byte	0x04, 0x2f
        /*03f2*/ 	.short	(.L_209 - .L_208)
	.align		4
.L_208:
        /*03f4*/ 	.word	index@(_Z30group_norm_nhwc_bwd_sum_kernelI11Bf16IOBf16WLi120EEv26Group_norm_nhwc_bwd_params)
        /*03f8*/ 	.word	0x00000024


	//----- nvinfo : EIATTR_FRAME_SIZE
	.align		4
.L_209:
        /*03fc*/ 	.byte	0x04, 0x11
        /*03fe*/ 	.short	(.L_211 - .L_210)
	.align		4
.L_210:
        /*0400*/ 	.word	index@(_Z30group_norm_nhwc_bwd_sum_kernelI11Bf16IOBf16WLi120EEv26Group_norm_nhwc_bwd_params)
        /*0404*/ 	.word	0x00000000


	//----- nvinfo : EIATTR_REGCOUNT
	.align		4
.L_211:
        /*0408*/ 	.byte	0x04, 0x2f
        /*040a*/ 	.short	(.L_213 - .L_212)
	.align		4
.L_212:
        /*040c*/ 	.word	index@(_Z30group_norm_nhwc_bwd_sum_kernelI11Bf16IOBf16WLi256EEv26Group_norm_nhwc_bwd_params)
        /*0410*/ 	.word	0x0000002f


	//----- nvinfo : EIATTR_FRAME_SIZE
	.align		4
.L_213:
        /*0414*/ 	.byte	0x04, 0x11
        /*0416*/ 	.short	(.L_215 - .L_214)
	.align		4
.L_214:
        /*0418*/ 	.word	index@(_Z30group_norm_nhwc_bwd_sum_kernelI11Bf16IOBf16WLi256EEv26Group_norm_nhwc_bwd_params)
        /*041c*/ 	.word	0x00000000


	//----- nvinfo : EIATTR_REGCOUNT
	.align		4
.L_215:
        /*0420*/ 	.byte	0x04, 0x2f
        /*0422*/ 	.short	(.L_217 - .L_216)
	.align		4
.L_216:
        /*0424*/ 	.word	index@(_Z30group_norm_nhwc_bwd_sum_kernelI11Bf16IOBf16WLi448EEv26Group_norm_nhwc_bwd_params)
        /*0428*/ 	.word	0x00000047


	//----- nvinfo : EIATTR_FRAME_SIZE
	.align		4
.L_217:
        /*042c*/ 	.byte	0x04, 0x11
        /*042e*/ 	.short	(.L_219 - .L_218)
	.align		4
.L_218:
        /*0430*/ 	.word	index@(_Z30group_norm_nhwc_bwd_sum_kernelI11Bf16IOBf16WLi448EEv26Group_norm_nhwc_bwd_params)
        /*0434*/ 	.word	0x00000000


	//----- nvinfo : EIATTR_REGCOUNT
	.align		4
.L_219:
        /*0438*/ 	.byte	0x04, 0x2f
        /*043a*/ 	.short	(.L_221 - .L_220)
	.align		4
.L_220:
        /*043c*/ 	.word	index@(_Z30group_norm_nhwc_bwd_sum_kernelI11Bf16IOBf16WLi192EEv26Group_norm_nhwc_bwd_params)
        /*0440*/ 	.word	0x0000002a


	//----- nvinfo : EIATTR_FRAME_SIZE
	.align		4
.L_221:
        /*0444*/ 	.byte	0x04, 0x11
        /*0446*/ 	.short	(.L_223 - .L_222)
	.align		4
.L_222:
        /*0448*/ 	.word	index@(_Z30group_norm_nhwc_bwd_sum_kernelI11Bf16IOBf16WLi192EEv26Group_norm_nhwc_bwd_params)
        /*044c*/ 	.word	0x00000000


	//----- nvinfo : EIATTR_REGCOUNT
	.align		4
.L_223:
        /*0450*/ 	.byte	0x04, 0x2f
        /*0452*/ 	.short	(.L_225 - .L_224)
	.align		4
.L_224:
        /*0454*/ 	.word	index@(_Z30group_norm_nhwc_bwd_sum_kernelI11Bf16IOBf16WLi128EEv26Group_norm_nhwc_bwd_params)
        /*0458*/ 	.word	0x0000002a


	//----- nvinfo : EIATTR_FRAME_SIZE
	.align		4
.L_225:
        /*045c*/ 	.byte	0x04, 0x11
        /*045e*/ 	.short	(.L_227 - .L_226)
	.align		4
.L_226:
        /*0460*/ 	.word	index@(_Z30group_norm_nhwc_bwd_sum_kernelI11Bf16IOBf16WLi128EEv26Group_norm_nhwc_bwd_params)
        /*0464*/ 	.word	0x00000000


	//----- nvinfo : EIATTR_REGCOUNT
	.align		4
.L_227:
        /*0468*/ 	.byte	0x04, 0x2f
        /*046a*/ 	.short	(.L_229 - .L_228)
	.align		4
.L_228:
        /*046c*/ 	.word	index@(_Z30group_norm_nhwc_bwd_sum_kernelI11Bf16IOBf16WLi64EEv26Group_norm_nhwc_bwd_params)
        /*0470*/ 	.word	0x00000020


	//----- nvinfo : EIATTR_FRAME_SIZE
	.align		4
.L_229:
        /*0474*/ 	.byte	0x04, 0x11
        /*0476*/ 	.short	(.L_231 - .L_230)
	.align		4
.L_230:
        /*0478*/ 	.word	index@(_Z30group_norm_nhwc_bwd_sum_kernelI11Bf16IOBf16WLi64EEv26Group_norm_nhwc_bwd_params)
        /*047c*/ 	.word	0x00000000


	//----- nvinfo : EIATTR_REGCOUNT
	.align		4
.L_231:
        /*0480*/ 	.byte	0x04, 0x2f
        /*0482*/ 	.short	(.L_233 - .L_232)
	.align		4
.L_232:
        /*0484*/ 	.word	index@(_Z30group_norm_nhwc_bwd_sum_kernelI11Bf16IOBf16WLi168EEv26Group_norm_nhwc_bwd_params)
        /*0488*/ 	.word	0x00000024


	//----- nvinfo : EIATTR_FRAME_SIZE
	.align		4
.L_233:
        /*048c*/ 	.byte	0x04, 0x11
        /*048e*/ 	.short	(.L_235 - .L_234)
	.align		4
.L_234:
        /*0490*/ 	.word	index@(_Z30group_norm_nhwc_bwd_sum_kernelI11Bf16IOBf16WLi168EEv26Group_norm_nhwc_bwd_params)
        /*0494*/ 	.word	0x00000000


	//----- nvinfo : EIATTR_REGCOUNT
	.align		4
.L_235:
        /*0498*/ 	.byte	0x04, 0x2f
        /*049a*/ 	.short	(.L_237 - .L_236)
	.align		4
.L_236:
        /*049c*/ 	.word	index@(_Z30group_norm_nhwc_bwd_sum_kernelI11Bf16IOBf16WLi196EEv26Group_norm_nhwc_bwd_params)
        /*04a0*/ 	.word	0x00000020


	//----- nvinfo : EIATTR_FRAME_SIZE
	.align		4
.L_237:
        /*04a4*/ 	.byte	0x04, 0x11
        /*04a6*/ 	.short	(.L_239 - .L_238)
	.align		4
.L_238:
        /*04a8*/ 	.word	index@(_Z30group_norm_nhwc_bwd_sum_kernelI11Bf16IOBf16WLi196EEv26Group_norm_nhwc_bwd_params)
        /*04ac*/ 	.word	0x00000000


	//----- nvinfo : EIATTR_REGCOUNT
	.align		4
.L_239:
        /*04b0*/ 	.byte	0x04, 0x2f
        /*04b2*/ 	.short	(.L_241 - .L_240)
	.align		4
.L_240:
        /*04b4*/ 	.word	index@(_Z30group_norm_nhwc_bwd_sum_kernelI11Bf16IOFp32WLi160EEv26Group_norm_nhwc_bwd_params)
        /*04b8*/ 	.word	0x00000023


	//----- nvinfo : EIATTR_FRAME_SIZE
	.align		4
.L_241:
        /*04bc*/ 	.byte	0x04, 0x11
        /*04be*/ 	.short	(.L_243 - .L_242)
	.align		4
.L_242:
        /*04c0*/ 	.word	index@(_Z30group_norm_nhwc_bwd_sum_kernelI11Bf16IOFp32WLi160EEv26Group_norm_nhwc_bwd_params)
        /*04c4*/ 	.word	0x00000000


	//----- nvinfo : EIATTR_REGCOUNT
	.align		4
.L_243:
        /*04c8*/ 	.byte	0x04, 0x2f
        /*04ca*/ 	.short	(.L_245 - .L_244)
	.align		4
.L_244:
        /*04cc*/ 	.word	index@(_Z30group_norm_nhwc_bwd_sum_kernelI11Bf16IOFp32WLi140EEv26Group_norm_nhwc_bwd_params)
        /*04d0*/ 	.word	0x00000024


	//----- nvinfo : EIATTR_FRAME_SIZE
	.align		4
.L_245:
        /*04d4*/ 	.byte	0x04, 0x11
        /*04d6*/ 	.short	(.L_247 - .L_246)
	.align		4
.L_246:
        /*04d8*/ 	.word	index@(_Z30group_norm_nhwc_bwd_sum_kernelI11Bf16IOFp32WLi140EEv26Group_norm_nhwc_bwd_params)
        /*04dc*/ 	.word	0x00000000


	//----- nvinfo : EIATTR_REGCOUNT
	.align		4
.L_247:
        /*04e0*/ 	.byte	0x04, 0x2f
        /*04e2*/ 	.short	(.L_249 - .L_248)
	.align		4
.L_248:
        /*04e4*/ 	.word	index@(_Z30group_norm_nhwc_bwd_sum_kernelI11Bf16IOFp32WLi120EEv26Group_norm_nhwc_bwd_params)
        /*04e8*/ 	.word	0x00000024


	//----- nvinfo : EIATTR_FRAME_SIZE
	.align		4
.L_249:
        /*04ec*/ 	.byte	0x04, 0x11
        /*04ee*/ 	.short	(.L_251 - .L_250)
	.align		4
.L_250:
        /*04f0*/ 	.word	index@(_Z30group_norm_nhwc_bwd_sum_kernelI11Bf16IOFp32WLi120EEv26Group_norm_nhwc_bwd_params)
        /*04f4*/ 	.word	0x00000000


	//----- nvinfo : EIATTR_REGCOUNT
	.align		4
.L_251:
        /*04f8*/ 	.byte	0x04, 0x2f
        /*04fa*/ 	.short	(.L_253 - .L_252)
	.align		4
.L_252:
        /*04fc*/ 	.word	index@(_Z30group_norm_nhwc_bwd_sum_kernelI11Bf16IOFp32WLi256EEv26Group_norm_nhwc_bwd_params)
        /*0500*/ 	.word	0x0000002f


	//----- nvinfo : EIATTR_FRAME_SIZE
	.align		4
.L_253:
        /*0504*/ 	.byte	0x04, 0x11
        /*0506*/ 	.short	(.L_255 - .L_254)
	.align		4
.L_254:
        /*0508*/ 	.word	index@(_Z30group_norm_nhwc_bwd_sum_kernelI11Bf16IOFp32WLi256EEv26Group_norm_nhwc_bwd_params)
        /*050c*/ 	.word	0x00000000


	//----- nvinfo : EIATTR_REGCOUNT
	.align		4
.L_255:
        /*0510*/ 	.byte	0x04, 0x2f
        /*0512*/ 	.short	(.L_257 - .L_256)
	.align		4
.L_256:
        /*0514*/ 	.word	index@(_Z30group_norm_nhwc_bwd_sum_kernelI11Bf16IOFp32WLi448EEv26Group_norm_nhwc_bwd_params)
        /*0518*/ 	.word	0x00000047


	//----- nvinfo : EIATTR_FRAME_SIZE
	.align		4
.L_257:
        /*051c*/ 	.byte	0x04, 0x11
        /*051e*/ 	.short	(.L_259 - .L_258)
	.align		4
.L_258:
        /*0520*/ 	.word	index@(_Z30group_norm_nhwc_bwd_sum_kernelI11Bf16IOFp32WLi448EEv26Group_norm_nhwc_bwd_params)
        /*0524*/ 	.word	0x00000000


	//----- nvinfo : EIATTR_REGCOUNT
	.align		4
.L_259:
        /*0528*/ 	.byte	0x04, 0x2f
        /*052a*/ 	.short	(.L_261 - .L_260)
	.align		4
.L_260:
        /*052c*/ 	.word	index@(_Z30group_norm_nhwc_bwd_sum_kernelI11Bf16IOFp32WLi192EEv26Group_norm_nhwc_bwd_params)
        /*0530*/ 	.word	0x0000002a


	//----- nvinfo : EIATTR_FRAME_SIZE
	.align		4
.L_261:
        /*0534*/ 	.byte	0x04, 0x11
        /*0536*/ 	.short	(.L_263 - .L_262)
	.align		4
.L_262:
        /*0538*/ 	.word	index@(_Z30group_norm_nhwc_bwd_sum_kernelI11Bf16IOFp32WLi192EEv26Group_norm_nhwc_bwd_params)
        /*053c*/ 	.word	0x00000000


	//----- nvinfo : EIATTR_REGCOUNT
	.align		4
.L_263:
        /*0540*/ 	.byte	0x04, 0x2f
        /*0542*/ 	.short	(.L_265 - .L_264)
	.align		4
.L_264:
        /*0544*/ 	.word	index@(_Z30group_norm_nhwc_bwd_sum_kernelI11Bf16IOFp32WLi128EEv26Group_norm_nhwc_bwd_params)
        /*0548*/ 	.word	0x0000002a


	//----- nvinfo : EIATTR_FRAME_SIZE
	.align		4
.L_265:
        /*054c*/ 	.byte	0x04, 0x11
        /*054e*/ 	.short	(.L_267 - .L_266)
	.align		4
.L_266:
        /*0550*/ 	.word	index@(_Z30group_norm_nhwc_bwd_sum_kernelI11Bf16IOFp32WLi128EEv26Group_norm_nhwc_bwd_params)
        /*0554*/ 	.word	0x00000000


	//----- nvinfo : EIATTR_REGCOUNT
	.align		4
.L_267:
        /*0558*/ 	.byte	0x04, 0x2f
        /*055a*/ 	.short	(.L_269 - .L_268)
	.align		4
.L_268:
        /*055c*/ 	.word	index@(_Z30group_norm_nhwc_bwd_sum_kernelI11Bf16IOFp32WLi64EEv26Group_norm_nhwc_bwd_params)
        /*0560*/ 	.word	0x00000020


	//----- nvinfo : EIATTR_FRAME_SIZE
	.align		4
.L_269:
        /*0564*/ 	.byte	0x04, 0x11
        /*0566*/ 	.short	(.L_271 - .L_270)
	.align		4
.L_270:
        /*0568*/ 	.word	index@(_Z30group_norm_nhwc_bwd_sum_kernelI11Bf16IOFp32WLi64EEv26Group_norm_nhwc_bwd_params)
        /*056c*/ 	.word	0x00000000


	//----- nvinfo : EIATTR_REGCOUNT
	.align		4
.L_271:
        /*0570*/ 	.byte	0x04, 0x2f
        /*0572*/ 	.short	(.L_273 - .L_272)
	.align		4
.L_272:
        /*0574*/ 	.word	index@(_Z30group_norm_nhwc_bwd_sum_kernelI11Bf16IOFp32WLi168EEv26Group_norm_nhwc_bwd_params)
        /*0578*/ 	.word	0x00000024


	//----- nvinfo : EIATTR_FRAME_SIZE
	.align		4
.L_273:
        /*057c*/ 	.byte	0x04, 0x11
        /*057e*/ 	.short	(.L_275 - .L_274)
	.align		4
.L_274:
        /*0580*/ 	.word	index@(_Z30group_norm_nhwc_bwd_sum_kernelI11Bf16IOFp32WLi168EEv26Group_norm_nhwc_bwd_params)
        /*0584*/ 	.word	0x00000000


	//----- nvinfo : EIATTR_REGCOUNT
	.align		4
.L_275:
        /*0588*/ 	.byte	0x04, 0x2f
        /*058a*/ 	.short	(.L_277 - .L_276)
	.align		4
.L_276:
        /*058c*/ 	.word	index@(_Z30group_norm_nhwc_bwd_sum_kernelI11Bf16IOFp32WLi196EEv26Group_norm_nhwc_bwd_params)
        /*0590*/ 	.word	0x00000020


	//----- nvinfo : EIATTR_FRAME_SIZE
	.align		4
.L_277:
        /*0594*/ 	.byte	0x04, 0x11
        /*0596*/ 	.short	(.L_279 - .L_278)
	.align		4
.L_278:
        /*0598*/ 	.word	index@(_Z30group_norm_nhwc_bwd_sum_kernelI11Bf16IOFp32WLi196EEv26Group_norm_nhwc_bwd_params)
        /*059c*/ 	.word	0x00000000


	//----- nvinfo : EIATTR_REGCOUNT
	.align		4
.L_279:
        /*05a0*/ 	.byte	0x04, 0x2f
        /*05a2*/ 	.short	(.L_281 - .L_280)
	.align		4
.L_280:
        /*05a4*/ 	.word	index@(_Z30group_norm_nhwc_bwd_sum_kernelI11Fp32IOFp16WLi160EEv26Group_norm_nhwc_bwd_params)
        /*05a8*/ 	.word	0x00000028


	//----- nvinfo : EIATTR_FRAME_SIZE
	.align		4
.L_281:
        /*05ac*/ 	.byte	0x04, 0x11
        /*05ae*/ 	.short	(.L_283 - .L_282)
	.align		4
.L_282:
        /*05b0*/ 	.word	index@(_Z30group_norm_nhwc_bwd_sum_kernelI11Fp32IOFp16WLi160EEv26Group_norm_nhwc_bwd_params)
        /*05b4*/ 	.word	0x00000000


	//----- nvinfo : EIATTR_REGCOUNT
	.align		4
.L_283:
        /*05b8*/ 	.byte	0x04, 0x2f
        /*05ba*/ 	.short	(.L_285 - .L_284)
	.align		4
.L_284:
        /*05bc*/ 	.word	index@(_Z30group_norm_nhwc_bwd_sum_kernelI11Fp32IOFp16WLi140EEv26Group_norm_nhwc_bwd_params)
        /*05c0*/ 	.word	0x00000028


	//----- nvinfo : EIATTR_FRAME_SIZE
	.align		4
.L_285:
        /*05c4*/ 	.byte	0x04, 0x11
        /*05c6*/ 	.short	(.L_287 - .L_286)
	.align		4
.L_286:
        /*05c8*/ 	.word	index@(_Z30group_norm_nhwc_bwd_sum_kernelI11Fp32IOFp16WLi140EEv26Group_norm_nhwc_bwd_params)
        /*05cc*/ 	.word	0x00000000


	//----- nvinfo : EIATTR_REGCOUNT
	.align		4
.L_287:
        /*05d0*/ 	.byte	0x04, 0x2f
        /*05d2*/ 	.short	(.L_289 - .L_288)
	.align		4
.L_288:
        /*05d4*/ 	.word	index@(_Z30group_norm_nhwc_bwd_sum_kernelI11Fp32IOFp16WLi120EEv26Group_norm_nhwc_bwd_params)
        /*05d8*/ 	.word	0x00000028


	//----- nvinfo : EIATTR_FRAME_SIZE
	.align		4
.L_289:
        /*05dc*/ 	.byte	0x04, 0x11
        /*05de*/ 	.short	(.L_291 - .L_290)
	.align		4
.L_290:
        /*05e0*/ 	.word	index@(_Z30group_norm_nhwc_bwd_sum_kernelI11Fp32IOFp16WLi120EEv26Group_norm_nhwc_bwd_params)
        /*05e4*/ 	.word	0x00000000


	//----- nvinfo : EIATTR_REGCOUNT
	.align		4
.L_291:
        /*05e8*/ 	.byte	0x04, 0x2f
        /*05ea*/ 	.short	(.L_293 - .L_292)
	.align		4
.L_292:
        /*05ec*/ 	.word	index@(_Z30group_norm_nhwc_bwd_sum_kernelI11Fp32IOFp16WLi256EEv26Group_norm_nhwc_bwd_params)
        /*05f0*/ 	.word	0x0000002f


	//----- nvinfo : EIATTR_FRAME_SIZE
	.align		4
.L_293:
        /*05f4*/ 	.byte	0x04, 0x11
        /*05f6*/ 	.short	(.L_295 - .L_294)
	.align		4
.L_294:
        /*05f8*/ 	.word	index@(_Z30group_norm_nhwc_bwd_sum_kernelI11Fp32IOFp16WLi256EEv26Group_norm_nhwc_bwd_params)
        /*05fc*/ 	.word	0x00000000


	//----- nvinfo : EIATTR_REGCOUNT
	.align		4
.L_295:
        /*0600*/ 	.byte	0x04, 0x2f
        /*0602*/ 	.short	(.L_297 - .L_296)
	.align		4
.L_296:
        /*0604*/ 	.word	index@(_Z30group_norm_nhwc_bwd_sum_kernelI11Fp32IOFp16WLi448EEv26Group_norm_nhwc_bwd_params)
        /*0608*/ 	.word	0x00000047


	//----- nvinfo : EIATTR_FRAME_SIZE
	.align		4
.L_297:
        /*060c*/ 	.byte	0x04, 0x11
        /*060e*/ 	.short	(.L_299 - .L_298)
	.align		4
.L_298:
        /*0610*/ 	.word	index@(_Z30group_norm_nhwc_bwd_sum_kernelI11Fp32IOFp16WLi448EEv26Group_norm_nhwc_bwd_params)
        /*0614*/ 	.word	0x00000000


	//----- nvinfo : EIATTR_REGCOUNT
	.align		4
.L_299:
        /*0618*/ 	.byte	0x04, 0x2f
        /*061a*/ 	.short	(.L_301 - .L_300)
	.align		4
.L_300:
        /*061c*/ 	.word	index@(_Z30group_norm_nhwc_bwd_sum_kernelI11Fp32IOFp16WLi192EEv26Group_norm_nhwc_bwd_params)
        /*0620*/ 	.word	0x00000028


	//----- nvinfo : EIATTR_FRAME_SIZE
	.align		4
.L_301:
        /*0624*/ 	.byte	0x04, 0x11
        /*0626*/ 	.short	(.L_303 - .L_302)
	.align		4
.L_302:
        /*0628*/ 	.word	index@(_Z30group_norm_nhwc_bwd_sum_kernelI11Fp32IOFp16WLi192EEv26Group_norm_nhwc_bwd_params)
        /*062c*/ 	.word	0x00000000


	//----- nvinfo : EIATTR_REGCOUNT
	.align		4
.L_303:
        /*0630*/ 	.byte	0x04, 0x2f
        /*0632*/ 	.short	(.L_305 - .L_304)
	.align		4
.L_304:
        /*0634*/ 	.word	index@(_Z30group_norm_nhwc_bwd_sum_kernelI11Fp32IOFp16WLi128EEv26Group_norm_nhwc_bwd_params)
        /*0638*/ 	.word	0x00000028


	//----- nvinfo : EIATTR_FRAME_SIZE
	.align		4
.L_305:
        /*063c*/ 	.byte	0x04, 0x11
        /*063e*/ 	.short	(.L_307 - .L_306)
	.align		4
.L_306:
        /*0640*/ 	.word	index@(_Z30group_norm_nhwc_bwd_sum_kernelI11Fp32IOFp16WLi128EEv26Group_norm_nhwc_bwd_params)
        /*0644*/ 	.word	0x00000000


	//----- nvinfo : EIATTR_REGCOUNT
	.align		4
.L_307:
        /*0648*/ 	.byte	0x04, 0x2f
        /*064a*/ 	.short	(.L_309 - .L_308)
	.align		4
.L_308:
        /*064c*/ 	.word	index@(_Z30group_norm_nhwc_bwd_sum_kernelI11Fp32IOFp16WLi64EEv26Group_norm_nhwc_bwd_params)
        /*0650*/ 	.word	0x00000028


	//----- nvinfo : EIATTR_FRAME_SIZE
	.align		4
.L_309:
        /*0654*/ 	.byte	0x04, 0x11
        /*0656*/ 	.short	(.L_311 - .L_310)
	.align		4
.L_310:
        /*0658*/ 	.word	index@(_Z30group_norm_nhwc_bwd_sum_kernelI11Fp32IOFp16WLi64EEv26Group_norm_nhwc_bwd_params)
        /*065c*/ 	.word	0x00000000


	//----- nvinfo : EIATTR_REGCOUNT
	.align		4
.L_311:
        /*0660*/ 	.byte	0x04, 0x2f
        /*0662*/ 	.short	(.L_313 - .L_312)
	.align		4
.L_312:
        /*0664*/ 	.word	index@(_Z30group_norm_nhwc_bwd_sum_kernelI11Fp32IOFp16WLi168EEv26Group_norm_nhwc_bwd_params)
        /*0668*/ 	.word	0x00000028


	//----- nvinfo : EIATTR_FRAME_SIZE
	.align		4
.L_313:
        /*066c*/ 	.byte	0x04, 0x11
        /*066e*/ 	.short	(.L_315 - .L_314)
	.align		4
.L_314:
        /*0670*/ 	.word	index@(_Z30group_norm_nhwc_bwd_sum_kernelI11Fp32IOFp16WLi168EEv26Group_norm_nhwc_bwd_params)
        /*0674*/ 	.word	0x00000000


	//----- nvinfo : EIATTR_REGCOUNT
	.align		4
.L_315:
        /*0678*/ 	.byte	0x04, 0x2f
        /*067a*/ 	.short	(.L_317 - .L_316)
	.align		4
.L_316:
        /*067c*/ 	.word	index@(_Z30group_norm_nhwc_bwd_sum_kernelI11Fp32IOFp16WLi196EEv26Group_norm_nhwc_bwd_params)
        /*0680*/ 	.word	0x00000028


	//----- nvinfo : EIATTR_FRAME_SIZE
	.align		4
.L_317:
        /*0684*/ 	.byte	0x04, 0x11
        /*0686*/ 	.short	(.L_319 - .L_318)
	.align		4
.L_318:
        /*0688*/ 	.word	index@(_Z30group_norm_nhwc_bwd_sum_kernelI11Fp32IOFp16WLi196EEv26Group_norm_nhwc_bwd_params)
        /*068c*/ 	.word	0x00000000


	//----- nvinfo : EIATTR_REGCOUNT
	.align		4
.L_319:
        /*0690*/ 	.byte	0x04, 0x2f
        /*0692*/ 	.short	(.L_321 - .L_320)
	.align		4
.L_320:
        /*0694*/ 	.word	index@(_Z30group_norm_nhwc_bwd_sum_kernelI11Fp32IOBf16WLi160EEv26Group_norm_nhwc_bwd_params)
        /*0698*/ 	.word	0x00000028


	//----- nvinfo : EIATTR_FRAME_SIZE
	.align		4
.L_321:
        /*069c*/ 	.byte	0x04, 0x11
        /*069e*/ 	.short	(.L_323 - .L_322)
	.align		4
.L_322:
        /*06a0*/ 	.word	index@(_Z30group_norm_nhwc_bwd_sum_kernelI11Fp32IOBf16WLi160EEv26Group_norm_nhwc_bwd_params)
        /*06a4*/ 	.word	0x00000000


	//----- nvinfo : EIATTR_REGCOUNT
	.align		4
.L_323:
        /*06a8*/ 	.byte	0x04, 0x2f
        /*06aa*/ 	.short	(.L_325 - .L_324)
	.align		4
.L_324:
        /*06ac*/ 	.word	index@(_Z30group_norm_nhwc_bwd_sum_kernelI11Fp32IOBf16WLi140EEv26Group_norm_nhwc_bwd_params)
        /*06b0*/ 	.word	0x00000028


	//----- nvinfo : EIATTR_FRAME_SIZE
	.align		4
.L_325:
        /*06b4*/ 	.byte	0x04, 0x11
        /*06b6*/ 	.short	(.L_327 - .L_326)
	.align		4
.L_326:
        /*06b8*/ 	.word	index@(_Z30group_norm_nhwc_bwd_sum_kernelI11Fp32IOBf16WLi140EEv26Group_norm_nhwc_bwd_params)
        /*06bc*/ 	.word	0x00000000


	//----- nvinfo : EIATTR_REGCOUNT
	.align		4
.L_327:
        /*06c0*/ 	.byte	0x04, 0x2f
        /*06c2*/ 	.short	(.L_329 - .L_328)
	.align		4
.L_328:
        /*06c4*/ 	.word	index@(_Z30group_norm_nhwc_bwd_sum_kernelI11Fp32IOBf16WLi120EEv26Group_norm_nhwc_bwd_params)
        /*06c8*/ 	.word	0x00000028


	//----- nvinfo : EIATTR_FRAME_SIZE
	.align		4
.L_329:
        /*06cc*/ 	.byte	0x04, 0x11
        /*06ce*/ 	.short	(.L_331 - .L_330)
	.align		4
.L_330:
        /*06d0*/ 	.word	index@(_Z30group_norm_nhwc_bwd_sum_kernelI11Fp32IOBf16WLi120EEv26Group_norm_nhwc_bwd_params)
        /*06d4*/ 	.word	0x00000000


	//----- nvinfo : EIATTR_REGCOUNT
	.align		4
.L_331:
        /*06d8*/ 	.byte	0x04, 0x2f
        /*06da*/ 	.short	(.L_333 - .L_332)
	.align		4
.L_332:
        /*06dc*/ 	.word	index@(_Z30group_norm_nhwc_bwd_sum_kernelI11Fp32IOBf16WLi256EEv26Group_norm_nhwc_bwd_params)
        /*06e0*/ 	.word	0x0000002f


	//----- nvinfo : EIATTR_FRAME_SIZE
	.align		4
.L_333:
        /*06e4*/ 	.byte	0x04, 0x11
        /*06e6*/ 	.short	(.L_335 - .L_334)
	.align		4
.L_334:
        /*06e8*/ 	.word	index@(_Z30group_norm_nhwc_bwd_sum_kernelI11Fp32IOBf16WLi256EEv26Group_norm_nhwc_bwd_params)
        /*06ec*/ 	.word	0x00000000


	//----- nvinfo : EIATTR_REGCOUNT
	.align		4
.L_335:
        /*06f0*/ 	.byte	0x04, 0x2f
        /*06f2*/ 	.short	(.L_337 - .L_336)
	.align		4
.L_336:
        /*06f4*/ 	.word	index@(_Z30group_norm_nhwc_bwd_sum_kernelI11Fp32IOBf16WLi448EEv26Group_norm_nhwc_bwd_params)
        /*06f8*/ 	.word	0x00000047


	//----- nvinfo : EIATTR_FRAME_SIZE
	.align		4
.L_337:
        /*06fc*/ 	.byte	0x04, 0x11
        /*06fe*/ 	.short	(.L_339 - .L_338)
	.align		4
.L_338:
        /*0700*/ 	.word	index@(_Z30group_norm_nhwc_bwd_sum_kernelI11Fp32IOBf16WLi448EEv26Group_norm_nhwc_bwd_params)
        /*0704*/ 	.word	0x00000000


	//----- nvinfo : EIATTR_REGCOUNT
	.align		4
.L_339:
        /*0708*/ 	.byte	0x04, 0x2f
        /*070a*/ 	.short	(.L_341 - .L_340)
	.align		4
.L_340:
        /*070c*/ 	.word	index@(_Z30group_norm_nhwc_bwd_sum_kernelI11Fp32IOBf16WLi192EEv26Group_norm_nhwc_bwd_params)
        /*0710*/ 	.word	0x00000028


	//----- nvinfo : EIATTR_FRAME_SIZE
	.align		4
.L_341:
        /*0714*/ 	.byte	0x04, 0x11
        /*0716*/ 	.short	(.L_343 - .L_342)
	.align		4
.L_342:
        /*0718*/ 	.word	index@(_Z30group_norm_nhwc_bwd_sum_kernelI11Fp32IOBf16WLi192EEv26Group_norm_nhwc_bwd_params)
        /*071c*/ 	.word	0x00000000


	//----- nvinfo : EIATTR_REGCOUNT
	.align		4
.L_343:
        /*0720*/ 	.byte	0x04, 0x2f
        /*0722*/ 	.short	(.L_345 - .L_344)
	.align		4
.L_344:
        /*0724*/ 	.word	index@(_Z30group_norm_nhwc_bwd_sum_kernelI11Fp32IOBf16WLi128EEv26Group_norm_nhwc_bwd_params)
        /*0728*/ 	.word	0x00000028


	//----- nvinfo : EIATTR_FRAME_SIZE
	.align		4
.L_345:
        /*072c*/ 	.byte	0x04, 0x11
        /*072e*/ 	.short	(.L_347 - .L_346)
	.align		4
.L_346:
        /*0730*/ 	.word	index@(_Z30group_norm_nhwc_bwd_sum_kernelI11Fp32IOBf16WLi128EEv26Group_norm_nhwc_bwd_params)
        /*0734*/ 	.word	0x00000000


	//----- nvinfo : EIATTR_REGCOUNT
	.align		4
.L_347:
        /*0738*/ 	.byte	0x04, 0x2f
        /*073a*/ 	.short	(.L_349 - .L_348)
	.align		4
.L_348:
        /*073c*/ 	.word	index@(_Z30group_norm_nhwc_bwd_sum_kernelI11Fp32IOBf16WLi64EEv26Group_norm_nhwc_bwd_params)
        /*0740*/ 	.word	0x00000028


	//----- nvinfo : EIATTR_FRAME_SIZE
	.align		4
.L_349:
        /*0744*/ 	.byte	0x04, 0x11
        /*0746*/ 	.short	(.L_351 - .L_350)
	.align		4
.L_350:
        /*0748*/ 	.word	index@(_Z30group_norm_nhwc_bwd_sum_kernelI11Fp32IOBf16WLi64EEv26Group_norm_nhwc_bwd_params)
        /*074c*/ 	.word	0x00000000


	//----- nvinfo : EIATTR_REGCOUNT
	.align		4
.L_351:
        /*0750*/ 	.byte	0x04, 0x2f
        /*0752*/ 	.short	(.L_353 - .L_352)
	.align		4
.L_352:
        /*0754*/ 	.word	index@(_Z30group_norm_nhwc_bwd_sum_kernelI11Fp32IOBf16WLi168EEv26Group_norm_nhwc_bwd_params)
        /*0758*/ 	.word	0x00000028


	//----- nvinfo : EIATTR_FRAME_SIZE
	.align		4
.L_353:
        /*075c*/ 	.byte	0x04, 0x11
        /*075e*/ 	.short	(.L_355 - .L_354)
	.align		4
.L_354:
        /*0760*/ 	.word	index@(_Z30group_norm_nhwc_bwd_sum_kernelI11Fp32IOBf16WLi168EEv26Group_norm_nhwc_bwd_params)
        /*0764*/ 	.word	0x00000000


	//----- nvinfo : EIATTR_REGCOUNT
	.align		4
.L_355:
        /*0768*/ 	.byte	0x04, 0x2f
        /*076a*/ 	.short	(.L_357 - .L_356)
	.align		4
.L_356:
        /*076c*/ 	.word	index@(_Z30group_norm_nhwc_bwd_sum_kernelI11Fp32IOBf16WLi196EEv26Group_norm_nhwc_bwd_params)
        /*0770*/ 	.word	0x00000028


	//----- nvinfo : EIATTR_FRAME_SIZE
	.align		4
.L_357:
        /*0774*/ 	.byte	0x04, 0x11
        /*0776*/ 	.short	(.L_359 - .L_358)
	.align		4
.L_358:
        /*0778*/ 	.word	index@(_Z30group_norm_nhwc_bwd_sum_kernelI11Fp32IOBf16WLi196EEv26Group_norm_nhwc_bwd_params)
        /*077c*/ 	.word	0x00000000


	//----- nvinfo : EIATTR_REGCOUNT
	.align		4
.L_359:
        /*0780*/ 	.byte	0x04, 0x2f
        /*0782*/ 	.short	(.L_361 - .L_360)
	.align		4
.L_360:
        /*0784*/ 	.word	index@(_Z30group_norm_nhwc_bwd_sum_kernelI11Fp32IOFp32WLi160EEv26Group_norm_nhwc_bwd_params)
        /*0788*/ 	.word	0x00000025


	//----- nvinfo : EIATTR_FRAME_SIZE
	.align		4
.L_361:
        /*078c*/ 	.byte	0x04, 0x11
        /*078e*/ 	.short	(.L_363 - .L_362)
	.align		4
.L_362:
        /*0790*/ 	.word	index@(_Z30group_norm_nhwc_bwd_sum_kernelI11Fp32IOFp32WLi160EEv26Group_norm_nhwc_bwd_params)
        /*0794*/ 	.word	0x00000000


	//----- nvinfo : EIATTR_REGCOUNT
	.align		4
.L_363:
        /*0798*/ 	.byte	0x04, 0x2f
        /*079a*/ 	.short	(.L_365 - .L_364)
	.align		4
.L_364:
        /*079c*/ 	.word	index@(_Z30group_norm_nhwc_bwd_sum_kernelI11Fp32IOFp32WLi140EEv26Group_norm_nhwc_bwd_params)
        /*07a0*/ 	.word	0x00000028


	//----- nvinfo : EIATTR_FRAME_SIZE
	.align		4
.L_365:
        /*07a4*/ 	.byte	0x04, 0x11
        /*07a6*/ 	.short	(.L_367 - .L_366)
	.align		4
.L_366:
        /*07a8*/ 	.word	index@(_Z30group_norm_nhwc_bwd_sum_kernelI11Fp32IOFp32WLi140EEv26Group_norm_nhwc_bwd_params)
        /*07ac*/ 	.word	0x00000000


	//----- nvinfo : EIATTR_REGCOUNT
	.align		4
.L_367:
        /*07b0*/ 	.byte	0x04, 0x2f
        /*07b2*/ 	.short	(.L_369 - .L_368)
	.align		4
.L_368:
        /*07b4*/ 	.word	index@(_Z30group_norm_nhwc_bwd_sum_kernelI11Fp32IOFp32WLi120EEv26Group_norm_nhwc_bwd_params)
        /*07b8*/ 	.word	0x00000028


	//----- nvinfo : EIATTR_FRAME_SIZE
	.align		4
.L_369:
        /*07bc*/ 	.byte	0x04, 0x11
        /*07be*/ 	.short	(.L_371 - .L_370)
	.align		4
.L_370:
        /*07c0*/ 	.word	index@(_Z30group_norm_nhwc_bwd_sum_kernelI11Fp32IOFp32WLi120EEv26Group_norm_nhwc_bwd_params)
        /*07c4*/ 	.word	0x00000000


	//----- nvinfo : EIATTR_REGCOUNT
	.align		4
.L_371:
        /*07c8*/ 	.byte	0x04, 0x2f
        /*07ca*/ 	.short	(.L_373 - .L_372)
	.align		4
.L_372:
        /*07cc*/ 	.word	index@(_Z30group_norm_nhwc_bwd_sum_kernelI11Fp32IOFp32WLi256EEv26Group_norm_nhwc_bwd_params)
        /*07d0*/ 	.word	0x0000002e


	//----- nvinfo : EIATTR_FRAME_SIZE
	.align		4
.L_373:
        /*07d4*/ 	.byte	0x04, 0x11
        /*07d6*/ 	.short	(.L_375 - .L_374)
	.align		4
.L_374:
        /*07d8*/ 	.word	index@(_Z30group_norm_nhwc_bwd_sum_kernelI11Fp32IOFp32WLi256EEv26Group_norm_nhwc_bwd_params)
        /*07dc*/ 	.word	0x00000000


	//----- nvinfo : EIATTR_REGCOUNT
	.align		4
.L_375:
        /*07e0*/ 	.byte	0x04, 0x2f
        /*07e2*/ 	.short	(.L_377 - .L_376)
	.align		4
.L_376:
        /*07e4*/ 	.word	index@(_Z30group_norm_nhwc_bwd_sum_kernelI11Fp32IOFp32WLi448EEv26Group_norm_nhwc_bwd_params)
        /*07e8*/ 	.word	0x00000047


	//----- nvinfo : EIATTR_FRAME_SIZE
	.align		4
.L_377:
        /*07ec*/ 	.byte	0x04, 0x11
        /*07ee*/ 	.short	(.L_379 - .L_378)
	.align		4
.L_378:
        /*07f0*/ 	.word	index@(_Z30group_norm_nhwc_bwd_sum_kernelI11Fp32IOFp32WLi448EEv26Group_norm_nhwc_bwd_params)
        /*07f4*/ 	.word	0x00000000


	//----- nvinfo : EIATTR_REGCOUNT
	.align		4
.L_379:
        /*07f8*/ 	.byte	0x04, 0x2f
        /*07fa*/ 	.short	(.L_381 - .L_380)
	.align		4
.L_380:
        /*07fc*/ 	.word	index@(_Z30group_norm_nhwc_bwd_sum_kernelI11Fp32IOFp32WLi192EEv26Group_norm_nhwc_bwd_params)
        /*0800*/ 	.word	0x00000028


	//----- nvinfo : EIATTR_FRAME_SIZE
	.align		4
.L_381:
        /*0804*/ 	.byte	0x04, 0x11
        /*0806*/ 	.short	(.L_383 - .L_382)
	.align		4
.L_382:
        /*0808*/ 	.word	index@(_Z30group_norm_nhwc_bwd_sum_kernelI11Fp32IOFp32WLi192EEv26Group_norm_nhwc_bwd_params)
        /*080c*/ 	.word	0x00000000


	//----- nvinfo : EIATTR_REGCOUNT
	.align		4
.L_383:
        /*0810*/ 	.byte	0x04, 0x2f
        /*0812*/ 	.short	(.L_385 - .L_384)
	.align		4
.L_384:
        /*0814*/ 	.word	index@(_Z30group_norm_nhwc_bwd_sum_kernelI11Fp32IOFp32WLi128EEv26Group_norm_nhwc_bwd_params)
        /*0818*/ 	.word	0x00000028


	//----- nvinfo : EIATTR_FRAME_SIZE
	.align		4
.L_385:
        /*081c*/ 	.byte	0x04, 0x11
        /*081e*/ 	.short	(.L_387 - .L_386)
	.align		4
.L_386:
        /*0820*/ 	.word	index@(_Z30group_norm_nhwc_bwd_sum_kernelI11Fp32IOFp32WLi128EEv26Group_norm_nhwc_bwd_params)
        /*0824*/ 	.word	0x00000000


	//----- nvinfo : EIATTR_REGCOUNT
	.align		4
.L_387:
        /*0828*/ 	.byte	0x04, 0x2f
        /*082a*/ 	.short	(.L_389 - .L_388)
	.align		4
.L_388:
        /*082c*/ 	.word	index@(_Z30group_norm_nhwc_bwd_sum_kernelI11Fp32IOFp32WLi64EEv26Group_norm_nhwc_bwd_params)
        /*0830*/ 	.word	0x00000028


	//----- nvinfo : EIATTR_FRAME_SIZE
	.align		4
.L_389:
        /*0834*/ 	.byte	0x04, 0x11
        /*0836*/ 	.short	(.L_391 - .L_390)
	.align		4
.L_390:
        /*0838*/ 	.word	index@(_Z30group_norm_nhwc_bwd_sum_kernelI11Fp32IOFp32WLi64EEv26Group_norm_nhwc_bwd_params)
        /*083c*/ 	.word	0x00000000


	//----- nvinfo : EIATTR_REGCOUNT
	.align		4
.L_391:
        /*0840*/ 	.byte	0x04, 0x2f
        /*0842*/ 	.short	(.L_393 - .L_392)
	.align		4
.L_392:
        /*0844*/ 	.word	index@(_Z30group_norm_nhwc_bwd_sum_kernelI11Fp32IOFp32WLi168EEv26Group_norm_nhwc_bwd_params)
        /*0848*/ 	.word	0x00000028


	//----- nvinfo : EIATTR_FRAME_SIZE
	.align		4
.L_393:
        /*084c*/ 	.byte	0x04, 0x11
        /*084e*/ 	.short	(.L_395 - .L_394)
	.align		4
.L_394:
        /*0850*/ 	.word	index@(_Z30group_norm_nhwc_bwd_sum_kernelI11Fp32IOFp32WLi168EEv26Group_norm_nhwc_bwd_params)
        /*0854*/ 	.word	0x00000000


	//----- nvinfo : EIATTR_REGCOUNT
	.align		4
.L_395:
        /*0858*/ 	.byte	0x04, 0x2f
        /*085a*/ 	.short	(.L_397 - .L_396)
	.align		4
.L_396:
        /*085c*/ 	.word	index@(_Z30group_norm_nhwc_bwd_sum_kernelI11Fp32IOFp32WLi196EEv26Group_norm_nhwc_bwd_params)
        /*0860*/ 	.word	0x00000028


	//----- nvinfo : EIATTR_FRAME_SIZE
	.align		4
.L_397:
        /*0864*/ 	.byte	0x04, 0x11
        /*0866*/ 	.short	(.L_399 - .L_398)
	.align		4
.L_398:
        /*0868*/ 	.word	index@(_Z30group_norm_nhwc_bwd_sum_kernelI11Fp32IOFp32WLi196EEv26Group_norm_nhwc_bwd_params)
        /*086c*/ 	.word	0x00000000


	//----- nvinfo : EIATTR_REGCOUNT
	.align		4
.L_399:
        /*0870*/ 	.byte	0x04, 0x2f
        /*0872*/ 	.short	(.L_401 - .L_400)
	.align		4
.L_400:
        /*0874*/ 	.word	index@(_Z32group_norm_nhwc_bwd_scale_kernelI11Fp16IOFp16WLi160EEv26Group_norm_nhwc_bwd_params)
        /*0878*/ 	.word	0x00000020


	//----- nvinfo : EIATTR_FRAME_SIZE
	.align		4
.L_401:
        /*087c*/ 	.byte	0x04, 0x11
        /*087e*/ 	.short	(.L_403 - .L_402)
	.align		4
.L_402:
        /*0880*/ 	.word	index@(_Z32group_norm_nhwc_bwd_scale_kernelI11Fp16IOFp16WLi160EEv26Group_norm_nhwc_bwd_params)
        /*0884*/ 	.word	0x00000000


	//----- nvinfo : EIATTR_REGCOUNT
	.align		4
.L_403:
        /*0888*/ 	.byte	0x04, 0x2f
        /*088a*/ 	.short	(.L_405 - .L_404)
	.align		4
.L_404:
        /*088c*/ 	.word	index@(_Z32group_norm_nhwc_bwd_scale_kernelI11Fp16IOFp16WLi140EEv26Group_norm_nhwc_bwd_params)
        /*0890*/ 	.word	0x00000020


	//----- nvinfo : EIATTR_FRAME_SIZE
	.align		4
.L_405:
        /*0894*/ 	.byte	0x04, 0x11
        /*0896*/ 	.short	(.L_407 - .L_406)
	.align		4
.L_406:
        /*0898*/ 	.word	index@(_Z32group_norm_nhwc_bwd_scale_kernelI11Fp16IOFp16WLi140EEv26Group_norm_nhwc_bwd_params)
        /*089c*/ 	.word	0x00000000


	//----- nvinfo : EIATTR_REGCOUNT
	.align		4
.L_407:
        /*08a0*/ 	.byte	0x04, 0x2f
        /*08a2*/ 	.short	(.L_409 - .L_408)
	.align		4
.L_408:
        /*08a4*/ 	.word	index@(_Z32group_norm_nhwc_bwd_scale_kernelI11Fp16IOFp16WLi120EEv26Group_norm_nhwc_bwd_params)
        /*08a8*/ 	.word	0x00000020


	//----- nvinfo : EIATTR_FRAME_SIZE
	.align		4
.L_409:
        /*08ac*/ 	.byte	0x04, 0x11
        /*08ae*/ 	.short	(.L_411 - .L_410)
	.align		4
.L_410:
        /*08b0*/ 	.word	index@(_Z32group_norm_nhwc_bwd_scale_kernelI11Fp16IOFp16WLi120EEv26Group_norm_nhwc_bwd_params)
        /*08b4*/ 	.word	0x00000000


	//----- nvinfo : EIATTR_REGCOUNT
	.align		4
.L_411:
        /*08b8*/ 	.byte	0x04, 0x2f
        /*08ba*/ 	.short	(.L_413 - .L_412)
	.align		4
.L_412:
        /*08bc*/ 	.word	index@(_Z32group_norm_nhwc_bwd_scale_kernelI11Fp16IOFp16WLi256EEv26Group_norm_nhwc_bwd_params)
        /*08c0*/ 	.word	0x00000020


	//----- nvinfo : EIATTR_FRAME_SIZE
	.align		4
.L_413:
        /*08c4*/ 	.byte	0x04, 0x11
        /*08c6*/ 	.short	(.L_415 - .L_414)
	.align		4
.L_414:
        /*08c8*/ 	.word	index@(_Z32group_norm_nhwc_bwd_scale_kernelI11Fp16IOFp16WLi256EEv26Group_norm_nhwc_bwd_params)
        /*08cc*/ 	.word	0x00000000


	//----- nvinfo : EIATTR_REGCOUNT
	.align		4
.L_415:
        /*08d0*/ 	.byte	0x04, 0x2f
        /*08d2*/ 	.short	(.L_417 - .L_416)
	.align		4
.L_416:
        /*08d4*/ 	.word	index@(_Z32group_norm_nhwc_bwd_scale_kernelI11Fp16IOFp16WLi448EEv26Group_norm_nhwc_bwd_params)
        /*08d8*/ 	.word	0x00000020


	//----- nvinfo : EIATTR_FRAME_SIZE
	.align		4
.L_417:
        /*08dc*/ 	.byte	0x04, 0x11
        /*08de*/ 	.short	(.L_419 - .L_418)
	.align		4
.L_418:
        /*08e0*/ 	.word	index@(_Z32group_norm_nhwc_bwd_scale_kernelI11Fp16IOFp16WLi448EEv26Group_norm_nhwc_bwd_params)
        /*08e4*/ 	.word	0x00000000


	//----- nvinfo : EIATTR_REGCOUNT
	.align		4
.L_419:
        /*08e8*/ 	.byte	0x04, 0x2f
        /*08ea*/ 	.short	(.L_421 - .L_420)
	.align		4
.L_420:
        /*08ec*/ 	.word	index@(_Z32group_norm_nhwc_bwd_scale_kernelI11Fp16IOFp16WLi192EEv26Group_norm_nhwc_bwd_params)
        /*08f0*/ 	.word	0x00000020


	//----- nvinfo : EIATTR_FRAME_SIZE
	.align		4
.L_421:
        /*08f4*/ 	.byte	0x04, 0x11
        /*08f6*/ 	.short	(.L_423 - .L_422)
	.align		4
.L_422:
        /*08f8*/ 	.word	index@(_Z32group_norm_nhwc_bwd_scale_kernelI11Fp16IOFp16WLi192EEv26Group_norm_nhwc_bwd_params)
        /*08fc*/ 	.word	0x00000000


	//----- nvinfo : EIATTR_REGCOUNT
	.align		4
.L_423:
        /*0900*/ 	.byte	0x04, 0x2f
        /*0902*/ 	.short	(.L_425 - .L_424)
	.align		4
.L_424:
        /*0904*/ 	.word	index@(_Z32group_norm_nhwc_bwd_scale_kernelI11Fp16IOFp16WLi128EEv26Group_norm_nhwc_bwd_params)
        /*0908*/ 	.word	0x00000020


	//----- nvinfo : EIATTR_FRAME_SIZE
	.align		4
.L_425:
        /*090c*/ 	.byte	0x04, 0x11
        /*090e*/ 	.short	(.L_427 - .L_426)
	.align		4
.L_426:
        /*0910*/ 	.word	index@(_Z32group_norm_nhwc_bwd_scale_kernelI11Fp16IOFp16WLi128EEv26Group_norm_nhwc_bwd_params)
        /*0914*/ 	.word	0x00000000


	//----- nvinfo : EIATTR_REGCOUNT
	.align		4
.L_427:
        /*0918*/ 	.byte	0x04, 0x2f
        /*091a*/ 	.short	(.L_429 - .L_428)
	.align		4
.L_428:
        /*091c*/ 	.word	index@(_Z32group_norm_nhwc_bwd_scale_kernelI11Fp16IOFp16WLi64EEv26Group_norm_nhwc_bwd_params)
        /*0920*/ 	.word	0x00000020


	//----- nvinfo : EIATTR_FRAME_SIZE
	.align		4
.L_429:
        /*0924*/ 	.byte	0x04, 0x11
        /*0926*/ 	.short	(.L_431 - .L_430)
	.align		4
.L_430:
        /*0928*/ 	.word	index@(_Z32group_norm_nhwc_bwd_scale_kernelI11Fp16IOFp16WLi64EEv26Group_norm_nhwc_bwd_params)
        /*092c*/ 	.word	0x00000000


	//----- nvinfo : EIATTR_REGCOUNT
	.align		4
.L_431:
        /*0930*/ 	.byte	0x04, 0x2f
        /*0932*/ 	.short	(.L_433 - .L_432)
	.align		4
.L_432:
        /*0934*/ 	.word	index@(_Z32group_norm_nhwc_bwd_scale_kernelI11Fp16IOFp16WLi168EEv26Group_norm_nhwc_bwd_params)
        /*0938*/ 	.word	0x00000020


	//----- nvinfo : EIATTR_FRAME_SIZE
	.align		4
.L_433:
        /*093c*/ 	.byte	0x04, 0x11
        /*093e*/ 	.short	(.L_435 - .L_434)
	.align		4
.L_434:
        /*0940*/ 	.word	index@(_Z32group_norm_nhwc_bwd_scale_kernelI11Fp16IOFp16WLi168EEv26Group_norm_nhwc_bwd_params)
        /*0944*/ 	.word	0x00000000


	//----- nvinfo : EIATTR_REGCOUNT
	.align		4
.L_435:
        /*0948*/ 	.byte	0x04, 0x2f
        /*094a*/ 	.short	(.L_437 - .L_436)
	.align		4
.L_436:
        /*094c*/ 	.word	index@(_Z32group_norm_nhwc_bwd_scale_kernelI11Fp16IOFp16WLi196EEv26Group_norm_nhwc_bwd_params)
        /*0950*/ 	.word	0x00000020


	//----- nvinfo : EIATTR_FRAME_SIZE
	.align		4
.L_437:
        /*0954*/ 	.byte	0x04, 0x11
        /*0956*/ 	.short	(.L_439 - .L_438)
	.align		4
.L_438:
        /*0958*/ 	.word	index@(_Z32group_norm_nhwc_bwd_scale_kernelI11Fp16IOFp16WLi196EEv26Group_norm_nhwc_bwd_params)
        /*095c*/ 	.word	0x00000000


	//----- nvinfo : EIATTR_REGCOUNT
	.align		4
.L_439:
        /*0960*/ 	.byte	0x04, 0x2f
        /*0962*/ 	.short	(.L_441 - .L_440)
	.align		4
.L_440:
        /*0964*/ 	.word	index@(_Z32group_norm_nhwc_bwd_scale_kernelI11Fp16IOBf16WLi160EEv26Group_norm_nhwc_bwd_params)
        /*0968*/ 	.word	0x00000020


	//----- nvinfo : EIATTR_FRAME_SIZE
	.align		4
.L_441:
        /*096c*/ 	.byte	0x04, 0x11
        /*096e*/ 	.short	(.L_443 - .L_442)
	.align		4
.L_442:
        /*0970*/ 	.word	index@(_Z32group_norm_nhwc_bwd_scale_kernelI11Fp16IOBf16WLi160EEv26Group_norm_nhwc_bwd_params)
        /*0974*/ 	.word	0x00000000


	//----- nvinfo : EIATTR_REGCOUNT
	.align		4
.L_443:
        /*0978*/ 	.byte	0x04, 0x2f
        /*097a*/ 	.short	(.L_445 - .L_444)
	.align		4
.L_444:
        /*097c*/ 	.word	index@(_Z32group_norm_nhwc_bwd_scale_kernelI11Fp16IOBf16WLi140EEv26Group_norm_nhwc_bwd_params)
        /*0980*/ 	.word	0x00000020


	//----- nvinfo : EIATTR_FRAME_SIZE
	.align		4
.L_445:
        /*0984*/ 	.byte	0x04, 0x11
        /*0986*/ 	.short	(.L_447 - .L_446)
	.align		4
.L_446:
        /*0988*/ 	.word	index@(_Z32group_norm_nhwc_bwd_scale_kernelI11Fp16IOBf16WLi140EEv26Group_norm_nhwc_bwd_params)
        /*098c*/ 	.word	0x00000000


	//----- nvinfo : EIATTR_REGCOUNT
	.align		4
.L_447:
        /*0990*/ 	.byte	0x04, 0x2f
        /*0992*/ 	.short	(.L_449 - .L_448)
	.align		4
.L_448:
        /*0994*/ 	.word	index@(_Z32group_norm_nhwc_bwd_scale_kernelI11Fp16IOBf16WLi120EEv26Group_norm_nhwc_bwd_params)
        /*0998*/ 	.word	0x00000020


	//----- nvinfo : EIATTR_FRAME_SIZE
	.align		4
.L_449:
        /*099c*/ 	.byte	0x04, 0x11
        /*099e*/ 	.short	(.L_451 - .L_450)
	.align		4
.L_450:
        /*09a0*/ 	.word	index@(_Z32group_norm_nhwc_bwd_scale_kernelI11Fp16IOBf16WLi120EEv26Group_norm_nhwc_bwd_params)
        /*09a4*/ 	.word	0x00000000


	//----- nvinfo : EIATTR_REGCOUNT
	.align		4
.L_451:
        /*09a8*/ 	.byte	0x04, 0x2f
        /*09aa*/ 	.short	(.L_453 - .L_452)
	.align		4
.L_452:
        /*09ac*/ 	.word	index@(_Z32group_norm_nhwc_bwd_scale_kernelI11Fp16IOBf16WLi256EEv26Group_norm_nhwc_bwd_params)
        /*09b0*/ 	.word	0x00000020


	//----- nvinfo : EIATTR_FRAME_SIZE
	.align		4
.L_453:
        /*09b4*/ 	.byte	0x04, 0x11
        /*09b6*/ 	.short	(.L_455 - .L_454)
	.align		4
.L_454:
        /*09b8*/ 	.word	index@(_Z32group_norm_nhwc_bwd_scale_kernelI11Fp16IOBf16WLi256EEv26Group_norm_nhwc_bwd_params)
        /*09bc*/ 	.word	0x00000000


	//----- nvinfo : EIATTR_REGCOUNT
	.align		4
.L_455:
        /*09c0*/ 	.byte	0x04, 0x2f
        /*09c2*/ 	.short	(.L_457 - .L_456)
	.align		4
.L_456:
        /*09c4*/ 	.word	index@(_Z32group_norm_nhwc_bwd_scale_kernelI11Fp16IOBf16WLi448EEv26Group_norm_nhwc_bwd_params)
        /*09c8*/ 	.word	0x00000020


	//----- nvinfo : EIATTR_FRAME_SIZE
	.align		4
.L_457:
        /*09cc*/ 	.byte	0x04, 0x11
        /*09ce*/ 	.short	(.L_459 - .L_458)
	.align		4
.L_458:
        /*09d0*/ 	.word	index@(_Z32group_norm_nhwc_bwd_scale_kernelI11Fp16IOBf16WLi448EEv26Group_norm_nhwc_bwd_params)
        /*09d4*/ 	.word	0x00000000


	//----- nvinfo : EIATTR_REGCOUNT
	.align		4
.L_459:
        /*09d8*/ 	.byte	0x04, 0x2f
        /*09da*/ 	.short	(.L_461 - .L_460)
	.align		4
.L_460:
        /*09dc*/ 	.word	index@(_Z32group_norm_nhwc_bwd_scale_kernelI11Fp16IOBf16WLi192EEv26Group_norm_nhwc_bwd_params)
        /*09e0*/ 	.word	0x00000020


	//----- nvinfo : EIATTR_FRAME_SIZE
	.align		4
.L_461:
        /*09e4*/ 	.byte	0x04, 0x11
        /*09e6*/ 	.short	(.L_463 - .L_462)
	.align		4
.L_462:
        /*09e8*/ 	.word	index@(_Z32group_norm_nhwc_bwd_scale_kernelI11Fp16IOBf16WLi192EEv26Group_norm_nhwc_bwd_params)
        /*09ec*/ 	.word	0x00000000


	//----- nvinfo : EIATTR_REGCOUNT
	.align		4
.L_463:
        /*09f0*/ 	.byte	0x04, 0x2f
        /*09f2*/ 	.short	(.L_465 - .L_464)
	.align		4
.L_464:
        /*09f4*/ 	.word	index@(_Z32group_norm_nhwc_bwd_scale_kernelI11Fp16IOBf16WLi128EEv26Group_norm_nhwc_bwd_params)
        /*09f8*/ 	.word	0x00000020


	//----- nvinfo : EIATTR_FRAME_SIZE
	.align		4
.L_465:
        /*09fc*/ 	.byte	0x04, 0x11
        /*09fe*/ 	.short	(.L_467 - .L_466)
	.align		4
.L_466:
        /*0a00*/ 	.word	index@(_Z32group_norm_nhwc_bwd_scale_kernelI11Fp16IOBf16WLi128EEv26Group_norm_nhwc_bwd_params)
        /*0a04*/ 	.word	0x00000000


	//----- nvinfo : EIATTR_REGCOUNT
	.align		4
.L_467:
        /*0a08*/ 	.byte	0x04, 0x2f
        /*0a0a*/ 	.short	(.L_469 - .L_468)
	.align		4
.L_468:
        /*0a0c*/ 	.word	index@(_Z32group_norm_nhwc_bwd_scale_kernelI11Fp16IOBf16WLi64EEv26Group_norm_nhwc_bwd_params)
        /*0a10*/ 	.word	0x00000020


	//----- nvinfo : EIATTR_FRAME_SIZE
	.align		4
.L_469:
        /*0a14*/ 	.byte	0x04, 0x11
        /*0a16*/ 	.short	(.L_471 - .L_470)
	.align		4
.L_470:
        /*0a18*/ 	.word	index@(_Z32group_norm_nhwc_bwd_scale_kernelI11Fp16IOBf16WLi64EEv26Group_norm_nhwc_bwd_params)
        /*0a1c*/ 	.word	0x00000000


	//----- nvinfo : EIATTR_REGCOUNT
	.align		4
.L_471:
        /*0a20*/ 	.byte	0x04, 0x2f
        /*0a22*/ 	.short	(.L_473 - .L_472)
	.align		4
.L_472:
        /*0a24*/ 	.word	index@(_Z32group_norm_nhwc_bwd_scale_kernelI11Fp16IOBf16WLi168EEv26Group_norm_nhwc_bwd_params)
        /*0a28*/ 	.word	0x00000020


	//----- nvinfo : EIATTR_FRAME_SIZE
	.align		4
.L_473:
        /*0a2c*/ 	.byte	0x04, 0x11
        /*0a2e*/ 	.short	(.L_475 - .L_474)
	.align		4
.L_474:
        /*0a30*/ 	.word	index@(_Z32group_norm_nhwc_bwd_scale_kernelI11Fp16IOBf16WLi168EEv26Group_norm_nhwc_bwd_params)
        /*0a34*/ 	.word	0x00000000


	//----- nvinfo : EIATTR_REGCOUNT
	.align		4
.L_475:
        /*0a38*/ 	.byte	0x04, 0x2f
        /*0a3a*/ 	.short	(.L_477 - .L_476)
	.align		4
.L_476:
        /*0a3c*/ 	.word	index@(_Z32group_norm_nhwc_bwd_scale_kernelI11Fp16IOBf16WLi196EEv26Group_norm_nhwc_bwd_params)
        /*0a40*/ 	.word	0x00000020


	//----- nvinfo : EIATTR_FRAME_SIZE
	.align		4
.L_477:
        /*0a44*/ 	.byte	0x04, 0x11
        /*0a46*/ 	.short	(.L_479 - .L_478)
	.align		4
.L_478:
        /*0a48*/ 	.word	index@(_Z32group_norm_nhwc_bwd_scale_kernelI11Fp16IOBf16WLi196EEv26Group_norm_nhwc_bwd_params)
        /*0a4c*/ 	.word	0x00000000


	//----- nvinfo : EIATTR_REGCOUNT
	.align		4
.L_479:
        /*0a50*/ 	.byte	0x04, 0x2f
        /*0a52*/ 	.short	(.L_481 - .L_480)
	.align		4
.L_480:
        /*0a54*/ 	.word	index@(_Z32group_norm_nhwc_bwd_scale_kernelI11Fp16IOFp32WLi160EEv26Group_norm_nhwc_bwd_params)
        /*0a58*/ 	.word	0x00000020


	//----- nvinfo : EIATTR_FRAME_SIZE
	.align		4
.L_481:
        /*0a5c*/ 	.byte	0x04, 0x11
        /*0a5e*/ 	.short	(.L_483 - .L_482)
	.align		4
.L_482:
        /*0a60*/ 	.word	index@(_Z32group_norm_nhwc_bwd_scale_kernelI11Fp16IOFp32WLi160EEv26Group_norm_nhwc_bwd_params)
        /*0a64*/ 	.word	0x00000000


	//----- nvinfo : EIATTR_REGCOUNT
	.align		4
.L_483:
        /*0a68*/ 	.byte	0x04, 0x2f
        /*0a6a*/ 	.short	(.L_485 - .L_484)
	.align		4
.L_484:
        /*0a6c*/ 	.word	index@(_Z32group_norm_nhwc_bwd_scale_kernelI11Fp16IOFp32WLi140EEv26Group_norm_nhwc_bwd_params)
        /*0a70*/ 	.word	0x00000020


	//----- nvinfo : EIATTR_FRAME_SIZE
	.align		4
.L_485:
        /*0a74*/ 	.byte	0x04, 0x11
        /*0a76*/ 	.short	(.L_487 - .L_486)
	.align		4
.L_486:
        /*0a78*/ 	.word	index@(_Z32group_norm_nhwc_bwd_scale_kernelI11Fp16IOFp32WLi140EEv26Group_norm_nhwc_bwd_params)
        /*0a7c*/ 	.word	0x00000000


	//----- nvinfo : EIATTR_REGCOUNT
	.align		4
.L_487:
        /*0a80*/ 	.byte	0x04, 0x2f
        /*0a82*/ 	.short	(.L_489 - .L_488)
	.align		4
.L_488:
        /*0a84*/ 	.word	index@(_Z32group_norm_nhwc_bwd_scale_kernelI11Fp16IOFp32WLi120EEv26Group_norm_nhwc_bwd_params)
        /*0a88*/ 	.word	0x00000020


	//----- nvinfo : EIATTR_FRAME_SIZE
	.align		4
.L_489:
        /*0a8c*/ 	.byte	0x04, 0x11
        /*0a8e*/ 	.short	(.L_491 - .L_490)
	.align		4
.L_490:
        /*0a90*/ 	.word	index@(_Z32group_norm_nhwc_bwd_scale_kernelI11Fp16IOFp32WLi120EEv26Group_norm_nhwc_bwd_params)
        /*0a94*/ 	.word	0x00000000


	//----- nvinfo : EIATTR_REGCOUNT
	.align		4
.L_491:
        /*0a98*/ 	.byte	0x04, 0x2f
        /*0a9a*/ 	.short	(.L_493 - .L_492)
	.align		4
.L_492:
        /*0a9c*/ 	.word	index@(_Z32group_norm_nhwc_bwd_scale_kernelI11Fp16IOFp32WLi256EEv26Group_norm_nhwc_bwd_params)
        /*0aa0*/ 	.word	0x00000020


	//----- nvinfo : EIATTR_FRAME_SIZE
	.align		4
.L_493:
        /*0aa4*/ 	.byte	0x04, 0x11
        /*0aa6*/ 	.short	(.L_495 - .L_494)
	.align		4
.L_494:
        /*0aa8*/ 	.word	index@(_Z32group_norm_nhwc_bwd_scale_kernelI11Fp16IOFp32WLi256EEv26Group_norm_nhwc_bwd_params)
        /*0aac*/ 	.word	0x00000000


	//----- nvinfo : EIATTR_REGCOUNT
	.align		4
.L_495:
        /*0ab0*/ 	.byte	0x04, 0x2f
        /*0ab2*/ 	.short	(.L_497 - .L_496)
	.align		4
.L_496:
        /*0ab4*/ 	.word	index@(_Z32group_norm_nhwc_bwd_scale_kernelI11Fp16IOFp32WLi448EEv26Group_norm_nhwc_bwd_params)
        /*0ab8*/ 	.word	0x00000020


	//----- nvinfo : EIATTR_FRAME_SIZE
	.align		4
.L_497:
        /*0abc*/ 	.byte	0x04, 0x11
        /*0abe*/ 	.short	(.L_499 - .L_498)
	.align		4
.L_498:
        /*0ac0*/ 	.word	index@(_Z32group_norm_nhwc_bwd_scale_kernelI11Fp16IOFp32WLi448EEv26Group_norm_nhwc_bwd_params)
        /*0ac4*/ 	.word	0x00000000


	//----- nvinfo : EIATTR_REGCOUNT
	.align		4
.L_499:
        /*0ac8*/ 	.byte	0x04, 0x2f
        /*0aca*/ 	.short	(.L_501 - .L_500)
	.align		4
.L_500:
        /*0acc*/ 	.word	index@(_Z32group_norm_nhwc_bwd_scale_kernelI11Fp16IOFp32WLi192EEv26Group_norm_nhwc_bwd_params)
        /*0ad0*/ 	.word	0x00000020


	//----- nvinfo : EIATTR_FRAME_SIZE
	.align		4
.L_501:
        /*0ad4*/ 	.byte	0x04, 0x11
        /*0ad6*/ 	.short	(.L_503 - .L_502)
	.align		4
.L_502:
        /*0ad8*/ 	.word	index@(_Z32group_norm_nhwc_bwd_scale_kernelI11Fp16IOFp32WLi192EEv26Group_norm_nhwc_bwd_params)
        /*0adc*/ 	.word	0x00000000


	//----- nvinfo : EIATTR_REGCOUNT
	.align		4
.L_503:
        /*0ae0*/ 	.byte	0x04, 0x2f
        /*0ae2*/ 	.short	(.L_505 - .L_504)
	.align		4
.L_504:
        /*0ae4*/ 	.word	index@(_Z32group_norm_nhwc_bwd_scale_kernelI11Fp16IOFp32WLi128EEv26Group_norm_nhwc_bwd_params)
        /*0ae8*/ 	.word	0x00000020


	//----- nvinfo : EIATTR_FRAME_SIZE
	.align		4
.L_505:
        /*0aec*/ 	.byte	0x04, 0x11
        /*0aee*/ 	.short	(.L_507 - .L_506)
	.align		4
.L_506:
        /*0af0*/ 	.word	index@(_Z32group_norm_nhwc_bwd_scale_kernelI11Fp16IOFp32WLi128EEv26Group_norm_nhwc_bwd_params)
        /*0af4*/ 	.word	0x00000000


	//----- nvinfo : EIATTR_REGCOUNT
	.align		4
.L_507:
        /*0af8*/ 	.byte	0x04, 0x2f
        /*0afa*/ 	.short	(.L_509 - .L_508)
	.align		4
.L_508:
        /*0afc*/ 	.word	index@(_Z32group_norm_nhwc_bwd_scale_kernelI11Fp16IOFp32WLi64EEv26Group_norm_nhwc_bwd_params)
        /*0b00*/ 	.word	0x00000020


	//----- nvinfo : EIATTR_FRAME_SIZE
	.align		4
.L_509:
        /*0b04*/ 	.byte	0x04, 0x11
        /*0b06*/ 	.short	(.L_511 - .L_510)
	.align		4
.L_510:
        /*0b08*/ 	.word	index@(_Z32group_norm_nhwc_bwd_scale_kernelI11Fp16IOFp32WLi64EEv26Group_norm_nhwc_bwd_params)
        /*0b0c*/ 	.word	0x00000000


	//----- nvinfo : EIATTR_REGCOUNT
	.align		4
.L_511:
        /*0b10*/ 	.byte	0x04, 0x2f
        /*0b12*/ 	.short	(.L_513 - .L_512)
	.align		4
.L_512:
        /*0b14*/ 	.word	index@(_Z32group_norm_nhwc_bwd_scale_kernelI11Fp16IOFp32WLi168EEv26Group_norm_nhwc_bwd_params)
        /*0b18*/ 	.word	0x00000020


	//----- nvinfo : EIATTR_FRAME_SIZE
	.align		4
.L_513:
        /*0b1c*/ 	.byte	0x04, 0x11
        /*0b1e*/ 	.short	(.L_515 - .L_514)
	.align		4
.L_514:
        /*0b20*/ 	.word	index@(_Z32group_norm_nhwc_bwd_scale_kernelI11Fp16IOFp32WLi168EEv26Group_norm_nhwc_bwd_params)
        /*0b24*/ 	.word	0x00000000


	//----- nvinfo : EIATTR_REGCOUNT
	.align		4
.L_515:
        /*0b28*/ 	.byte	0x04, 0x2f
        /*0b2a*/ 	.short	(.L_517 - .L_516)
	.align		4
.L_516:
        /*0b2c*/ 	.word	index@(_Z32group_norm_nhwc_bwd_scale_kernelI11Fp16IOFp32WLi196EEv26Group_norm_nhwc_bwd_params)
        /*0b30*/ 	.word	0x00000020


	//----- nvinfo : EIATTR_FRAME_SIZE
	.align		4
.L_517:
        /*0b34*/ 	.byte	0x04, 0x11
        /*0b36*/ 	.short	(.L_519 - .L_518)
	.align		4
.L_518:
        /*0b38*/ 	.word	index@(_Z32group_norm_nhwc_bwd_scale_kernelI11Fp16IOFp32WLi196EEv26Group_norm_nhwc_bwd_params)
        /*0b3c*/ 	.word	0x00000000


	//----- nvinfo : EIATTR_REGCOUNT
	.align		4
.L_519:
        /*0b40*/ 	.byte	0x04, 0x2f
        /*0b42*/ 	.short	(.L_521 - .L_520)
	.align		4
.L_520:
        /*0b44*/ 	.word	index@(_Z32group_norm_nhwc_bwd_scale_kernelI11Bf16IOFp16WLi160EEv26Group_norm_nhwc_bwd_params)
        /*0b48*/ 	.word	0x00000020


	//----- nvinfo : EIATTR_FRAME_SIZE
	.align		4
.L_521:
        /*0b4c*/ 	.byte	0x04, 0x11
        /*0b4e*/ 	.short	(.L_523 - .L_522)
	.align		4
.L_522:
        /*0b50*/ 	.word	index@(_Z32group_norm_nhwc_bwd_scale_kernelI11Bf16IOFp16WLi160EEv26Group_norm_nhwc_bwd_params)
        /*0b54*/ 	.word	0x00000000


	//----- nvinfo : EIATTR_REGCOUNT
	.align		4
.L_523:
        /*0b58*/ 	.byte	0x04, 0x2f
        /*0b5a*/ 	.short	(.L_525 - .L_524)
	.align		4
.L_524:
        /*0b5c*/ 	.word	index@(_Z32group_norm_nhwc_bwd_scale_kernelI11Bf16IOFp16WLi140EEv26Group_norm_nhwc_bwd_params)
        /*0b60*/ 	.word	0x00000020


	//----- nvinfo : EIATTR_FRAME_SIZE
	.align		4
.L_525:
        /*0b64*/ 	.byte	0x04, 0x11
        /*0b66*/ 	.short	(.L_527 - .L_526)
	.align		4
.L_526:
        /*0b68*/ 	.word	index@(_Z32group_norm_nhwc_bwd_scale_kernelI11Bf16IOFp16WLi140EEv26Group_norm_nhwc_bwd_params)
        /*0b6c*/ 	.word	0x00000000


	//----- nvinfo : EIATTR_REGCOUNT
	.align		4
.L_527:
        /*0b70*/ 	.byte	0x04, 0x2f
        /*0b72*/ 	.short	(.L_529 - .L_528)
	.align		4
.L_528:
        /*0b74*/ 	.word	index@(_Z32group_norm_nhwc_bwd_scale_kernelI11Bf16IOFp16WLi120EEv26Group_norm_nhwc_bwd_params)
        /*0b78*/ 	.word	0x00000020


	//----- nvinfo : EIATTR_FRAME_SIZE
	.align		4
.L_529:
        /*0b7c*/ 	.byte	0x04, 0x11
        /*0b7e*/ 	.short	(.L_531 - .L_530)
	.align		4
.L_530:
        /*0b80*/ 	.word	index@(_Z32group_norm_nhwc_bwd_scale_kernelI11Bf16IOFp16WLi120EEv26Group_norm_nhwc_bwd_params)
        /*0b84*/ 	.word	0x00000000


	//----- nvinfo : EIATTR_REGCOUNT
	.align		4
.L_531:
        /*0b88*/ 	.byte	0x04, 0x2f
        /*0b8a*/ 	.short	(.L_533 - .L_532)
	.align		4
.L_532:
        /*0b8c*/ 	.word	index@(_Z32group_norm_nhwc_bwd_scale_kernelI11Bf16IOFp16WLi256EEv26Group_norm_nhwc_bwd_params)
        /*0b90*/ 	.word	0x00000020


	//----- nvinfo : EIATTR_FRAME_SIZE
	.align		4
.L_533:
        /*0b94*/ 	.byte	0x04, 0x11
        /*0b96*/ 	.short	(.L_535 - .L_534)
	.align		4
.L_534:
        /*0b98*/ 	.word	index@(_Z32group_norm_nhwc_bwd_scale_kernelI11Bf16IOFp16WLi256EEv26Group_norm_nhwc_bwd_params)
        /*0b9c*/ 	.word	0x00000000


	//----- nvinfo : EIATTR_REGCOUNT
	.align		4
.L_535:
        /*0ba0*/ 	.byte	0x04, 0x2f
        /*0ba2*/ 	.short	(.L_537 - .L_536)
	.align		4
.L_536:
        /*0ba4*/ 	.word	index@(_Z32group_norm_nhwc_bwd_scale_kernelI11Bf16IOFp16WLi448EEv26Group_norm_nhwc_bwd_params)
        /*0ba8*/ 	.word	0x00000020


	//----- nvinfo : EIATTR_FRAME_SIZE
	.align		4
.L_537:
        /*0bac*/ 	.byte	0x04, 0x11
        /*0bae*/ 	.short	(.L_539 - .L_538)
	.align		4
.L_538:
        /*0bb0*/ 	.word	index@(_Z32group_norm_nhwc_bwd_scale_kernelI11Bf16IOFp16WLi448EEv26Group_norm_nhwc_bwd_params)
        /*0bb4*/ 	.word	0x00000000


	//----- nvinfo : EIATTR_REGCOUNT
	.align		4
.L_539:
        /*0bb8*/ 	.byte	0x04, 0x2f
        /*0bba*/ 	.short	(.L_541 - .L_540)
	.align		4
.L_540:
        /*0bbc*/ 	.word	index@(_Z32group_norm_nhwc_bwd_scale_kernelI11Bf16IOFp16WLi192EEv26Group_norm_nhwc_bwd_params)
        /*0bc0*/ 	.word	0x00000020


	//----- nvinfo : EIATTR_FRAME_SIZE
	.align		4
.L_541:
        /*0bc4*/ 	.byte	0x04, 0x11
        /*0bc6*/ 	.short	(.L_543 - .L_542)
	.align		4
.L_542:
        /*0bc8*/ 	.word	index@(_Z32group_norm_nhwc_bwd_scale_kernelI11Bf16IOFp16WLi192EEv26Group_norm_nhwc_bwd_params)
        /*0bcc*/ 	.word	0x00000000


	//----- nvinfo : EIATTR_REGCOUNT
	.align		4
.L_543:
        /*0bd0*/ 	.byte	0x04, 0x2f
        /*0bd2*/ 	.short	(.L_545 - .L_544)
	.align		4
.L_544:
        /*0bd4*/ 	.word	index@(_Z32group_norm_nhwc_bwd_scale_kernelI11Bf16IOFp16WLi128EEv26Group_norm_nhwc_bwd_params)
        /*0bd8*/ 	.word	0x00000020


	//----- nvinfo : EIATTR_FRAME_SIZE
	.align		4
.L_545:
        /*0bdc*/ 	.byte	0x04, 0x11
        /*0bde*/ 	.short	(.L_547 - .L_546)
	.align		4
.L_546:
        /*0be0*/ 	.word	index@(_Z32group_norm_nhwc_bwd_scale_kernelI11Bf16IOFp16WLi128EEv26Group_norm_nhwc_bwd_params)
        /*0be4*/ 	.word	0x00000000


	//----- nvinfo : EIATTR_REGCOUNT
	.align		4
.L_547:
        /*0be8*/ 	.byte	0x04, 0x2f
        /*0bea*/ 	.short	(.L_549 - .L_548)
	.align		4
.L_548:
        /*0bec*/ 	.word	index@(_Z32group_norm_nhwc_bwd_scale_kernelI11Bf16IOFp16WLi64EEv26Group_norm_nhwc_bwd_params)
        /*0bf0*/ 	.word	0x00000020


	//----- nvinfo : EIATTR_FRAME_SIZE
	.align		4
.L_549:
        /*0bf4*/ 	.byte	0x04, 0x11
        /*0bf6*/ 	.short	(.L_551 - .L_550)
	.align		4
.L_550:
        /*0bf8*/ 	.word	index@(_Z32group_norm_nhwc_bwd_scale_kernelI11Bf16IOFp16WLi64EEv26Group_norm_nhwc_bwd_params)
        /*0bfc*/ 	.word	0x00000000


	//----- nvinfo : EIATTR_REGCOUNT
	.align		4
.L_551:
        /*0c00*/ 	.byte	0x04, 0x2f
        /*0c02*/ 	.short	(.L_553 - .L_552)
	.align		4
.L_552:
        /*0c04*/ 	.word	index@(_Z32group_norm_nhwc_bwd_scale_kernelI11Bf16IOFp16WLi168EEv26Group_norm_nhwc_bwd_params)
        /*0c08*/ 	.word	0x00000020


	//----- nvinfo : EIATTR_FRAME_SIZE
	.align		4
.L_553:
        /*0c0c*/ 	.byte	0x04, 0x11
        /*0c0e*/ 	.short	(.L_555 - .L_554)
	.align		4
.L_554:
        /*0c10*/ 	.word	index@(_Z32group_norm_nhwc_bwd_scale_kernelI11Bf16IOFp16WLi168EEv26Group_norm_nhwc_bwd_params)
        /*0c14*/ 	.word	0x00000000


	//----- nvinfo : EIATTR_REGCOUNT
	.align		4
.L_555:
        /*0c18*/ 	.byte	0x04, 0x2f
        /*0c1a*/ 	.short	(.L_557 - .L_556)
	.align		4
.L_556:
        /*0c1c*/ 	.word	index@(_Z32group_norm_nhwc_bwd_scale_kernelI11Bf16IOFp16WLi196EEv26Group_norm_nhwc_bwd_params)
        /*0c20*/ 	.word	0x00000020


	//----- nvinfo : EIATTR_FRAME_SIZE
	.align		4
.L_557:
        /*0c24*/ 	.byte	0x04, 0x11
        /*0c26*/ 	.short	(.L_559 - .L_558)
	.align		4
.L_558:
        /*0c28*/ 	.word	index@(_Z32group_norm_nhwc_bwd_scale_kernelI11Bf16IOFp16WLi196EEv26Group_norm_nhwc_bwd_params)
        /*0c2c*/ 	.word	0x00000000


	//----- nvinfo : EIATTR_REGCOUNT
	.align		4
.L_559:
        /*0c30*/ 	.byte	0x04, 0x2f
        /*0c32*/ 	.short	(.L_561 - .L_560)
	.align		4
.L_560:
        /*0c34*/ 	.word	index@(_Z32group_norm_nhwc_bwd_scale_kernelI11Bf16IOBf16WLi160EEv26Group_norm_nhwc_bwd_params)
        /*0c38*/ 	.word	0x00000020


	//----- nvinfo : EIATTR_FRAME_SIZE
	.align		4
.L_561:
        /*0c3c*/ 	.byte	0x04, 0x11
        /*0c3e*/ 	.short	(.L_563 - .L_562)
	.align		4
.L_562:
        /*0c40*/ 	.word	index@(_Z32group_norm_nhwc_bwd_scale_kernelI11Bf16IOBf16WLi160EEv26Group_norm_nhwc_bwd_params)
        /*0c44*/ 	.word	0x00000000


	//----- nvinfo : EIATTR_REGCOUNT
	.align		4
.L_563:
        /*0c48*/ 	.byte	0x04, 0x2f
        /*0c4a*/ 	.short	(.L_565 - .L_564)
	.align		4
.L_564:
        /*0c4c*/ 	.word	index@(_Z32group_norm_nhwc_bwd_scale_kernelI11Bf16IOBf16WLi140EEv26Group_norm_nhwc_bwd_params)
        /*0c50*/ 	.word	0x00000020


	//----- nvinfo : EIATTR_FRAME_SIZE
	.align		4
.L_565:
        /*0c54*/ 	.byte	0x04, 0x11
        /*0c56*/ 	.short	(.L_567 - .L_566)
	.align		4
.L_566:
        /*0c58*/ 	.word	index@(_Z32group_norm_nhwc_bwd_scale_kernelI11Bf16IOBf16WLi140EEv26Group_norm_nhwc_bwd_params)
        /*0c5c*/ 	.word	0x00000000


	//----- nvinfo : EIATTR_REGCOUNT
	.align		4
.L_567:
        /*0c60*/ 	.byte	0x04, 0x2f
        /*0c62*/ 	.short	(.L_569 - .L_568)
	.align		4
.L_568:
        /*0c64*/ 	.word	index@(_Z32group_norm_nhwc_bwd_scale_kernelI11Bf16IOBf16WLi120EEv26Group_norm_nhwc_bwd_params)
        /*0c68*/ 	.word	0x00000020


	//----- nvinfo : EIATTR_FRAME_SIZE
	.align		4
.L_569:
        /*0c6c*/ 	.byte	0x04, 0x11
        /*0c6e*/ 	.short	(.L_571 - .L_570)
	.align		4
.L_570:
        /*0c70*/ 	.word	index@(_Z32group_norm_nhwc_bwd_scale_kernelI11Bf16IOBf16WLi120EEv26Group_norm_nhwc_bwd_params)
        /*0c74*/ 	.word	0x00000000


	//----- nvinfo : EIATTR_REGCOUNT
	.align		4
.L_571:
        /*0c78*/ 	.byte	0x04, 0x2f
        /*0c7a*/ 	.short	(.L_573 - .L_572)
	.align		4
.L_572:
        /*0c7c*/ 	.word	index@(_Z32group_norm_nhwc_bwd_scale_kernelI11Bf16IOBf16WLi256EEv26Group_norm_nhwc_bwd_params)
        /*0c80*/ 	.word	0x00000020


	//----- nvinfo : EIATTR_FRAME_SIZE
	.align		4
.L_573:
        /*0c84*/ 	.byte	0x04, 0x11
        /*0c86*/ 	.short	(.L_575 - .L_574)
	.align		4
.L_574:
        /*0c88*/ 	.word	index@(_Z32group_norm_nhwc_bwd_scale_kernelI11Bf16IOBf16WLi256EEv26Group_norm_nhwc_bwd_params)
        /*0c8c*/ 	.word	0x00000000


	//----- nvinfo : EIATTR_REGCOUNT
	.align		4
.L_575:
        /*0c90*/ 	.byte	0x04, 0x2f
        /*0c92*/ 	.short	(.L_577 - .L_576)
	.align		4
.L_576:
        /*0c94*/ 	.word	index@(_Z32group_norm_nhwc_bwd_scale_kernelI11Bf16IOBf16WLi448EEv26Group_norm_nhwc_bwd_params)
        /*0c98*/ 	.word	0x00000020


	//----- nvinfo : EIATTR_FRAME_SIZE
	.align		4
.L_577:
        /*0c9c*/ 	.byte	0x04, 0x11
        /*0c9e*/ 	.short	(.L_579 - .L_578)
	.align		4
.L_578:
        /*0ca0*/ 	.word	index@(_Z32group_norm_nhwc_bwd_scale_kernelI11Bf16IOBf16WLi448EEv26Group_norm_nhwc_bwd_params)
        /*0ca4*/ 	.word	0x00000000


	//----- nvinfo : EIATTR_REGCOUNT
	.align		4
.L_579:
        /*0ca8*/ 	.byte	0x04, 0x2f
        /*0caa*/ 	.short	(.L_581 - .L_580)
	.align		4
.L_580:
        /*0cac*/ 	.word	index@(_Z32group_norm_nhwc_bwd_scale_kernelI11Bf16IOBf16WLi192EEv26Group_norm_nhwc_bwd_params)
        /*0cb0*/ 	.word	0x00000020


	//----- nvinfo : EIATTR_FRAME_SIZE
	.align		4
.L_581:
        /*0cb4*/ 	.byte	0x04, 0x11
        /*0cb6*/ 	.short	(.L_583 - .L_582)
	.align		4
.L_582:
        /*0cb8*/ 	.word	index@(_Z32group_norm_nhwc_bwd_scale_kernelI11Bf16IOBf16WLi192EEv26Group_norm_nhwc_bwd_params)
        /*0cbc*/ 	.word	0x00000000


	//----- nvinfo : EIATTR_REGCOUNT
	.align		4
.L_583:
        /*0cc0*/ 	.byte	0x04, 0x2f
        /*0cc2*/ 	.short	(.L_585 - .L_584)
	.align		4
.L_584:
        /*0cc4*/ 	.word	index@(_Z32group_norm_nhwc_bwd_scale_kernelI11Bf16IOBf16WLi128EEv26Group_norm_nhwc_bwd_params)
        /*0cc8*/ 	.word	0x00000020


	//----- nvinfo : EIATTR_FRAME_SIZE
	.align		4
.L_585:
        /*0ccc*/ 	.byte	0x04, 0x11
        /*0cce*/ 	.short	(.L_587 - .L_586)
	.align		4
.L_586:
        /*0cd0*/ 	.word	index@(_Z32group_norm_nhwc_bwd_scale_kernelI11Bf16IOBf16WLi128EEv26Group_norm_nhwc_bwd_params)
        /*0cd4*/ 	.word	0x00000000


	//----- nvinfo : EIATTR_REGCOUNT
	.align		4
.L_587:
        /*0cd8*/ 	.byte	0x04, 0x2f
        /*0cda*/ 	.short	(.L_589 - .L_588)
	.align		4
.L_588:
        /*0cdc*/ 	.word	index@(_Z32group_norm_nhwc_bwd_scale_kernelI11Bf16IOBf16WLi64EEv26Group_norm_nhwc_bwd_params)
        /*0ce0*/ 	.word	0x00000020


	//----- nvinfo : EIATTR_FRAME_SIZE
	.align		4
.L_589:
        /*0ce4*/ 	.byte	0x04, 0x11
        /*0ce6*/ 	.short	(.L_591 - .L_590)
	.align		4
.L_590:
        /*0ce8*/ 	.word	index@(_Z32group_norm_nhwc_bwd_scale_kernelI11Bf16IOBf16WLi64EEv26Group_norm_nhwc_bwd_params)
        /*0cec*/ 	.word	0x00000000


	//----- nvinfo : EIATTR_REGCOUNT
	.align		4
.L_591:
        /*0cf0*/ 	.byte	0x04, 0x2f
        /*0cf2*/ 	.short	(.L_593 - .L_592)
	.align		4
.L_592:
        /*0cf4*/ 	.word	index@(_Z32group_norm_nhwc_bwd_scale_kernelI11Bf16IOBf16WLi168EEv26Group_norm_nhwc_bwd_params)
        /*0cf8*/ 	.word	0x00000020


	//----- nvinfo : EIATTR_FRAME_SIZE
	.align		4
.L_593:
        /*0cfc*/ 	.byte	0x04, 0x11
        /*0cfe*/ 	.short	(.L_595 - .L_594)
	.align		4
.L_594:
        /*0d00*/ 	.word	index@(_Z32group_norm_nhwc_bwd_scale_kernelI11Bf16IOBf16WLi168EEv26Group_norm_nhwc_bwd_params)
        /*0d04*/ 	.word	0x00000000


	//----- nvinfo : EIATTR_REGCOUNT
	.align		4
.L_595:
        /*0d08*/ 	.byte	0x04, 0x2f
        /*0d0a*/ 	.short	(.L_597 - .L_596)
	.align		4
.L_596:
        /*0d0c*/ 	.word	index@(_Z32group_norm_nhwc_bwd_scale_kernelI11Bf16IOBf16WLi196EEv26Group_norm_nhwc_bwd_params)
        /*0d10*/ 	.word	0x00000020


	//----- nvinfo : EIATTR_FRAME_SIZE
	.align		4
.L_597:
        /*0d14*/ 	.byte	0x04, 0x11
        /*0d16*/ 	.short	(.L_599 - .L_598)
	.align		4
.L_598:
        /*0d18*/ 	.word	index@(_Z32group_norm_nhwc_bwd_scale_kernelI11Bf16IOBf16WLi196EEv26Group_norm_nhwc_bwd_params)
        /*0d1c*/ 	.word	0x00000000


	//----- nvinfo : EIATTR_REGCOUNT
	.align		4
.L_599:
        /*0d20*/ 	.byte	0x04, 0x2f
        /*0d22*/ 	.short	(.L_601 - .L_600)
	.align		4
.L_600:
        /*0d24*/ 	.word	index@(_Z32group_norm_nhwc_bwd_scale_kernelI11Bf16IOFp32WLi160EEv26Group_norm_nhwc_bwd_params)
        /*0d28*/ 	.word	0x00000020


	//----- nvinfo : EIATTR_FRAME_SIZE
	.align		4
.L_601:
        /*0d2c*/ 	.byte	0x04, 0x11
        /*0d2e*/ 	.short	(.L_603 - .L_602)
	.align		4
.L_602:
        /*0d30*/ 	.word	index@(_Z32group_norm_nhwc_bwd_scale_kernelI11Bf16IOFp32WLi160EEv26Group_norm_nhwc_bwd_params)
        /*0d34*/ 	.word	0x00000000


	//----- nvinfo : EIATTR_REGCOUNT
	.align		4
.L_603:
        /*0d38*/ 	.byte	0x04, 0x2f
        /*0d3a*/ 	.short	(.L_605 - .L_604)
	.align		4
.L_604:
        /*0d3c*/ 	.word	index@(_Z32group_norm_nhwc_bwd_scale_kernelI11Bf16IOFp32WLi140EEv26Group_norm_nhwc_bwd_params)
        /*0d40*/ 	.word	0x00000020


	//----- nvinfo : EIATTR_FRAME_SIZE
	.align		4
.L_605:
        /*0d44*/ 	.byte	0x04, 0x11
        /*0d46*/ 	.short	(.L_607 - .L_606)
	.align		4
.L_606:
        /*0d48*/ 	.word	index@(_Z32group_norm_nhwc_bwd_scale_kernelI11Bf16IOFp32WLi140EEv26Group_norm_nhwc_bwd_params)
        /*0d4c*/ 	.word	0x00000000


	//----- nvinfo : EIATTR_REGCOUNT
	.align		4
.L_607:
        /*0d50*/ 	.byte	0x04, 0x2f
        /*0d52*/ 	.short	(.L_609 - .L_608)
	.align		4
.L_608:
        /*0d54*/ 	.word	index@(_Z32group_norm_nhwc_bwd_scale_kernelI11Bf16IOFp32WLi120EEv26Group_norm_nhwc_bwd_params)
        /*0d58*/ 	.word	0x00000020


	//----- nvinfo : EIATTR_FRAME_SIZE
	.align		4
.L_609:
        /*0d5c*/ 	.byte	0x04, 0x11
        /*0d5e*/ 	.short	(.L_611 - .L_610)
	.align		4
.L_610:
        /*0d60*/ 	.word	index@(_Z32group_norm_nhwc_bwd_scale_kernelI11Bf16IOFp32WLi120EEv26Group_norm_nhwc_bwd_params)
        /*0d64*/ 	.word	0x00000000


	//----- nvinfo : EIATTR_REGCOUNT
	.align		4
.L_611:
        /*0d68*/ 	.byte	0x04, 0x2f
        /*0d6a*/ 	.short	(.L_613 - .L_612)
	.align		4
.L_612:
        /*0d6c*/ 	.word	index@(_Z32group_norm_nhwc_bwd_scale_kernelI11Bf16IOFp32WLi256EEv26Group_norm_nhwc_bwd_params)
        /*0d70*/ 	.word	0x00000020


	//----- nvinfo : EIATTR_FRAME_SIZE
	.align		4
.L_613:
        /*0d74*/ 	.byte	0x04, 0x11
        /*0d76*/ 	.short	(.L_615 - .L_614)
	.align		4
.L_614:
        /*0d78*/ 	.word	index@(_Z32group_norm_nhwc_bwd_scale_kernelI11Bf16IOFp32WLi256EEv26Group_norm_nhwc_bwd_params)
        /*0d7c*/ 	.word	0x00000000


	//----- nvinfo : EIATTR_REGCOUNT
	.align		4
.L_615:
        /*0d80*/ 	.byte	0x04, 0x2f
        /*0d82*/ 	.short	(.L_617 - .L_616)
	.align		4
.L_616:
        /*0d84*/ 	.word	index@(_Z32group_norm_nhwc_bwd_scale_kernelI11Bf16IOFp32WLi448EEv26Group_norm_nhwc_bwd_params)
        /*0d88*/ 	.word	0x00000020


	//----- nvinfo : EIATTR_FRAME_SIZE
	.align		4
.L_617:
        /*0d8c*/ 	.byte	0x04, 0x11
        /*0d8e*/ 	.short	(.L_619 - .L_618)
	.align		4
.L_618:
        /*0d90*/ 	.word	index@(_Z32group_norm_nhwc_bwd_scale_kernelI11Bf16IOFp32WLi448EEv26Group_norm_nhwc_bwd_params)
        /*0d94*/ 	.word	0x00000000


	//----- nvinfo : EIATTR_REGCOUNT
	.align		4
.L_619:
        /*0d98*/ 	.byte	0x04, 0x2f
        /*0d9a*/ 	.short	(.L_621 - .L_620)
	.align		4
.L_620:
        /*0d9c*/ 	.word	index@(_Z32group_norm_nhwc_bwd_scale_kernelI11Bf16IOFp32WLi192EEv26Group_norm_nhwc_bwd_params)
        /*0da0*/ 	.word	0x00000020


	//----- nvinfo : EIATTR_FRAME_SIZE
	.align		4
.L_621:
        /*0da4*/ 	.byte	0x04, 0x11
        /*0da6*/ 	.short	(.L_623 - .L_622)
	.align		4
.L_622:
        /*0da8*/ 	.word	index@(_Z32group_norm_nhwc_bwd_scale_kernelI11Bf16IOFp32WLi192EEv26Group_norm_nhwc_bwd_params)
        /*0dac*/ 	.word	0x00000000


	//----- nvinfo : EIATTR_REGCOUNT
	.align		4
.L_623:
        /*0db0*/ 	.byte	0x04, 0x2f
        /*0db2*/ 	.short	(.L_625 - .L_624)
	.align		4
.L_624:
        /*0db4*/ 	.word	index@(_Z32group_norm_nhwc_bwd_scale_kernelI11Bf16IOFp32WLi128EEv26Group_norm_nhwc_bwd_params)
        /*0db8*/ 	.word	0x00000020


	//----- nvinfo : EIATTR_FRAME_SIZE
	.align		4
.L_625:
        /*0dbc*/ 	.byte	0x04, 0x11
        /*0dbe*/ 	.short	(.L_627 - .L_626)
	.align		4
.L_626:
        /*0dc0*/ 	.word	index@(_Z32group_norm_nhwc_bwd_scale_kernelI11Bf16IOFp32WLi128EEv26Group_norm_nhwc_bwd_params)
        /*0dc4*/ 	.word	0x00000000


	//----- nvinfo : EIATTR_REGCOUNT
	.align		4
.L_627:
        /*0dc8*/ 	.byte	0x04, 0x2f
        /*0dca*/ 	.short	(.L_629 - .L_628)
	.align		4
.L_628:
        /*0dcc*/ 	.word	index@(_Z32group_norm_nhwc_bwd_scale_kernelI11Bf16IOFp32WLi64EEv26Group_norm_nhwc_bwd_params)
        /*0dd0*/ 	.word	0x00000020


	//----- nvinfo : EIATTR_FRAME_SIZE
	.align		4
.L_629:
        /*0dd4*/ 	.byte	0x04, 0x11
        /*0dd6*/ 	.short	(.L_631 - .L_630)
	.align		4
.L_630:
        /*0dd8*/ 	.word	index@(_Z32group_norm_nhwc_bwd_scale_kernelI11Bf16IOFp32WLi64EEv26Group_norm_nhwc_bwd_params)
        /*0ddc*/ 	.word	0x00000000


	//----- nvinfo : EIATTR_REGCOUNT
	.align		4
.L_631:
        /*0de0*/ 	.byte	0x04, 0x2f
        /*0de2*/ 	.short	(.L_633 - .L_632)
	.align		4
.L_632:
        /*0de4*/ 	.word	index@(_Z32group_norm_nhwc_bwd_scale_kernelI11Bf16IOFp32WLi168EEv26Group_norm_nhwc_bwd_params)
        /*0de8*/ 	.word	0x00000020


	//----- nvinfo : EIATTR_FRAME_SIZE
	.align		4
.L_633:
        /*0dec*/ 	.byte	0x04, 0x11
        /*0dee*/ 	.short	(.L_635 - .L_634)
	.align		4
.L_634:
        /*0df0*/ 	.word	index@(_Z32group_norm_nhwc_bwd_scale_kernelI11Bf16IOFp32WLi168EEv26Group_norm_nhwc_bwd_params)
        /*0df4*/ 	.word	0x00000000


	//----- nvinfo : EIATTR_REGCOUNT
	.align		4
.L_635:
        /*0df8*/ 	.byte	0x04, 0x2f
        /*0dfa*/ 	.short	(.L_637 - .L_636)
	.align		4
.L_636:
        /*0dfc*/ 	.word	index@(_Z32group_norm_nhwc_bwd_scale_kernelI11Bf16IOFp32WLi196EEv26Group_norm_nhwc_bwd_params)
        /*0e00*/ 	.word	0x00000020


	//----- nvinfo : EIATTR_FRAME_SIZE
	.align		4
.L_637:
        /*0e04*/ 	.byte	0x04, 0x11
        /*0e06*/ 	.short	(.L_639 - .L_638)
	.align		4
.L_638:
        /*0e08*/ 	.word	index@(_Z32group_norm_nhwc_bwd_scale_kernelI11Bf16IOFp32WLi196EEv26Group_norm_nhwc_bwd_params)
        /*0e0c*/ 	.word	0x00000000


	//----- nvinfo : EIATTR_REGCOUNT
	.align		4
.L_639:
        /*0e10*/ 	.byte	0x04, 0x2f
        /*0e12*/ 	.short	(.L_641 - .L_640)
	.align		4
.L_640:
        /*0e14*/ 	.word	index@(_Z32group_norm_nhwc_bwd_scale_kernelI11Fp32IOFp16WLi160EEv26Group_norm_nhwc_bwd_params)
        /*0e18*/ 	.word	0x00000020


	//----- nvinfo : EIATTR_FRAME_SIZE
	.align		4
.L_641:
        /*0e1c*/ 	.byte	0x04, 0x11
        /*0e1e*/ 	.short	(.L_643 - .L_642)
	.align		4
.L_642:
        /*0e20*/ 	.word	index@(_Z32group_norm_nhwc_bwd_scale_kernelI11Fp32IOFp16WLi160EEv26Group_norm_nhwc_bwd_params)
        /*0e24*/ 	.word	0x00000000


	//----- nvinfo : EIATTR_REGCOUNT
	.align		4
.L_643:
        /*0e28*/ 	.byte	0x04, 0x2f
        /*0e2a*/ 	.short	(.L_645 - .L_644)
	.align		4
.L_644:
        /*0e2c*/ 	.word	index@(_Z32group_norm_nhwc_bwd_scale_kernelI11Fp32IOFp16WLi140EEv26Group_norm_nhwc_bwd_params)
        /*0e30*/ 	.word	0x00000020


	//----- nvinfo : EIATTR_FRAME_SIZE
	.align		4
.L_645:
        /*0e34*/ 	.byte	0x04, 0x11
        /*0e36*/ 	.short	(.L_647 - .L_646)
	.align		4
.L_646:
        /*0e38*/ 	.word	index@(_Z32group_norm_nhwc_bwd_scale_kernelI11Fp32IOFp16WLi140EEv26Group_norm_nhwc_bwd_params)
        /*0e3c*/ 	.word	0x00000000


	//----- nvinfo : EIATTR_REGCOUNT
	.align		4
.L_647:
        /*0e40*/ 	.byte	0x04, 0x2f
        /*0e42*/ 	.short	(.L_649 - .L_648)
	.align		4
.L_648:
        /*0e44*/ 	.word	index@(_Z32group_norm_nhwc_bwd_scale_kernelI11Fp32IOFp16WLi120EEv26Group_norm_nhwc_bwd_params)
        /*0e48*/ 	.word	0x00000020


	//----- nvinfo : EIATTR_FRAME_SIZE
	.align		4
.L_649:
        /*0e4c*/ 	.byte	0x04, 0x11
        /*0e4e*/ 	.short	(.L_651 - .L_650)
	.align		4
.L_650:
        /*0e50*/ 	.word	index@(_Z32group_norm_nhwc_bwd_scale_kernelI11Fp32IOFp16WLi120EEv26Group_norm_nhwc_bwd_params)
        /*0e54*/ 	.word	0x00000000


	//----- nvinfo : EIATTR_REGCOUNT
	.align		4
.L_651:
        /*0e58*/ 	.byte	0x04, 0x2f
        /*0e5a*/ 	.short	(.L_653 - .L_652)
	.align		4
.L_652:
        /*0e5c*/ 	.word	index@(_Z32group_norm_nhwc_bwd_scale_kernelI11Fp32IOFp16WLi256EEv26Group_norm_nhwc_bwd_params)
        /*0e60*/ 	.word	0x00000020


	//----- nvinfo : EIATTR_FRAME_SIZE
	.align		4
.L_653:
        /*0e64*/ 	.byte	0x04, 0x11
        /*0e66*/ 	.short	(.L_655 - .L_654)
	.align		4
.L_654:
        /*0e68*/ 	.word	index@(_Z32group_norm_nhwc_bwd_scale_kernelI11Fp32IOFp16WLi256EEv26Group_norm_nhwc_bwd_params)
        /*0e6c*/ 	.word	0x00000000


	//----- nvinfo : EIATTR_REGCOUNT
	.align		4
.L_655:
        /*0e70*/ 	.byte	0x04, 0x2f
        /*0e72*/ 	.short	(.L_657 - .L_656)
	.align		4
.L_656:
        /*0e74*/ 	.word	index@(_Z32group_norm_nhwc_bwd_scale_kernelI11Fp32IOFp16WLi448EEv26Group_norm_nhwc_bwd_params)
        /*0e78*/ 	.word	0x00000020


	//----- nvinfo : EIATTR_FRAME_SIZE
	.align		4
.L_657:
        /*0e7c*/ 	.byte	0x04, 0x11
        /*0e7e*/ 	.short	(.L_659 - .L_658)
	.align		4
.L_658:
        /*0e80*/ 	.word	index@(_Z32group_norm_nhwc_bwd_scale_kernelI11Fp32IOFp16WLi448EEv26Group_norm_nhwc_bwd_params)
        /*0e84*/ 	.word	0x00000000


	//----- nvinfo : EIATTR_REGCOUNT
	.align		4
.L_659:
        /*0e88*/ 	.byte	0x04, 0x2f
        /*0e8a*/ 	.short	(.L_661 - .L_660)
	.align		4
.L_660:
        /*0e8c*/ 	.word	index@(_Z32group_norm_nhwc_bwd_scale_kernelI11Fp32IOFp16WLi192EEv26Group_norm_nhwc_bwd_params)
        /*0e90*/ 	.word	0x00000020


	//----- nvinfo : EIATTR_FRAME_SIZE
	.align		4
.L_661:
        /*0e94*/ 	.byte	0x04, 0x11
        /*0e96*/ 	.short	(.L_663 - .L_662)
	.align		4
.L_662:
        /*0e98*/ 	.word	index@(_Z32group_norm_nhwc_bwd_scale_kernelI11Fp32IOFp16WLi192EEv26Group_norm_nhwc_bwd_params)
        /*0e9c*/ 	.word	0x00000000


	//----- nvinfo : EIATTR_REGCOUNT
	.align		4
.L_663:
        /*0ea0*/ 	.byte	0x04, 0x2f
        /*0ea2*/ 	.short	(.L_665 - .L_664)
	.align		4
.L_664:
        /*0ea4*/ 	.word	index@(_Z32group_norm_nhwc_bwd_scale_kernelI11Fp32IOFp16WLi128EEv26Group_norm_nhwc_bwd_params)
        /*0ea8*/ 	.word	0x00000020


	//----- nvinfo : EIATTR_FRAME_SIZE
	.align		4
.L_665:
        /*0eac*/ 	.byte	0x04, 0x11
        /*0eae*/ 	.short	(.L_667 - .L_666)
	.align		4
.L_666:
        /*0eb0*/ 	.word	index@(_Z32group_norm_nhwc_bwd_scale_kernelI11Fp32IOFp16WLi128EEv26Group_norm_nhwc_bwd_params)
        /*0eb4*/ 	.word	0x00000000


	//----- nvinfo : EIATTR_REGCOUNT
	.align		4
.L_667:
        /*0eb8*/ 	.byte	0x04, 0x2f
        /*0eba*/ 	.short	(.L_669 - .L_668)
	.align		4
.L_668:
        /*0ebc*/ 	.word	index@(_Z32group_norm_nhwc_bwd_scale_kernelI11Fp32IOFp16WLi64EEv26Group_norm_nhwc_bwd_params)
        /*0ec0*/ 	.word	0x00000020


	//----- nvinfo : EIATTR_FRAME_SIZE
	.align		4
.L_669:
        /*0ec4*/ 	.byte	0x04, 0x11
        /*0ec6*/ 	.short	(.L_671 - .L_670)
	.align		4
.L_670:
        /*0ec8*/ 	.word	index@(_Z32group_norm_nhwc_bwd_scale_kernelI11Fp32IOFp16WLi64EEv26Group_norm_nhwc_bwd_params)
        /*0ecc*/ 	.word	0x00000000


	//----- nvinfo : EIATTR_REGCOUNT
	.align		4
.L_671:
        /*0ed0*/ 	.byte	0x04, 0x2f
        /*0ed2*/ 	.short	(.L_673 - .L_672)
	.align		4
.L_672:
        /*0ed4*/ 	.word	index@(_Z32group_norm_nhwc_bwd_scale_kernelI11Fp32IOFp16WLi168EEv26Group_norm_nhwc_bwd_params)
        /*0ed8*/ 	.word	0x00000020


	//----- nvinfo : EIATTR_FRAME_SIZE
	.align		4
.L_673:
        /*0edc*/ 	.byte	0x04, 0x11
        /*0ede*/ 	.short	(.L_675 - .L_674)
	.align		4
.L_674:
        /*0ee0*/ 	.word	index@(_Z32group_norm_nhwc_bwd_scale_kernelI11Fp32IOFp16WLi168EEv26Group_norm_nhwc_bwd_params)
        /*0ee4*/ 	.word	0x00000000


	//----- nvinfo : EIATTR_REGCOUNT
	.align		4
.L_675:
        /*0ee8*/ 	.byte	0x04, 0x2f
        /*0eea*/ 	.short	(.L_677 - .L_676)
	.align		4
.L_676:
        /*0eec*/ 	.word	index@(_Z32group_norm_nhwc_bwd_scale_kernelI11Fp32IOFp16WLi196EEv26Group_norm_nhwc_bwd_params)
        /*0ef0*/ 	.word	0x00000020


	//----- nvinfo : EIATTR_FRAME_SIZE
	.align		4
.L_677:
        /*0ef4*/ 	.byte	0x04, 0x11
        /*0ef6*/ 	.short	(.L_679 - .L_678)
	.align		4
.L_678:
        /*0ef8*/ 	.word	index@(_Z32group_norm_nhwc_bwd_scale_kernelI11Fp32IOFp16WLi196EEv26Group_norm_nhwc_bwd_params)
        /*0efc*/ 	.word	0x00000000


	//----- nvinfo : EIATTR_REGCOUNT
	.align		4
.L_679:
        /*0f00*/ 	.byte	0x04, 0x2f
        /*0f02*/ 	.short	(.L_681 - .L_680)
	.align		4
.L_680:
        /*0f04*/ 	.word	index@(_Z32group_norm_nhwc_bwd_scale_kernelI11Fp32IOBf16WLi160EEv26Group_norm_nhwc_bwd_params)
        /*0f08*/ 	.word	0x00000020


	//----- nvinfo : EIATTR_FRAME_SIZE
	.align		4
.L_681:
        /*0f0c*/ 	.byte	0x04, 0x11
        /*0f0e*/ 	.short	(.L_683 - .L_682)
	.align		4
.L_682:
        /*0f10*/ 	.word	index@(_Z32group_norm_nhwc_bwd_scale_kernelI11Fp32IOBf16WLi160EEv26Group_norm_nhwc_bwd_params)
        /*0f14*/ 	.word	0x00000000


	//----- nvinfo : EIATTR_REGCOUNT
	.align		4
.L_683:
        /*0f18*/ 	.byte	0x04, 0x2f
        /*0f1a*/ 	.short	(.L_685 - .L_684)
	.align		4
.L_684:
        /*0f1c*/ 	.word	index@(_Z32group_norm_nhwc_bwd_scale_kernelI11Fp32IOBf16WLi140EEv26Group_norm_nhwc_bwd_params)
        /*0f20*/ 	.word	0x00000020


	//----- nvinfo : EIATTR_FRAME_SIZE
	.align		4
.L_685:
        /*0f24*/ 	.byte	0x04, 0x11
        /*0f26*/ 	.short	(.L_687 - .L_686)
	.align		4
.L_686:
        /*0f28*/ 	.word	index@(_Z32group_norm_nhwc_bwd_scale_kernelI11Fp32IOBf16WLi140EEv26Group_norm_nhwc_bwd_params)
        /*0f2c*/ 	.word	0x00000000


	//----- nvinfo : EIATTR_REGCOUNT
	.align		4
.L_687:
        /*0f30*/ 	.byte	0x04, 0x2f
        /*0f32*/ 	.short	(.L_689 - .L_688)
	.align		4
.L_688:
        /*0f34*/ 	.word	index@(_Z32group_norm_nhwc_bwd_scale_kernelI11Fp32IOBf16WLi120EEv26Group_norm_nhwc_bwd_params)
        /*0f38*/ 	.word	0x00000020


	//----- nvinfo : EIATTR_FRAME_SIZE
	.align		4
.L_689:
        /*0f3c*/ 	.byte	0x04, 0x11
        /*0f3e*/ 	.short	(.L_691 - .L_690)
	.align		4
.L_690:
        /*0f40*/ 	.word	index@(_Z32group_norm_nhwc_bwd_scale_kernelI11Fp32IOBf16WLi120EEv26Group_norm_nhwc_bwd_params)
        /*0f44*/ 	.word	0x00000000


	//----- nvinfo : EIATTR_REGCOUNT
	.align		4
.L_691:
        /*0f48*/ 	.byte	0x04, 0x2f
        /*0f4a*/ 	.short	(.L_693 - .L_692)
	.align		4
.L_692:
        /*0f4c*/ 	.word	index@(_Z32group_norm_nhwc_bwd_scale_kernelI11Fp32IOBf16WLi256EEv26Group_norm_nhwc_bwd_params)
        /*0f50*/ 	.word	0x00000020


	//----- nvinfo : EIATTR_FRAME_SIZE
	.align		4
.L_693:
        /*0f54*/ 	.byte	0x04, 0x11
        /*0f56*/ 	.short	(.L_695 - .L_694)
	.align		4
.L_694:
        /*0f58*/ 	.word	index@(_Z32group_norm_nhwc_bwd_scale_kernelI11Fp32IOBf16WLi256EEv26Group_norm_nhwc_bwd_params)
        /*0f5c*/ 	.word	0x00000000


	//----- nvinfo : EIATTR_REGCOUNT
	.align		4
.L_695:
        /*0f60*/ 	.byte	0x04, 0x2f
        /*0f62*/ 	.short	(.L_697 - .L_696)
	.align		4
.L_696:
        /*0f64*/ 	.word	index@(_Z32group_norm_nhwc_bwd_scale_kernelI11Fp32IOBf16WLi448EEv26Group_norm_nhwc_bwd_params)
        /*0f68*/ 	.word	0x00000020


	//----- nvinfo : EIATTR_FRAME_SIZE
	.align		4
.L_697:
        /*0f6c*/ 	.byte	0x04, 0x11
        /*0f6e*/ 	.short	(.L_699 - .L_698)
	.align		4
.L_698:
        /*0f70*/ 	.word	index@(_Z32group_norm_nhwc_bwd_scale_kernelI11Fp32IOBf16WLi448EEv26Group_norm_nhwc_bwd_params)
        /*0f74*/ 	.word	0x00000000


	//----- nvinfo : EIATTR_REGCOUNT
	.align		4
.L_699:
        /*0f78*/ 	.byte	0x04, 0x2f
        /*0f7a*/ 	.short	(.L_701 - .L_700)
	.align		4
.L_700:
        /*0f7c*/ 	.word	index@(_Z32group_norm_nhwc_bwd_scale_kernelI11Fp32IOBf16WLi192EEv26Group_norm_nhwc_bwd_params)
        /*0f80*/ 	.word	0x00000020


	//----- nvinfo : EIATTR_FRAME_SIZE
	.align		4
.L_701:
        /*0f84*/ 	.byte	0x04, 0x11
        /*0f86*/ 	.short	(.L_703 - .L_702)
	.align		4
.L_702:
        /*0f88*/ 	.word	index@(_Z32group_norm_nhwc_bwd_scale_kernelI11Fp32IOBf16WLi192EEv26Group_norm_nhwc_bwd_params)
        /*0f8c*/ 	.word	0x00000000


	//----- nvinfo : EIATTR_REGCOUNT
	.align		4
.L_703:
        /*0f90*/ 	.byte	0x04, 0x2f
        /*0f92*/ 	.short	(.L_705 - .L_704)
	.align		4
.L_704:
        /*0f94*/ 	.word	index@(_Z32group_norm_nhwc_bwd_scale_kernelI11Fp32IOBf16WLi128EEv26Group_norm_nhwc_bwd_params)
        /*0f98*/ 	.word	0x00000020


	//----- nvinfo : EIATTR_FRAME_SIZE
	.align		4
.L_705:
        /*0f9c*/ 	.byte	0x04, 0x11
        /*0f9e*/ 	.short	(.L_707 - .L_706)
	.align		4
.L_706:
        /*0fa0*/ 	.word	index@(_Z32group_norm_nhwc_bwd_scale_kernelI11Fp32IOBf16WLi128EEv26Group_norm_nhwc_bwd_params)
        /*0fa4*/ 	.word	0x00000000


	//----- nvinfo : EIATTR_REGCOUNT
	.align		4
.L_707:
        /*0fa8*/ 	.byte	0x04, 0x2f
        /*0faa*/ 	.short	(.L_709 - .L_708)
	.align		4
.L_708:
        /*0fac*/ 	.word	index@(_Z32group_norm_nhwc_bwd_scale_kernelI11Fp32IOBf16WLi64EEv26Group_norm_nhwc_bwd_params)
        /*0fb0*/ 	.word	0x00000020


	//----- nvinfo : EIATTR_FRAME_SIZE
	.align		4
.L_709:
        /*0fb4*/ 	.byte	0x04, 0x11
        /*0fb6*/ 	.short	(.L_711 - .L_710)
	.align		4
.L_710:
        /*0fb8*/ 	.word	index@(_Z32group_norm_nhwc_bwd_scale_kernelI11Fp32IOBf16WLi64EEv26Group_norm_nhwc_bwd_params)
        /*0fbc*/ 	.word	0x00000000


	//----- nvinfo : EIATTR_REGCOUNT
	.align		4
.L_711:
        /*0fc0*/ 	.byte	0x04, 0x2f
        /*0fc2*/ 	.short	(.L_713 - .L_712)
	.align		4
.L_712:
        /*0fc4*/ 	.word	index@(_Z32group_norm_nhwc_bwd_scale_kernelI11Fp32IOBf16WLi168EEv26Group_norm_nhwc_bwd_params)
        /*0fc8*/ 	.word	0x00000020


	//----- nvinfo : EIATTR_FRAME_SIZE
	.align		4
.L_713:
        /*0fcc*/ 	.byte	0x04, 0x11
        /*0fce*/ 	.short	(.L_715 - .L_714)
	.align		4
.L_714:
        /*0fd0*/ 	.word	index@(_Z32group_norm_nhwc_bwd_scale_kernelI11Fp32IOBf16WLi168EEv26Group_norm_nhwc_bwd_params)
        /*0fd4*/ 	.word	0x00000000


	//----- nvinfo : EIATTR_REGCOUNT
	.align		4
.L_715:
        /*0fd8*/ 	.byte	0x04, 0x2f
        /*0fda*/ 	.short	(.L_717 - .L_716)
	.align		4
.L_716:
        /*0fdc*/ 	.word	index@(_Z32group_norm_nhwc_bwd_scale_kernelI11Fp32IOBf16WLi196EEv26Group_norm_nhwc_bwd_params)
        /*0fe0*/ 	.word	0x00000020


	//----- nvinfo : EIATTR_FRAME_SIZE
	.align		4
.L_717:
        /*0fe4*/ 	.byte	0x04, 0x11
        /*0fe6*/ 	.short	(.L_719 - .L_718)
	.align		4
.L_718:
        /*0fe8*/ 	.word	index@(_Z32group_norm_nhwc_bwd_scale_kernelI11Fp32IOBf16WLi196EEv26Group_norm_nhwc_bwd_params)
        /*0fec*/ 	.word	0x00000000


	//----- nvinfo : EIATTR_REGCOUNT
	.align		4
.L_719:
        /*0ff0*/ 	.byte	0x04, 0x2f
        /*0ff2*/ 	.short	(.L_721 - .L_720)
	.align		4
.L_720:
        /*0ff4*/ 	.word	index@(_Z32group_norm_nhwc_bwd_scale_kernelI11Fp32IOFp32WLi160EEv26Group_norm_nhwc_bwd_params)
        /*0ff8*/ 	.word	0x00000020


	//----- nvinfo : EIATTR_FRAME_SIZE
	.align		4
.L_721:
        /*0ffc*/ 	.byte	0x04, 0x11
        /*0ffe*/ 	.short	(.L_723 - .L_722)
	.align		4
.L_722:
        /*1000*/ 	.word	index@(_Z32group_norm_nhwc_bwd_scale_kernelI11Fp32IOFp32WLi160EEv26Group_norm_nhwc_bwd_params)
        /*1004*/ 	.word	0x00000000


	//----- nvinfo : EIATTR_REGCOUNT
	.align		4
.L_723:
        /*1008*/ 	.byte	0x04, 0x2f
        /*100a*/ 	.short	(.L_725 - .L_724)
	.align		4
.L_724:
        /*100c*/ 	.word	index@(_Z32group_norm_nhwc_bwd_scale_kernelI11Fp32IOFp32WLi140EEv26Group_norm_nhwc_bwd_params)
        /*1010*/ 	.word	0x00000020


	//----- nvinfo : EIATTR_FRAME_SIZE
	.align		4
.L_725:
        /*1014*/ 	.byte	0x04, 0x11
        /*1016*/ 	.short	(.L_727 - .L_726)
	.align		4
.L_726:
        /*1018*/ 	.word	index@(_Z32group_norm_nhwc_bwd_scale_kernelI11Fp32IOFp32WLi140EEv26Group_norm_nhwc_bwd_params)
        /*101c*/ 	.word	0x00000000


	//----- nvinfo : EIATTR_REGCOUNT
	.align		4
.L_727:
        /*1020*/ 	.byte	0x04, 0x2f
        /*1022*/ 	.short	(.L_729 - .L_728)
	.align		4
.L_728:
        /*1024*/ 	.word	index@(_Z32group_norm_nhwc_bwd_scale_kernelI11Fp32IOFp32WLi120EEv26Group_norm_nhwc_bwd_params)
        /*1028*/ 	.word	0x00000020


	//----- nvinfo : EIATTR_FRAME_SIZE
	.align		4
.L_729:
        /*102c*/ 	.byte	0x04, 0x11
        /*102e*/ 	.short	(.L_731 - .L_730)
	.align		4
.L_730:
        /*1030*/ 	.word	index@(_Z32group_norm_nhwc_bwd_scale_kernelI11Fp32IOFp32WLi120EEv26Group_norm_nhwc_bwd_params)
        /*1034*/ 	.word	0x00000000


	//----- nvinfo : EIATTR_REGCOUNT
	.align		4
.L_731:
        /*1038*/ 	.byte	0x04, 0x2f
        /*103a*/ 	.short	(.L_733 - .L_732)
	.align		4
.L_732:
        /*103c*/ 	.word	index@(_Z32group_norm_nhwc_bwd_scale_kernelI11Fp32IOFp32WLi256EEv26Group_norm_nhwc_bwd_params)
        /*1040*/ 	.word	0x00000020


	//----- nvinfo : EIATTR_FRAME_SIZE
	.align		4
.L_733:
        /*1044*/ 	.byte	0x04, 0x11
        /*1046*/ 	.short	(.L_735 - .L_734)
	.align		4
.L_734:
        /*1048*/ 	.word	index@(_Z32group_norm_nhwc_bwd_scale_kernelI11Fp32IOFp32WLi256EEv26Group_norm_nhwc_bwd_params)
        /*104c*/ 	.word	0x00000000


	//----- nvinfo : EIATTR_REGCOUNT
	.align		4
.L_735:
        /*1050*/ 	.byte	0x04, 0x2f
        /*1052*/ 	.short	(.L_737 - .L_736)
	.align		4
.L_736:
        /*1054*/ 	.word	index@(_Z32group_norm_nhwc_bwd_scale_kernelI11Fp32IOFp32WLi448EEv26Group_norm_nhwc_bwd_params)
        /*1058*/ 	.word	0x00000020


	//----- nvinfo : EIATTR_FRAME_SIZE
	.align		4
.L_737:
        /*105c*/ 	.byte	0x04, 0x11
        /*105e*/ 	.short	(.L_739 - .L_738)
	.align		4
.L_738:
        /*1060*/ 	.word	index@(_Z32group_norm_nhwc_bwd_scale_kernelI11Fp32IOFp32WLi448EEv26Group_norm_nhwc_bwd_params)
        /*1064*/ 	.word	0x00000000


	//----- nvinfo : EIATTR_REGCOUNT
	.align		4
.L_739:
        /*1068*/ 	.byte	0x04, 0x2f
        /*106a*/ 	.short	(.L_741 - .L_740)
	.align		4
.L_740:
        /*106c*/ 	.word	index@(_Z32group_norm_nhwc_bwd_scale_kernelI11Fp32IOFp32WLi192EEv26Group_norm_nhwc_bwd_params)
        /*1070*/ 	.word	0x00000020


	//----- nvinfo : EIATTR_FRAME_SIZE
	.align		4
.L_741:
        /*1074*/ 	.byte	0x04, 0x11
        /*1076*/ 	.short	(.L_743 - .L_742)
	.align		4
.L_742:
        /*1078*/ 	.word	index@(_Z32group_norm_nhwc_bwd_scale_kernelI11Fp32IOFp32WLi192EEv26Group_norm_nhwc_bwd_params)
        /*107c*/ 	.word	0x00000000


	//----- nvinfo : EIATTR_REGCOUNT
	.align		4
.L_743:
        /*1080*/ 	.byte	0x04, 0x2f
        /*1082*/ 	.short	(.L_745 - .L_744)
	.align		4
.L_744:
        /*1084*/ 	.word	index@(_Z32group_norm_nhwc_bwd_scale_kernelI11Fp32IOFp32WLi128EEv26Group_norm_nhwc_bwd_params)
        /*1088*/ 	.word	0x00000020


	//----- nvinfo : EIATTR_FRAME_SIZE
	.align		4
.L_745:
        /*108c*/ 	.byte	0x04, 0x11
        /*108e*/ 	.short	(.L_747 - .L_746)
	.align		4
.L_746:
        /*1090*/ 	.word	index@(_Z32group_norm_nhwc_bwd_scale_kernelI11Fp32IOFp32WLi128EEv26Group_norm_nhwc_bwd_params)
        /*1094*/ 	.word	0x00000000


	//----- nvinfo : EIATTR_REGCOUNT
	.align		4
.L_747:
        /*1098*/ 	.byte	0x04, 0x2f
        /*109a*/ 	.short	(.L_749 - .L_748)
	.align		4
.L_748:
        /*109c*/ 	.word	index@(_Z32group_norm_nhwc_bwd_scale_kernelI11Fp32IOFp32WLi64EEv26Group_norm_nhwc_bwd_params)
        /*10a0*/ 	.word	0x00000020


	//----- nvinfo : EIATTR_FRAME_SIZE
	.align		4
.L_749:
        /*10a4*/ 	.byte	0x04, 0x11
        /*10a6*/ 	.short	(.L_751 - .L_750)
	.align		4
.L_750:
        /*10a8*/ 	.word	index@(_Z32group_norm_nhwc_bwd_scale_kernelI11Fp32IOFp32WLi64EEv26Group_norm_nhwc_bwd_params)
        /*10ac*/ 	.word	0x00000000


	//----- nvinfo : EIATTR_REGCOUNT
	.align		4
.L_751:
        /*10b0*/ 	.byte	0x04, 0x2f
        /*10b2*/ 	.short	(.L_753 - .L_752)
	.align		4
.L_752:
        /*10b4*/ 	.word	index@(_Z32group_norm_nhwc_bwd_scale_kernelI11Fp32IOFp32WLi168EEv26Group_norm_nhwc_bwd_params)
        /*10b8*/ 	.word	0x00000020


	//----- nvinfo : EIATTR_FRAME_SIZE
	.align		4
.L_753:
        /*10bc*/ 	.byte	0x04, 0x11
        /*10be*/ 	.short	(.L_755 - .L_754)
	.align		4
.L_754:
        /*10c0*/ 	.word	index@(_Z32group_norm_nhwc_bwd_scale_kernelI11Fp32IOFp32WLi168EEv26Group_norm_nhwc_bwd_params)
        /*10c4*/ 	.word	0x00000000


	//----- nvinfo : EIATTR_REGCOUNT
	.align		4
.L_755:
        /*10c8*/ 	.byte	0x04, 0x2f
        /*10ca*/ 	.short	(.L_757 - .L_756)
	.align		4
.L_756:
        /*10cc*/ 	.word	index@(_Z32group_norm_nhwc_bwd_scale_kernelI11Fp32IOFp32WLi196EEv26Group_norm_nhwc_bwd_params)
        /*10d0*/ 	.word	0x00000020


	//----- nvinfo : EIATTR_FRAME_SIZE
	.align		4
.L_757:
        /*10d4*/ 	.byte	0x04, 0x11
        /*10d6*/ 	.short	(.L_759 - .L_758)
	.align		4
.L_758:
        /*10d8*/ 	.word	index@(_Z32group_norm_nhwc_bwd_scale_kernelI11Fp32IOFp32WLi196EEv26Group_norm_nhwc_bwd_params)
        /*10dc*/ 	.word	0x00000000


	//----- nvinfo : EIATTR_REGCOUNT
	.align		4
.L_759:
        /*10e0*/ 	.byte	0x04, 0x2f
        /*10e2*/ 	.short	(.L_761 - .L_760)
	.align		4
.L_760:
        /*10e4*/ 	.word	index@(_ZN3cub17CUB_300001_SM_9006detail11EmptyKernelIvEEvv)
        /*10e8*/ 	.word	0x00000004


	//----- nvinfo : EIATTR_FRAME_SIZE
	.align		4
.L_761:
        /*10ec*/ 	.byte	0x04, 0x11
        /*10ee*/ 	.short	(.L_763 - .L_762)
	.align		4
.L_762:
        /*10f0*/ 	.word	index@(_ZN3cub17CUB_300001_SM_9006detail11EmptyKernelIvEEvv)
        /*10f4*/ 	.word	0x00000000


	//----- nvinfo : EIATTR_MIN_STACK_SIZE
	.align		4
.L_763:
        /*10f8*/ 	.byte	0x04, 0x12
        /*10fa*/ 	.short	(.L_765 - .L_764)
	.align		4
.L_764:
        /*10fc*/ 	.word	index@(_ZN3cub17CUB_300001_SM_9006detail11EmptyKernelIvEEvv)
        /*1100*/ 	.word	0x00000000


	//----- nvinfo : EIATTR_MIN_STACK_SIZE
	.align		4
.L_765:
        /*1104*/ 	.byte	0x04, 0x12
        /*1106*/ 	.short	(.L_767 - .L_766)
	.align		4
.L_766:
        /*1108*/ 	.word	index@(_Z32group_norm_nhwc_bwd_scale_kernelI11Fp32IOFp32WLi196EEv26Group_norm_nhwc_bwd_params)
        /*110c*/ 	.word	0x00000000


	//----- nvinfo : EIATTR_MIN_STACK_SIZE
	.align		4
.L_767:
        /*1110*/ 	.byte	0x04, 0x12
        /*1112*/ 	.short	(.L_769 - .L_768)
	.align		4
.L_768:
        /*1114*/ 	.word	index@(_Z32group_norm_nhwc_bwd_scale_kernelI11Fp32IOFp32WLi168EEv26Group_norm_nhwc_bwd_params)
        /*1118*/ 	.word	0x00000000


	//----- nvinfo : EIATTR_MIN_STACK_SIZE
	.align		4
.L_769:
        /*111c*/ 	.byte	0x04, 0x12
        /*111e*/ 	.short	(.L_771 - .L_770)
	.align		4
.L_770:
        /*1120*/ 	.word	index@(_Z32group_norm_nhwc_bwd_scale_kernelI11Fp32IOFp32WLi64EEv26Group_norm_nhwc_bwd_params)
        /*1124*/ 	.word	0x00000000


	//----- nvinfo : EIATTR_MIN_STACK_SIZE
	.align		4
.L_771:
        /*1128*/ 	.byte	0x04, 0x12
        /*112a*/ 	.short	(.L_773 - .L_772)
	.align		4
.L_772:
        /*112c*/ 	.word	index@(_Z32group_norm_nhwc_bwd_scale_kernelI11Fp32IOFp32WLi128EEv26Group_norm_nhwc_bwd_params)
        /*1130*/ 	.word	0x00000000


	//----- nvinfo : EIATTR_MIN_STACK_SIZE
	.align		4
.L_773:
        /*1134*/ 	.byte	0x04, 0x12
        /*1136*/ 	.short	(.L_775 - .L_774)
	.align		4
.L_774:
        /*1138*/ 	.word	index@(_Z32group_norm_nhwc_bwd_scale_kernelI11Fp32IOFp32WLi192EEv26Group_norm_nhwc_bwd_params)
        /*113c*/ 	.word	0x00000000


	//----- nvinfo : EIATTR_MIN_STACK_SIZE
	.align		4
.L_775:
        /*1140*/ 	.byte	0x04, 0x12
        /*1142*/ 	.short	(.L_777 - .L_776)
	.align		4
.L_776:
        /*1144*/ 	.word	index@(_Z32group_norm_nhwc_bwd_scale_kernelI11Fp32IOFp32WLi448EEv26Group_norm_nhwc_bwd_params)
        /*1148*/ 	.word	0x00000000


	//----- nvinfo : EIATTR_MIN_STACK_SIZE
	.align		4
.L_777:
        /*114c*/ 	.byte	0x04, 0x12
        /*114e*/ 	.short	(.L_779 - .L_778)
	.align		4
.L_778:
        /*1150*/ 	.word	index@(_Z32group_norm_nhwc_bwd_scale_kernelI11Fp32IOFp32WLi256EEv26Group_norm_nhwc_bwd_params)
        /*1154*/ 	.word	0x00000000


	//----- nvinfo : EIATTR_MIN_STACK_SIZE
	.align		4
.L_779:
        /*1158*/ 	.byte	0x04, 0x12
        /*115a*/ 	.short	(.L_781 - .L_780)
	.align		4
.L_780:
        /*115c*/ 	.word	index@(_Z32group_norm_nhwc_bwd_scale_kernelI11Fp32IOFp32WLi120EEv26Group_norm_nhwc_bwd_params)
        /*1160*/ 	.word	0x00000000


	//----- nvinfo : EIATTR_MIN_STACK_SIZE
	.align		4
.L_781:
        /*1164*/ 	.byte	0x04, 0x12
        /*1166*/ 	.short	(.L_783 - .L_782)
	.align		4
.L_782:
        /*1168*/ 	.word	index@(_Z32group_norm_nhwc_bwd_scale_kernelI11Fp32IOFp32WLi140EEv26Group_norm_nhwc_bwd_params)
        /*116c*/ 	.word	0x00000000


	//----- nvinfo : EIATTR_MIN_STACK_SIZE
	.align		4
.L_783:
        /*1170*/ 	.byte	0x04, 0x12
        /*1172*/ 	.short	(.L_785 - .L_784)
	.align		4
.L_784:
        /*1174*/ 	.word	index@(_Z32group_norm_nhwc_bwd_scale_kernelI11Fp32IOFp32WLi160EEv26Group_norm_nhwc_bwd_params)
        /*1178*/ 	.word	0x00000000


	//----- nvinfo : EIATTR_MIN_STACK_SIZE
	.align		4
.L_785:
        /*117c*/ 	.byte	0x04, 0x12
        /*117e*/ 	.short	(.L_787 - .L_786)
	.align		4
.L_786:
        /*1180*/ 	.word	index@(_Z32group_norm_nhwc_bwd_scale_kernelI11Fp32IOBf16WLi196EEv26Group_norm_nhwc_bwd_params)
        /*1184*/ 	.word	0x00000000


	//----- nvinfo : EIATTR_MIN_STACK_SIZE
	.align		4
.L_787:
        /*1188*/ 	.byte	0x04, 0x12
        /*118a*/ 	.short	(.L_789 - .L_788)
	.align		4
.L_788:
        /*118c*/ 	.word	index@(_Z32group_norm_nhwc_bwd_scale_kernelI11Fp32IOBf16WLi168EEv26Group_norm_nhwc_bwd_params)
        /*1190*/ 	.word	0x00000000


	//----- nvinfo : EIATTR_MIN_STACK_SIZE
	.align		4
.L_789:
        /*1194*/ 	.byte	0x04, 0x12
        /*1196*/ 	.short	(.L_791 - .L_790)
	.align		4
.L_790:
        /*1198*/ 	.word	index@(_Z32group_norm_nhwc_bwd_scale_kernelI11Fp32IOBf16WLi64EEv26Group_norm_nhwc_bwd_params)
        /*119c*/ 	.word	0x00000000


	//----- nvinfo : EIATTR_MIN_STACK_SIZE
	.align		4
.L_791:
        /*11a0*/ 	.byte	0x04, 0x12
        /*11a2*/ 	.short	(.L_793 - .L_792)
	.align		4
.L_792:
        /*11a4*/ 	.word	index@(_Z32group_norm_nhwc_bwd_scale_kernelI11Fp32IOBf16WLi128EEv26Group_norm_nhwc_bwd_params)
        /*11a8*/ 	.word	0x00000000


	//----- nvinfo : EIATTR_MIN_STACK_SIZE
	.align		4
.L_793:
        /*11ac*/ 	.byte	0x04, 0x12
        /*11ae*/ 	.short	(.L_795 - .L_794)
	.align		4
.L_794:
        /*11b0*/ 	.word	index@(_Z32group_norm_nhwc_bwd_scale_kernelI11Fp32IOBf16WLi192EEv26Group_norm_nhwc_bwd_params)
        /*11b4*/ 	.word	0x00000000


	//----- nvinfo : EIATTR_MIN_STACK_SIZE
	.align		4
.L_795:
        /*11b8*/ 	.byte	0x04, 0x12
        /*11ba*/ 	.short	(.L_797 - .L_796)
	.align		4
.L_796:
        /*11bc*/ 	.word	index@(_Z32group_norm_nhwc_bwd_scale_kernelI11Fp32IOBf16WLi448EEv26Group_norm_nhwc_bwd_params)
        /*11c0*/ 	.word	0x00000000


	//----- nvinfo : EIATTR_MIN_STACK_SIZE
	.align		4
.L_797:
        /*11c4*/ 	.byte	0x04, 0x12
        /*11c6*/ 	.short	(.L_799 - .L_798)
	.align		4
.L_798:
        /*11c8*/ 	.word	index@(_Z32group_norm_nhwc_bwd_scale_kernelI11Fp32IOBf16WLi256EEv26Group_norm_nhwc_bwd_params)
        /*11cc*/ 	.word	0x00000000


	//----- nvinfo : EIATTR_MIN_STACK_SIZE
	.align		4
.L_799:
        /*11d0*/ 	.byte	0x04, 0x12
        /*11d2*/ 	.short	(.L_801 - .L_800)
	.align		4
.L_800:
        /*11d4*/ 	.word	index@(_Z32group_norm_nhwc_bwd_scale_kernelI11Fp32IOBf16WLi120EEv26Group_norm_nhwc_bwd_params)
        /*11d8*/ 	.word	0x00000000


	//----- nvinfo : EIATTR_MIN_STACK_SIZE
	.align		4
.L_801:
        /*11dc*/ 	.byte	0x04, 0x12
        /*11de*/ 	.short	(.L_803 - .L_802)
	.align		4
.L_802:
        /*11e0*/ 	.word	index@(_Z32group_norm_nhwc_bwd_scale_kernelI11Fp32IOBf16WLi140EEv26Group_norm_nhwc_bwd_params)
        /*11e4*/ 	.word	0x00000000


	//----- nvinfo : EIATTR_MIN_STACK_SIZE
	.align		4
.L_803:
        /*11e8*/ 	.byte	0x04, 0x12
        /*11ea*/ 	.short	(.L_805 - .L_804)
	.align		4
.L_804:
        /*11ec*/ 	.word	index@(_Z32group_norm_nhwc_bwd_scale_kernelI11Fp32IOBf16WLi160EEv26Group_norm_nhwc_bwd_params)
        /*11f0*/ 	.word	0x00000000


	//----- nvinfo : EIATTR_MIN_STACK_SIZE
	.align		4
.L_805:
        /*11f4*/ 	.byte	0x04, 0x12
        /*11f6*/ 	.short	(.L_807 - .L_806)
	.align		4
.L_806:
        /*11f8*/ 	.word	index@(_Z32group_norm_nhwc_bwd_scale_kernelI11Fp32IOFp16WLi196EEv26Group_norm_nhwc_bwd_params)
        /*11fc*/ 	.word	0x00000000


	//----- nvinfo : EIATTR_MIN_STACK_SIZE
	.align		4
.L_807:
        /*1200*/ 	.byte	0x04, 0x12
        /*1202*/ 	.short	(.L_809 - .L_808)
	.align		4
.L_808:
        /*1204*/ 	.word	index@(_Z32group_norm_nhwc_bwd_scale_kernelI11Fp32IOFp16WLi168EEv26Group_norm_nhwc_bwd_params)
        /*1208*/ 	.word	0x00000000


	//----- nvinfo : EIATTR_MIN_STACK_SIZE
	.align		4
.L_809:
        /*120c*/ 	.byte	0x04, 0x12
        /*120e*/ 	.short	(.L_811 - .L_810)
	.align		4
.L_810:
        /*1210*/ 	.word	index@(_Z32group_norm_nhwc_bwd_scale_kernelI11Fp32IOFp16WLi64EEv26Group_norm_nhwc_bwd_params)
        /*1214*/ 	.word	0x00000000


	//----- nvinfo : EIATTR_MIN_STACK_SIZE
	.align		4
.L_811:
        /*1218*/ 	.byte	0x04, 0x12
        /*121a*/ 	.short	(.L_813 - .L_812)
	.align		4
.L_812:
        /*121c*/ 	.word	index@(_Z32group_norm_nhwc_bwd_scale_kernelI11Fp32IOFp16WLi128EEv26Group_norm_nhwc_bwd_params)
        /*1220*/ 	.word	0x00000000


	//----- nvinfo : EIATTR_MIN_STACK_SIZE
	.align		4
.L_813:
        /*1224*/ 	.byte	0x04, 0x12
        /*1226*/ 	.short	(.L_815 - .L_814)
	.align		4
.L_814:
        /*1228*/ 	.word	index@(_Z32group_norm_nhwc_bwd_scale_kernelI11Fp32IOFp16WLi192EEv26Group_norm_nhwc_bwd_params)
        /*122c*/ 	.word	0x00000000


	//----- nvinfo : EIATTR_MIN_STACK_SIZE
	.align		4
.L_815:
        /*1230*/ 	.byte	0x04, 0x12
        /*1232*/ 	.short	(.L_817 - .L_816)
	.align		4
.L_816:
        /*1234*/ 	.word	index@(_Z32group_norm_nhwc_bwd_scale_kernelI11Fp32IOFp16WLi448EEv26Group_norm_nhwc_bwd_params)
        /*1238*/ 	.word	0x00000000


	//----- nvinfo : EIATTR_MIN_STACK_SIZE
	.align		4
.L_817:
        /*123c*/ 	.byte	0x04, 0x12
        /*123e*/ 	.short	(.L_819 - .L_818)
	.align		4
.L_818:
        /*1240*/ 	.word	index@(_Z32group_norm_nhwc_bwd_scale_kernelI11Fp32IOFp16WLi256EEv26Group_norm_nhwc_bwd_params)
        /*1244*/ 	.word	0x00000000


	//----- nvinfo : EIATTR_MIN_STACK_SIZE
	.align		4
.L_819:
        /*1248*/ 	.byte	0x04, 0x12
        /*124a*/ 	.short	(.L_821 - .L_820)
	.align		4
.L_820:
        /*124c*/ 	.word	index@(_Z32group_norm_nhwc_bwd_scale_kernelI11Fp32IOFp16WLi120EEv26Group_norm_nhwc_bwd_params)
        /*1250*/ 	.word	0x00000000


	//----- nvinfo : EIATTR_MIN_STACK_SIZE
	.align		4
.L_821:
        /*1254*/ 	.byte	0x04, 0x12
        /*1256*/ 	.short	(.L_823 - .L_822)
	.align		4
.L_822:
        /*1258*/ 	.word	index@(_Z32group_norm_nhwc_bwd_scale_kernelI11Fp32IOFp16WLi140EEv26Group_norm_nhwc_bwd_params)
        /*125c*/ 	.word	0x00000000


	//----- nvinfo : EIATTR_MIN_STACK_SIZE
	.align		4
.L_823:
        /*1260*/ 	.byte	0x04, 0x12
        /*1262*/ 	.short	(.L_825 - .L_824)
	.align		4
.L_824:
        /*1264*/ 	.word	index@(_Z32group_norm_nhwc_bwd_scale_kernelI11Fp32IOFp16WLi160EEv26Group_norm_nhwc_bwd_params)
        /*1268*/ 	.word	0x00000000


	//----- nvinfo : EIATTR_MIN_STACK_SIZE
	.align		4
.L_825:
        /*126c*/ 	.byte	0x04, 0x12
        /*126e*/ 	.short	(.L_827 - .L_826)
	.align		4
.L_826:
        /*1270*/ 	.word	index@(_Z32group_norm_nhwc_bwd_scale_kernelI11Bf16IOFp32WLi196EEv26Group_norm_nhwc_bwd_params)
        /*1274*/ 	.word	0x00000000


	//----- nvinfo : EIATTR_MIN_STACK_SIZE
	.align		4
.L_827:
        /*1278*/ 	.byte	0x04, 0x12
        /*127a*/ 	.short	(.L_829 - .L_828)
	.align		4
.L_828:
        /*127c*/ 	.word	index@(_Z32group_norm_nhwc_bwd_scale_kernelI11Bf16IOFp32WLi168EEv26Group_norm_nhwc_bwd_params)
        /*1280*/ 	.word	0x00000000


	//----- nvinfo : EIATTR_MIN_STACK_SIZE
	.align		4
.L_829:
        /*1284*/ 	.byte	0x04, 0x12
        /*1286*/ 	.short	(.L_831 - .L_830)
	.align		4
.L_830:
        /*1288*/ 	.word	index@(_Z32group_norm_nhwc_bwd_scale_kernelI11Bf16IOFp32WLi64EEv26Group_norm_nhwc_bwd_params)
        /*128c*/ 	.word	0x00000000


	//----- nvinfo : EIATTR_MIN_STACK_SIZE
	.align		4
.L_831:
        /*1290*/ 	.byte	0x04, 0x12
        /*1292*/ 	.short	(.L_833 - .L_832)
	.align		4
.L_832:
        /*1294*/ 	.word	index@(_Z32group_norm_nhwc_bwd_scale_kernelI11Bf16IOFp32WLi128EEv26Group_norm_nhwc_bwd_params)
        /*1298*/ 	.word	0x00000000


	//----- nvinfo : EIATTR_MIN_STACK_SIZE
	.align		4
.L_833:
        /*129c*/ 	.byte	0x04, 0x12
        /*129e*/ 	.short	(.L_835 - .L_834)
	.align		4
.L_834:
        /*12a0*/ 	.word	index@(_Z32group_norm_nhwc_bwd_scale_kernelI11Bf16IOFp32WLi192EEv26Group_norm_nhwc_bwd_params)
        /*12a4*/ 	.word	0x00000000


	//----- nvinfo : EIATTR_MIN_STACK_SIZE
	.align		4
.L_835:
        /*12a8*/ 	.byte	0x04, 0x12
        /*12aa*/ 	.short	(.L_837 - .L_836)
	.align		4
.L_836:
        /*12ac*/ 	.word	index@(_Z32group_norm_nhwc_bwd_scale_kernelI11Bf16IOFp32WLi448EEv26Group_norm_nhwc_bwd_params)
        /*12b0*/ 	.word	0x00000000


	//----- nvinfo : EIATTR_MIN_STACK_SIZE
	.align		4
.L_837:
        /*12b4*/ 	.byte	0x04, 0x12
        /*12b6*/ 	.short	(.L_839 - .L_838)
	.align		4
.L_838:
        /*12b8*/ 	.word	index@(_Z32group_norm_nhwc_bwd_scale_kernelI11Bf16IOFp32WLi256EEv26Group_norm_nhwc_bwd_params)
        /*12bc*/ 	.word	0x00000000


	//----- nvinfo : EIATTR_MIN_STACK_SIZE
	.align		4
.L_839:
        /*12c0*/ 	.byte	0x04, 0x12
        /*12c2*/ 	.short	(.L_841 - .L_840)
	.align		4
.L_840:
        /*12c4*/ 	.word	index@(_Z32group_norm_nhwc_bwd_scale_kernelI11Bf16IOFp32WLi120EEv26Group_norm_nhwc_bwd_params)
        /*12c8*/ 	.word	0x00000000


	//----- nvinfo : EIATTR_MIN_STACK_SIZE
	.align		4
.L_841:
        /*12cc*/ 	.byte	0x04, 0x12
        /*12ce*/ 	.short	(.L_843 - .L_842)
	.align		4
.L_842:
        /*12d0*/ 	.word	index@(_Z32group_norm_nhwc_bwd_scale_kernelI11Bf16IOFp32WLi140EEv26Group_norm_nhwc_bwd_params)
        /*12d4*/ 	.word	0x00000000


	//----- nvinfo : EIATTR_MIN_STACK_SIZE
	.align		4
.L_843:
        /*12d8*/ 	.byte	0x04, 0x12
        /*12da*/ 	.short	(.L_845 - .L_844)
	.align		4
.L_844:
        /*12dc*/ 	.word	index@(_Z32group_norm_nhwc_bwd_scale_kernelI11Bf16IOFp32WLi160EEv26Group_norm_nhwc_bwd_params)
        /*12e0*/ 	.word	0x00000000


	//----- nvinfo : EIATTR_MIN_STACK_SIZE
	.align		4
.L_845:
        /*12e4*/ 	.byte	0x04, 0x12
        /*12e6*/ 	.short	(.L_847 - .L_846)
	.align		4
.L_846:
        /*12e8*/ 	.word	index@(_Z32group_norm_nhwc_bwd_scale_kernelI11Bf16IOBf16WLi196EEv26Group_norm_nhwc_bwd_params)
        /*12ec*/ 	.word	0x00000000


	//----- nvinfo : EIATTR_MIN_STACK_SIZE
	.align		4
.L_847:
        /*12f0*/ 	.byte	0x04, 0x12
        /*12f2*/ 	.short	(.L_849 - .L_848)
	.align		4
.L_848:
        /*12f4*/ 	.word	index@(_Z32group_norm_nhwc_bwd_scale_kernelI11Bf16IOBf16WLi168EEv26Group_norm_nhwc_bwd_params)
        /*12f8*/ 	.word	0x00000000


	//----- nvinfo : EIATTR_MIN_STACK_SIZE
	.align		4
.L_849:
        /*12fc*/ 	.byte	0x04, 0x12
        /*12fe*/ 	.short	(.L_851 - .L_850)
	.align		4
.L_850:
        /*1300*/ 	.word	index@(_Z32group_norm_nhwc_bwd_scale_kernelI11Bf16IOBf16WLi64EEv26Group_norm_nhwc_bwd_params)
        /*1304*/ 	.word	0x00000000


	//----- nvinfo : EIATTR_MIN_STACK_SIZE
	.align		4
.L_851:
        /*1308*/ 	.byte	0x04, 0x12
        /*130a*/ 	.short	(.L_853 - .L_852)
	.align		4
.L_852:
        /*130c*/ 	.word	index@(_Z32group_norm_nhwc_bwd_scale_kernelI11Bf16IOBf16WLi128EEv26Group_norm_nhwc_bwd_params)
        /*1310*/ 	.word	0x00000000


	//----- nvinfo : EIATTR_MIN_STACK_SIZE
	.align		4
.L_853:
        /*1314*/ 	.byte	0x04, 0x12
        /*1316*/ 	.short	(.L_855 - .L_854)
	.align		4
.L_854:
        /*1318*/ 	.word	index@(_Z32group_norm_nhwc_bwd_scale_kernelI11Bf16IOBf16WLi192EEv26Group_norm_nhwc_bwd_params)
        /*131c*/ 	.word	0x00000000


	//----- nvinfo : EIATTR_MIN_STACK_SIZE
	.align		4
.L_855:
        /*1320*/ 	.byte	0x04, 0x12
        /*1322*/ 	.short	(.L_857 - .L_856)
	.align		4
.L_856:
        /*1324*/ 	.word	index@(_Z32group_norm_nhwc_bwd_scale_kernelI11Bf16IOBf16WLi448EEv26Group_norm_nhwc_bwd_params)
        /*1328*/ 	.word	0x00000000


	//----- nvinfo : EIATTR_MIN_STACK_SIZE
	.align		4
.L_857:
        /*132c*/ 	.byte	0x04, 0x12
        /*132e*/ 	.short	(.L_859 - .L_858)
	.align		4
.L_858:
        /*1330*/ 	.word	index@(_Z32group_norm_nhwc_bwd_scale_kernelI11Bf16IOBf16WLi256EEv26Group_norm_nhwc_bwd_params)
        /*1334*/ 	.word	0x00000000


	//----- nvinfo : EIATTR_MIN_STACK_SIZE
	.align		4
.L_859:
        /*1338*/ 	.byte	0x04, 0x12
        /*133a*/ 	.short	(.L_861 - .L_860)
	.align		4
.L_860:
        /*133c*/ 	.word	index@(_Z32group_norm_nhwc_bwd_scale_kernelI11Bf16IOBf16WLi120EEv26Group_norm_nhwc_bwd_params)
        /*1340*/ 	.word	0x00000000


	//----- nvinfo : EIATTR_MIN_STACK_SIZE
	.align		4
.L_861:
        /*1344*/ 	.byte	0x04, 0x12
        /*1346*/ 	.short	(.L_863 - .L_862)
	.align		4
.L_862:
        /*1348*/ 	.word	index@(_Z32group_norm_nhwc_bwd_scale_kernelI11Bf16IOBf16WLi140EEv26Group_norm_nhwc_bwd_params)
        /*134c*/ 	.word	0x00000000


	//----- nvinfo : EIATTR_MIN_STACK_SIZE
	.align		4
.L_863:
        /*1350*/ 	.byte	0x04, 0x12
        /*1352*/ 	.short	(.L_865 - .L_864)
	.align		4
.L_864:
        /*1354*/ 	.word	index@(_Z32group_norm_nhwc_bwd_scale_kernelI11Bf16IOBf16WLi160EEv26Group_norm_nhwc_bwd_params)
        /*1358*/ 	.word	0x00000000


	//----- nvinfo : EIATTR_MIN_STACK_SIZE
	.align		4
.L_865:
        /*135c*/ 	.byte	0x04, 0x12
        /*135e*/ 	.short	(.L_867 - .L_866)
	.align		4
.L_866:
        /*1360*/ 	.word	index@(_Z32group_norm_nhwc_bwd_scale_kernelI11Bf16IOFp16WLi196EEv26Group_norm_nhwc_bwd_params)
        /*1364*/ 	.word	0x00000000


	//----- nvinfo : EIATTR_MIN_STACK_SIZE
	.align		4
.L_867:
        /*1368*/ 	.byte	0x04, 0x12
        /*136a*/ 	.short	(.L_869 - .L_868)
	.align		4
.L_868:
        /*136c*/ 	.word	index@(_Z32group_norm_nhwc_bwd_scale_kernelI11Bf16IOFp16WLi168EEv26Group_norm_nhwc_bwd_params)
        /*1370*/ 	.word	0x00000000


	//----- nvinfo : EIATTR_MIN_STACK_SIZE
	.align		4
.L_869:
        /*1374*/ 	.byte	0x04, 0x12
        /*1376*/ 	.short	(.L_871 - .L_870)
	.align		4
.L_870:
        /*1378*/ 	.word	index@(_Z32group_norm_nhwc_bwd_scale_kernelI11Bf16IOFp16WLi64EEv26Group_norm_nhwc_bwd_params)
        /*137c*/ 	.word	0x00000000


	//----- nvinfo : EIATTR_MIN_STACK_SIZE
	.align		4
.L_871:
        /*1380*/ 	.byte	0x04, 0x12
        /*1382*/ 	.short	(.L_873 - .L_872)
	.align		4
.L_872:
        /*1384*/ 	.word	index@(_Z32group_norm_nhwc_bwd_scale_kernelI11Bf16IOFp16WLi128EEv26Group_norm_nhwc_bwd_params)
        /*1388*/ 	.word	0x00000000


	//----- nvinfo : EIATTR_MIN_STACK_SIZE
	.align		4
.L_873:
        /*138c*/ 	.byte	0x04, 0x12
        /*138e*/ 	.short	(.L_875 - .L_874)
	.align		4
.L_874:
        /*1390*/ 	.word	index@(_Z32group_norm_nhwc_bwd_scale_kernelI11Bf16IOFp16WLi192EEv26Group_norm_nhwc_bwd_params)
        /*1394*/ 	.word	0x00000000


	//----- nvinfo : EIATTR_MIN_STACK_SIZE
	.align		4
.L_875:
        /*1398*/ 	.byte	0x04, 0x12
        /*139a*/ 	.short	(.L_877 - .L_876)
	.align		4
.L_876:
        /*139c*/ 	.word	index@(_Z32group_norm_nhwc_bwd_scale_kernelI11Bf16IOFp16WLi448EEv26Group_norm_nhwc_bwd_params)
        /*13a0*/ 	.word	0x00000000


	//----- nvinfo : EIATTR_MIN_STACK_SIZE
	.align		4
.L_877:
        /*13a4*/ 	.byte	0x04, 0x12
        /*13a6*/ 	.short	(.L_879 - .L_878)
	.align		4
.L_878:
        /*13a8*/ 	.word	index@(_Z32group_norm_nhwc_bwd_scale_kernelI11Bf16IOFp16WLi256EEv26Group_norm_nhwc_bwd_params)
        /*13ac*/ 	.word	0x00000000


	//----- nvinfo : EIATTR_MIN_STACK_SIZE
	.align		4
.L_879:
        /*13b0*/ 	.byte	0x04, 0x12
        /*13b2*/ 	.short	(.L_881 - .L_880)
	.align		4
.L_880:
        /*13b4*/ 	.word	index@(_Z32group_norm_nhwc_bwd_scale_kernelI11Bf16IOFp16WLi120EEv26Group_norm_nhwc_bwd_params)
        /*13b8*/ 	.word	0x00000000


	//----- nvinfo : EIATTR_MIN_STACK_SIZE
	.align		4
.L_881:
        /*13bc*/ 	.byte	0x04, 0x12
        /*13be*/ 	.short	(.L_883 - .L_882)
	.align		4
.L_882:
        /*13c0*/ 	.word	index@(_Z32group_norm_nhwc_bwd_scale_kernelI11Bf16IOFp16WLi140EEv26Group_norm_nhwc_bwd_params)
        /*13c4*/ 	.word	0x00000000


	//----- nvinfo : EIATTR_MIN_STACK_SIZE
	.align		4
.L_883:
        /*13c8*/ 	.byte	0x04, 0x12
        /*13ca*/ 	.short	(.L_885 - .L_884)
	.align		4
.L_884:
        /*13cc*/ 	.word	index@(_Z32group_norm_nhwc_bwd_scale_kernelI11Bf16IOFp16WLi160EEv26Group_norm_nhwc_bwd_params)
        /*13d0*/ 	.word	0x00000000


	//----- nvinfo : EIATTR_MIN_STACK_SIZE
	.align		4
.L_885:
        /*13d4*/ 	.byte	0x04, 0x12
        /*13d6*/ 	.short	(.L_887 - .L_886)
	.align		4
.L_886:
        /*13d8*/ 	.word	index@(_Z32group_norm_nhwc_bwd_scale_kernelI11Fp16IOFp32WLi196EEv26Group_norm_nhwc_bwd_params)
        /*13dc*/ 	.word	0x00000000


	//----- nvinfo : EIATTR_MIN_STACK_SIZE
	.align		4
.L_887:
        /*13e0*/ 	.byte	0x04, 0x12
        /*13e2*/ 	.short	(.L_889 - .L_888)
	.align		4
.L_888:
        /*13e4*/ 	.word	index@(_Z32group_norm_nhwc_bwd_scale_kernelI11Fp16IOFp32WLi168EEv26Group_norm_nhwc_bwd_params)
        /*13e8*/ 	.word	0x00000000


	//----- nvinfo : EIATTR_MIN_STACK_SIZE
	.align		4
.L_889:
        /*13ec*/ 	.byte	0x04, 0x12
        /*13ee*/ 	.short	(.L_891 - .L_890)
	.align		4
.L_890:
        /*13f0*/ 	.word	index@(_Z32group_norm_nhwc_bwd_scale_kernelI11Fp16IOFp32WLi64EEv26Group_norm_nhwc_bwd_params)
        /*13f4*/ 	.word	0x00000000


	//----- nvinfo : EIATTR_MIN_STACK_SIZE
	.align		4
.L_891:
        /*13f8*/ 	.byte	0x04, 0x12
        /*13fa*/ 	.short	(.L_893 - .L_892)
	.align		4
.L_892:
        /*13fc*/ 	.word	index@(_Z32group_norm_nhwc_bwd_scale_kernelI11Fp16IOFp32WLi128EEv26Group_norm_nhwc_bwd_params)
        /*1400*/ 	.word	0x00000000


	//----- nvinfo : EIATTR_MIN_STACK_SIZE
	.align		4
.L_893:
        /*1404*/ 	.byte	0x04, 0x12
        /*1406*/ 	.short	(.L_895 - .L_894)
	.align		4
.L_894:
        /*1408*/ 	.word	index@(_Z32group_norm_nhwc_bwd_scale_kernelI11Fp16IOFp32WLi192EEv26Group_norm_nhwc_bwd_params)
        /*140c*/ 	.word	0x00000000


	//----- nvinfo : EIATTR_MIN_STACK_SIZE
	.align		4
.L_895:
        /*1410*/ 	.byte	0x04, 0x12
        /*1412*/ 	.short	(.L_897 - .L_896)
	.align		4
.L_896:
        /*1414*/ 	.word	index@(_Z32group_norm_nhwc_bwd_scale_kernelI11Fp16IOFp32WLi448EEv26Group_norm_nhwc_bwd_params)
        /*1418*/ 	.word	0x00000000


	//----- nvinfo : EIATTR_MIN_STACK_SIZE
	.align		4
.L_897:
        /*141c*/ 	.byte	0x04, 0x12
        /*141e*/ 	.short	(.L_899 - .L_898)
	.align		4
.L_898:
        /*1420*/ 	.word	index@(_Z32group_norm_nhwc_bwd_scale_kernelI11Fp16IOFp32WLi256EEv26Group_norm_nhwc_bwd_params)
        /*1424*/ 	.word	0x00000000


	//----- nvinfo : EIATTR_MIN_STACK_SIZE
	.align		4
.L_899:
        /*1428*/ 	.byte	0x04, 0x12
        /*142a*/ 	.short	(.L_901 - .L_900)
	.align		4
.L_900:
        /*142c*/ 	.word	index@(_Z32group_norm_nhwc_bwd_scale_kernelI11Fp16IOFp32WLi120EEv26Group_norm_nhwc_bwd_params)
        /*1430*/ 	.word	0x00000000


	//----- nvinfo : EIATTR_MIN_STACK_SIZE
	.align		4
.L_901:
        /*1434*/ 	.byte	0x04, 0x12
        /*1436*/ 	.short	(.L_903 - .L_902)
	.align		4
.L_902:
        /*1438*/ 	.word	index@(_Z32group_norm_nhwc_bwd_scale_kernelI11Fp16IOFp32WLi140EEv26Group_norm_nhwc_bwd_params)
        /*143c*/ 	.word	0x00000000


	//----- nvinfo : EIATTR_MIN_STACK_SIZE
	.align		4
.L_903:
        /*1440*/ 	.byte	0x04, 0x12
        /*1442*/ 	.short	(.L_905 - .L_904)
	.align		4
.L_904:
        /*1444*/ 	.word	index@(_Z32group_norm_nhwc_bwd_scale_kernelI11Fp16IOFp32WLi160EEv26Group_norm_nhwc_bwd_params)
        /*1448*/ 	.word	0x00000000


	//----- nvinfo : EIATTR_MIN_STACK_SIZE
	.align		4
.L_905:
        /*144c*/ 	.byte	0x04, 0x12
        /*144e*/ 	.short	(.L_907 - .L_906)
	.align		4
.L_906:
        /*1450*/ 	.word	index@(_Z32group_norm_nhwc_bwd_scale_kernelI11Fp16IOBf16WLi196EEv26Group_norm_nhwc_bwd_params)
        /*1454*/ 	.word	0x00000000


	//----- nvinfo : EIATTR_MIN_STACK_SIZE
	.align		4
.L_907:
        /*1458*/ 	.byte	0x04, 0x12
        /*145a*/ 	.short	(.L_909 - .L_908)
	.align		4
.L_908:
        /*145c*/ 	.word	index@(_Z32group_norm_nhwc_bwd_scale_kernelI11Fp16IOBf16WLi168EEv26Group_norm_nhwc_bwd_params)
        /*1460*/ 	.word	0x00000000


	//----- nvinfo : EIATTR_MIN_STACK_SIZE
	.align		4
.L_909:
        /*1464*/ 	.byte	0x04, 0x12
        /*1466*/ 	.short	(.L_911 - .L_910)
	.align		4
.L_910:
        /*1468*/ 	.word	index@(_Z32group_norm_nhwc_bwd_scale_kernelI11Fp16IOBf16WLi64EEv26Group_norm_nhwc_bwd_params)
        /*146c*/ 	.word	0x00000000


	//----- nvinfo : EIATTR_MIN_STACK_SIZE
	.align		4
.L_911:
        /*1470*/ 	.byte	0x04, 0x12
        /*1472*/ 	.short	(.L_913 - .L_912)
	.align		4
.L_912:
        /*1474*/ 	.word	index@(_Z32group_norm_nhwc_bwd_scale_kernelI11Fp16IOBf16WLi128EEv26Group_norm_nhwc_bwd_params)
        /*1478*/ 	.word	0x00000000


	//----- nvinfo : EIATTR_MIN_STACK_SIZE
	.align		4
.L_913:
        /*147c*/ 	.byte	0x04, 0x12
        /*147e*/ 	.short	(.L_915 - .L_914)
	.align		4
.L_914:
        /*1480*/ 	.word	index@(_Z32group_norm_nhwc_bwd_scale_kernelI11Fp16IOBf16WLi192EEv26Group_norm_nhwc_bwd_params)
        /*1484*/ 	.word	0x00000000


	//----- nvinfo : EIATTR_MIN_STACK_SIZE
	.align		4
.L_915:
        /*1488*/ 	.byte	0x04, 0x12
        /*148a*/ 	.short	(.L_917 - .L_916)
	.align		4
.L_916:
        /*148c*/ 	.word	index@(_Z32group_norm_nhwc_bwd_scale_kernelI11Fp16IOBf16WLi448EEv26Group_norm_nhwc_bwd_params)
        /*1490*/ 	.word	0x00000000


	//----- nvinfo : EIATTR_MIN_STACK_SIZE
	.align		4
.L_917:
        /*1494*/ 	.byte	0x04, 0x12
        /*1496*/ 	.short	(.L_919 - .L_918)
	.align		4
.L_918:
        /*1498*/ 	.word	index@(_Z32group_norm_nhwc_bwd_scale_kernelI11Fp16IOBf16WLi256EEv26Group_norm_nhwc_bwd_params)
        /*149c*/ 	.word	0x00000000


	//----- nvinfo : EIATTR_MIN_STACK_SIZE
	.align		4
.L_919:
        /*14a0*/ 	.byte	0x04, 0x12
        /*14a2*/ 	.short	(.L_921 - .L_920)
	.align		4
.L_920:
        /*14a4*/ 	.word	index@(_Z32group_norm_nhwc_bwd_scale_kernelI11Fp16IOBf16WLi120EEv26Group_norm_nhwc_bwd_params)
        /*14a8*/ 	.word	0x00000000


	//----- nvinfo : EIATTR_MIN_STACK_SIZE
	.align		4
.L_921:
        /*14ac*/ 	.byte	0x04, 0x12
        /*14ae*/ 	.short	(.L_923 - .L_922)
	.align		4
.L_922:
        /*14b0*/ 	.word	index@(_Z32group_norm_nhwc_bwd_scale_kernelI11Fp16IOBf16WLi140EEv26Group_norm_nhwc_bwd_params)
        /*14b4*/ 	.word	0x00000000


	//----- nvinfo : EIATTR_MIN_STACK_SIZE
	.align		4
.L_923:
        /*14b8*/ 	.byte	0x04, 0x12
        /*14ba*/ 	.short	(.L_925 - .L_924)
	.align		4
.L_924:
        /*14bc*/ 	.word	index@(_Z32group_norm_nhwc_bwd_scale_kernelI11Fp16IOBf16WLi160EEv26Group_norm_nhwc_bwd_params)
        /*14c0*/ 	.word	0x00000000


	//----- nvinfo : EIATTR_MIN_STACK_SIZE
	.align		4
.L_925:
        /*14c4*/ 	.byte	0x04, 0x12
        /*14c6*/ 	.short	(.L_927 - .L_926)
	.align		4
.L_926:
        /*14c8*/ 	.word	index@(_Z32group_norm_nhwc_bwd_scale_kernelI11Fp16IOFp16WLi196EEv26Group_norm_nhwc_bwd_params)
        /*14cc*/ 	.word	0x00000000


	//----- nvinfo : EIATTR_MIN_STACK_SIZE
	.align		4
.L_927:
        /*14d0*/ 	.byte	0x04, 0x12
        /*14d2*/ 	.short	(.L_929 - .L_928)
	.align		4
.L_928:
        /*14d4*/ 	.word	index@(_Z32group_norm_nhwc_bwd_scale_kernelI11Fp16IOFp16WLi168EEv26Group_norm_nhwc_bwd_params)
        /*14d8*/ 	.word	0x00000000


	//----- nvinfo : EIATTR_MIN_STACK_SIZE
	.align		4
.L_929:
        /*14dc*/ 	.byte	0x04, 0x12
        /*14de*/ 	.short	(.L_931 - .L_930)
	.align		4
.L_930:
        /*14e0*/ 	.word	index@(_Z32group_norm_nhwc_bwd_scale_kernelI11Fp16IOFp16WLi64EEv26Group_norm_nhwc_bwd_params)
        /*14e4*/ 	.word	0x00000000


	//----- nvinfo : EIATTR_MIN_STACK_SIZE
	.align		4
.L_931:
        /*14e8*/ 	.byte	0x04, 0x12
        /*14ea*/ 	.short	(.L_933 - .L_932)
	.align		4
.L_932:
        /*14ec*/ 	.word	index@(_Z32group_norm_nhwc_bwd_scale_kernelI11Fp16IOFp16WLi128EEv26Group_norm_nhwc_bwd_params)
        /*14f0*/ 	.word	0x00000000


	//----- nvinfo : EIATTR_MIN_STACK_SIZE
	.align		4
.L_933:
        /*14f4*/ 	.byte	0x04, 0x12
        /*14f6*/ 	.short	(.L_935 - .L_934)
	.align		4
.L_934:
        /*14f8*/ 	.word	index@(_Z32group_norm_nhwc_bwd_scale_kernelI11Fp16IOFp16WLi192EEv26Group_norm_nhwc_bwd_params)
        /*14fc*/ 	.word	0x00000000


	//----- nvinfo : EIATTR_MIN_STACK_SIZE
	.align		4
.L_935:
        /*1500*/ 	.byte	0x04, 0x12
        /*1502*/ 	.short	(.L_937 - .L_936)
	.align		4
.L_936:
        /*1504*/ 	.word	index@(_Z32group_norm_nhwc_bwd_scale_kernelI11Fp16IOFp16WLi448EEv26Group_norm_nhwc_bwd_params)
        /*1508*/ 	.word	0x00000000


	//----- nvinfo : EIATTR_MIN_STACK_SIZE
	.align		4
.L_937:
        /*150c*/ 	.byte	0x04, 0x12
        /*150e*/ 	.short	(.L_939 - .L_938)
	.align		4
.L_938:
        /*1510*/ 	.word	index@(_Z32group_norm_nhwc_bwd_scale_kernelI11Fp16IOFp16WLi256EEv26Group_norm_nhwc_bwd_params)
        /*1514*/ 	.word	0x00000000


	//----- nvinfo : EIATTR_MIN_STACK_SIZE
	.align		4
.L_939:
        /*1518*/ 	.byte	0x04, 0x12
        /*151a*/ 	.short	(.L_941 - .L_940)
	.align		4
.L_940:
        /*151c*/ 	.word	index@(_Z32group_norm_nhwc_bwd_scale_kernelI11Fp16IOFp16WLi120EEv26Group_norm_nhwc_bwd_params)
        /*1520*/ 	.word	0x00000000


	//----- nvinfo : EIATTR_MIN_STACK_SIZE
	.align		4
.L_941:
        /*1524*/ 	.byte	0x04, 0x12
        /*1526*/ 	.short	(.L_943 - .L_942)
	.align		4
.L_942:
        /*1528*/ 	.word	index@(_Z32group_norm_nhwc_bwd_scale_kernelI11Fp16IOFp16WLi140EEv26Group_norm_nhwc_bwd_params)
        /*152c*/ 	.word	0x00000000


	//----- nvinfo : EIATTR_MIN_STACK_SIZE
	.align		4
.L_943:
        /*1530*/ 	.byte	0x04, 0x12
        /*1532*/ 	.short	(.L_945 - .L_944)
	.align		4
.L_944:
        /*1534*/ 	.word	index@(_Z32group_norm_nhwc_bwd_scale_kernelI11Fp16IOFp16WLi160EEv26Group_norm_nhwc_bwd_params)
        /*1538*/ 	.word	0x00000000


	//----- nvinfo : EIATTR_MIN_STACK_SIZE
	.align		4
.L_945:
        /*153c*/ 	.byte	0x04, 0x12
        /*153e*/ 	.short	(.L_947 - .L_946)
	.align		4
.L_946:
        /*1540*/ 	.word	index@(_Z30group_norm_nhwc_bwd_sum_kernelI11Fp32IOFp32WLi196EEv26Group_norm_nhwc_bwd_params)
        /*1544*/ 	.word	0x00000000


	//----- nvinfo : EIATTR_MIN_STACK_SIZE
	.align		4
.L_947:
        /*1548*/ 	.byte	0x04, 0x12
        /*154a*/ 	.short	(.L_949 - .L_948)
	.align		4
.L_948:
        /*154c*/ 	.word	index@(_Z30group_norm_nhwc_bwd_sum_kernelI11Fp32IOFp32WLi168EEv26Group_norm_nhwc_bwd_params)
        /*1550*/ 	.word	0x00000000


	//----- nvinfo : EIATTR_MIN_STACK_SIZE
	.align		4
.L_949:
        /*1554*/ 	.byte	0x04, 0x12
        /*1556*/ 	.short	(.L_951 - .L_950)
	.align		4
.L_950:
        /*1558*/ 	.word	index@(_Z30group_norm_nhwc_bwd_sum_kernelI11Fp32IOFp32WLi64EEv26Group_norm_nhwc_bwd_params)
        /*155c*/ 	.word	0x00000000


	//----- nvinfo : EIATTR_MIN_STACK_SIZE
	.align		4
.L_951:
        /*1560*/ 	.byte	0x04, 0x12
        /*1562*/ 	.short	(.L_953 - .L_952)
	.align		4
.L_952:
        /*1564*/ 	.word	index@(_Z30group_norm_nhwc_bwd_sum_kernelI11Fp32IOFp32WLi128EEv26Group_norm_nhwc_bwd_params)
        /*1568*/ 	.word	0x00000000


	//----- nvinfo : EIATTR_MIN_STACK_SIZE
	.align		4
.L_953:
        /*156c*/ 	.byte	0x04, 0x12
        /*156e*/ 	.short	(.L_955 - .L_954)
	.align		4
.L_954:
        /*1570*/ 	.word	index@(_Z30group_norm_nhwc_bwd_sum_kernelI11Fp32IOFp32WLi192EEv26Group_norm_nhwc_bwd_params)
        /*1574*/ 	.word	0x00000000


	//----- nvinfo : EIATTR_MIN_STACK_SIZE
	.align		4
.L_955:
        /*1578*/ 	.byte	0x04, 0x12
        /*157a*/ 	.short	(.L_957 - .L_956)
	.align		4
.L_956:
        /*157c*/ 	.word	index@(_Z30group_norm_nhwc_bwd_sum_kernelI11Fp32IOFp32WLi448EEv26Group_norm_nhwc_bwd_params)
        /*1580*/ 	.word	0x00000000


	//----- nvinfo : EIATTR_MIN_STACK_SIZE
	.align		4
.L_957:
        /*1584*/ 	.byte	0x04, 0x12
        /*1586*/ 	.short	(.L_959 - .L_958)
	.align		4
.L_958:
        /*1588*/ 	.word	index@(_Z30group_norm_nhwc_bwd_sum_kernelI11Fp32IOFp32WLi256EEv26Group_norm_nhwc_bwd_params)
        /*158c*/ 	.word	0x00000000


	//----- nvinfo : EIATTR_MIN_STACK_SIZE
	.align		4
.L_959:
        /*1590*/ 	.byte	0x04, 0x12
        /*1592*/ 	.short	(.L_961 - .L_960)
	.align		4
.L_960:
        /*1594*/ 	.word	index@(_Z30group_norm_nhwc_bwd_sum_kernelI11Fp32IOFp32WLi120EEv26Group_norm_nhwc_bwd_params)
        /*1598*/ 	.word	0x00000000


	//----- nvinfo : EIATTR_MIN_STACK_SIZE
	.align		4
.L_961:
        /*159c*/ 	.byte	0x04, 0x12
        /*159e*/ 	.short	(.L_963 - .L_962)
	.align		4
.L_962:
        /*15a0*/ 	.word	index@(_Z30group_norm_nhwc_bwd_sum_kernelI11Fp32IOFp32WLi140EEv26Group_norm_nhwc_bwd_params)
        /*15a4*/ 	.word	0x00000000


	//----- nvinfo : EIATTR_MIN_STACK_SIZE
	.align		4
.L_963:
        /*15a8*/ 	.byte	0x04, 0x12
        /*15aa*/ 	.short	(.L_965 - .L_964)
	.align		4
.L_964:
        /*15ac*/ 	.word	index@(_Z30group_norm_nhwc_bwd_sum_kernelI11Fp32IOFp32WLi160EEv26Group_norm_nhwc_bwd_params)
        /*15b0*/ 	.word	0x00000000


	//----- nvinfo : EIATTR_MIN_STACK_SIZE
	.align		4
.L_965:
        /*15b4*/ 	.byte	0x04, 0x12
        /*15b6*/ 	.short	(.L_967 - .L_966)
	.align		4
.L_966:
        /*15b8*/ 	.word	index@(_Z30group_norm_nhwc_bwd_sum_kernelI11Fp32IOBf16WLi196EEv26Group_norm_nhwc_bwd_params)
        /*15bc*/ 	.word	0x00000000


	//----- nvinfo : EIATTR_MIN_STACK_SIZE
	.align		4
.L_967:
        /*15c0*/ 	.byte	0x04, 0x12
        /*15c2*/ 	.short	(.L_969 - .L_968)
	.align		4
.L_968:
        /*15c4*/ 	.word	index@(_Z30group_norm_nhwc_bwd_sum_kernelI11Fp32IOBf16WLi168EEv26Group_norm_nhwc_bwd_params)
        /*15c8*/ 	.word	0x00000000


	//----- nvinfo : EIATTR_MIN_STACK_SIZE
	.align		4
.L_969:
        /*15cc*/ 	.byte	0x04, 0x12
        /*15ce*/ 	.short	(.L_971 - .L_970)
	.align		4
.L_970:
        /*15d0*/ 	.word	index@(_Z30group_norm_nhwc_bwd_sum_kernelI11Fp32IOBf16WLi64EEv26Group_norm_nhwc_bwd_params)
        /*15d4*/ 	.word	0x00000000


	//----- nvinfo : EIATTR_MIN_STACK_SIZE
	.align		4
.L_971:
        /*15d8*/ 	.byte	0x04, 0x12
        /*15da*/ 	.short	(.L_973 - .L_972)
	.align		4
.L_972:
        /*15dc*/ 	.word	index@(_Z30group_norm_nhwc_bwd_sum_kernelI11Fp32IOBf16WLi128EEv26Group_norm_nhwc_bwd_params)
        /*15e0*/ 	.word	0x00000000


	//----- nvinfo : EIATTR_MIN_STACK_SIZE
	.align		4
.L_973:
        /*15e4*/ 	.byte	0x04, 0x12
        /*15e6*/ 	.short	(.L_975 - .L_974)
	.align		4
.L_974:
        /*15e8*/ 	.word	index@(_Z30group_norm_nhwc_bwd_sum_kernelI11Fp32IOBf16WLi192EEv26Group_norm_nhwc_bwd_params)
        /*15ec*/ 	.word	0x00000000


	//----- nvinfo : EIATTR_MIN_STACK_SIZE
	.align		4
.L_975:
        /*15f0*/ 	.byte	0x04, 0x12
        /*15f2*/ 	.short	(.L_977 - .L_976)
	.align		4
.L_976:
        /*15f4*/ 	.word	index@(_Z30group_norm_nhwc_bwd_sum_kernelI11Fp32IOBf16WLi448EEv26Group_norm_nhwc_bwd_params)
        /*15f8*/ 	.word	0x00000000


	//----- nvinfo : EIATTR_MIN_STACK_SIZE
	.align		4
.L_977:
        /*15fc*/ 	.byte	0x04, 0x12
        /*15fe*/ 	.short	(.L_979 - .L_978)
	.align		4
.L_978:
        /*1600*/ 	.word	index@(_Z30group_norm_nhwc_bwd_sum_kernelI11Fp32IOBf16WLi256EEv26Group_norm_nhwc_bwd_params)
        /*1604*/ 	.word	0x00000000


	//----- nvinfo : EIATTR_MIN_STACK_SIZE
	.align		4
.L_979:
        /*1608*/ 	.byte	0x04, 0x12
        /*160a*/ 	.short	(.L_981 - .L_980)
	.align		4
.L_980:
        /*160c*/ 	.word	index@(_Z30group_norm_nhwc_bwd_sum_kernelI11Fp32IOBf16WLi120EEv26Group_norm_nhwc_bwd_params)
        /*1610*/ 	.word	0x00000000


	//----- nvinfo : EIATTR_MIN_STACK_SIZE
	.align		4
.L_981:
        /*1614*/ 	.byte	0x04, 0x12
        /*1616*/ 	.short	(.L_983 - .L_982)
	.align		4
.L_982:
        /*1618*/ 	.word	index@(_Z30group_norm_nhwc_bwd_sum_kernelI11Fp32IOBf16WLi140EEv26Group_norm_nhwc_bwd_params)
        /*161c*/ 	.word	0x00000000


	//----- nvinfo : EIATTR_MIN_STACK_SIZE
	.align		4
.L_983:
        /*1620*/ 	.byte	0x04, 0x12
        /*1622*/ 	.short	(.L_985 - .L_984)
	.align		4
.L_984:
        /*1624*/ 	.word	index@(_Z30group_norm_nhwc_bwd_sum_kernelI11Fp32IOBf16WLi160EEv26Group_norm_nhwc_bwd_params)
        /*1628*/ 	.word	0x00000000


	//----- nvinfo : EIATTR_MIN_STACK_SIZE
	.align		4
.L_985:
        /*162c*/ 	.byte	0x04, 0x12
        /*162e*/ 	.short	(.L_987 - .L_986)
	.align		4
.L_986:
        /*1630*/ 	.word	index@(_Z30group_norm_nhwc_bwd_sum_kernelI11Fp32IOFp16WLi196EEv26Group_norm_nhwc_bwd_params)
        /*1634*/ 	.word	0x00000000


	//----- nvinfo : EIATTR_MIN_STACK_SIZE
	.align		4
.L_987:
        /*1638*/ 	.byte	0x04, 0x12
        /*163a*/ 	.short	(.L_989 - .L_988)
	.align		4
.L_988:
        /*163c*/ 	.word	index@(_Z30group_norm_nhwc_bwd_sum_kernelI11Fp32IOFp16WLi168EEv26Group_norm_nhwc_bwd_params)
        /*1640*/ 	.word	0x00000000


	//----- nvinfo : EIATTR_MIN_STACK_SIZE
	.align		4
.L_989:
        /*1644*/ 	.byte	0x04, 0x12
        /*1646*/ 	.short	(.L_991 - .L_990)
	.align		4
.L_990:
        /*1648*/ 	.word	index@(_Z30group_norm_nhwc_bwd_sum_kernelI11Fp32IOFp16WLi64EEv26Group_norm_nhwc_bwd_params)
        /*164c*/ 	.word	0x00000000


	//----- nvinfo : EIATTR_MIN_STACK_SIZE
	.align		4
.L_991:
        /*1650*/ 	.byte	0x04, 0x12
        /*1652*/ 	.short	(.L_993 - .L_992)
	.align		4
.L_992:
        /*1654*/ 	.word	index@(_Z30group_norm_nhwc_bwd_sum_kernelI11Fp32IOFp16WLi128EEv26Group_norm_nhwc_bwd_params)
        /*1658*/ 	.word	0x00000000


	//----- nvinfo : EIATTR_MIN_STACK_SIZE
	.align		4
.L_993:
        /*165c*/ 	.byte	0x04, 0x12
        /*165e*/ 	.short	(.L_995 - .L_994)
	.align		4
.L_994:
        /*1660*/ 	.word	index@(_Z30group_norm_nhwc_bwd_sum_kernelI11Fp32IOFp16WLi192EEv26Group_norm_nhwc_bwd_params)
        /*1664*/ 	.word	0x00000000


	//----- nvinfo : EIATTR_MIN_STACK_SIZE
	.align		4
.L_995:
        /*1668*/ 	.byte	0x04, 0x12
        /*166a*/ 	.short	(.L_997 - .L_996)
	.align		4
.L_996:
        /*166c*/ 	.word	index@(_Z30group_norm_nhwc_bwd_sum_kernelI11Fp32IOFp16WLi448EEv26Group_norm_nhwc_bwd_params)
        /*1670*/ 	.word	0x00000000


	//----- nvinfo : EIATTR_MIN_STACK_SIZE
	.align		4
.L_997:
        /*1674*/ 	.byte	0x04, 0x12
        /*1676*/ 	.short	(.L_999 - .L_998)
	.align		4
.L_998:
        /*1678*/ 	.word	index@(_Z30group_norm_nhwc_bwd_sum_kernelI11Fp32IOFp16WLi256EEv26Group_norm_nhwc_bwd_params)
        /*167c*/ 	.word	0x00000000


	//----- nvinfo : EIATTR_MIN_STACK_SIZE
	.align		4
.L_999:
        /*1680*/ 	.byte	0x04, 0x12
        /*1682*/ 	.short	(.L_1001 - .L_1000)
	.align		4
.L_1000:
        /*1684*/ 	.word	index@(_Z30group_norm_nhwc_bwd_sum_kernelI11Fp32IOFp16WLi120EEv26Group_norm_nhwc_bwd_params)
        /*1688*/ 	.word	0x00000000


	//----- nvinfo : EIATTR_MIN_STACK_SIZE
	.align		4
.L_1001:
        /*168c*/ 	.byte	0x04, 0x12
        /*168e*/ 	.short	(.L_1003 - .L_1002)
	.align		4
.L_1002:
        /*1690*/ 	.word	index@(_Z30group_norm_nhwc_bwd_sum_kernelI11Fp32IOFp16WLi140EEv26Group_norm_nhwc_bwd_params)
        /*1694*/ 	.word	0x00000000


	//----- nvinfo : EIATTR_MIN_STACK_SIZE
	.align		4
.L_1003:
        /*1698*/ 	.byte	0x04, 0x12
        /*169a*/ 	.short	(.L_1005 - .L_1004)
	.align		4
.L_1004:
        /*169c*/ 	.word	index@(_Z30group_norm_nhwc_bwd_sum_kernelI11Fp32IOFp16WLi160EEv26Group_norm_nhwc_bwd_params)
        /*16a0*/ 	.word	0x00000000


	//----- nvinfo : EIATTR_MIN_STACK_SIZE
	.align		4
.L_1005:
        /*16a4*/ 	.byte	0x04, 0x12
        /*16a6*/ 	.short	(.L_1007 - .L_1006)
	.align		4
.L_1006:
        /*16a8*/ 	.word	index@(_Z30group_norm_nhwc_bwd_sum_kernelI11Bf16IOFp32WLi196EEv26Group_norm_nhwc_bwd_params)
        /*16ac*/ 	.word	0x00000000


	//----- nvinfo : EIATTR_MIN_STACK_SIZE
	.align		4
.L_1007:
        /*16b0*/ 	.byte	0x04, 0x12
        /*16b2*/ 	.short	(.L_1009 - .L_1008)
	.align		4
.L_1008:
        /*16b4*/ 	.word	index@(_Z30group_norm_nhwc_bwd_sum_kernelI11Bf16IOFp32WLi168EEv26Group_norm_nhwc_bwd_params)
        /*16b8*/ 	.word	0x00000000


	//----- nvinfo : EIATTR_MIN_STACK_SIZE
	.align		4
.L_1009:
        /*16bc*/ 	.byte	0x04, 0x12
        /*16be*/ 	.short	(.L_1011 - .L_1010)
	.align		4
.L_1010:
        /*16c0*/ 	.word	index@(_Z30group_norm_nhwc_bwd_sum_kernelI11Bf16IOFp32WLi64EEv26Group_norm_nhwc_bwd_params)
        /*16c4*/ 	.word	0x00000000


	//----- nvinfo : EIATTR_MIN_STACK_SIZE
	.align		4
.L_1011:
        /*16c8*/ 	.byte	0x04, 0x12
        /*16ca*/ 	.short	(.L_1013 - .L_1012)
	.align		4
.L_1012:
        /*16cc*/ 	.word	index@(_Z30group_norm_nhwc_bwd_sum_kernelI11Bf16IOFp32WLi128EEv26Group_norm_nhwc_bwd_params)
        /*16d0*/ 	.word	0x00000000


	//----- nvinfo : EIATTR_MIN_STACK_SIZE
	.align		4
.L_1013:
        /*16d4*/ 	.byte	0x04, 0x12
        /*16d6*/ 	.short	(.L_1015 - .L_1014)
	.align		4
.L_1014:
        /*16d8*/ 	.word	index@(_Z30group_norm_nhwc_bwd_sum_kernelI11Bf16IOFp32WLi192EEv26Group_norm_nhwc_bwd_params)
        /*16dc*/ 	.word	0x00000000


	//----- nvinfo : EIATTR_MIN_STACK_SIZE
	.align		4
.L_1015:
        /*16e0*/ 	.byte	0x04, 0x12
        /*16e2*/ 	.short	(.L_1017 - .L_1016)
	.align		4
.L_1016:
        /*16e4*/ 	.word	index@(_Z30group_norm_nhwc_bwd_sum_kernelI11Bf16IOFp32WLi448EEv26Group_norm_nhwc_bwd_params)
        /*16e8*/ 	.word	0x00000000


	//----- nvinfo : EIATTR_MIN_STACK_SIZE
	.align		4
.L_1017:
        /*16ec*/ 	.byte	0x04, 0x12
        /*16ee*/ 	.short	(.L_1019 - .L_1018)
	.align		4
.L_1018:
        /*16f0*/ 	.word	index@(_Z30group_norm_nhwc_bwd_sum_kernelI11Bf16IOFp32WLi256EEv26Group_norm_nhwc_bwd_params)
        /*16f4*/ 	.word	0x00000000


	//----- nvinfo : EIATTR_MIN_STACK_SIZE
	.align		4
.L_1019:
        /*16f8*/ 	.byte	0x04, 0x12
        /*16fa*/ 	.short	(.L_1021 - .L_1020)
	.align		4
.L_1020:
        /*16fc*/ 	.word	index@(_Z30group_norm_nhwc_bwd_sum_kernelI11Bf16IOFp32WLi120EEv26Group_norm_nhwc_bwd_params)
        /*1700*/ 	.word	0x00000000


	//----- nvinfo : EIATTR_MIN_STACK_SIZE
	.align		4
.L_1021:
        /*1704*/ 	.byte	0x04, 0x12
        /*1706*/ 	.short	(.L_1023 - .L_1022)
	.align		4
.L_1022:
        /*1708*/ 	.word	index@(_Z30group_norm_nhwc_bwd_sum_kernelI11Bf16IOFp32WLi140EEv26Group_norm_nhwc_bwd_params)
        /*170c*/ 	.word	0x00000000


	//----- nvinfo : EIATTR_MIN_STACK_SIZE
	.align		4
.L_1023:
        /*1710*/ 	.byte	0x04, 0x12
        /*1712*/ 	.short	(.L_1025 - .L_1024)
	.align		4
.L_1024:
        /*1714*/ 	.word	index@(_Z30group_norm_nhwc_bwd_sum_kernelI11Bf16IOFp32WLi160EEv26Group_norm_nhwc_bwd_params)
        /*1718*/ 	.word	0x00000000


	//----- nvinfo : EIATTR_MIN_STACK_SIZE
	.align		4
.L_1025:
        /*171c*/ 	.byte	0x04, 0x12
        /*171e*/ 	.short	(.L_1027 - .L_1026)
	.align		4
.L_1026:
        /*1720*/ 	.word	index@(_Z30group_norm_nhwc_bwd_sum_kernelI11Bf16IOBf16WLi196EEv26Group_norm_nhwc_bwd_params)
        /*1724*/ 	.word	0x00000000


	//----- nvinfo : EIATTR_MIN_STACK_SIZE
	.align		4
.L_1027:
        /*1728*/ 	.byte	0x04, 0x12
        /*172a*/ 	.short	(.L_1029 - .L_1028)
	.align		4
.L_1028:
        /*172c*/ 	.word	index@(_Z30group_norm_nhwc_bwd_sum_kernelI11Bf16IOBf16WLi168EEv26Group_norm_nhwc_bwd_params)
        /*1730*/ 	.word	0x00000000


	//----- nvinfo : EIATTR_MIN_STACK_SIZE
	.align		4
.L_1029:
        /*1734*/ 	.byte	0x04, 0x12
        /*1736*/ 	.short	(.L_1031 - .L_1030)
	.align		4
.L_1030:
        /*1738*/ 	.word	index@(_Z30group_norm_nhwc_bwd_sum_kernelI11Bf16IOBf16WLi64EEv26Group_norm_nhwc_bwd_params)
        /*173c*/ 	.word	0x00000000


	//----- nvinfo : EIATTR_MIN_STACK_SIZE
	.align		4
.L_1031:
        /*1740*/ 	.byte	0x04, 0x12
        /*1742*/ 	.short	(.L_1033 - .L_1032)
	.align		4
.L_1032:
        /*1744*/ 	.word	index@(_Z30group_norm_nhwc_bwd_sum_kernelI11Bf16IOBf16WLi128EEv26Group_norm_nhwc_bwd_params)
        /*1748*/ 	.word	0x00000000


	//----- nvinfo : EIATTR_MIN_STACK_SIZE
	.align		4
.L_1033:
        /*174c*/ 	.byte	0x04, 0x12
        /*174e*/ 	.short	(.L_1035 - .L_1034)
	.align		4
.L_1034:
        /*1750*/ 	.word	index@(_Z30group_norm_nhwc_bwd_sum_kernelI11Bf16IOBf16WLi192EEv26Group_norm_nhwc_bwd_params)
        /*1754*/ 	.word	0x00000000


	//----- nvinfo : EIATTR_MIN_STACK_SIZE
	.align		4
.L_1035:
        /*1758*/ 	.byte	0x04, 0x12
        /*175a*/ 	.short	(.L_1037 - .L_1036)
	.align		4
.L_1036:
        /*175c*/ 	.word	index@(_Z30group_norm_nhwc_bwd_sum_kernelI11Bf16IOBf16WLi448EEv26Group_norm_nhwc_bwd_params)
        /*1760*/ 	.word	0x00000000


	//----- nvinfo : EIATTR_MIN_STACK_SIZE
	.align		4
.L_1037:
        /*1764*/ 	.byte	0x04, 0x12
        /*1766*/ 	.short	(.L_1039 - .L_1038)
	.align		4
.L_1038:
        /*1768*/ 	.word	index@(_Z30group_norm_nhwc_bwd_sum_kernelI11Bf16IOBf16WLi256EEv26Group_norm_nhwc_bwd_params)
        /*176c*/ 	.word	0x00000000


	//----- nvinfo : EIATTR_MIN_STACK_SIZE
	.align		4
.L_1039:
        /*1770*/ 	.byte	0x04, 0x12
        /*1772*/ 	.short	(.L_1041 - .L_1040)
	.align		4
.L_1040:
        /*1774*/ 	.word	index@(_Z30group_norm_nhwc_bwd_sum_kernelI11Bf16IOBf16WLi120EEv26Group_norm_nhwc_bwd_params)
        /*1778*/ 	.word	0x00000000


	//----- nvinfo : EIATTR_MIN_STACK_SIZE
	.align		4
.L_1041:
        /*177c*/ 	.byte	0x04, 0x12
        /*177e*/ 	.short	(.L_1043 - .L_1042)
	.align		4
.L_1042:
        /*1780*/ 	.word	index@(_Z30group_norm_nhwc_bwd_sum_kernelI11Bf16IOBf16WLi140EEv26Group_norm_nhwc_bwd_params)
        /*1784*/ 	.word	0x00000000


	//----- nvinfo : EIATTR_MIN_STACK_SIZE
	.align		4
.L_1043:
        /*1788*/ 	.byte	0x04, 0x12
        /*178a*/ 	.short	(.L_1045 - .L_1044)
	.align		4
.L_1044:
        /*178c*/ 	.word	index@(_Z30group_norm_nhwc_bwd_sum_kernelI11Bf16IOBf16WLi160EEv26Group_norm_nhwc_bwd_params)
        /*1790*/ 	.word	0x00000000


	//----- nvinfo : EIATTR_MIN_STACK_SIZE
	.align		4
.L_1045:
        /*1794*/ 	.byte	0x04, 0x12
        /*1796*/ 	.short	(.L_1047 - .L_1046)
	.align		4
.L_1046:
        /*1798*/ 	.word	index@(_Z30group_norm_nhwc_bwd_sum_kernelI11Bf16IOFp16WLi196EEv26Group_norm_nhwc_bwd_params)
        /*179c*/ 	.word	0x00000000


	//----- nvinfo : EIATTR_MIN_STACK_SIZE
	.align		4
.L_1047:
        /*17a0*/ 	.byte	0x04, 0x12
        /*17a2*/ 	.short	(.L_1049 - .L_1048)
	.align		4
.L_1048:
        /*17a4*/ 	.word	index@(_Z30group_norm_nhwc_bwd_sum_kernelI11Bf16IOFp16WLi168EEv26Group_norm_nhwc_bwd_params)
        /*17a8*/ 	.word	0x00000000


	//----- nvinfo : EIATTR_MIN_STACK_SIZE
	.align		4
.L_1049:
        /*17ac*/ 	.byte	0x04, 0x12
        /*17ae*/ 	.short	(.L_1051 - .L_1050)
	.align		4
.L_1050:
        /*17b0*/ 	.word	index@(_Z30group_norm_nhwc_bwd_sum_kernelI11Bf16IOFp16WLi64EEv26Group_norm_nhwc_bwd_params)
        /*17b4*/ 	.word	0x00000000


	//----- nvinfo : EIATTR_MIN_STACK_SIZE
	.align		4
.L_1051:
        /*17b8*/ 	.byte	0x04, 0x12
        /*17ba*/ 	.short	(.L_1053 - .L_1052)
	.align		4
.L_1052:
        /*17bc*/ 	.word	index@(_Z30group_norm_nhwc_bwd_sum_kernelI11Bf16IOFp16WLi128EEv26Group_norm_nhwc_bwd_params)
        /*17c0*/ 	.word	0x00000000


	//----- nvinfo : EIATTR_MIN_STACK_SIZE
	.align		4
.L_1053:
        /*17c4*/ 	.byte	0x04, 0x12
        /*17c6*/ 	.short	(.L_1055 - .L_1054)
	.align		4
.L_1054:
        /*17c8*/ 	.word	index@(_Z30group_norm_nhwc_bwd_sum_kernelI11Bf16IOFp16WLi192EEv26Group_norm_nhwc_bwd_params)
        /*17cc*/ 	.word	0x00000000


	//----- nvinfo : EIATTR_MIN_STACK_SIZE
	.align		4
.L_1055:
        /*17d0*/ 	.byte	0x04, 0x12
        /*17d2*/ 	.short	(.L_1057 - .L_1056)
	.align		4
.L_1056:
        /*17d4*/ 	.word	index@(_Z30group_norm_nhwc_bwd_sum_kernelI11Bf16IOFp16WLi448EEv26Group_norm_nhwc_bwd_params)
        /*17d8*/ 	.word	0x00000000


	//----- nvinfo : EIATTR_MIN_STACK_SIZE
	.align		4
.L_1057:
        /*17dc*/ 	.byte	0x04, 0x12
        /*17de*/ 	.short	(.L_1059 - .L_1058)
	.align		4
.L_1058:
        /*17e0*/ 	.word	index@(_Z30group_norm_nhwc_bwd_sum_kernelI11Bf16IOFp16WLi256EEv26Group_norm_nhwc_bwd_params)
        /*17e4*/ 	.word	0x00000000


	//----- nvinfo : EIATTR_MIN_STACK_SIZE
	.align		4
.L_1059:
        /*17e8*/ 	.byte	0x04, 0x12
        /*17ea*/ 	.short	(.L_1061 - .L_1060)
	.align		4
.L_1060:
        /*17ec*/ 	.word	index@(_Z30group_norm_nhwc_bwd_sum_kernelI11Bf16IOFp16WLi120EEv26Group_norm_nhwc_bwd_params)
        /*17f0*/ 	.word	0x00000000


	//----- nvinfo : EIATTR_MIN_STACK_SIZE
	.align		4
.L_1061:
        /*17f4*/ 	.byte	0x04, 0x12
        /*17f6*/ 	.short	(.L_1063 - .L_1062)
	.align		4
.L_1062:
        /*17f8*/ 	.word	index@(_Z30group_norm_nhwc_bwd_sum_kernelI11Bf16IOFp16WLi140EEv26Group_norm_nhwc_bwd_params)
        /*17fc*/ 	.word	0x00000000


	//----- nvinfo : EIATTR_MIN_STACK_SIZE
	.align		4
.L_1063:
        /*1800*/ 	.byte	0x04, 0x12
        /*1802*/ 	.short	(.L_1065 - .L_1064)
	.align		4
.L_1064:
        /*1804*/ 	.word	index@(_Z30group_norm_nhwc_bwd_sum_kernelI11Bf16IOFp16WLi160EEv26Group_norm_nhwc_bwd_params)
        /*1808*/ 	.word	0x00000000


	//----- nvinfo : EIATTR_MIN_STACK_SIZE
	.align		4
.L_1065:
        /*180c*/ 	.byte	0x04, 0x12
        /*180e*/ 	.short	(.L_1067 - .L_1066)
	.align		4
.L_1066:
        /*1810*/ 	.word	index@(_Z30group_norm_nhwc_bwd_sum_kernelI11Fp16IOFp32WLi196EEv26Group_norm_nhwc_bwd_params)
        /*1814*/ 	.word	0x00000000


	//----- nvinfo : EIATTR_MIN_STACK_SIZE
	.align		4
.L_1067:
        /*1818*/ 	.byte	0x04, 0x12
        /*181a*/ 	.short	(.L_1069 - .L_1068)
	.align		4
.L_1068:
        /*181c*/ 	.word	index@(_Z30group_norm_nhwc_bwd_sum_kernelI11Fp16IOFp32WLi168EEv26Group_norm_nhwc_bwd_params)
        /*1820*/ 	.word	0x00000000


	//----- nvinfo : EIATTR_MIN_STACK_SIZE
	.align		4
.L_1069:
        /*1824*/ 	.byte	0x04, 0x12
        /*1826*/ 	.short	(.L_1071 - .L_1070)
	.align		4
.L_1070:
        /*1828*/ 	.word	index@(_Z30group_norm_nhwc_bwd_sum_kernelI11Fp16IOFp32WLi64EEv26Group_norm_nhwc_bwd_params)
        /*182c*/ 	.word	0x00000000


	//----- nvinfo : EIATTR_MIN_STACK_SIZE
	.align		4
.L_1071:
        /*1830*/ 	.byte	0x04, 0x12
        /*1832*/ 	.short	(.L_1073 - .L_1072)
	.align		4
.L_1072:
        /*1834*/ 	.word	index@(_Z30group_norm_nhwc_bwd_sum_kernelI11Fp16IOFp32WLi128EEv26Group_norm_nhwc_bwd_params)
        /*1838*/ 	.word	0x00000000


	//----- nvinfo : EIATTR_MIN_STACK_SIZE
	.align		4
.L_1073:
        /*183c*/ 	.byte	0x04, 0x12
        /*183e*/ 	.short	(.L_1075 - .L_1074)
	.align		4
.L_1074:
        /*1840*/ 	.word	index@(_Z30group_norm_nhwc_bwd_sum_kernelI11Fp16IOFp32WLi192EEv26Group_norm_nhwc_bwd_params)
        /*1844*/ 	.word	0x00000000


	//----- nvinfo : EIATTR_MIN_STACK_SIZE
	.align		4
.L_1075:
        /*1848*/ 	.byte	0x04, 0x12
        /*184a*/ 	.short	(.L_1077 - .L_1076)
	.align		4
.L_1076:
        /*184c*/ 	.word	index@(_Z30group_norm_nhwc_bwd_sum_kernelI11Fp16IOFp32WLi448EEv26Group_norm_nhwc_bwd_params)
        /*1850*/ 	.word	0x00000000


	//----- nvinfo : EIATTR_MIN_STACK_SIZE
	.align		4
.L_1077:
        /*1854*/ 	.byte	0x04, 0x12
        /*1856*/ 	.short	(.L_1079 - .L_1078)
	.align		4
.L_1078:
        /*1858*/ 	.word	index@(_Z30group_norm_nhwc_bwd_sum_kernelI11Fp16IOFp32WLi256EEv26Group_norm_nhwc_bwd_params)
        /*185c*/ 	.word	0x00000000


	//----- nvinfo : EIATTR_MIN_STACK_SIZE
	.align		4
.L_1079:
        /*1860*/ 	.byte	0x04, 0x12
        /*1862*/ 	.short	(.L_1081 - .L_1080)
	.align		4
.L_1080:
        /*1864*/ 	.word	index@(_Z30group_norm_nhwc_bwd_sum_kernelI11Fp16IOFp32WLi120EEv26Group_norm_nhwc_bwd_params)
        /*1868*/ 	.word	0x00000000


	//----- nvinfo : EIATTR_MIN_STACK_SIZE
	.align		4
.L_1081:
        /*186c*/ 	.byte	0x04, 0x12
        /*186e*/ 	.short	(.L_1083 - .L_1082)
	.align		4
.L_1082:
        /*1870*/ 	.word	index@(_Z30group_norm_nhwc_bwd_sum_kernelI11Fp16IOFp32WLi140EEv26Group_norm_nhwc_bwd_params)
        /*1874*/ 	.word	0x00000000


	//----- nvinfo : EIATTR_MIN_STACK_SIZE
	.align		4
.L_1083:
        /*1878*/ 	.byte	0x04, 0x12
        /*187a*/ 	.short	(.L_1085 - .L_1084)
	.align		4
.L_1084:
        /*187c*/ 	.word	index@(_Z30group_norm_nhwc_bwd_sum_kernelI11Fp16IOFp32WLi160EEv26Group_norm_nhwc_bwd_params)
        /*1880*/ 	.word	0x00000000


	//----- nvinfo : EIATTR_MIN_STACK_SIZE
	.align		4
.L_1085:
        /*1884*/ 	.byte	0x04, 0x12
        /*1886*/ 	.short	(.L_1087 - .L_1086)
	.align		4
.L_1086:
        /*1888*/ 	.word	index@(_Z30group_norm_nhwc_bwd_sum_kernelI11Fp16IOBf16WLi196EEv26Group_norm_nhwc_bwd_params)
        /*188c*/ 	.word	0x00000000


	//----- nvinfo : EIATTR_MIN_STACK_SIZE
	.align		4
.L_1087:
        /*1890*/ 	.byte	0x04, 0x12
        /*1892*/ 	.short	(.L_1089 - .L_1088)
	.align		4
.L_1088:
        /*1894*/ 	.word	index@(_Z30group_norm_nhwc_bwd_sum_kernelI11Fp16IOBf16WLi168EEv26Group_norm_nhwc_bwd_params)
        /*1898*/ 	.word	0x00000000


	//----- nvinfo : EIATTR_MIN_STACK_SIZE
	.align		4
.L_1089:
        /*189c*/ 	.byte	0x04, 0x12
        /*189e*/ 	.short	(.L_1091 - .L_1090)
	.align		4
.L_1090:
        /*18a0*/ 	.word	index@(_Z30group_norm_nhwc_bwd_sum_kernelI11Fp16IOBf16WLi64EEv26Group_norm_nhwc_bwd_params)
        /*18a4*/ 	.word	0x00000000


	//----- nvinfo : EIATTR_MIN_STACK_SIZE
	.align		4
.L_1091:
        /*18a8*/ 	.byte	0x04, 0x12
        /*18aa*/ 	.short	(.L_1093 - .L_1092)
	.align		4
.L_1092:
        /*18ac*/ 	.word	index@(_Z30group_norm_nhwc_bwd_sum_kernelI11Fp16IOBf16WLi128EEv26Group_norm_nhwc_bwd_params)
        /*18b0*/ 	.word	0x00000000


	//----- nvinfo : EIATTR_MIN_STACK_SIZE
	.align		4
.L_1093:
        /*18b4*/ 	.byte	0x04, 0x12
        /*18b6*/ 	.short	(.L_1095 - .L_1094)
	.align		4
.L_1094:
        /*18b8*/ 	.word	index@(_Z30group_norm_nhwc_bwd_sum_kernelI11Fp16IOBf16WLi192EEv26Group_norm_nhwc_bwd_params)
        /*18bc*/ 	.word	0x00000000


	//----- nvinfo : EIATTR_MIN_STACK_SIZE
	.align		4
.L_1095:
        /*18c0*/ 	.byte	0x04, 0x12
        /*18c2*/ 	.short	(.L_1097 - .L_1096)
	.align		4
.L_1096:
        /*18c4*/ 	.word	index@(_Z30group_norm_nhwc_bwd_sum_kernelI11Fp16IOBf16WLi448EEv26Group_norm_nhwc_bwd_params)
        /*18c8*/ 	.word	0x00000000


	//----- nvinfo : EIATTR_MIN_STACK_SIZE
	.align		4
.L_1097:
        /*18cc*/ 	.byte	0x04, 0x12
        /*18ce*/ 	.short	(.L_1099 - .L_1098)
	.align		4
.L_1098:
        /*18d0*/ 	.word	index@(_Z30group_norm_nhwc_bwd_sum_kernelI11Fp16IOBf16WLi256EEv26Group_norm_nhwc_bwd_params)
        /*18d4*/ 	.word	0x00000000


	//----- nvinfo : EIATTR_MIN_STACK_SIZE
	.align		4
.L_1099:
        /*18d8*/ 	.byte	0x04, 0x12
        /*18da*/ 	.short	(.L_1101 - .L_1100)
	.align		4
.L_1100:
        /*18dc*/ 	.word	index@(_Z30group_norm_nhwc_bwd_sum_kernelI11Fp16IOBf16WLi120EEv26Group_norm_nhwc_bwd_params)
        /*18e0*/ 	.word	0x00000000


	//----- nvinfo : EIATTR_MIN_STACK_SIZE
	.align		4
.L_1101:
        /*18e4*/ 	.byte	0x04, 0x12
        /*18e6*/ 	.short	(.L_1103 - .L_1102)
	.align		4
.L_1102:
        /*18e8*/ 	.word	index@(_Z30group_norm_nhwc_bwd_sum_kernelI11Fp16IOBf16WLi140EEv26Group_norm_nhwc_bwd_params)
        /*18ec*/ 	.word	0x00000000


	//----- nvinfo : EIATTR_MIN_STACK_SIZE
	.align		4
.L_1103:
        /*18f0*/ 	.byte	0x04, 0x12
        /*18f2*/ 	.short	(.L_1105 - .L_1104)
	.align		4
.L_1104:
        /*18f4*/ 	.word	index@(_Z30group_norm_nhwc_bwd_sum_kernelI11Fp16IOBf16WLi160EEv26Group_norm_nhwc_bwd_params)
        /*18f8*/ 	.word	0x00000000


	//----- nvinfo : EIATTR_MIN_STACK_SIZE
	.align		4
.L_1105:
        /*18fc*/ 	.byte	0x04, 0x12
        /*18fe*/ 	.short	(.L_1107 - .L_1106)
	.align		4
.L_1106:
        /*1900*/ 	.word	index@(_Z30group_norm_nhwc_bwd_sum_kernelI11Fp16IOFp16WLi196EEv26Group_norm_nhwc_bwd_params)
        /*1904*/ 	.word	0x00000000


	//----- nvinfo : EIATTR_MIN_STACK_SIZE
	.align		4
.L_1107:
        /*1908*/ 	.byte	0x04, 0x12
        /*190a*/ 	.short	(.L_1109 - .L_1108)
	.align		4
.L_1108:
        /*190c*/ 	.word	index@(_Z30group_norm_nhwc_bwd_sum_kernelI11Fp16IOFp16WLi168EEv26Group_norm_nhwc_bwd_params)
        /*1910*/ 	.word	0x00000000


	//----- nvinfo : EIATTR_MIN_STACK_SIZE
	.align		4
.L_1109:
        /*1914*/ 	.byte	0x04, 0x12
        /*1916*/ 	.short	(.L_1111 - .L_1110)
	.align		4
.L_1110:
        /*1918*/ 	.word	index@(_Z30group_norm_nhwc_bwd_sum_kernelI11Fp16IOFp16WLi64EEv26Group_norm_nhwc_bwd_params)
        /*191c*/ 	.word	0x00000000


	//----- nvinfo : EIATTR_MIN_STACK_SIZE
	.align		4
.L_1111:
        /*1920*/ 	.byte	0x04, 0x12
        /*1922*/ 	.short	(.L_1113 - .L_1112)
	.align		4
.L_1112:
        /*1924*/ 	.word	index@(_Z30group_norm_nhwc_bwd_sum_kernelI11Fp16IOFp16WLi128EEv26Group_norm_nhwc_bwd_params)
        /*1928*/ 	.word	0x00000000


	//----- nvinfo : EIATTR_MIN_STACK_SIZE
	.align		4
.L_1113:
        /*192c*/ 	.byte	0x04, 0x12
        /*192e*/ 	.short	(.L_1115 - .L_1114)
	.align		4
.L_1114:
        /*1930*/ 	.word	index@(_Z30group_norm_nhwc_bwd_sum_kernelI11Fp16IOFp16WLi192EEv26Group_norm_nhwc_bwd_params)
        /*1934*/ 	.word	0x00000000


	//----- nvinfo : EIATTR_MIN_STACK_SIZE
	.align		4
.L_1115:
        /*1938*/ 	.byte	0x04, 0x12
        /*193a*/ 	.short	(.L_1117 - .L_1116)
	.align		4
.L_1116:
        /*193c*/ 	.word	index@(_Z30group_norm_nhwc_bwd_sum_kernelI11Fp16IOFp16WLi448EEv26Group_norm_nhwc_bwd_params)
        /*1940*/ 	.word	0x00000000


	//----- nvinfo : EIATTR_MIN_STACK_SIZE
	.align		4
.L_1117:
        /*1944*/ 	.byte	0x04, 0x12
        /*1946*/ 	.short	(.L_1119 - .L_1118)
	.align		4
.L_1118:
        /*1948*/ 	.word	index@(_Z30group_norm_nhwc_bwd_sum_kernelI11Fp16IOFp16WLi256EEv26Group_norm_nhwc_bwd_params)
        /*194c*/ 	.word	0x00000000


	//----- nvinfo : EIATTR_MIN_STACK_SIZE
	.align		4
.L_1119:
        /*1950*/ 	.byte	0x04, 0x12
        /*1952*/ 	.short	(.L_1121 - .L_1120)
	.align		4
.L_1120:
        /*1954*/ 	.word	index@(_Z30group_norm_nhwc_bwd_sum_kernelI11Fp16IOFp16WLi120EEv26Group_norm_nhwc_bwd_params)
        /*1958*/ 	.word	0x00000000


	//----- nvinfo : EIATTR_MIN_STACK_SIZE
	.align		4
.L_1121:
        /*195c*/ 	.byte	0x04, 0x12
        /*195e*/ 	.short	(.L_1123 - .L_1122)
	.align		4
.L_1122:
        /*1960*/ 	.word	index@(_Z30group_norm_nhwc_bwd_sum_kernelI11Fp16IOFp16WLi140EEv26Group_norm_nhwc_bwd_params)
        /*1964*/ 	.word	0x00000000


	//----- nvinfo : EIATTR_MIN_STACK_SIZE
	.align		4
.L_1123:
        /*1968*/ 	.byte	0x04, 0x12
        /*196a*/ 	.short	(.L_1125 - .L_1124)
	.align		4
.L_1124:
        /*196c*/ 	.word	index@(_Z30group_norm_nhwc_bwd_sum_kernelI11Fp16IOFp16WLi160EEv26Group_norm_nhwc_bwd_params)
        /*1970*/ 	.word	0x00000000
.L_1125:


//--------------------- .nv.compat                --------------------------
	.section	.nv.compat,"",@"SHT_CUDA_COMPAT_INFO"
	.align	4
        /*0000*/ 	.byte	0x02, 0x09, 0x01, 0x00, 0x02, 0x02, 0x01, 0x00, 0x02, 0x05, 0x05, 0x00, 0x03, 0x07, 0x01, 0x01
        /*0010*/ 	.byte	0x02, 0x03, 0x00, 0x00, 0x02, 0x06, 0x01, 0x00, 0x04, 0x0b, 0x08, 0x00, 0x00, 0x00, 0x00, 0x00
        /*0020*/ 	.byte	0x00, 0x00, 0x00, 0x00


//--------------------- .nv.info._ZN3cub17CUB_300001_SM_9006detail11EmptyKernelIvEEvv --------------------------
	.section	.nv.info._ZN3cub17CUB_300001_SM_9006detail11EmptyKernelIvEEvv,"",@"SHT_CUDA_INFO"
	.sectionflags	@""
	.align	4


	//----- nvinfo : EIATTR_CUDA_API_VERSION
	.align		4
        /*0000*/ 	.byte	0x04, 0x37
        /*0002*/ 	.short	(.L_1127 - .L_1126)
.L_1126:
        /*0004*/ 	.word	0x00000082


	//----- nvinfo : EIATTR_SPARSE_MMA_MASK
	.align		4
.L_1127:
        /*0008*/ 	.byte	0x03, 0x50
        /*000a*/ 	.short	0x0000


	//----- nvinfo : EIATTR_MAXREG_COUNT
	.align		4
        /*000c*/ 	.byte	0x03, 0x1b
        /*000e*/ 	.short	0x00ff


	//----- nvinfo : EIATTR_MERCURY_ISA_VERSION
	.align		4
        /*0010*/ 	.byte	0x03, 0x5f
        /*0012*/ 	.short	0x0101


	//----- nvinfo : EIATTR_EXIT_INSTR_OFFSETS
	.align		4
        /*0014*/ 	.byte	0x04, 0x1c
        /*0016*/ 	.short	(.L_1129 - .L_1128)


	//   ....[0]....
.L_1128:
        /*0018*/ 	.word	0x00000010


	//----- nvinfo : EIATTR_SW_WAR
	.align		4
.L_1129:
        /*001c*/ 	.byte	0x04, 0x36
        /*001e*/ 	.short	(.L_1131 - .L_1130)
.L_1130:
        /*0020*/ 	.word	0x00000008
.L_1131:


//--------------------- .nv.info._Z32group_norm_nhwc_bwd_scale_kernelI11Fp32IOFp32WLi196EEv26Group_norm_nhwc_bwd_params --------------------------
	.section	.nv.info._Z32group_norm_nhwc_bwd_scale_kernelI11Fp32IOFp32WLi196EEv26Group_norm_nhwc_bwd_params,"",@"SHT_CUDA_INFO"
	.sectionflags	@""
	.align	4


	//----- nvinfo : EIATTR_CUDA_API_VERSION
	.align		4
        /*0000*/ 	.byte	0x04, 0x37
        /*0002*/ 	.short	(.L_1133 - .L_1132)
.L_1132:
        /*0004*/ 	.word	0x00000082


	//----- nvinfo : EIATTR_KPARAM_INFO
	.align		4
.L_1133:
        /*0008*/ 	.byte	0x04, 0x17
        /*000a*/ 	.short	(.L_1135 - .L_1134)
.L_1134:
        /*000c*/ 	.word	0x00000000
        /*0010*/ 	.short	0x0000
        /*0012*/ 	.short	0x0000
        /*0014*/ 	.byte	0x00, 0xf0, 0xe1, 0x02


	//----- nvinfo : EIATTR_SPARSE_MMA_MASK
	.align		4
.L_1135:
        /*0018*/ 	.byte	0x03, 0x50
        /*001a*/ 	.short	0x0000


	//----- nvinfo : EIATTR_MAXREG_COUNT
	.align		4
        /*001c*/ 	.byte	0x03, 0x1b
        /*001e*/ 	.short	0x00ff


	//----- nvinfo : EIATTR_MERCURY_ISA_VERSION
	.align		4
        /*0020*/ 	.byte	0x03, 0x5f
        /*0022*/ 	.short	0x0101


	//----- nvinfo : EIATTR_EXIT_INSTR_OFFSETS
	.align		4
        /*0024*/ 	.byte	0x04, 0x1c
        /*0026*/ 	.short	(.L_1137 - .L_1136)


	//   ....[0]....
.L_1136:
        /*0028*/ 	.word	0x00001c80


	//   ....[1]....
        /*002c*/ 	.word	0x00001cf0


	//   ....[2]....
        /*0030*/ 	.word	0x00001ef0


	//----- nvinfo : EIATTR_CRS_STACK_SIZE
	.align		4
.L_1137:
        /*0034*/ 	.byte	0x04, 0x1e
        /*0036*/ 	.short	(.L_1139 - .L_1138)
.L_1138:
        /*0038*/ 	.word	0x00000000


	//----- nvinfo : EIATTR_CBANK_PARAM_SIZE
	.align		4
.L_1139:
        /*003c*/ 	.byte	0x03, 0x19
        /*003e*/ 	.short	0x00b8


	//----- nvinfo : EIATTR_PARAM_CBANK
	.align		4
        /*0040*/ 	.byte	0x04, 0x0a
        /*0042*/ 	.short	(.L_1141 - .L_1140)
	.align		4
.L_1140:
        /*0044*/ 	.word	index@(.nv.constant0._Z32group_norm_nhwc_bwd_scale_kernelI11Fp32IOFp32WLi196EEv26Group_norm_nhwc_bwd_params)
        /*0048*/ 	.short	0x0210
        /*004a*/ 	.short	0x00b8


	//----- nvinfo : EIATTR_SW_WAR
	.align		4
.L_1141:
        /*004c*/ 	.byte	0x04, 0x36
        /*004e*/ 	.short	(.L_1143 - .L_1142)
.L_1142:
        /*0050*/ 	.word	0x00000008
.L_1143:


//--------------------- .nv.info._Z32group_norm_nhwc_bwd_scale_kernelI11Fp32IOFp32WLi168EEv26Group_norm_nhwc_bwd_params --------------------------
	.section	.nv.info._Z32group_norm_nhwc_bwd_scale_kernelI11Fp32IOFp32WLi168EEv26Group_norm_nhwc_bwd_params,"",@"SHT_CUDA_INFO"
	.sectionflags	@""
	.align	4


	//----- nvinfo : EIATTR_CUDA_API_VERSION
	.align		4
        /*0000*/ 	.byte	0x04, 0x37
        /*0002*/ 	.short	(.L_1145 - .L_1144)
.L_1144:
        /*0004*/ 	.word	0x00000082


	//----- nvinfo : EIATTR_KPARAM_INFO
	.align		4
.L_1145:
        /*0008*/ 	.byte	0x04, 0x17
        /*000a*/ 	.short	(.L_1147 - .L_1146)
.L_1146:
        /*000c*/ 	.word	0x00000000
        /*0010*/ 	.short	0x0000
        /*0012*/ 	.short	0x0000
        /*0014*/ 	.byte	0x00, 0xf0, 0xe1, 0x02


	//----- nvinfo : EIATTR_SPARSE_MMA_MASK
	.align		4
.L_1147:
        /*0018*/ 	.byte	0x03, 0x50
        /*001a*/ 	.short	0x0000


	//----- nvinfo : EIATTR_MAXREG_COUNT
	.align		4
        /*001c*/ 	.byte	0x03, 0x1b
        /*001e*/ 	.short	0x00ff


	//----- nvinfo : EIATTR_MERCURY_ISA_VERSION
	.align		4
        /*0020*/ 	.byte	0x03, 0x5f
        /*0022*/ 	.short	0x0101


	//----- nvinfo : EIATTR_EXIT_INSTR_OFFSETS
	.align		4
        /*0024*/ 	.byte	0x04, 0x1c
        /*0026*/ 	.short	(.L_1149 - .L_1148)


	//   ....[0]....
.L_1148:
        /*0028*/ 	.word	0x00001c80


	//   ....[1]....
        /*002c*/ 	.word	0x00001cf0


	//   ....[2]....
        /*0030*/ 	.word	0x00001ef0


	//----- nvinfo : EIATTR_CRS_STACK_SIZE
	.align		4
.L_1149:
        /*0034*/ 	.byte	0x04, 0x1e
        /*0036*/ 	.short	(.L_1151 - .L_1150)
.L_1150:
        /*0038*/ 	.word	0x00000000


	//----- nvinfo : EIATTR_CBANK_PARAM_SIZE
	.align		4
.L_1151:
        /*003c*/ 	.byte	0x03, 0x19
        /*003e*/ 	.short	0x00b8


	//----- nvinfo : EIATTR_PARAM_CBANK
	.align		4
        /*0040*/ 	.byte	0x04, 0x0a
        /*0042*/ 	.short	(.L_1153 - .L_1152)
	.align		4
.L_1152:
        /*0044*/ 	.word	index@(.nv.constant0._Z32group_norm_nhwc_bwd_scale_kernelI11Fp32IOFp32WLi168EEv26Group_norm_nhwc_bwd_params)
        /*0048*/ 	.short	0x0210
        /*004a*/ 	.short	0x00b8


	//----- nvinfo : EIATTR_SW_WAR
	.align		4
.L_1153:
        /*004c*/ 	.byte	0x04, 0x36
        /*004e*/ 	.short	(.L_1155 - .L_1154)
.L_1154:
        /*0050*/ 	.word	0x00000008
.L_1155:


//--------------------- .nv.info._Z32group_norm_nhwc_bwd_scale_kernelI11Fp32IOFp32WLi64EEv26Group_norm_nhwc_bwd_params --------------------------
	.section	.nv.info._Z32group_norm_nhwc_bwd_scale_kernelI11Fp32IOFp32WLi64EEv26Group_norm_nhwc_bwd_params,"",@"SHT_CUDA_INFO"
	.sectionflags	@""
	.align	4


	//----- nvinfo : EIATTR_CUDA_API_VERSION
	.align		4
        /*0000*/ 	.byte	0x04, 0x37
        /*0002*/ 	.short	(.L_1157 - .L_1156)
.L_1156:
        /*0004*/ 	.word	0x00000082


	//----- nvinfo : EIATTR_KPARAM_INFO
	.align		4
.L_1157:
        /*0008*/ 	.byte	0x04, 0x17
        /*000a*/ 	.short	(.L_1159 - .L_1158)
.L_1158:
        /*000c*/ 	.word	0x00000000
        /*0010*/ 	.short	0x0000
        /*0012*/ 	.short	0x0000
        /*0014*/ 	.byte	0x00, 0xf0, 0xe1, 0x02


	//----- nvinfo : EIATTR_SPARSE_MMA_MASK
	.align		4
.L_1159:
        /*0018*/ 	.byte	0x03, 0x50
        /*001a*/ 	.short	0x0000


	//----- nvinfo : EIATTR_MAXREG_COUNT
	.align		4
        /*001c*/ 	.byte	0x03, 0x1b
        /*001e*/ 	.short	0x00ff


	//----- nvinfo : EIATTR_MERCURY_ISA_VERSION
	.align		4
        /*0020*/ 	.byte	0x03, 0x5f
        /*0022*/ 	.short	0x0101


	//----- nvinfo : EIATTR_EXIT_INSTR_OFFSETS
	.align		4
        /*0024*/ 	.byte	0x04, 0x1c
        /*0026*/ 	.short	(.L_1161 - .L_1160)


	//   ....[0]....
.L_1160:
        /*0028*/ 	.word	0x00001c80


	//   ....[1]....
        /*002c*/ 	.word	0x00001cf0


	//   ....[2]....
        /*0030*/ 	.word	0x00001ef0


	//----- nvinfo : EIATTR_CRS_STACK_SIZE
	.align		4
.L_1161:
        /*0034*/ 	.byte	0x04, 0x1e
        /*0036*/ 	.short	(.L_1163 - .L_1162)
.L_1162:
        /*0038*/ 	.word	0x00000000


	//----- nvinfo : EIATTR_CBANK_PARAM_SIZE
	.align		4
.L_1163:
        /*003c*/ 	.byte	0x03, 0x19
        /*003e*/ 	.short	0x00b8


	//----- nvinfo : EIATTR_PARAM_CBANK
	.align		4
        /*0040*/ 	.byte	0x04, 0x0a
        /*0042*/ 	.short	(.L_1165 - .L_1164)
	.align		4
.L_1164:
        /*0044*/ 	.word	index@(.nv.constant0._Z32group_norm_nhwc_bwd_scale_kernelI11Fp32IOFp32WLi64EEv26Group_norm_nhwc_bwd_params)
        /*0048*/ 	.short	0x0210
        /*004a*/ 	.short	0x00b8


	//----- nvinfo : EIATTR_SW_WAR
	.align		4
.L_1165:
        /*004c*/ 	.byte	0x04, 0x36
        /*004e*/ 	.short	(.L_1167 - .L_1166)
.L_1166:
        /*0050*/ 	.word	0x00000008
.L_1167:


//--------------------- .nv.info._Z32group_norm_nhwc_bwd_scale_kernelI11Fp32IOFp32WLi128EEv26Group_norm_nhwc_bwd_params --------------------------
	.section	.nv.info._Z32group_norm_nhwc_bwd_scale_kernelI11Fp32IOFp32WLi128EEv26Group_norm_nhwc_bwd_params,"",@"SHT_CUDA_INFO"
	.sectionflags	@""
	.align	4


	//----- nvinfo : EIATTR_CUDA_API_VERSION
	.align		4
        /*0000*/ 	.byte	0x04, 0x37
        /*0002*/ 	.short	(.L_1169 - .L_1168)
.L_1168:
        /*0004*/ 	.word	0x00000082


	//----- nvinfo : EIATTR_KPARAM_INFO
	.align		4
.L_1169:
        /*0008*/ 	.byte	0x04, 0x17
        /*000a*/ 	.short	(.L_1171 - .L_1170)
.L_1170:
        /*000c*/ 	.word	0x00000000
        /*0010*/ 	.short	0x0000
        /*0012*/ 	.short	0x0000
        /*0014*/ 	.byte	0x00, 0xf0, 0xe1, 0x02


	//----- nvinfo : EIATTR_SPARSE_MMA_MASK
	.align		4
.L_1171:
        /*0018*/ 	.byte	0x03, 0x50
        /*001a*/ 	.short	0x0000


	//----- nvinfo : EIATTR_MAXREG_COUNT
	.align		4
        /*001c*/ 	.byte	0x03, 0x1b
        /*001e*/ 	.short	0x00ff


	//----- nvinfo : EIATTR_MERCURY_ISA_VERSION
	.align		4
        /*0020*/ 	.byte	0x03, 0x5f
        /*0022*/ 	.short	0x0101


	//----- nvinfo : EIATTR_EXIT_INSTR_OFFSETS
	.align		4
        /*0024*/ 	.byte	0x04, 0x1c
        /*0026*/ 	.short	(.L_1173 - .L_1172)


	//   ....[0]....
.L_1172:
        /*0028*/ 	.word	0x00001c80


	//   ....[1]....
        /*002c*/ 	.word	0x00001cf0


	//   ....[2]....
        /*0030*/ 	.word	0x00001ef0


	//----- nvinfo : EIATTR_CRS_STACK_SIZE
	.align		4
.L_1173:
        /*0034*/ 	.byte	0x04, 0x1e
        /*0036*/ 	.short	(.L_1175 - .L_1174)
.L_1174:
        /*0038*/ 	.word	0x00000000


	//----- nvinfo : EIATTR_CBANK_PARAM_SIZE
	.align		4
.L_1175:
        /*003c*/ 	.byte	0x03, 0x19
        /*003e*/ 	.short	0x00b8


	//----- nvinfo : EIATTR_PARAM_CBANK
	.align		4
        /*0040*/ 	.byte	0x04, 0x0a
        /*0042*/ 	.short	(.L_1177 - .L_1176)
	.align		4
.L_1176:
        /*0044*/ 	.word	index@(.nv.constant0._Z32group_norm_nhwc_bwd_scale_kernelI11Fp32IOFp32WLi128EEv26Group_norm_nhwc_bwd_params)
        /*0048*/ 	.short	0x0210
        /*004a*/ 	.short	0x00b8


	//----- nvinfo : EIATTR_SW_WAR
	.align		4
.L_1177:
        /*004c*/ 	.byte	0x04, 0x36
        /*004e*/ 	.short	(.L_1179 - .L_1178)
.L_1178:
        /*0050*/ 	.word	0x00000008
.L_1179:


//--------------------- .nv.info._Z32group_norm_nhwc_bwd_scale_kernelI11Fp32IOFp32WLi192EEv26Group_norm_nhwc_bwd_params --------------------------
	.section	.nv.info._Z32group_norm_nhwc_bwd_scale_kernelI11Fp32IOFp32WLi192EEv26Group_norm_nhwc_bwd_params,"",@"SHT_CUDA_INFO"
	.sectionflags	@""
	.align	4


	//----- nvinfo : EIATTR_CUDA_API_VERSION
	.align		4
        /*0000*/ 	.byte	0x04, 0x37
        /*0002*/ 	.short	(.L_1181 - .L_1180)
.L_1180:
        /*0004*/ 	.word	0x00000082


	//----- nvinfo : EIATTR_KPARAM_INFO
	.align		4
.L_1181:
        /*0008*/ 	.byte	0x04, 0x17
        /*000a*/ 	.short	(.L_1183 - .L_1182)
.L_1182:
        /*000c*/ 	.word	0x00000000
        /*0010*/ 	.short	0x0000
        /*0012*/ 	.short	0x0000
        /*0014*/ 	.byte	0x00, 0xf0, 0xe1, 0x02


	//----- nvinfo : EIATTR_SPARSE_MMA_MASK
	.align		4
.L_1183:
        /*0018*/ 	.byte	0x03, 0x50
        /*001a*/ 	.short	0x0000


	//----- nvinfo : EIATTR_MAXREG_COUNT
	.align		4
        /*001c*/ 	.byte	0x03, 0x1b
        /*001e*/ 	.short	0x00ff


	//----- nvinfo : EIATTR_MERCURY_ISA_VERSION
	.align		4
        /*0020*/ 	.byte	0x03, 0x5f
        /*0022*/ 	.short	0x0101


	//----- nvinfo : EIATTR_EXIT_INSTR_OFFSETS
	.align		4
        /*0024*/ 	.byte	0x04, 0x1c
        /*0026*/ 	.short	(.L_1185 - .L_1184)


	//   ....[0]....
.L_1184:
        /*0028*/ 	.word	0x00001c80


	//   ....[1]....
        /*002c*/ 	.word	0x00001cf0


	//   ....[2]....
        /*0030*/ 	.word	0x00001ef0


	//----- nvinfo : EIATTR_CRS_STACK_SIZE
	.align		4
.L_1185:
        /*0034*/ 	.byte	0x04, 0x1e
        /*0036*/ 	.short	(.L_1187 - .L_1186)
.L_1186:
        /*0038*/ 	.word	0x00000000


	//----- nvinfo : EIATTR_CBANK_PARAM_SIZE
	.align		4
.L_1187:
        /*003c*/ 	.byte	0x03, 0x19
        /*003e*/ 	.short	0x00b8


	//----- nvinfo : EIATTR_PARAM_CBANK
	.align		4
        /*0040*/ 	.byte	0x04, 0x0a
        /*0042*/ 	.short	(.L_1189 - .L_1188)
	.align		4
.L_1188:
        /*0044*/ 	.word	index@(.nv.constant0._Z32group_norm_nhwc_bwd_scale_kernelI11Fp32IOFp32WLi192EEv26Group_norm_nhwc_bwd_params)
        /*0048*/ 	.short	0x0210
        /*004a*/ 	.short	0x00b8


	//----- nvinfo : EIATTR_SW_WAR
	.align		4
.L_1189:
        /*004c*/ 	.byte	0x04, 0x36
        /*004e*/ 	.short	(.L_1191 - .L_1190)
.L_1190:
        /*0050*/ 	.word	0x00000008
.L_1191:


//--------------------- .nv.info._Z32group_norm_nhwc_bwd_scale_kernelI11Fp32IOFp32WLi448EEv26Group_norm_nhwc_bwd_params --------------------------
	.section	.nv.info._Z32group_norm_nhwc_bwd_scale_kernelI11Fp32IOFp32WLi448EEv26Group_norm_nhwc_bwd_params,"",@"SHT_CUDA_INFO"
	.sectionflags	@""
	.align	4


	//----- nvinfo : EIATTR_CUDA_API_VERSION
	.align		4
        /*0000*/ 	.byte	0x04, 0x37
        /*0002*/ 	.short	(.L_1193 - .L_1192)
.L_1192:
        /*0004*/ 	.word	0x00000082


	//----- nvinfo : EIATTR_KPARAM_INFO
	.align		4
.L_1193:
        /*0008*/ 	.byte	0x04, 0x17
        /*000a*/ 	.short	(.L_1195 - .L_1194)
.L_1194:
        /*000c*/ 	.word	0x00000000
        /*0010*/ 	.short	0x0000
        /*0012*/ 	.short	0x0000
        /*0014*/ 	.byte	0x00, 0xf0, 0xe1, 0x02


	//----- nvinfo : EIATTR_SPARSE_MMA_MASK
	.align		4
.L_1195:
        /*0018*/ 	.byte	0x03, 0x50
        /*001a*/ 	.short	0x0000


	//----- nvinfo : EIATTR_MAXREG_COUNT
	.align		4
        /*001c*/ 	.byte	0x03, 0x1b
        /*001e*/ 	.short	0x00ff


	//----- nvinfo : EIATTR_MERCURY_ISA_VERSION
	.align		4
        /*0020*/ 	.byte	0x03, 0x5f
        /*0022*/ 	.short	0x0101


	//----- nvinfo : EIATTR_EXIT_INSTR_OFFSETS
	.align		4
        /*0024*/ 	.byte	0x04, 0x1c
        /*0026*/ 	.short	(.L_1197 - .L_1196)


	//   ....[0]....
.L_1196:
        /*0028*/ 	.word	0x00001c80


	//   ....[1]....
        /*002c*/ 	.word	0x00001cf0


	//   ....[2]....
        /*0030*/ 	.word	0x00001ef0


	//----- nvinfo : EIATTR_CRS_STACK_SIZE
	.align		4
.L_1197:
        /*0034*/ 	.byte	0x04, 0x1e
        /*0036*/ 	.short	(.L_1199 - .L_1198)
.L_1198:
        /*0038*/ 	.word	0x00000000


	//----- nvinfo : EIATTR_CBANK_PARAM_SIZE
	.align		4
.L_1199:
        /*003c*/ 	.byte	0x03, 0x19
        /*003e*/ 	.short	0x00b8


	//----- nvinfo : EIATTR_PARAM_CBANK
	.align		4
        /*0040*/ 	.byte	0x04, 0x0a
        /*0042*/ 	.short	(.L_1201 - .L_1200)
	.align		4
.L_1200:
        /*0044*/ 	.word	index@(.nv.constant0._Z32group_norm_nhwc_bwd_scale_kernelI11Fp32IOFp32WLi448EEv26Group_norm_nhwc_bwd_params)
        /*0048*/ 	.short	0x0210
        /*004a*/ 	.short	0x00b8


	//----- nvinfo : EIATTR_SW_WAR
	.align		4
.L_1201:
        /*004c*/ 	.byte	0x04, 0x36
        /*004e*/ 	.short	(.L_1203 - .L_1202)
.L_1202:
        /*0050*/ 	.word	0x00000008
.L_1203:


//--------------------- .nv.info._Z32group_norm_nhwc_bwd_scale_kernelI11Fp32IOFp32WLi256EEv26Group_norm_nhwc_bwd_params --------------------------
	.section	.nv.info._Z32group_norm_nhwc_bwd_scale_kernelI11Fp32IOFp32WLi256EEv26Group_norm_nhwc_bwd_params,"",@"SHT_CUDA_INFO"
	.sectionflags	@""
	.align	4


	//----- nvinfo : EIATTR_CUDA_API_VERSION
	.align		4
        /*0000*/ 	.byte	0x04, 0x37
        /*0002*/ 	.short	(.L_1205 - .L_1204)
.L_1204:
        /*0004*/ 	.word	0x00000082


	//----- nvinfo : EIATTR_KPARAM_INFO
	.align		4
.L_1205:
        /*0008*/ 	.byte	0x04, 0x17
        /*000a*/ 	.short	(.L_1207 - .L_1206)
.L_1206:
        /*000c*/ 	.word	0x00000000
        /*0010*/ 	.short	0x0000
        /*0012*/ 	.short	0x0000
        /*0014*/ 	.byte	0x00, 0xf0, 0xe1, 0x02


	//----- nvinfo : EIATTR_SPARSE_MMA_MASK
	.align		4
.L_1207:
        /*0018*/ 	.byte	0x03, 0x50
        /*001a*/ 	.short	0x0000


	//----- nvinfo : EIATTR_MAXREG_COUNT
	.align		4
        /*001c*/ 	.byte	0x03, 0x1b
        /*001e*/ 	.short	0x00ff


	//----- nvinfo : EIATTR_MERCURY_ISA_VERSION
	.align		4
        /*0020*/ 	.byte	0x03, 0x5f
        /*0022*/ 	.short	0x0101


	//----- nvinfo : EIATTR_EXIT_INSTR_OFFSETS
	.align		4
        /*0024*/ 	.byte	0x04, 0x1c
        /*0026*/ 	.short	(.L_1209 - .L_1208)


	//   ....[0]....
.L_1208:
        /*0028*/ 	.word	0x00001c80


	//   ....[1]....
        /*002c*/ 	.word	0x00001cf0


	//   ....[2]....
        /*0030*/ 	.word	0x00001ef0


	//----- nvinfo : EIATTR_CRS_STACK_SIZE
	.align		4
.L_1209:
        /*0034*/ 	.byte	0x04, 0x1e
        /*0036*/ 	.short	(.L_1211 - .L_1210)
.L_1210:
        /*0038*/ 	.word	0x00000000


	//----- nvinfo : EIATTR_CBANK_PARAM_SIZE
	.align		4
.L_1211:
        /*003c*/ 	.byte	0x03, 0x19
        /*003e*/ 	.short	0x00b8


	//----- nvinfo : EIATTR_PARAM_CBANK
	.align		4
        /*0040*/ 	.byte	0x04, 0x0a
        /*0042*/ 	.short	(.L_1213 - .L_1212)
	.align		4
.L_1212:
        /*0044*/ 	.word	index@(.nv.constant0._Z32group_norm_nhwc_bwd_scale_kernelI11Fp32IOFp32WLi256EEv26Group_norm_nhwc_bwd_params)
        /*0048*/ 	.short	0x0210
        /*004a*/ 	.short	0x00b8


	//----- nvinfo : EIATTR_SW_WAR
	.align		4
.L_1213:
        /*004c*/ 	.byte	0x04, 0x36
        /*004e*/ 	.short	(.L_1215 - .L_1214)
.L_1214:
        /*0050*/ 	.word	0x00000008
.L_1215:


//--------------------- .nv.info._Z32group_norm_nhwc_bwd_scale_kernelI11Fp32IOFp32WLi120EEv26Group_norm_nhwc_bwd_params --------------------------
	.section	.nv.info._Z32group_norm_nhwc_bwd_scale_kernelI11Fp32IOFp32WLi120EEv26Group_norm_nhwc_bwd_params,"",@"SHT_CUDA_INFO"
	.sectionflags	@""
	.align	4


	//----- nvinfo : EIATTR_CUDA_API_VERSION
	.align		4
        /*0000*/ 	.byte	0x04, 0x37
        /*0002*/ 	.short	(.L_1217 - .L_1216)
.L_1216:
        /*0004*/ 	.word	0x00000082


	//----- nvinfo : EIATTR_KPARAM_INFO
	.align		4
.L_1217:
        /*0008*/ 	.byte	0x04, 0x17
        /*000a*/ 	.short	(.L_1219 - .L_1218)
.L_1218:
        /*000c*/ 	.word	0x00000000
        /*0010*/ 	.short	0x0000
        /*0012*/ 	.short	0x0000
        /*0014*/ 	.byte	0x00, 0xf0, 0xe1, 0x02


	//----- nvinfo : EIATTR_SPARSE_MMA_MASK
	.align		4
.L_1219:
        /*0018*/ 	.byte	0x03, 0x50
        /*001a*/ 	.short	0x0000


	//----- nvinfo : EIATTR_MAXREG_COUNT
	.align		4
        /*001c*/ 	.byte	0x03, 0x1b
        /*001e*/ 	.short	0x00ff


	//----- nvinfo : EIATTR_MERCURY_ISA_VERSION
	.align		4
        /*0020*/ 	.byte	0x03, 0x5f
        /*0022*/ 	.short	0x0101


	//----- nvinfo : EIATTR_EXIT_INSTR_OFFSETS
	.align		4
        /*0024*/ 	.byte	0x04, 0x1c
        /*0026*/ 	.short	(.L_1221 - .L_1220)


	//   ....[0]....
.L_1220:
        /*0028*/ 	.word	0x00001c80


	//   ....[1]....
        /*002c*/ 	.word	0x00001cf0


	//   ....[2]....
        /*0030*/ 	.word	0x00001ef0


	//----- nvinfo : EIATTR_CRS_STACK_SIZE
	.align		4
.L_1221:
        /*0034*/ 	.byte	0x04, 0x1e
        /*0036*/ 	.short	(.L_1223 - .L_1222)
.L_1222:
        /*0038*/ 	.word	0x00000000


	//----- nvinfo : EIATTR_CBANK_PARAM_SIZE
	.align		4
.L_1223:
        /*003c*/ 	.byte	0x03, 0x19
        /*003e*/ 	.short	0x00b8


	//----- nvinfo : EIATTR_PARAM_CBANK
	.align		4
        /*0040*/ 	.byte	0x04, 0x0a
        /*0042*/ 	.short	(.L_1225 - .L_1224)
	.align		4
.L_1224:
        /*0044*/ 	.word	index@(.nv.constant0._Z32group_norm_nhwc_bwd_scale_kernelI11Fp32IOFp32WLi120EEv26Group_norm_nhwc_bwd_params)
        /*0048*/ 	.short	0x0210
        /*004a*/ 	.short	0x00b8


	//----- nvinfo : EIATTR_SW_WAR
	.align		4
.L_1225:
        /*004c*/ 	.byte	0x04, 0x36
        /*004e*/ 	.short	(.L_1227 - .L_1226)
.L_1226:
        /*0050*/ 	.word	0x00000008
.L_1227:


//--------------------- .nv.info._Z32group_norm_nhwc_bwd_scale_kernelI11Fp32IOFp32WLi140EEv26Group_norm_nhwc_bwd_params --------------------------
	.section	.nv.info._Z32group_norm_nhwc_bwd_scale_kernelI11Fp32IOFp32WLi140EEv26Group_norm_nhwc_bwd_params,"",@"SHT_CUDA_INFO"
	.sectionflags	@""
	.align	4


	//----- nvinfo : EIATTR_CUDA_API_VERSION
	.align		4
        /*0000*/ 	.byte	0x04, 0x37
        /*0002*/ 	.short	(.L_1229 - .L_1228)
.L_1228:
        /*0004*/ 	.word	0x00000082


	//----- nvinfo : EIATTR_KPARAM_INFO
	.align		4
.L_1229:
        /*0008*/ 	.byte	0x04, 0x17
        /*000a*/ 	.short	(.L_1231 - .L_1230)
.L_1230:
        /*000c*/ 	.word	0x00000000
        /*0010*/ 	.short	0x0000
        /*0012*/ 	.short	0x0000
        /*0014*/ 	.byte	0x00, 0xf0, 0xe1, 0x02


	//----- nvinfo : EIATTR_SPARSE_MMA_MASK
	.align		4
.L_1231:
        /*0018*/ 	.byte	0x03, 0x50
        /*001a*/ 	.short	0x0000


	//----- nvinfo : EIATTR_MAXREG_COUNT
	.align		4
        /*001c*/ 	.byte	0x03, 0x1b
        /*001e*/ 	.short	0x00ff


	//----- nvinfo : EIATTR_MERCURY_ISA_VERSION
	.align		4
        /*0020*/ 	.byte	0x03, 0x5f
        /*0022*/ 	.short	0x0101


	//----- nvinfo : EIATTR_EXIT_INSTR_OFFSETS
	.align		4
        /*0024*/ 	.byte	0x04, 0x1c
        /*0026*/ 	.short	(.L_1233 - .L_1232)


	//   ....[0]....
.L_1232:
        /*0028*/ 	.word	0x00001c80


	//   ....[1]....
        /*002c*/ 	.word	0x00001cf0


	//   ....[2]....
        /*0030*/ 	.word	0x00001ef0


	//----- nvinfo : EIATTR_CRS_STACK_SIZE
	.align		4
.L_1233:
        /*0034*/ 	.byte	0x04, 0x1e
        /*0036*/ 	.short	(.L_1235 - .L_1234)
.L_1234:
        /*0038*/ 	.word	0x00000000


	//----- nvinfo : EIATTR_CBANK_PARAM_SIZE
	.align		4
.L_1235:
        /*003c*/ 	.byte	0x03, 0x19
        /*003e*/ 	.short	0x00b8


	//----- nvinfo : EIATTR_PARAM_CBANK
	.align		4
        /*0040*/ 	.byte	0x04, 0x0a
        /*0042*/ 	.short	(.L_1237 - .L_1236)
	.align		4
.L_1236:
        /*0044*/ 	.word	index@(.nv.constant0._Z32group_norm_nhwc_bwd_scale_kernelI11Fp32IOFp32WLi140EEv26Group_norm_nhwc_bwd_params)
        /*0048*/ 	.short	0x0210
        /*004a*/ 	.short	0x00b8


	//----- nvinfo : EIATTR_SW_WAR
	.align		4
.L_1237:
        /*004c*/ 	.byte	0x04, 0x36
        /*004e*/ 	.short	(.L_1239 - .L_1238)
.L_1238:
        /*0050*/ 	.word	0x00000008
.L_1239:


//--------------------- .nv.info._Z32group_norm_nhwc_bwd_scale_kernelI11Fp32IOFp32WLi160EEv26Group_norm_nhwc_bwd_params --------------------------
	.section	.nv.info._Z32group_norm_nhwc_bwd_scale_kernelI11Fp32IOFp32WLi160EEv26Group_norm_nhwc_bwd_params,"",@"SHT_CUDA_INFO"
	.sectionflags	@""
	.align	4


	//----- nvinfo : EIATTR_CUDA_API_VERSION
	.align		4
        /*0000*/ 	.byte	0x04, 0x37
        /*0002*/ 	.short	(.L_1241 - .L_1240)
.L_1240:
        /*0004*/ 	.word	0x00000082


	//----- nvinfo : EIATTR_KPARAM_INFO
	.align		4
.L_1241:
        /*0008*/ 	.byte	0x04, 0x17
        /*000a*/ 	.short	(.L_1243 - .L_1242)
.L_1242:
        /*000c*/ 	.word	0x00000000
        /*0010*/ 	.short	0x0000
        /*0012*/ 	.short	0x0000
        /*0014*/ 	.byte	0x00, 0xf0, 0xe1, 0x02


	//----- nvinfo : EIATTR_SPARSE_MMA_MASK
	.align		4
.L_1243:
        /*0018*/ 	.byte	0x03, 0x50
        /*001a*/ 	.short	0x0000


	//----- nvinfo : EIATTR_MAXREG_COUNT
	.align		4
        /*001c*/ 	.byte	0x03, 0x1b
        /*001e*/ 	.short	0x00ff


	//----- nvinfo : EIATTR_MERCURY_ISA_VERSION
	.align		4
        /*0020*/ 	.byte	0x03, 0x5f
        /*0022*/ 	.short	0x0101


	//----- nvinfo : EIATTR_EXIT_INSTR_OFFSETS
	.align		4
        /*0024*/ 	.byte	0x04, 0x1c
        /*0026*/ 	.short	(.L_1245 - .L_1244)


	//   ....[0]....
.L_1244:
        /*0028*/ 	.word	0x00001c80


	//   ....[1]....
        /*002c*/ 	.word	0x00001cf0


	//   ....[2]....
        /*0030*/ 	.word	0x00001ef0


	//----- nvinfo : EIATTR_CRS_STACK_SIZE
	.align		4
.L_1245:
        /*0034*/ 	.byte	0x04, 0x1e
        /*0036*/ 	.short	(.L_1247 - .L_1246)
.L_1246:
        /*0038*/ 	.word	0x00000000


	//----- nvinfo : EIATTR_CBANK_PARAM_SIZE
	.align		4
.L_1247:
        /*003c*/ 	.byte	0x03, 0x19
        /*003e*/ 	.short	0x00b8


	//----- nvinfo : EIATTR_PARAM_CBANK
	.align		4
        /*0040*/ 	.byte	0x04, 0x0a
        /*0042*/ 	.short	(.L_1249 - .L_1248)
	.align		4
.L_1248:
        /*0044*/ 	.word	index@(.nv.constant0._Z32group_norm_nhwc_bwd_scale_kernelI11Fp32IOFp32WLi160EEv26Group_norm_nhwc_bwd_params)
        /*0048*/ 	.short	0x0210
        /*004a*/ 	.short	0x00b8


	//----- nvinfo : EIATTR_SW_WAR
	.align		4
.L_1249:
        /*004c*/ 	.byte	0x04, 0x36
        /*004e*/ 	.short	(.L_1251 - .L_1250)
.L_1250:
        /*0050*/ 	.word	0x00000008
.L_1251:


//--------------------- .nv.info._Z32group_norm_nhwc_bwd_scale_kernelI11Fp32IOBf16WLi196EEv26Group_norm_nhwc_bwd_params --------------------------
	.section	.nv.info._Z32group_norm_nhwc_bwd_scale_kernelI11Fp32IOBf16WLi196EEv26Group_norm_nhwc_bwd_params,"",@"SHT_CUDA_INFO"
	.sectionflags	@""
	.align	4


	//----- nvinfo : EIATTR_CUDA_API_VERSION
	.align		4
        /*0000*/ 	.byte	0x04, 0x37
        /*0002*/ 	.short	(.L_1253 - .L_1252)
.L_1252:
        /*0004*/ 	.word	0x00000082


	//----- nvinfo : EIATTR_KPARAM_INFO
	.align		4
.L_1253:
        /*0008*/ 	.byte	0x04, 0x17
        /*000a*/ 	.short	(.L_1255 - .L_1254)
.L_1254:
        /*000c*/ 	.word	0x00000000
        /*0010*/ 	.short	0x0000
        /*0012*/ 	.short	0x0000
        /*0014*/ 	.byte	0x00, 0xf0, 0xe1, 0x02


	//----- nvinfo : EIATTR_SPARSE_MMA_MASK
	.align		4
.L_1255:
        /*0018*/ 	.byte	0x03, 0x50
        /*001a*/ 	.short	0x0000


	//----- nvinfo : EIATTR_MAXREG_COUNT
	.align		4
        /*001c*/ 	.byte	0x03, 0x1b
        /*001e*/ 	.short	0x00ff


	//----- nvinfo : EIATTR_MERCURY_ISA_VERSION
	.align		4
        /*0020*/ 	.byte	0x03, 0x5f
        /*0022*/ 	.short	0x0101


	//----- nvinfo : EIATTR_EXIT_INSTR_OFFSETS
	.align		4
        /*0024*/ 	.byte	0x04, 0x1c
        /*0026*/ 	.short	(.L_1257 - .L_1256)


	//   ....[0]....
.L_1256:
        /*0028*/ 	.word	0x00001190


	//   ....[1]....
        /*002c*/ 	.word	0x00001200


	//   ....[2]....
        /*0030*/ 	.word	0x00001420


	//----- nvinfo : EIATTR_CRS_STACK_SIZE
	.align		4
.L_1257:
        /*0034*/ 	.byte	0x04, 0x1e
        /*0036*/ 	.short	(.L_1259 - .L_1258)
.L_1258:
        /*0038*/ 	.word	0x00000000


	//----- nvinfo : EIATTR_CBANK_PARAM_SIZE
	.align		4
.L_1259:
        /*003c*/ 	.byte	0x03, 0x19
        /*003e*/ 	.short	0x00b8


	//----- nvinfo : EIATTR_PARAM_CBANK
	.align		4
        /*0040*/ 	.byte	0x04, 0x0a
        /*0042*/ 	.short	(.L_1261 - .L_1260)
	.align		4
.L_1260:
        /*0044*/ 	.word	index@(.nv.constant0._Z32group_norm_nhwc_bwd_scale_kernelI11Fp32IOBf16WLi196EEv26Group_norm_nhwc_bwd_params)
        /*0048*/ 	.short	0x0210
        /*004a*/ 	.short	0x00b8


	//----- nvinfo : EIATTR_SW_WAR
	.align		4
.L_1261:
        /*004c*/ 	.byte	0x04, 0x36
        /*004e*/ 	.short	(.L_1263 - .L_1262)
.L_1262:
        /*0050*/ 	.word	0x00000008
.L_1263:


//--------------------- .nv.info._Z32group_norm_nhwc_bwd_scale_kernelI11Fp32IOBf16WLi168EEv26Group_norm_nhwc_bwd_params --------------------------
	.section	.nv.info._Z32group_norm_nhwc_bwd_scale_kernelI11Fp32IOBf16WLi168EEv26Group_norm_nhwc_bwd_params,"",@"SHT_CUDA_INFO"
	.sectionflags	@""
	.align	4


	//----- nvinfo : EIATTR_CUDA_API_VERSION
	.align		4
        /*0000*/ 	.byte	0x04, 0x37
        /*0002*/ 	.short	(.L_1265 - .L_1264)
.L_1264:
        /*0004*/ 	.word	0x00000082


	//----- nvinfo : EIATTR_KPARAM_INFO
	.align		4
.L_1265:
        /*0008*/ 	.byte	0x04, 0x17
        /*000a*/ 	.short	(.L_1267 - .L_1266)
.L_1266:
        /*000c*/ 	.word	0x00000000
        /*0010*/ 	.short	0x0000
        /*0012*/ 	.short	0x0000
        /*0014*/ 	.byte	0x00, 0xf0, 0xe1, 0x02


	//----- nvinfo : EIATTR_SPARSE_MMA_MASK
	.align		4
.L_1267:
        /*0018*/ 	.byte	0x03, 0x50
        /*001a*/ 	.short	0x0000


	//----- nvinfo : EIATTR_MAXREG_COUNT
	.align		4
        /*001c*/ 	.byte	0x03, 0x1b
        /*001e*/ 	.short	0x00ff


	//----- nvinfo : EIATTR_MERCURY_ISA_VERSION
	.align		4
        /*0020*/ 	.byte	0x03, 0x5f
        /*0022*/ 	.short	0x0101


	//----- nvinfo : EIATTR_EXIT_INSTR_OFFSETS
	.align		4
        /*0024*/ 	.byte	0x04, 0x1c
        /*0026*/ 	.short	(.L_1269 - .L_1268)


	//   ....[0]....
.L_1268:
        /*0028*/ 	.word	0x00001190


	//   ....[1]....
        /*002c*/ 	.word	0x00001200


	//   ....[2]....
        /*0030*/ 	.word	0x00001420


	//----- nvinfo : EIATTR_CRS_STACK_SIZE
	.align		4
.L_1269:
        /*0034*/ 	.byte	0x04, 0x1e
        /*0036*/ 	.short	(.L_1271 - .L_1270)
.L_1270:
        /*0038*/ 	.word	0x00000000


	//----- nvinfo : EIATTR_CBANK_PARAM_SIZE
	.align		4
.L_1271:
        /*003c*/ 	.byte	0x03, 0x19
        /*003e*/ 	.short	0x00b8


	//----- nvinfo : EIATTR_PARAM_CBANK
	.align		4
        /*0040*/ 	.byte	0x04, 0x0a
        /*0042*/ 	.short	(.L_1273 - .L_1272)
	.align		4
.L_1272:
        /*0044*/ 	.word	index@(.nv.constant0._Z32group_norm_nhwc_bwd_scale_kernelI11Fp32IOBf16WLi168EEv26Group_norm_nhwc_bwd_params)
        /*0048*/ 	.short	0x0210
        /*004a*/ 	.short	0x00b8


	//----- nvinfo : EIATTR_SW_WAR
	.align		4
.L_1273:
        /*004c*/ 	.byte	0x04, 0x36
        /*004e*/ 	.short	(.L_1275 - .L_1274)
.L_1274:
        /*0050*/ 	.word	0x00000008
.L_1275:


//--------------------- .nv.info._Z32group_norm_nhwc_bwd_scale_kernelI11Fp32IOBf16WLi64EEv26Group_norm_nhwc_bwd_params --------------------------
	.section	.nv.info._Z32group_norm_nhwc_bwd_scale_kernelI11Fp32IOBf16WLi64EEv26Group_norm_nhwc_bwd_params,"",@"SHT_CUDA_INFO"
	.sectionflags	@""
	.align	4


	//----- nvinfo : EIATTR_CUDA_API_VERSION
	.align		4
        /*0000*/ 	.byte	0x04, 0x37
        /*0002*/ 	.short	(.L_1277 - .L_1276)
.L_1276:
        /*0004*/ 	.word	0x00000082


	//----- nvinfo : EIATTR_KPARAM_INFO
	.align		4
.L_1277:
        /*0008*/ 	.byte	0x04, 0x17
        /*000a*/ 	.short	(.L_1279 - .L_1278)
.L_1278:
        /*000c*/ 	.word	0x00000000
        /*0010*/ 	.short	0x0000
        /*0012*/ 	.short	0x0000
        /*0014*/ 	.byte	0x00, 0xf0, 0xe1, 0x02


	//----- nvinfo : EIATTR_SPARSE_MMA_MASK
	.align		4
.L_1279:
        /*0018*/ 	.byte	0x03, 0x50
        /*001a*/ 	.short	0x0000


	//----- nvinfo : EIATTR_MAXREG_COUNT
	.align		4
        /*001c*/ 	.byte	0x03, 0x1b
        /*001e*/ 	.short	0x00ff


	//----- nvinfo : EIATTR_MERCURY_ISA_VERSION
	.align		4
        /*0020*/ 	.byte	0x03, 0x5f
        /*0022*/ 	.short	0x0101


	//----- nvinfo : EIATTR_EXIT_INSTR_OFFSETS
	.align		4
        /*0024*/ 	.byte	0x04, 0x1c
        /*0026*/ 	.short	(.L_1281 - .L_1280)


	//   ....[0]....
.L_1280:
        /*0028*/ 	.word	0x00001190


	//   ....[1]....
        /*002c*/ 	.word	0x00001200


	//   ....[2]....
        /*0030*/ 	.word	0x00001420


	//----- nvinfo : EIATTR_CRS_STACK_SIZE
	.align		4
.L_1281:
        /*0034*/ 	.byte	0x04, 0x1e
        /*0036*/ 	.short	(.L_1283 - .L_1282)
.L_1282:
        /*0038*/ 	.word	0x00000000


	//----- nvinfo : EIATTR_CBANK_PARAM_SIZE
	.align		4
.L_1283:
        /*003c*/ 	.byte	0x03, 0x19
        /*003e*/ 	.short	0x00b8


	//----- nvinfo : EIATTR_PARAM_CBANK
	.align		4
        /*0040*/ 	.byte	0x04, 0x0a
        /*0042*/ 	.short	(.L_1285 - .L_1284)
	.align		4
.L_1284:
        /*0044*/ 	.word	index@(.nv.constant0._Z32group_norm_nhwc_bwd_scale_kernelI11Fp32IOBf16WLi64EEv26Group_norm_nhwc_bwd_params)
        /*0048*/ 	.short	0x0210
        /*004a*/ 	.short	0x00b8


	//----- nvinfo : EIATTR_SW_WAR
	.align		4
.L_1285:
        /*004c*/ 	.byte	0x04, 0x36
        /*004e*/ 	.short	(.L_1287 - .L_1286)
.L_1286:
        /*0050*/ 	.word	0x00000008
.L_1287:


//--------------------- .nv.info._Z32group_norm_nhwc_bwd_scale_kernelI11Fp32IOBf16WLi128EEv26Group_norm_nhwc_bwd_params --------------------------
	.section	.nv.info._Z32group_norm_nhwc_bwd_scale_kernelI11Fp32IOBf16WLi128EEv26Group_norm_nhwc_bwd_params,"",@"SHT_CUDA_INFO"
	.sectionflags	@""
	.align	4


	//----- nvinfo : EIATTR_CUDA_API_VERSION
	.align		4
        /*0000*/ 	.byte	0x04, 0x37
        /*0002*/ 	.short	(.L_1289 - .L_1288)
.L_1288:
        /*0004*/ 	.word	0x00000082


	//----- nvinfo : EIATTR_KPARAM_INFO
	.align		4
.L_1289:
        /*0008*/ 	.byte	0x04, 0x17
        /*000a*/ 	.short	(.L_1291 - .L_1290)
.L_1290:
        /*000c*/ 	.word	0x00000000
        /*0010*/ 	.short	0x0000
        /*0012*/ 	.short	0x0000
        /*0014*/ 	.byte	0x00, 0xf0, 0xe1, 0x02


	//----- nvinfo : EIATTR_SPARSE_MMA_MASK
	.align		4
.L_1291:
        /*0018*/ 	.byte	0x03, 0x50
        /*001a*/ 	.short	0x0000


	//----- nvinfo : EIATTR_MAXREG_COUNT
	.align		4
        /*001c*/ 	.byte	0x03, 0x1b
        /*001e*/ 	.short	0x00ff


	//----- nvinfo : EIATTR_MERCURY_ISA_VERSION
	.align		4
        /*0020*/ 	.byte	0x03, 0x5f
        /*0022*/ 	.short	0x0101


	//----- nvinfo : EIATTR_EXIT_INSTR_OFFSETS
	.align		4
        /*0024*/ 	.byte	0x04, 0x1c
        /*0026*/ 	.short	(.L_1293 - .L_1292)


	//   ....[0]....
.L_1292:
        /*0028*/ 	.word	0x00001190


	//   ....[1]....
        /*002c*/ 	.word	0x00001200


	//   ....[2]....
        /*0030*/ 	.word	0x00001420


	//----- nvinfo : EIATTR_CRS_STACK_SIZE
	.align		4
.L_1293:
        /*0034*/ 	.byte	0x04, 0x1e
        /*0036*/ 	.short	(.L_1295 - .L_1294)
.L_1294:
        /*0038*/ 	.word	0x00000000


	//----- nvinfo : EIATTR_CBANK_PARAM_SIZE
	.align		4
.L_1295:
        /*003c*/ 	.byte	0x03, 0x19
        /*003e*/ 	.short	0x00b8


	//----- nvinfo : EIATTR_PARAM_CBANK
	.align		4
        /*0040*/ 	.byte	0x04, 0x0a
        /*0042*/ 	.short	(.L_1297 - .L_1296)
	.align		4
.L_1296:
        /*0044*/ 	.word	index@(.nv.constant0._Z32group_norm_nhwc_bwd_scale_kernelI11Fp32IOBf16WLi128EEv26Group_norm_nhwc_bwd_params)
        /*0048*/ 	.short	0x0210
        /*004a*/ 	.short	0x00b8


	//----- nvinfo : EIATTR_SW_WAR
	.align		4
.L_1297:
        /*004c*/ 	.byte	0x04, 0x36
        /*004e*/ 	.short	(.L_1299 - .L_1298)
.L_1298:
        /*0050*/ 	.word	0x00000008
.L_1299:


//--------------------- .nv.info._Z32group_norm_nhwc_bwd_scale_kernelI11Fp32IOBf16WLi192EEv26Group_norm_nhwc_bwd_params --------------------------
	.section	.nv.info._Z32group_norm_nhwc_bwd_scale_kernelI11Fp32IOBf16WLi192EEv26Group_norm_nhwc_bwd_params,"",@"SHT_CUDA_INFO"
	.sectionflags	@""
	.align	4


	//----- nvinfo : EIATTR_CUDA_API_VERSION
	.align		4
        /*0000*/ 	.byte	0x04, 0x37
        /*0002*/ 	.short	(.L_1301 - .L_1300)
.L_1300:
        /*0004*/ 	.word	0x00000082


	//----- nvinfo : EIATTR_KPARAM_INFO
	.align		4
.L_1301:
        /*0008*/ 	.byte	0x04, 0x17
        /*000a*/ 	.short	(.L_1303 - .L_1302)
.L_1302:
        /*000c*/ 	.word	0x00000000
        /*0010*/ 	.short	0x0000
        /*0012*/ 	.short	0x0000
        /*0014*/ 	.byte	0x00, 0xf0, 0xe1, 0x02


	//----- nvinfo : EIATTR_SPARSE_MMA_MASK
	.align		4
.L_1303:
        /*0018*/ 	.byte	0x03, 0x50
        /*001a*/ 	.short	0x0000


	//----- nvinfo : EIATTR_MAXREG_COUNT
	.align		4
        /*001c*/ 	.byte	0x03, 0x1b
        /*001e*/ 	.short	0x00ff


	//----- nvinfo : EIATTR_MERCURY_ISA_VERSION
	.align		4
        /*0020*/ 	.byte	0x03, 0x5f
        /*0022*/ 	.short	0x0101


	//----- nvinfo : EIATTR_EXIT_INSTR_OFFSETS
	.align		4
        /*0024*/ 	.byte	0x04, 0x1c
        /*0026*/ 	.short	(.L_1305 - .L_1304)


	//   ....[0]....
.L_1304:
        /*0028*/ 	.word	0x00001190


	//   ....[1]....
        /*002c*/ 	.word	0x00001200


	//   ....[2]....
        /*0030*/ 	.word	0x00001420


	//----- nvinfo : EIATTR_CRS_STACK_SIZE
	.align		4
.L_1305:
        /*0034*/ 	.byte	0x04, 0x1e
        /*0036*/ 	.short	(.L_1307 - .L_1306)
.L_1306:
        /*0038*/ 	.word	0x00000000


	//----- nvinfo : EIATTR_CBANK_PARAM_SIZE
	.align		4
.L_1307:
        /*003c*/ 	.byte	0x03, 0x19
        /*003e*/ 	.short	0x00b8


	//----- nvinfo : EIATTR_PARAM_CBANK
	.align		4
        /*0040*/ 	.byte	0x04, 0x0a
        /*0042*/ 	.short	(.L_1309 - .L_1308)
	.align		4
.L_1308:
        /*0044*/ 	.word	index@(.nv.constant0._Z32group_norm_nhwc_bwd_scale_kernelI11Fp32IOBf16WLi192EEv26Group_norm_nhwc_bwd_params)
        /*0048*/ 	.short	0x0210
        /*004a*/ 	.short	0x00b8


	//----- nvinfo : EIATTR_SW_WAR
	.align		4
.L_1309:
        /*004c*/ 	.byte	0x04, 0x36
        /*004e*/ 	.short	(.L_1311 - .L_1310)
.L_1310:
        /*0050*/ 	.word	0x00000008
.L_1311:


//--------------------- .nv.info._Z32group_norm_nhwc_bwd_scale_kernelI11Fp32IOBf16WLi448EEv26Group_norm_nhwc_bwd_params --------------------------
	.section	.nv.info._Z32group_norm_nhwc_bwd_scale_kernelI11Fp32IOBf16WLi448EEv26Group_norm_nhwc_bwd_params,"",@"SHT_CUDA_INFO"
	.sectionflags	@""
	.align	4


	//----- nvinfo : EIATTR_CUDA_API_VERSION
	.align		4
        /*0000*/ 	.byte	0x04, 0x37
        /*0002*/ 	.short	(.L_1313 - .L_1312)
.L_1312:
        /*0004*/ 	.word	0x00000082


	//----- nvinfo : EIATTR_KPARAM_INFO
	.align		4
.L_1313:
        /*0008*/ 	.byte	0x04, 0x17
        /*000a*/ 	.short	(.L_1315 - .L_1314)
.L_1314:
        /*000c*/ 	.word	0x00000000
        /*0010*/ 	.short	0x0000
        /*0012*/ 	.short	0x0000
        /*0014*/ 	.byte	0x00, 0xf0, 0xe1, 0x02


	//----- nvinfo : EIATTR_SPARSE_MMA_MASK
	.align		4
.L_1315:
        /*0018*/ 	.byte	0x03, 0x50
        /*001a*/ 	.short	0x0000


	//----- nvinfo : EIATTR_MAXREG_COUNT
	.align		4
        /*001c*/ 	.byte	0x03, 0x1b
        /*001e*/ 	.short	0x00ff


	//----- nvinfo : EIATTR_MERCURY_ISA_VERSION
	.align		4
        /*0020*/ 	.byte	0x03, 0x5f
        /*0022*/ 	.short	0x0101


	//----- nvinfo : EIATTR_EXIT_INSTR_OFFSETS
	.align		4
        /*0024*/ 	.byte	0x04, 0x1c
        /*0026*/ 	.short	(.L_1317 - .L_1316)


	//   ....[0]....
.L_1316:
        /*0028*/ 	.word	0x00001190


	//   ....[1]....
        /*002c*/ 	.word	0x00001200


	//   ....[2]....
        /*0030*/ 	.word	0x00001420


	//----- nvinfo : EIATTR_CRS_STACK_SIZE
	.align		4
.L_1317:
        /*0034*/ 	.byte	0x04, 0x1e
        /*0036*/ 	.short	(.L_1319 - .L_1318)
.L_1318:
        /*0038*/ 	.word	0x00000000


	//----- nvinfo : EIATTR_CBANK_PARAM_SIZE
	.align		4
.L_1319:
        /*003c*/ 	.byte	0x03, 0x19
        /*003e*/ 	.short	0x00b8


	//----- nvinfo : EIATTR_PARAM_CBANK
	.align		4
        /*0040*/ 	.byte	0x04, 0x0a
        /*0042*/ 	.short	(.L_1321 - .L_1320)
	.align		4
.L_1320:
        /*0044*/ 	.word	index@(.nv.constant0._Z32group_norm_nhwc_bwd_scale_kernelI11Fp32IOBf16WLi448EEv26Group_norm_nhwc_bwd_params)
        /*0048*/ 	.short	0x0210
        /*004a*/ 	.short	0x00b8


	//----- nvinfo : EIATTR_SW_WAR
	.align		4
.L_1321:
        /*004c*/ 	.byte	0x04, 0x36
        /*004e*/ 	.short	(.L_1323 - .L_1322)
.L_1322:
        /*0050*/ 	.word	0x00000008
.L_1323:


//--------------------- .nv.info._Z32group_norm_nhwc_bwd_scale_kernelI11Fp32IOBf16WLi256EEv26Group_norm_nhwc_bwd_params --------------------------
	.section	.nv.info._Z32group_norm_nhwc_bwd_scale_kernelI11Fp32IOBf16WLi256EEv26Group_norm_nhwc_bwd_params,"",@"SHT_CUDA_INFO"
	.sectionflags	@""
	.align	4


	//----- nvinfo : EIATTR_CUDA_API_VERSION
	.align		4
        /*0000*/ 	.byte	0x04, 0x37
        /*0002*/ 	.short	(.L_1325 - .L_1324)
.L_1324:
        /*0004*/ 	.word	0x00000082


	//----- nvinfo : EIATTR_KPARAM_INFO
	.align		4
.L_1325:
        /*0008*/ 	.byte	0x04, 0x17
        /*000a*/ 	.short	(.L_1327 - .L_1326)
.L_1326:
        /*000c*/ 	.word	0x00000000
        /*0010*/ 	.short	0x0000
        /*0012*/ 	.short	0x0000
        /*0014*/ 	.byte	0x00, 0xf0, 0xe1, 0x02


	//----- nvinfo : EIATTR_SPARSE_MMA_MASK
	.align		4
.L_1327:
        /*0018*/ 	.byte	0x03, 0x50
        /*001a*/ 	.short	0x0000


	//----- nvinfo : EIATTR_MAXREG_COUNT
	.align		4
        /*001c*/ 	.byte	0x03, 0x1b
        /*001e*/ 	.short	0x00ff


	//----- nvinfo : EIATTR_MERCURY_ISA_VERSION
	.align		4
        /*0020*/ 	.byte	0x03, 0x5f
        /*0022*/ 	.short	0x0101


	//----- nvinfo : EIATTR_EXIT_INSTR_OFFSETS
	.align		4
        /*0024*/ 	.byte	0x04, 0x1c
        /*0026*/ 	.short	(.L_1329 - .L_1328)


	//   ....[0]....
.L_1328:
        /*0028*/ 	.word	0x00001190


	//   ....[1]....
        /*002c*/ 	.word	0x00001200


	//   ....[2]....
        /*0030*/ 	.word	0x00001420


	//----- nvinfo : EIATTR_CRS_STACK_SIZE
	.align		4
.L_1329:
        /*0034*/ 	.byte	0x04, 0x1e
        /*0036*/ 	.short	(.L_1331 - .L_1330)
.L_1330:
        /*0038*/ 	.word	0x00000000


	//----- nvinfo : EIATTR_CBANK_PARAM_SIZE
	.align		4
.L_1331:
        /*003c*/ 	.byte	0x03, 0x19
        /*003e*/ 	.short	0x00b8


	//----- nvinfo : EIATTR_PARAM_CBANK
	.align		4
        /*0040*/ 	.byte	0x04, 0x0a
        /*0042*/ 	.short	(.L_1333 - .L_1332)
	.align		4
.L_1332:
        /*0044*/ 	.word	index@(.nv.constant0._Z32group_norm_nhwc_bwd_scale_kernelI11Fp32IOBf16WLi256EEv26Group_norm_nhwc_bwd_params)
        /*0048*/ 	.short	0x0210
        /*004a*/ 	.short	0x00b8


	//----- nvinfo : EIATTR_SW_WAR
	.align		4
.L_1333:
        /*004c*/ 	.byte	0x04, 0x36
        /*004e*/ 	.short	(.L_1335 - .L_1334)
.L_1334:
        /*0050*/ 	.word	0x00000008
.L_1335:


//--------------------- .nv.info._Z32group_norm_nhwc_bwd_scale_kernelI11Fp32IOBf16WLi120EEv26Group_norm_nhwc_bwd_params --------------------------
	.section	.nv.info._Z32group_norm_nhwc_bwd_scale_kernelI11Fp32IOBf16WLi120EEv26Group_norm_nhwc_bwd_params,"",@"SHT_CUDA_INFO"
	.sectionflags	@""
	.align	4


	//----- nvinfo : EIATTR_CUDA_API_VERSION
	.align		4
        /*0000*/ 	.byte	0x04, 0x37
        /*0002*/ 	.short	(.L_1337 - .L_1336)
.L_1336:
        /*0004*/ 	.word	0x00000082


	//----- nvinfo : EIATTR_KPARAM_INFO
	.align		4
.L_1337:
        /*0008*/ 	.byte	0x04, 0x17
        /*000a*/ 	.short	(.L_1339 - .L_1338)
.L_1338:
        /*000c*/ 	.word	0x00000000
        /*0010*/ 	.short	0x0000
        /*0012*/ 	.short	0x0000
        /*0014*/ 	.byte	0x00, 0xf0, 0xe1, 0x02


	//----- nvinfo : EIATTR_SPARSE_MMA_MASK
	.align		4
.L_1339:
        /*0018*/ 	.byte	0x03, 0x50
        /*001a*/ 	.short	0x0000


	//----- nvinfo : EIATTR_MAXREG_COUNT
	.align		4
        /*001c*/ 	.byte	0x03, 0x1b
        /*001e*/ 	.short	0x00ff


	//----- nvinfo : EIATTR_MERCURY_ISA_VERSION
	.align		4
        /*0020*/ 	.byte	0x03, 0x5f
        /*0022*/ 	.short	0x0101


	//----- nvinfo : EIATTR_EXIT_INSTR_OFFSETS
	.align		4
        /*0024*/ 	.byte	0x04, 0x1c
        /*0026*/ 	.short	(.L_1341 - .L_1340)


	//   ....[0]....
.L_1340:
        /*0028*/ 	.word	0x00001190


	//   ....[1]....
        /*002c*/ 	.word	0x00001200


	//   ....[2]....
        /*0030*/ 	.word	0x00001420


	//----- nvinfo : EIATTR_CRS_STACK_SIZE
	.align		4
.L_1341:
        /*0034*/ 	.byte	0x04, 0x1e
        /*0036*/ 	.short	(.L_1343 - .L_1342)
.L_1342:
        /*0038*/ 	.word	0x00000000


	//----- nvinfo : EIATTR_CBANK_PARAM_SIZE
	.align		4
.L_1343:
        /*003c*/ 	.byte	0x03, 0x19
        /*003e*/ 	.short	0x00b8


	//----- nvinfo : EIATTR_PARAM_CBANK
	.align		4
        /*0040*/ 	.byte	0x04, 0x0a
        /*0042*/ 	.short	(.L_1345 - .L_1344)
	.align		4
.L_1344:
        /*0044*/ 	.word	index@(.nv.constant0._Z32group_norm_nhwc_bwd_scale_kernelI11Fp32IOBf16WLi120EEv26Group_norm_nhwc_bwd_params)
        /*0048*/ 	.short	0x0210
        /*004a*/ 	.short	0x00b8


	//----- nvinfo : EIATTR_SW_WAR
	.align		4
.L_1345:
        /*004c*/ 	.byte	0x04, 0x36
        /*004e*/ 	.short	(.L_1347 - .L_1346)
.L_1346:
        /*0050*/ 	.word	0x00000008
.L_1347:


//--------------------- .nv.info._Z32group_norm_nhwc_bwd_scale_kernelI11Fp32IOBf16WLi140EEv26Group_norm_nhwc_bwd_params --------------------------
	.section	.nv.info._Z32group_norm_nhwc_bwd_scale_kernelI11Fp32IOBf16WLi140EEv26Group_norm_nhwc_bwd_params,"",@"SHT_CUDA_INFO"
	.sectionflags	@""
	.align	4


	//----- nvinfo : EIATTR_CUDA_API_VERSION
	.align		4
        /*0000*/ 	.byte	0x04, 0x37
        /*0002*/ 	.short	(.L_1349 - .L_1348)
.L_1348:
        /*0004*/ 	.word	0x00000082


	//----- nvinfo : EIATTR_KPARAM_INFO
	.align		4
.L_1349:
        /*0008*/ 	.byte	0x04, 0x17
        /*000a*/ 	.short	(.L_1351 - .L_1350)
.L_1350:
        /*000c*/ 	.word	0x00000000
        /*0010*/ 	.short	0x0000
        /*0012*/ 	.short	0x0000
        /*0014*/ 	.byte	0x00, 0xf0, 0xe1, 0x02


	//----- nvinfo : EIATTR_SPARSE_MMA_MASK
	.align		4
.L_1351:
        /*0018*/ 	.byte	0x03, 0x50
        /*001a*/ 	.short	0x0000


	//----- nvinfo : EIATTR_MAXREG_COUNT
	.align		4
        /*001c*/ 	.byte	0x03, 0x1b
        /*001e*/ 	.short	0x00ff


	//----- nvinfo : EIATTR_MERCURY_ISA_VERSION
	.align		4
        /*0020*/ 	.byte	0x03, 0x5f
        /*0022*/ 	.short	0x0101


	//----- nvinfo : EIATTR_EXIT_INSTR_OFFSETS
	.align		4
        /*0024*/ 	.byte	0x04, 0x1c
        /*0026*/ 	.short	(.L_1353 - .L_1352)


	//   ....[0]....
.L_1352:
        /*0028*/ 	.word	0x00001190


	//   ....[1]....
        /*002c*/ 	.word	0x00001200


	//   ....[2]....
        /*0030*/ 	.word	0x00001420


	//----- nvinfo : EIATTR_CRS_STACK_SIZE
	.align		4
.L_1353:
        /*0034*/ 	.byte	0x04, 0x1e
        /*0036*/ 	.short	(.L_1355 - .L_1354)
.L_1354:
        /*0038*/ 	.word	0x00000000


	//----- nvinfo : EIATTR_CBANK_PARAM_SIZE
	.align		4
.L_1355:
        /*003c*/ 	.byte	0x03, 0x19
        /*003e*/ 	.short	0x00b8


	//----- nvinfo : EIATTR_PARAM_CBANK
	.align		4
        /*0040*/ 	.byte	0x04, 0x0a
        /*0042*/ 	.short	(.L_1357 - .L_1356)
	.align		4
.L_1356:
        /*0044*/ 	.word	index@(.nv.constant0._Z32group_norm_nhwc_bwd_scale_kernelI11Fp32IOBf16WLi140EEv26Group_norm_nhwc_bwd_params)
        /*0048*/ 	.short	0x0210
        /*004a*/ 	.short	0x00b8


	//----- nvinfo : EIATTR_SW_WAR
	.align		4
.L_1357:
        /*004c*/ 	.byte	0x04, 0x36
        /*004e*/ 	.short	(.L_1359 - .L_1358)
.L_1358:
        /*0050*/ 	.word	0x00000008
.L_1359:


//--------------------- .nv.info._Z32group_norm_nhwc_bwd_scale_kernelI11Fp32IOBf16WLi160EEv26Group_norm_nhwc_bwd_params --------------------------
	.section	.nv.info._Z32group_norm_nhwc_bwd_scale_kernelI11Fp32IOBf16WLi160EEv26Group_norm_nhwc_bwd_params,"",@"SHT_CUDA_INFO"
	.sectionflags	@""
	.align	4


	//----- nvinfo : EIATTR_CUDA_API_VERSION
	.align		4
        /*0000*/ 	.byte	0x04, 0x37
        /*0002*/ 	.short	(.L_1361 - .L_1360)
.L_1360:
        /*0004*/ 	.word	0x00000082


	//----- nvinfo : EIATTR_KPARAM_INFO
	.align		4
.L_1361:
        /*0008*/ 	.byte	0x04, 0x17
        /*000a*/ 	.short	(.L_1363 - .L_1362)
.L_1362:
        /*000c*/ 	.word	0x00000000
        /*0010*/ 	.short	0x0000
        /*0012*/ 	.short	0x0000
        /*0014*/ 	.byte	0x00, 0xf0, 0xe1, 0x02


	//----- nvinfo : EIATTR_SPARSE_MMA_MASK
	.align		4
.L_1363:
        /*0018*/ 	.byte	0x03, 0x50
        /*001a*/ 	.short	0x0000


	//----- nvinfo : EIATTR_MAXREG_COUNT
	.align		4
        /*001c*/ 	.byte	0x03, 0x1b
        /*001e*/ 	.short	0x00ff


	//----- nvinfo : EIATTR_MERCURY_ISA_VERSION
	.align		4
        /*0020*/ 	.byte	0x03, 0x5f
        /*0022*/ 	.short	0x0101


	//----- nvinfo : EIATTR_EXIT_INSTR_OFFSETS
	.align		4
        /*0024*/ 	.byte	0x04, 0x1c
        /*0026*/ 	.short	(.L_1365 - .L_1364)


	//   ....[0]....
.L_1364:
        /*0028*/ 	.word	0x00001190


	//   ....[1]....
        /*002c*/ 	.word	0x00001200


	//   ....[2]....
        /*0030*/ 	.word	0x00001420


	//----- nvinfo : EIATTR_CRS_STACK_SIZE
	.align		4
.L_1365:
        /*0034*/ 	.byte	0x04, 0x1e
        /*0036*/ 	.short	(.L_1367 - .L_1366)
.L_1366:
        /*0038*/ 	.word	0x00000000


	//----- nvinfo : EIATTR_CBANK_PARAM_SIZE
	.align		4
.L_1367:
        /*003c*/ 	.byte	0x03, 0x19
        /*003e*/ 	.short	0x00b8


	//----- nvinfo : EIATTR_PARAM_CBANK
	.align		4
        /*0040*/ 	.byte	0x04, 0x0a
        /*0042*/ 	.short	(.L_1369 - .L_1368)
	.align		4
.L_1368:
        /*0044*/ 	.word	index@(.nv.constant0._Z32group_norm_nhwc_bwd_scale_kernelI11Fp32IOBf16WLi160EEv26Group_norm_nhwc_bwd_params)
        /*0048*/ 	.short	0x0210
        /*004a*/ 	.short	0x00b8


	//----- nvinfo : EIATTR_SW_WAR
	.align		4
.L_1369:
        /*004c*/ 	.byte	0x04, 0x36
        /*004e*/ 	.short	(.L_1371 - .L_1370)
.L_1370:
        /*0050*/ 	.word	0x00000008
.L_1371:


//--------------------- .nv.info._Z32group_norm_nhwc_bwd_scale_kernelI11Fp32IOFp16WLi196EEv26Group_norm_nhwc_bwd_params --------------------------
	.section	.nv.info._Z32group_norm_nhwc_bwd_scale_kernelI11Fp32IOFp16WLi196EEv26Group_norm_nhwc_bwd_params,"",@"SHT_CUDA_INFO"
	.sectionflags	@""
	.align	4


	//----- nvinfo : EIATTR_CUDA_API_VERSION
	.align		4
        /*0000*/ 	.byte	0x04, 0x37
        /*0002*/ 	.short	(.L_1373 - .L_1372)
.L_1372:
        /*0004*/ 	.word	0x00000082


	//----- nvinfo : EIATTR_KPARAM_INFO
	.align		4
.L_1373:
        /*0008*/ 	.byte	0x04, 0x17
        /*000a*/ 	.short	(.L_1375 - .L_1374)
.L_1374:
        /*000c*/ 	.word	0x00000000
        /*0010*/ 	.short	0x0000
        /*0012*/ 	.short	0x0000
        /*0014*/ 	.byte	0x00, 0xf0, 0xe1, 0x02


	//----- nvinfo : EIATTR_SPARSE_MMA_MASK
	.align		4
.L_1375:
        /*0018*/ 	.byte	0x03, 0x50
        /*001a*/ 	.short	0x0000


	//----- nvinfo : EIATTR_MAXREG_COUNT
	.align		4
        /*001c*/ 	.byte	0x03, 0x1b
        /*001e*/ 	.short	0x00ff


	//----- nvinfo : EIATTR_MERCURY_ISA_VERSION
	.align		4
        /*0020*/ 	.byte	0x03, 0x5f
        /*0022*/ 	.short	0x0101


	//----- nvinfo : EIATTR_EXIT_INSTR_OFFSETS
	.align		4
        /*0024*/ 	.byte	0x04, 0x1c
        /*0026*/ 	.short	(.L_1377 - .L_1376)


	//   ....[0]....
.L_1376:
        /*0028*/ 	.word	0x00001190


	//   ....[1]....
        /*002c*/ 	.word	0x00001200


	//   ....[2]....
        /*0030*/ 	.word	0x00001420


	//----- nvinfo : EIATTR_CRS_STACK_SIZE
	.align		4
.L_1377:
        /*0034*/ 	.byte	0x04, 0x1e
        /*0036*/ 	.short	(.L_1379 - .L_1378)
.L_1378:
        /*0038*/ 	.word	0x00000000


	//----- nvinfo : EIATTR_CBANK_PARAM_SIZE
	.align		4
.L_1379:
        /*003c*/ 	.byte	0x03, 0x19
        /*003e*/ 	.short	0x00b8


	//----- nvinfo : EIATTR_PARAM_CBANK
	.align		4
        /*0040*/ 	.byte	0x04, 0x0a
        /*0042*/ 	.short	(.L_1381 - .L_1380)
	.align		4
.L_1380:
        /*0044*/ 	.word	index@(.nv.constant0._Z32group_norm_nhwc_bwd_scale_kernelI11Fp32IOFp16WLi196EEv26Group_norm_nhwc_bwd_params)
        /*0048*/ 	.short	0x0210
        /*004a*/ 	.short	0x00b8


	//----- nvinfo : EIATTR_SW_WAR
	.align		4
.L_1381:
        /*004c*/ 	.byte	0x04, 0x36
        /*004e*/ 	.short	(.L_1383 - .L_1382)
.L_1382:
        /*0050*/ 	.word	0x00000008
.L_1383:


//--------------------- .nv.info._Z32group_norm_nhwc_bwd_scale_kernelI11Fp32IOFp16WLi168EEv26Group_norm_nhwc_bwd_params --------------------------
	.section	.nv.info._Z32group_norm_nhwc_bwd_scale_kernelI11Fp32IOFp16WLi168EEv26Group_norm_nhwc_bwd_params,"",@"SHT_CUDA_INFO"
	.sectionflags	@""
	.align	4


	//----- nvinfo : EIATTR_CUDA_API_VERSION
	.align		4
        /*0000*/ 	.byte	0x04, 0x37
        /*0002*/ 	.short	(.L_1385 - .L_1384)
.L_1384:
        /*0004*/ 	.word	0x00000082


	//----- nvinfo : EIATTR_KPARAM_INFO
	.align		4
.L_1385:
        /*0008*/ 	.byte	0x04, 0x17
        /*000a*/ 	.short	(.L_1387 - .L_1386)
.L_1386:
        /*000c*/ 	.word	0x00000000
        /*0010*/ 	.short	0x0000
        /*0012*/ 	.short	0x0000
        /*0014*/ 	.byte	0x00, 0xf0, 0xe1, 0x02


	//----- nvinfo : EIATTR_SPARSE_MMA_MASK
	.align		4
.L_1387:
        /*0018*/ 	.byte	0x03, 0x50
        /*001a*/ 	.short	0x0000


	//----- nvinfo : EIATTR_MAXREG_COUNT
	.align		4
        /*001c*/ 	.byte	0x03, 0x1b
        /*001e*/ 	.short	0x00ff


	//----- nvinfo : EIATTR_MERCURY_ISA_VERSION
	.align		4
        /*0020*/ 	.byte	0x03, 0x5f
        /*0022*/ 	.short	0x0101


	//----- nvinfo : EIATTR_EXIT_INSTR_OFFSETS
	.align		4
        /*0024*/ 	.byte	0x04, 0x1c
        /*0026*/ 	.short	(.L_1389 - .L_1388)


	//   ....[0]....
.L_1388:
        /*0028*/ 	.word	0x00001190


	//   ....[1]....
        /*002c*/ 	.word	0x00001200


	//   ....[2]....
        /*0030*/ 	.word	0x00001420


	//----- nvinfo : EIATTR_CRS_STACK_SIZE
	.align		4
.L_1389:
        /*0034*/ 	.byte	0x04, 0x1e
        /*0036*/ 	.short	(.L_1391 - .L_1390)
.L_1390:
        /*0038*/ 	.word	0x00000000


	//----- nvinfo : EIATTR_CBANK_PARAM_SIZE
	.align		4
.L_1391:
        /*003c*/ 	.byte	0x03, 0x19
        /*003e*/ 	.short	0x00b8


	//----- nvinfo : EIATTR_PARAM_CBANK
	.align		4
        /*0040*/ 	.byte	0x04, 0x0a
        /*0042*/ 	.short	(.L_1393 - .L_1392)
	.align		4
.L_1392:
        /*0044*/ 	.word	index@(.nv.constant0._Z32group_norm_nhwc_bwd_scale_kernelI11Fp32IOFp16WLi168EEv26Group_norm_nhwc_bwd_params)
        /*0048*/ 	.short	0x0210
        /*004a*/ 	.short	0x00b8


	//----- nvinfo : EIATTR_SW_WAR
	.align		4
.L_1393:
        /*004c*/ 	.byte	0x04, 0x36
        /*004e*/ 	.short	(.L_1395 - .L_1394)
.L_1394:
        /*0050*/ 	.word	0x00000008
.L_1395:


//--------------------- .nv.info._Z32group_norm_nhwc_bwd_scale_kernelI11Fp32IOFp16WLi64EEv26Group_norm_nhwc_bwd_params --------------------------
	.section	.nv.info._Z32group_norm_nhwc_bwd_scale_kernelI11Fp32IOFp16WLi64EEv26Group_norm_nhwc_bwd_params,"",@"SHT_CUDA_INFO"
	.sectionflags	@""
	.align	4


	//----- nvinfo : EIATTR_CUDA_API_VERSION
	.align		4
        /*0000*/ 	.byte	0x04, 0x37
        /*0002*/ 	.short	(.L_1397 - .L_1396)
.L_1396:
        /*0004*/ 	.word	0x00000082


	//----- nvinfo : EIATTR_KPARAM_INFO
	.align		4
.L_1397:
        /*0008*/ 	.byte	0x04, 0x17
        /*000a*/ 	.short	(.L_1399 - .L_1398)
.L_1398:
        /*000c*/ 	.word	0x00000000
        /*0010*/ 	.short	0x0000
        /*0012*/ 	.short	0x0000
        /*0014*/ 	.byte	0x00, 0xf0, 0xe1, 0x02


	//----- nvinfo : EIATTR_SPARSE_MMA_MASK
	.align		4
.L_1399:
        /*0018*/ 	.byte	0x03, 0x50
        /*001a*/ 	.short	0x0000


	//----- nvinfo : EIATTR_MAXREG_COUNT
	.align		4
        /*001c*/ 	.byte	0x03, 0x1b
        /*001e*/ 	.short	0x00ff


	//----- nvinfo : EIATTR_MERCURY_ISA_VERSION
	.align		4
        /*0020*/ 	.byte	0x03, 0x5f
        /*0022*/ 	.short	0x0101


	//----- nvinfo : EIATTR_EXIT_INSTR_OFFSETS
	.align		4
        /*0024*/ 	.byte	0x04, 0x1c
        /*0026*/ 	.short	(.L_1401 - .L_1400)


	//   ....[0]....
.L_1400:
        /*0028*/ 	.word	0x00001190


	//   ....[1]....
        /*002c*/ 	.word	0x00001200


	//   ....[2]....
        /*0030*/ 	.word	0x00001420


	//----- nvinfo : EIATTR_CRS_STACK_SIZE
	.align		4
.L_1401:
        /*0034*/ 	.byte	0x04, 0x1e
        /*0036*/ 	.short	(.L_1403 - .L_1402)
.L_1402:
        /*0038*/ 	.word	0x00000000


	//----- nvinfo : EIATTR_CBANK_PARAM_SIZE
	.align		4
.L_1403:
        /*003c*/ 	.byte	0x03, 0x19
        /*003e*/ 	.short	0x00b8


	//----- nvinfo : EIATTR_PARAM_CBANK
	.align		4
        /*0040*/ 	.byte	0x04, 0x0a
        /*0042*/ 	.short	(.L_1405 - .L_1404)
	.align		4
.L_1404:
        /*0044*/ 	.word	index@(.nv.constant0._Z32group_norm_nhwc_bwd_scale_kernelI11Fp32IOFp16WLi64EEv26Group_norm_nhwc_bwd_params)
        /*0048*/ 	.short	0x0210
        /*004a*/ 	.short	0x00b8


	//----- nvinfo : EIATTR_SW_WAR
	.align		4
.L_1405:
        /*004c*/ 	.byte	0x04, 0x36
        /*004e*/ 	.short	(.L_1407 - .L_1406)
.L_1406:
        /*0050*/ 	.word	0x00000008
.L_1407:


//--------------------- .nv.info._Z32group_norm_nhwc_bwd_scale_kernelI11Fp32IOFp16WLi128EEv26Group_norm_nhwc_bwd_params --------------------------
	.section	.nv.info._Z32group_norm_nhwc_bwd_scale_kernelI11Fp32IOFp16WLi128EEv26Group_norm_nhwc_bwd_params,"",@"SHT_CUDA_INFO"
	.sectionflags	@""
	.align	4


	//----- nvinfo : EIATTR_CUDA_API_VERSION
	.align		4
        /*0000*/ 	.byte	0x04, 0x37
        /*0002*/ 	.short	(.L_1409 - .L_1408)
.L_1408:
        /*0004*/ 	.word	0x00000082


	//----- nvinfo : EIATTR_KPARAM_INFO
	.align		4
.L_1409:
        /*0008*/ 	.byte	0x04, 0x17
        /*000a*/ 	.short	(.L_1411 - .L_1410)
.L_1410:
        /*000c*/ 	.word	0x00000000
        /*0010*/ 	.short	0x0000
        /*0012*/ 	.short	0x0000
        /*0014*/ 	.byte	0x00, 0xf0, 0xe1, 0x02


	//----- nvinfo : EIATTR_SPARSE_MMA_MASK
	.align		4
.L_1411:
        /*0018*/ 	.byte	0x03, 0x50
        /*001a*/ 	.short	0x0000


	//----- nvinfo : EIATTR_MAXREG_COUNT
	.align		4
        /*001c*/ 	.byte	0x03, 0x1b
        /*001e*/ 	.short	0x00ff


	//----- nvinfo : EIATTR_MERCURY_ISA_VERSION
	.align		4
        /*0020*/ 	.byte	0x03, 0x5f
        /*0022*/ 	.short	0x0101


	//----- nvinfo : EIATTR_EXIT_INSTR_OFFSETS
	.align		4
        /*0024*/ 	.byte	0x04, 0x1c
        /*0026*/ 	.short	(.L_1413 - .L_1412)


	//   ....[0]....
.L_1412:
        /*0028*/ 	.word	0x00001190


	//   ....[1]....
        /*002c*/ 	.word	0x00001200


	//   ....[2]....
        /*0030*/ 	.word	0x00001420


	//----- nvinfo : EIATTR_CRS_STACK_SIZE
	.align		4
.L_1413:
        /*0034*/ 	.byte	0x04, 0x1e
        /*0036*/ 	.short	(.L_1415 - .L_1414)
.L_1414:
        /*0038*/ 	.word	0x00000000


	//----- nvinfo : EIATTR_CBANK_PARAM_SIZE
	.align		4
.L_1415:
        /*003c*/ 	.byte	0x03, 0x19
        /*003e*/ 	.short	0x00b8


	//----- nvinfo : EIATTR_PARAM_CBANK
	.align		4
        /*0040*/ 	.byte	0x04, 0x0a
        /*0042*/ 	.short	(.L_1417 - .L_1416)
	.align		4
.L_1416:
        /*0044*/ 	.word	index@(.nv.constant0._Z32group_norm_nhwc_bwd_scale_kernelI11Fp32IOFp16WLi128EEv26Group_norm_nhwc_bwd_params)
        /*0048*/ 	.short	0x0210
        /*004a*/ 	.short	0x00b8


	//----- nvinfo : EIATTR_SW_WAR
	.align		4
.L_1417:
        /*004c*/ 	.byte	0x04, 0x36
        /*004e*/ 	.short	(.L_1419 - .L_1418)
.L_1418:
        /*0050*/ 	.word	0x00000008
.L_1419:


//--------------------- .nv.info._Z32group_norm_nhwc_bwd_scale_kernelI11Fp32IOFp16WLi192EEv26Group_norm_nhwc_bwd_params --------------------------
	.section	.nv.info._Z32group_norm_nhwc_bwd_scale_kernelI11Fp32IOFp16WLi192EEv26Group_norm_nhwc_bwd_params,"",@"SHT_CUDA_INFO"
	.sectionflags	@""
	.align	4


	//----- nvinfo : EIATTR_CUDA_API_VERSION
	.align		4
        /*0000*/ 	.byte	0x04, 0x37
        /*0002*/ 	.short	(.L_1421 - .L_1420)
.L_1420:
        /*0004*/ 	.word	0x00000082


	//----- nvinfo : EIATTR_KPARAM_INFO
	.align		4
.L_1421:
        /*0008*/ 	.byte	0x04, 0x17
        /*000a*/ 	.short	(.L_1423 - .L_1422)
.L_1422:
        /*000c*/ 	.word	0x00000000
        /*0010*/ 	.short	0x0000
        /*0012*/ 	.short	0x0000
        /*0014*/ 	.byte	0x00, 0xf0, 0xe1, 0x02


	//----- nvinfo : EIATTR_SPARSE_MMA_MASK
	.align		4
.L_1423:
        /*0018*/ 	.byte	0x03, 0x50
        /*001a*/ 	.short	0x0000


	//----- nvinfo : EIATTR_MAXREG_COUNT
	.align		4
        /*001c*/ 	.byte	0x03, 0x1b
        /*001e*/ 	.short	0x00ff


	//----- nvinfo : EIATTR_MERCURY_ISA_VERSION
	.align		4
        /*0020*/ 	.byte	0x03, 0x5f
        /*0022*/ 	.short	0x0101


	//----- nvinfo : EIATTR_EXIT_INSTR_OFFSETS
	.align		4
        /*0024*/ 	.byte	0x04, 0x1c
        /*0026*/ 	.short	(.L_1425 - .L_1424)


	//   ....[0]....
.L_1424:
        /*0028*/ 	.word	0x00001190


	//   ....[1]....
        /*002c*/ 	.word	0x00001200


	//   ....[2]....
        /*0030*/ 	.word	0x00001420


	//----- nvinfo : EIATTR_CRS_STACK_SIZE
	.align		4
.L_1425:
        /*0034*/ 	.byte	0x04, 0x1e
        /*0036*/ 	.short	(.L_1427 - .L_1426)
.L_1426:
        /*0038*/ 	.word	0x00000000


	//----- nvinfo : EIATTR_CBANK_PARAM_SIZE
	.align		4
.L_1427:
        /*003c*/ 	.byte	0x03, 0x19
        /*003e*/ 	.short	0x00b8


	//----- nvinfo : EIATTR_PARAM_CBANK
	.align		4
        /*0040*/ 	.byte	0x04, 0x0a
        /*0042*/ 	.short	(.L_1429 - .L_1428)
	.align		4
.L_1428:
        /*0044*/ 	.word	index@(.nv.constant0._Z32group_norm_nhwc_bwd_scale_kernelI11Fp32IOFp16WLi192EEv26Group_norm_nhwc_bwd_params)
        /*0048*/ 	.short	0x0210
        /*004a*/ 	.short	0x00b8


	//----- nvinfo : EIATTR_SW_WAR
	.align		4
.L_1429:
        /*004c*/ 	.byte	0x04, 0x36
        /*004e*/ 	.short	(.L_1431 - .L_1430)
.L_1430:
        /*0050*/ 	.word	0x00000008
.L_1431:


//--------------------- .nv.info._Z32group_norm_nhwc_bwd_scale_kernelI11Fp32IOFp16WLi448EEv26Group_norm_nhwc_bwd_params --------------------------
	.section	.nv.info._Z32group_norm_nhwc_bwd_scale_kernelI11Fp32IOFp16WLi448EEv26Group_norm_nhwc_bwd_params,"",@"SHT_CUDA_INFO"
	.sectionflags	@""
	.align	4


	//----- nvinfo : EIATTR_CUDA_API_VERSION
	.align		4
        /*0000*/ 	.byte	0x04, 0x37
        /*0002*/ 	.short	(.L_1433 - .L_1432)
.L_1432:
        /*0004*/ 	.word	0x00000082


	//----- nvinfo : EIATTR_KPARAM_INFO
	.align		4
.L_1433:
        /*0008*/ 	.byte	0x04, 0x17
        /*000a*/ 	.short	(.L_1435 - .L_1434)
.L_1434:
        /*000c*/ 	.word	0x00000000
        /*0010*/ 	.short	0x0000
        /*0012*/ 	.short	0x0000
        /*0014*/ 	.byte	0x00, 0xf0, 0xe1, 0x02


	//----- nvinfo : EIATTR_SPARSE_MMA_MASK
	.align		4
.L_1435:
        /*0018*/ 	.byte	0x03, 0x50
        /*001a*/ 	.short	0x0000


	//----- nvinfo : EIATTR_MAXREG_COUNT
	.align		4
        /*001c*/ 	.byte	0x03, 0x1b
        /*001e*/ 	.short	0x00ff


	//----- nvinfo : EIATTR_MERCURY_ISA_VERSION
	.align		4
        /*0020*/ 	.byte	0x03, 0x5f
        /*0022*/ 	.short	0x0101


	//----- nvinfo : EIATTR_EXIT_INSTR_OFFSETS
	.align		4
        /*0024*/ 	.byte	0x04, 0x1c
        /*0026*/ 	.short	(.L_1437 - .L_1436)


	//   ....[0]....
.L_1436:
        /*0028*/ 	.word	0x00001190


	//   ....[1]....
        /*002c*/ 	.word	0x00001200


	//   ....[2]....
        /*0030*/ 	.word	0x00001420


	//----- nvinfo : EIATTR_CRS_STACK_SIZE
	.align		4
.L_1437:
        /*0034*/ 	.byte	0x04, 0x1e
        /*0036*/ 	.short	(.L_1439 - .L_1438)
.L_1438:
        /*0038*/ 	.word	0x00000000


	//----- nvinfo : EIATTR_CBANK_PARAM_SIZE
	.align		4
.L_1439:
        /*003c*/ 	.byte	0x03, 0x19
        /*003e*/ 	.short	0x00b8


	//----- nvinfo : EIATTR_PARAM_CBANK
	.align		4
        /*0040*/ 	.byte	0x04, 0x0a
        /*0042*/ 	.short	(.L_1441 - .L_1440)
	.align		4
.L_1440:
        /*0044*/ 	.word	index@(.nv.constant0._Z32group_norm_nhwc_bwd_scale_kernelI11Fp32IOFp16WLi448EEv26Group_norm_nhwc_bwd_params)
        /*0048*/ 	.short	0x0210
        /*004a*/ 	.short	0x00b8


	//----- nvinfo : EIATTR_SW_WAR
	.align		4
.L_1441:
        /*004c*/ 	.byte	0x04, 0x36
        /*004e*/ 	.short	(.L_1443 - .L_1442)
.L_1442:
        /*0050*/ 	.word	0x00000008
.L_1443:


//--------------------- .nv.info._Z32group_norm_nhwc_bwd_scale_kernelI11Fp32IOFp16WLi256EEv26Group_norm_nhwc_bwd_params --------------------------
	.section	.nv.info._Z32group_norm_nhwc_bwd_scale_kernelI11Fp32IOFp16WLi256EEv26Group_norm_nhwc_bwd_params,"",@"SHT_CUDA_INFO"
	.sectionflags	@""
	.align	4


	//----- nvinfo : EIATTR_CUDA_API_VERSION
	.align		4
        /*0000*/ 	.byte	0x04, 0x37
        /*0002*/ 	.short	(.L_1445 - .L_1444)
.L_1444:
        /*0004*/ 	.word	0x00000082


	//----- nvinfo : EIATTR_KPARAM_INFO
	.align		4
.L_1445:
        /*0008*/ 	.byte	0x04, 0x17
        /*000a*/ 	.short	(.L_1447 - .L_1446)
.L_1446:
        /*000c*/ 	.word	0x00000000
        /*0010*/ 	.short	0x0000
        /*0012*/ 	.short	0x0000
        /*0014*/ 	.byte	0x00, 0xf0, 0xe1, 0x02


	//----- nvinfo : EIATTR_SPARSE_MMA_MASK
	.align		4
.L_1447:
        /*0018*/ 	.byte	0x03, 0x50
        /*001a*/ 	.short	0x0000


	//----- nvinfo : EIATTR_MAXREG_COUNT
	.align		4
        /*001c*/ 	.byte	0x03, 0x1b
        /*001e*/ 	.short	0x00ff


	//----- nvinfo : EIATTR_MERCURY_ISA_VERSION
	.align		4
        /*0020*/ 	.byte	0x03, 0x5f
        /*0022*/ 	.short	0x0101


	//----- nvinfo : EIATTR_EXIT_INSTR_OFFSETS
	.align		4
        /*0024*/ 	.byte	0x04, 0x1c
        /*0026*/ 	.short	(.L_1449 - .L_1448)


	//   ....[0]....
.L_1448:
        /*0028*/ 	.word	0x00001190


	//   ....[1]....
        /*002c*/ 	.word	0x00001200


	//   ....[2]....
        /*0030*/ 	.word	0x00001420


	//----- nvinfo : EIATTR_CRS_STACK_SIZE
	.align		4
.L_1449:
        /*0034*/ 	.byte	0x04, 0x1e
        /*0036*/ 	.short	(.L_1451 - .L_1450)
.L_1450:
        /*0038*/ 	.word	0x00000000


	//----- nvinfo : EIATTR_CBANK_PARAM_SIZE
	.align		4
.L_1451:
        /*003c*/ 	.byte	0x03, 0x19
        /*003e*/ 	.short	0x00b8


	//----- nvinfo : EIATTR_PARAM_CBANK
	.align		4
        /*0040*/ 	.byte	0x04, 0x0a
        /*0042*/ 	.short	(.L_1453 - .L_1452)
	.align		4
.L_1452:
        /*0044*/ 	.word	index@(.nv.constant0._Z32group_norm_nhwc_bwd_scale_kernelI11Fp32IOFp16WLi256EEv26Group_norm_nhwc_bwd_params)
        /*0048*/ 	.short	0x0210
        /*004a*/ 	.short	0x00b8


	//----- nvinfo : EIATTR_SW_WAR
	.align		4
.L_1453:
        /*004c*/ 	.byte	0x04, 0x36
        /*004e*/ 	.short	(.L_1455 - .L_1454)
.L_1454:
        /*0050*/ 	.word	0x00000008
.L_1455:


//--------------------- .nv.info._Z32group_norm_nhwc_bwd_scale_kernelI11Fp32IOFp16WLi120EEv26Group_norm_nhwc_bwd_params --------------------------
	.section	.nv.info._Z32group_norm_nhwc_bwd_scale_kernelI11Fp32IOFp16WLi120EEv26Group_norm_nhwc_bwd_params,"",@"SHT_CUDA_INFO"
	.sectionflags	@""
	.align	4


	//----- nvinfo : EIATTR_CUDA_API_VERSION
	.align		4
        /*0000*/ 	.byte	0x04, 0x37
        /*0002*/ 	.short	(.L_1457 - .L_1456)
.L_1456:
        /*0004*/ 	.word	0x00000082


	//----- nvinfo : EIATTR_KPARAM_INFO
	.align		4
.L_1457:
        /*0008*/ 	.byte	0x04, 0x17
        /*000a*/ 	.short	(.L_1459 - .L_1458)
.L_1458:
        /*000c*/ 	.word	0x00000000
        /*0010*/ 	.short	0x0000
        /*0012*/ 	.short	0x0000
        /*0014*/ 	.byte	0x00, 0xf0, 0xe1, 0x02


	//----- nvinfo : EIATTR_SPARSE_MMA_MASK
	.align		4
.L_1459:
        /*0018*/ 	.byte	0x03, 0x50
        /*001a*/ 	.short	0x0000


	//----- nvinfo : EIATTR_MAXREG_COUNT
	.align		4
        /*001c*/ 	.byte	0x03, 0x1b
        /*001e*/ 	.short	0x00ff


	//----- nvinfo : EIATTR_MERCURY_ISA_VERSION
	.align		4
        /*0020*/ 	.byte	0x03, 0x5f
        /*0022*/ 	.short	0x0101


	//----- nvinfo : EIATTR_EXIT_INSTR_OFFSETS
	.align		4
        /*0024*/ 	.byte	0x04, 0x1c
        /*0026*/ 	.short	(.L_1461 - .L_1460)


	//   ....[0]....
.L_1460:
        /*0028*/ 	.word	0x00001190


	//   ....[1]....
        /*002c*/ 	.word	0x00001200


	//   ....[2]....
        /*0030*/ 	.word	0x00001420


	//----- nvinfo : EIATTR_CRS_STACK_SIZE
	.align		4
.L_1461:
        /*0034*/ 	.byte	0x04, 0x1e
        /*0036*/ 	.short	(.L_1463 - .L_1462)
.L_1462:
        /*0038*/ 	.word	0x00000000


	//----- nvinfo : EIATTR_CBANK_PARAM_SIZE
	.align		4
.L_1463:
        /*003c*/ 	.byte	0x03, 0x19
        /*003e*/ 	.short	0x00b8


	//----- nvinfo : EIATTR_PARAM_CBANK
	.align		4
        /*0040*/ 	.byte	0x04, 0x0a
        /*0042*/ 	.short	(.L_1465 - .L_1464)
	.align		4
.L_1464:
        /*0044*/ 	.word	index@(.nv.constant0._Z32group_norm_nhwc_bwd_scale_kernelI11Fp32IOFp16WLi120EEv26Group_norm_nhwc_bwd_params)
        /*0048*/ 	.short	0x0210
        /*004a*/ 	.short	0x00b8


	//----- nvinfo : EIATTR_SW_WAR
	.align		4
.L_1465:
        /*004c*/ 	.byte	0x04, 0x36
        /*004e*/ 	.short	(.L_1467 - .L_1466)
.L_1466:
        /*0050*/ 	.word	0x00000008
.L_1467:


//--------------------- .nv.info._Z32group_norm_nhwc_bwd_scale_kernelI11Fp32IOFp16WLi140EEv26Group_norm_nhwc_bwd_params --------------------------
	.section	.nv.info._Z32group_norm_nhwc_bwd_scale_kernelI11Fp32IOFp16WLi140EEv26Group_norm_nhwc_bwd_params,"",@"SHT_CUDA_INFO"
	.sectionflags	@""
	.align	4


	//----- nvinfo : EIATTR_CUDA_API_VERSION
	.align		4
        /*0000*/ 	.byte	0x04, 0x37
        /*0002*/ 	.short	(.L_1469 - .L_1468)
.L_1468:
        /*0004*/ 	.word	0x00000082


	//----- nvinfo : EIATTR_KPARAM_INFO
	.align		4
.L_1469:
        /*0008*/ 	.byte	0x04, 0x17
        /*000a*/ 	.short	(.L_1471 - .L_1470)
.L_1470:
        /*000c*/ 	.word	0x00000000
        /*0010*/ 	.short	0x0000
        /*0012*/ 	.short	0x0000
        /*0014*/ 	.byte	0x00, 0xf0, 0xe1, 0x02


	//----- nvinfo : EIATTR_SPARSE_MMA_MASK
	.align		4
.L_1471:
        /*0018*/ 	.byte	0x03, 0x50
        /*001a*/ 	.short	0x0000


	//----- nvinfo : EIATTR_MAXREG_COUNT
	.align		4
        /*001c*/ 	.byte	0x03, 0x1b
        /*001e*/ 	.short	0x00ff


	//----- nvinfo : EIATTR_MERCURY_ISA_VERSION
	.align		4
        /*0020*/ 	.byte	0x03, 0x5f
        /*0022*/ 	.short	0x0101


	//----- nvinfo : EIATTR_EXIT_INSTR_OFFSETS
	.align		4
        /*0024*/ 	.byte	0x04, 0x1c
        /*0026*/ 	.short	(.L_1473 - .L_1472)


	//   ....[0]....
.L_1472:
        /*0028*/ 	.word	0x00001190


	//   ....[1]....
        /*002c*/ 	.word	0x00001200


	//   ....[2]....
        /*0030*/ 	.word	0x00001420


	//----- nvinfo : EIATTR_CRS_STACK_SIZE
	.align		4
.L_1473:
        /*0034*/ 	.byte	0x04, 0x1e
        /*0036*/ 	.short	(.L_1475 - .L_1474)
.L_1474:
        /*0038*/ 	.word	0x00000000


	//----- nvinfo : EIATTR_CBANK_PARAM_SIZE
	.align		4
.L_1475:
        /*003c*/ 	.byte	0x03, 0x19
        /*003e*/ 	.short	0x00b8


	//----- nvinfo : EIATTR_PARAM_CBANK
	.align		4
        /*0040*/ 	.byte	0x04, 0x0a
        /*0042*/ 	.short	(.L_1477 - .L_1476)
	.align		4
.L_1476:
        /*0044*/ 	.word	index@(.nv.constant0._Z32group_norm_nhwc_bwd_scale_kernelI11Fp32IOFp16WLi140EEv26Group_norm_nhwc_bwd_params)
        /*0048*/ 	.short	0x0210
        /*004a*/ 	.short	0x00b8


	//----- nvinfo : EIATTR_SW_WAR
	.align		4
.L_1477:
        /*004c*/ 	.byte	0x04, 0x36
        /*004e*/ 	.short	(.L_1479 - .L_1478)
.L_1478:
        /*0050*/ 	.word	0x00000008
.L_1479:


//--------------------- .nv.info._Z32group_norm_nhwc_bwd_scale_kernelI11Fp32IOFp16WLi160EEv26Group_norm_nhwc_bwd_params --------------------------
	.section	.nv.info._Z32group_norm_nhwc_bwd_scale_kernelI11Fp32IOFp16WLi160EEv26Group_norm_nhwc_bwd_params,"",@"SHT_CUDA_INFO"
	.sectionflags	@""
	.align	4


	//----- nvinfo : EIATTR_CUDA_API_VERSION
	.align		4
        /*0000*/ 	.byte	0x04, 0x37
        /*0002*/ 	.short	(.L_1481 - .L_1480)
.L_1480:
        /*0004*/ 	.word	0x00000082


	//----- nvinfo : EIATTR_KPARAM_INFO
	.align		4
.L_1481:
        /*0008*/ 	.byte	0x04, 0x17
        /*000a*/ 	.short	(.L_1483 - .L_1482)
.L_1482:
        /*000c*/ 	.word	0x00000000
        /*0010*/ 	.short	0x0000
        /*0012*/ 	.short	0x0000
        /*0014*/ 	.byte	0x00, 0xf0, 0xe1, 0x02


	//----- nvinfo : EIATTR_SPARSE_MMA_MASK
	.align		4
.L_1483:
        /*0018*/ 	.byte	0x03, 0x50
        /*001a*/ 	.short	0x0000


	//----- nvinfo : EIATTR_MAXREG_COUNT
	.align		4
        /*001c*/ 	.byte	0x03, 0x1b
        /*001e*/ 	.short	0x00ff


	//----- nvinfo : EIATTR_MERCURY_ISA_VERSION
	.align		4
        /*0020*/ 	.byte	0x03, 0x5f
        /*0022*/ 	.short	0x0101


	//----- nvinfo : EIATTR_EXIT_INSTR_OFFSETS
	.align		4
        /*0024*/ 	.byte	0x04, 0x1c
        /*0026*/ 	.short	(.L_1485 - .L_1484)


	//   ....[0]....
.L_1484:
        /*0028*/ 	.word	0x00001190


	//   ....[1]....
        /*002c*/ 	.word	0x00001200


	//   ....[2]....
        /*0030*/ 	.word	0x00001420


	//----- nvinfo : EIATTR_CRS_STACK_SIZE
	.align		4
.L_1485:
        /*0034*/ 	.byte	0x04, 0x1e
        /*0036*/ 	.short	(.L_1487 - .L_1486)
.L_1486:
        /*0038*/ 	.word	0x00000000


	//----- nvinfo : EIATTR_CBANK_PARAM_SIZE
	.align		4
.L_1487:
        /*003c*/ 	.byte	0x03, 0x19
        /*003e*/ 	.short	0x00b8


	//----- nvinfo : EIATTR_PARAM_CBANK
	.align		4
        /*0040*/ 	.byte	0x04, 0x0a
        /*0042*/ 	.short	(.L_1489 - .L_1488)
	.align		4
.L_1488:
        /*0044*/ 	.word	index@(.nv.constant0._Z32group_norm_nhwc_bwd_scale_kernelI11Fp32IOFp16WLi160EEv26Group_norm_nhwc_bwd_params)
        /*0048*/ 	.short	0x0210
        /*004a*/ 	.short	0x00b8


	//----- nvinfo : EIATTR_SW_WAR
	.align		4
.L_1489:
        /*004c*/ 	.byte	0x04, 0x36
        /*004e*/ 	.short	(.L_1491 - .L_1490)
.L_1490:
        /*0050*/ 	.word	0x00000008
.L_1491:


//--------------------- .nv.info._Z32group_norm_nhwc_bwd_scale_kernelI11Bf16IOFp32WLi196EEv26Group_norm_nhwc_bwd_params --------------------------
	.section	.nv.info._Z32group_norm_nhwc_bwd_scale_kernelI11Bf16IOFp32WLi196EEv26Group_norm_nhwc_bwd_params,"",@"SHT_CUDA_INFO"
	.sectionflags	@""
	.align	4


	//----- nvinfo : EIATTR_CUDA_API_VERSION
	.align		4
        /*0000*/ 	.byte	0x04, 0x37
        /*0002*/ 	.short	(.L_1493 - .L_1492)
.L_1492:
        /*0004*/ 	.word	0x00000082


	//----- nvinfo : EIATTR_KPARAM_INFO
	.align		4
.L_1493:
        /*0008*/ 	.byte	0x04, 0x17
        /*000a*/ 	.short	(.L_1495 - .L_1494)
.L_1494:
        /*000c*/ 	.word	0x00000000
        /*0010*/ 	.short	0x0000
        /*0012*/ 	.short	0x0000
        /*0014*/ 	.byte	0x00, 0xf0, 0xe1, 0x02


	//----- nvinfo : EIATTR_SPARSE_MMA_MASK
	.align		4
.L_1495:
        /*0018*/ 	.byte	0x03, 0x50
        /*001a*/ 	.short	0x0000


	//----- nvinfo : EIATTR_MAXREG_COUNT
	.align		4
        /*001c*/ 	.byte	0x03, 0x1b
        /*001e*/ 	.short	0x00ff


	//----- nvinfo : EIATTR_MERCURY_ISA_VERSION
	.align		4
        /*0020*/ 	.byte	0x03, 0x5f
        /*0022*/ 	.short	0x0101


	//----- nvinfo : EIATTR_EXIT_INSTR_OFFSETS
	.align		4
        /*0024*/ 	.byte	0x04, 0x1c
        /*0026*/ 	.short	(.L_1497 - .L_1496)


	//   ....[0]....
.L_1496:
        /*0028*/ 	.word	0x00001370


	//   ....[1]....
        /*002c*/ 	.word	0x000013e0


	//   ....[2]....
        /*0030*/ 	.word	0x000015e0


	//----- nvinfo : EIATTR_CRS_STACK_SIZE
	.align		4
.L_1497:
        /*0034*/ 	.byte	0x04, 0x1e
        /*0036*/ 	.short	(.L_1499 - .L_1498)
.L_1498:
        /*0038*/ 	.word	0x00000000


	//----- nvinfo : EIATTR_CBANK_PARAM_SIZE
	.align		4
.L_1499:
        /*003c*/ 	.byte	0x03, 0x19
        /*003e*/ 	.short	0x00b8


	//----- nvinfo : EIATTR_PARAM_CBANK
	.align		4
        /*0040*/ 	.byte	0x04, 0x0a
        /*0042*/ 	.short	(.L_1501 - .L_1500)
	.align		4
.L_1500:
        /*0044*/ 	.word	index@(.nv.constant0._Z32group_norm_nhwc_bwd_scale_kernelI11Bf16IOFp32WLi196EEv26Group_norm_nhwc_bwd_params)
        /*0048*/ 	.short	0x0210
        /*004a*/ 	.short	0x00b8


	//----- nvinfo : EIATTR_SW_WAR
	.align		4
.L_1501:
        /*004c*/ 	.byte	0x04, 0x36
        /*004e*/ 	.short	(.L_1503 - .L_1502)
.L_1502:
        /*0050*/ 	.word	0x00000008
.L_1503:


//--------------------- .nv.info._Z32group_norm_nhwc_bwd_scale_kernelI11Bf16IOFp32WLi168EEv26Group_norm_nhwc_bwd_params --------------------------
	.section	.nv.info._Z32group_norm_nhwc_bwd_scale_kernelI11Bf16IOFp32WLi168EEv26Group_norm_nhwc_bwd_params,"",@"SHT_CUDA_INFO"
	.sectionflags	@""
	.align	4


	//----- nvinfo : EIATTR_CUDA_API_VERSION
	.align		4
        /*0000*/ 	.byte	0x04, 0x37
        /*0002*/ 	.short	(.L_1505 - .L_1504)
.L_1504:
        /*0004*/ 	.word	0x00000082


	//----- nvinfo : EIATTR_KPARAM_INFO
	.align		4
.L_1505:
        /*0008*/ 	.byte	0x04, 0x17
        /*000a*/ 	.short	(.L_1507 - .L_1506)
.L_1506:
        /*000c*/ 	.word	0x00000000
        /*0010*/ 	.short	0x0000
        /*0012*/ 	.short	0x0000
        /*0014*/ 	.byte	0x00, 0xf0, 0xe1, 0x02


	//----- nvinfo : EIATTR_SPARSE_MMA_MASK
	.align		4
.L_1507:
        /*0018*/ 	.byte	0x03, 0x50
        /*001a*/ 	.short	0x0000


	//----- nvinfo : EIATTR_MAXREG_COUNT
	.align		4
        /*001c*/ 	.byte	0x03, 0x1b
        /*001e*/ 	.short	0x00ff


	//----- nvinfo : EIATTR_MERCURY_ISA_VERSION
	.align		4
        /*0020*/ 	.byte	0x03, 0x5f
        /*0022*/ 	.short	0x0101


	//----- nvinfo : EIATTR_EXIT_INSTR_OFFSETS
	.align		4
        /*0024*/ 	.byte	0x04, 0x1c
        /*0026*/ 	.short	(.L_1509 - .L_1508)


	//   ....[0]....
.L_1508:
        /*0028*/ 	.word	0x00001370


	//   ....[1]....
        /*002c*/ 	.word	0x000013e0


	//   ....[2]....
        /*0030*/ 	.word	0x000015e0


	//----- nvinfo : EIATTR_CRS_STACK_SIZE
	.align		4
.L_1509:
        /*0034*/ 	.byte	0x04, 0x1e
        /*0036*/ 	.short	(.L_1511 - .L_1510)
.L_1510:
        /*0038*/ 	.word	0x00000000


	//----- nvinfo : EIATTR_CBANK_PARAM_SIZE
	.align		4
.L_1511:
        /*003c*/ 	.byte	0x03, 0x19
        /*003e*/ 	.short	0x00b8


	//----- nvinfo : EIATTR_PARAM_CBANK
	.align		4
        /*0040*/ 	.byte	0x04, 0x0a
        /*0042*/ 	.short	(.L_1513 - .L_1512)
	.align		4
.L_1512:
        /*0044*/ 	.word	index@(.nv.constant0._Z32group_norm_nhwc_bwd_scale_kernelI11Bf16IOFp32WLi168EEv26Group_norm_nhwc_bwd_params)
        /*0048*/ 	.short	0x0210
        /*004a*/ 	.short	0x00b8


	//----- nvinfo : EIATTR_SW_WAR
	.align		4
.L_1513:
        /*004c*/ 	.byte	0x04, 0x36
        /*004e*/ 	.short	(.L_1515 - .L_1514)
.L_1514:
        /*0050*/ 	.word	0x00000008
.L_1515:


//--------------------- .nv.info._Z32group_norm_nhwc_bwd_scale_kernelI11Bf16IOFp32WLi64EEv26Group_norm_nhwc_bwd_params --------------------------
	.section	.nv.info._Z32group_norm_nhwc_bwd_scale_kernelI11Bf16IOFp32WLi64EEv26Group_norm_nhwc_bwd_params,"",@"SHT_CUDA_INFO"
	.sectionflags	@""
	.align	4


	//----- nvinfo : EIATTR_CUDA_API_VERSION
	.align		4
        /*0000*/ 	.byte	0x04, 0x37
        /*0002*/ 	.short	(.L_1517 - .L_1516)
.L_1516:
        /*0004*/ 	.word	0x00000082


	//----- nvinfo : EIATTR_KPARAM_INFO
	.align		4
.L_1517:
        /*0008*/ 	.byte	0x04, 0x17
        /*000a*/ 	.short	(.L_1519 - .L_1518)
.L_1518:
        /*000c*/ 	.word	0x00000000
        /*0010*/ 	.short	0x0000
        /*0012*/ 	.short	0x0000
        /*0014*/ 	.byte	0x00, 0xf0, 0xe1, 0x02


	//----- nvinfo : EIATTR_SPARSE_MMA_MASK
	.align		4
.L_1519:
        /*0018*/ 	.byte	0x03, 0x50
        /*001a*/ 	.short	0x0000


	//----- nvinfo : EIATTR_MAXREG_COUNT
	.align		4
        /*001c*/ 	.byte	0x03, 0x1b
        /*001e*/ 	.short	0x00ff


	//----- nvinfo : EIATTR_MERCURY_ISA_VERSION
	.align		4
        /*0020*/ 	.byte	0x03, 0x5f
        /*0022*/ 	.short	0x0101


	//----- nvinfo : EIATTR_EXIT_INSTR_OFFSETS
	.align		4
        /*0024*/ 	.byte	0x04, 0x1c
        /*0026*/ 	.short	(.L_1521 - .L_1520)


	//   ....[0]....
.L_1520:
        /*0028*/ 	.word	0x00001370


	//   ....[1]....
        /*002c*/ 	.word	0x000013e0


	//   ....[2]....
        /*0030*/ 	.word	0x000015e0


	//----- nvinfo : EIATTR_CRS_STACK_SIZE
	.align		4
.L_1521:
        /*0034*/ 	.byte	0x04, 0x1e
        /*0036*/ 	.short	(.L_1523 - .L_1522)
.L_1522:
        /*0038*/ 	.word	0x00000000


	//----- nvinfo : EIATTR_CBANK_PARAM_SIZE
	.align		4
.L_1523:
        /*003c*/ 	.byte	0x03, 0x19
        /*003e*/ 	.short	0x00b8


	//----- nvinfo : EIATTR_PARAM_CBANK
	.align		4
        /*0040*/ 	.byte	0x04, 0x0a
        /*0042*/ 	.short	(.L_1525 - .L_1524)
	.align		4
.L_1524:
        /*0044*/ 	.word	index@(.nv.constant0._Z32group_norm_nhwc_bwd_scale_kernelI11Bf16IOFp32WLi64EEv26Group_norm_nhwc_bwd_params)
        /*0048*/ 	.short	0x0210
        /*004a*/ 	.short	0x00b8


	//----- nvinfo : EIATTR_SW_WAR
	.align		4
.L_1525:
        /*004c*/ 	.byte	0x04, 0x36
        /*004e*/ 	.short	(.L_1527 - .L_1526)
.L_1526:
        /*0050*/ 	.word	0x00000008
.L_1527:


//--------------------- .nv.info._Z32group_norm_nhwc_bwd_scale_kernelI11Bf16IOFp32WLi128EEv26Group_norm_nhwc_bwd_params --------------------------
	.section	.nv.info._Z32group_norm_nhwc_bwd_scale_kernelI11Bf16IOFp32WLi128EEv26Group_norm_nhwc_bwd_params,"",@"SHT_CUDA_INFO"
	.sectionflags	@""
	.align	4


	//----- nvinfo : EIATTR_CUDA_API_VERSION
	.align		4
        /*0000*/ 	.byte	0x04, 0x37
        /*0002*/ 	.short	(.L_1529 - .L_1528)
.L_1528:
        /*0004*/ 	.word	0x00000082


	//----- nvinfo : EIATTR_KPARAM_INFO
	.align		4
.L_1529:
        /*0008*/ 	.byte	0x04, 0x17
        /*000a*/ 	.short	(.L_1531 - .L_1530)
.L_1530:
        /*000c*/ 	.word	0x00000000
        /*0010*/ 	.short	0x0000
        /*0012*/ 	.short	0x0000
        /*0014*/ 	.byte	0x00, 0xf0, 0xe1, 0x02


	//----- nvinfo : EIATTR_SPARSE_MMA_MASK
	.align		4
.L_1531:
        /*0018*/ 	.byte	0x03, 0x50
        /*001a*/ 	.short	0x0000


	//----- nvinfo : EIATTR_MAXREG_COUNT
	.align		4
        /*001c*/ 	.byte	0x03, 0x1b
        /*001e*/ 	.short	0x00ff


	//----- nvinfo : EIATTR_MERCURY_ISA_VERSION
	.align		4
        /*0020*/ 	.byte	0x03, 0x5f
        /*0022*/ 	.short	0x0101


	//----- nvinfo : EIATTR_EXIT_INSTR_OFFSETS
	.align		4
        /*0024*/ 	.byte	0x04, 0x1c
        /*0026*/ 	.short	(.L_1533 - .L_1532)


	//   ....[0]....
.L_1532:
        /*0028*/ 	.word	0x00001370


	//   ....[1]....
        /*002c*/ 	.word	0x000013e0


	//   ....[2]....
        /*0030*/ 	.word	0x000015e0


	//----- nvinfo : EIATTR_CRS_STACK_SIZE
	.align		4
.L_1533:
        /*0034*/ 	.byte	0x04, 0x1e
        /*0036*/ 	.short	(.L_1535 - .L_1534)
.L_1534:
        /*0038*/ 	.word	0x00000000


	//----- nvinfo : EIATTR_CBANK_PARAM_SIZE
	.align		4
.L_1535:
        /*003c*/ 	.byte	0x03, 0x19
        /*003e*/ 	.short	0x00b8


	//----- nvinfo : EIATTR_PARAM_CBANK
	.align		4
        /*0040*/ 	.byte	0x04, 0x0a
        /*0042*/ 	.short	(.L_1537 - .L_1536)
	.align		4
.L_1536:
        /*0044*/ 	.word	index@(.nv.constant0._Z32group_norm_nhwc_bwd_scale_kernelI11Bf16IOFp32WLi128EEv26Group_norm_nhwc_bwd_params)
        /*0048*/ 	.short	0x0210
        /*004a*/ 	.short	0x00b8


	//----- nvinfo : EIATTR_SW_WAR
	.align		4
.L_1537:
        /*004c*/ 	.byte	0x04, 0x36
        /*004e*/ 	.short	(.L_1539 - .L_1538)
.L_1538:
        /*0050*/ 	.word	0x00000008
.L_1539:


//--------------------- .nv.info._Z32group_norm_nhwc_bwd_scale_kernelI11Bf16IOFp32WLi192EEv26Group_norm_nhwc_bwd_params --------------------------
	.section	.nv.info._Z32group_norm_nhwc_bwd_scale_kernelI11Bf16IOFp32WLi192EEv26Group_norm_nhwc_bwd_params,"",@"SHT_CUDA_INFO"
	.sectionflags	@""
	.align	4


	//----- nvinfo : EIATTR_CUDA_API_VERSION
	.align		4
        /*0000*/ 	.byte	0x04, 0x37
        /*0002*/ 	.short	(.L_1541 - .L_1540)
.L_1540:
        /*0004*/ 	.word	0x00000082


	//----- nvinfo : EIATTR_KPARAM_INFO
	.align		4
.L_1541:
        /*0008*/ 	.byte	0x04, 0x17
        /*000a*/ 	.short	(.L_1543 - .L_1542)
.L_1542:
        /*000c*/ 	.word	0x00000000
        /*0010*/ 	.short	0x0000
        /*0012*/ 	.short	0x0000
        /*0014*/ 	.byte	0x00, 0xf0, 0xe1, 0x02


	//----- nvinfo : EIATTR_SPARSE_MMA_MASK
	.align		4
.L_1543:
        /*0018*/ 	.byte	0x03, 0x50
        /*001a*/ 	.short	0x0000


	//----- nvinfo : EIATTR_MAXREG_COUNT
	.align		4
        /*001c*/ 	.byte	0x03, 0x1b
        /*001e*/ 	.short	0x00ff


	//----- nvinfo : EIATTR_MERCURY_ISA_VERSION
	.align		4
        /*0020*/ 	.byte	0x03, 0x5f
        /*0022*/ 	.short	0x0101


	//----- nvinfo : EIATTR_EXIT_INSTR_OFFSETS
	.align		4
        /*0024*/ 	.byte	0x04, 0x1c
        /*0026*/ 	.short	(.L_1545 - .L_1544)


	//   ....[0]....
.L_1544:
        /*0028*/ 	.word	0x00001370


	//   ....[1]....
        /*002c*/ 	.word	0x000013e0


	//   ....[2]....
        /*0030*/ 	.word	0x000015e0


	//----- nvinfo : EIATTR_CRS_STACK_SIZE
	.align		4
.L_1545:
        /*0034*/ 	.byte	0x04, 0x1e
        /*0036*/ 	.short	(.L_1547 - .L_1546)
.L_1546:
        /*0038*/ 	.word	0x00000000


	//----- nvinfo : EIATTR_CBANK_PARAM_SIZE
	.align		4
.L_1547:
        /*003c*/ 	.byte	0x03, 0x19
        /*003e*/ 	.short	0x00b8


	//----- nvinfo : EIATTR_PARAM_CBANK
	.align		4
        /*0040*/ 	.byte	0x04, 0x0a
        /*0042*/ 	.short	(.L_1549 - .L_1548)
	.align		4
.L_1548:
        /*0044*/ 	.word	index@(.nv.constant0._Z32group_norm_nhwc_bwd_scale_kernelI11Bf16IOFp32WLi192EEv26Group_norm_nhwc_bwd_params)
        /*0048*/ 	.short	0x0210
        /*004a*/ 	.short	0x00b8


	//----- nvinfo : EIATTR_SW_WAR
	.align		4
.L_1549:
        /*004c*/ 	.byte	0x04, 0x36
        /*004e*/ 	.short	(.L_1551 - .L_1550)
.L_1550:
        /*0050*/ 	.word	0x00000008
.L_1551:


//--------------------- .nv.info._Z32group_norm_nhwc_bwd_scale_kernelI11Bf16IOFp32WLi448EEv26Group_norm_nhwc_bwd_params --------------------------
	.section	.nv.info._Z32group_norm_nhwc_bwd_scale_kernelI11Bf16IOFp32WLi448EEv26Group_norm_nhwc_bwd_params,"",@"SHT_CUDA_INFO"
	.sectionflags	@""
	.align	4


	//----- nvinfo : EIATTR_CUDA_API_VERSION
	.align		4
        /*0000*/ 	.byte	0x04, 0x37
        /*0002*/ 	.short	(.L_1553 - .L_1552)
.L_1552:
        /*0004*/ 	.word	0x00000082


	//----- nvinfo : EIATTR_KPARAM_INFO
	.align		4
.L_1553:
        /*0008*/ 	.byte	0x04, 0x17
        /*000a*/ 	.short	(.L_1555 - .L_1554)
.L_1554:
        /*000c*/ 	.word	0x00000000
        /*0010*/ 	.short	0x0000
        /*0012*/ 	.short	0x0000
        /*0014*/ 	.byte	0x00, 0xf0, 0xe1, 0x02


	//----- nvinfo : EIATTR_SPARSE_MMA_MASK
	.align		4
.L_1555:
        /*0018*/ 	.byte	0x03, 0x50
        /*001a*/ 	.short	0x0000


	//----- nvinfo : EIATTR_MAXREG_COUNT
	.align		4
        /*001c*/ 	.byte	0x03, 0x1b
        /*001e*/ 	.short	0x00ff


	//----- nvinfo : EIATTR_MERCURY_ISA_VERSION
	.align		4
        /*0020*/ 	.byte	0x03, 0x5f
        /*0022*/ 	.short	0x0101


	//----- nvinfo : EIATTR_EXIT_INSTR_OFFSETS
	.align		4
        /*0024*/ 	.byte	0x04, 0x1c
        /*0026*/ 	.short	(.L_1557 - .L_1556)


	//   ....[0]....
.L_1556:
        /*0028*/ 	.word	0x00001370


	//   ....[1]....
        /*002c*/ 	.word	0x000013e0


	//   ....[2]....
        /*0030*/ 	.word	0x000015e0


	//----- nvinfo : EIATTR_CRS_STACK_SIZE
	.align		4
.L_1557:
        /*0034*/ 	.byte	0x04, 0x1e
        /*0036*/ 	.short	(.L_1559 - .L_1558)
.L_1558:
        /*0038*/ 	.word	0x00000000


	//----- nvinfo : EIATTR_CBANK_PARAM_SIZE
	.align		4
.L_1559:
        /*003c*/ 	.byte	0x03, 0x19
        /*003e*/ 	.short	0x00b8


	//----- nvinfo : EIATTR_PARAM_CBANK
	.align		4
        /*0040*/ 	.byte	0x04, 0x0a
        /*0042*/ 	.short	(.L_1561 - .L_1560)
	.align		4
.L_1560:
        /*0044*/ 	.word	index@(.nv.constant0._Z32group_norm_nhwc_bwd_scale_kernelI11Bf16IOFp32WLi448EEv26Group_norm_nhwc_bwd_params)
        /*0048*/ 	.short	0x0210
        /*004a*/ 	.short	0x00b8


	//----- nvinfo : EIATTR_SW_WAR
	.align		4
.L_1561:
        /*004c*/ 	.byte	0x04, 0x36
        /*004e*/ 	.short	(.L_1563 - .L_1562)
.L_1562:
        /*0050*/ 	.word	0x00000008
.L_1563:


//--------------------- .nv.info._Z32group_norm_nhwc_bwd_scale_kernelI11Bf16IOFp32WLi256EEv26Group_norm_nhwc_bwd_params --------------------------
	.section	.nv.info._Z32group_norm_nhwc_bwd_scale_kernelI11Bf16IOFp32WLi256EEv26Group_norm_nhwc_bwd_params,"",@"SHT_CUDA_INFO"
	.sectionflags	@""
	.align	4


	//----- nvinfo : EIATTR_CUDA_API_VERSION
	.align		4
        /*0000*/ 	.byte	0x04, 0x37
        /*0002*/ 	.short	(.L_1565 - .L_1564)
.L_1564:
        /*0004*/ 	.word	0x00000082


	//----- nvinfo : EIATTR_KPARAM_INFO
	.align		4
.L_1565:
        /*0008*/ 	.byte	0x04, 0x17
        /*000a*/ 	.short	(.L_1567 - .L_1566)
.L_1566:
        /*000c*/ 	.word	0x00000000
        /*0010*/ 	.short	0x0000
        /*0012*/ 	.short	0x0000
        /*0014*/ 	.byte	0x00, 0xf0, 0xe1, 0x02


	//----- nvinfo : EIATTR_SPARSE_MMA_MASK
	.align		4
.L_1567:
        /*0018*/ 	.byte	0x03, 0x50
        /*001a*/ 	.short	0x0000


	//----- nvinfo : EIATTR_MAXREG_COUNT
	.align		4
        /*001c*/ 	.byte	0x03, 0x1b
        /*001e*/ 	.short	0x00ff


	//----- nvinfo : EIATTR_MERCURY_ISA_VERSION
	.align		4
        /*0020*/ 	.byte	0x03, 0x5f
        /*0022*/ 	.short	0x0101


	//----- nvinfo : EIATTR_EXIT_INSTR_OFFSETS
	.align		4
        /*0024*/ 	.byte	0x04, 0x1c
        /*0026*/ 	.short	(.L_1569 - .L_1568)


	//   ....[0]....
.L_1568:
        /*0028*/ 	.word	0x00001370


	//   ....[1]....
        /*002c*/ 	.word	0x000013e0


	//   ....[2]....
        /*0030*/ 	.word	0x000015e0


	//----- nvinfo : EIATTR_CRS_STACK_SIZE
	.align		4
.L_1569:
        /*0034*/ 	.byte	0x04, 0x1e
        /*0036*/ 	.short	(.L_1571 - .L_1570)
.L_1570:
        /*0038*/ 	.word	0x00000000


	//----- nvinfo : EIATTR_CBANK_PARAM_SIZE
	.align		4
.L_1571:
        /*003c*/ 	.byte	0x03, 0x19
        /*003e*/ 	.short	0x00b8


	//----- nvinfo : EIATTR_PARAM_CBANK
	.align		4
        /*0040*/ 	.byte	0x04, 0x0a
        /*0042*/ 	.short	(.L_1573 - .L_1572)
	.align		4
.L_1572:
        /*0044*/ 	.word	index@(.nv.constant0._Z32group_norm_nhwc_bwd_scale_kernelI11Bf16IOFp32WLi256EEv26Group_norm_nhwc_bwd_params)
        /*0048*/ 	.short	0x0210
        /*004a*/ 	.short	0x00b8


	//----- nvinfo : EIATTR_SW_WAR
	.align		4
.L_1573:
        /*004c*/ 	.byte	0x04, 0x36
        /*004e*/ 	.short	(.L_1575 - .L_1574)
.L_1574:
        /*0050*/ 	.word	0x00000008
.L_1575:


//--------------------- .nv.info._Z32group_norm_nhwc_bwd_scale_kernelI11Bf16IOFp32WLi120EEv26Group_norm_nhwc_bwd_params --------------------------
	.section	.nv.info._Z32group_norm_nhwc_bwd_scale_kernelI11Bf16IOFp32WLi120EEv26Group_norm_nhwc_bwd_params,"",@"SHT_CUDA_INFO"
	.sectionflags	@""
	.align	4


	//----- nvinfo : EIATTR_CUDA_API_VERSION
	.align		4
        /*0000*/ 	.byte	0x04, 0x37
        /*0002*/ 	.short	(.L_1577 - .L_1576)
.L_1576:
        /*0004*/ 	.word	0x00000082


	//----- nvinfo : EIATTR_KPARAM_INFO
	.align		4
.L_1577:
        /*0008*/ 	.byte	0x04, 0x17
        /*000a*/ 	.short	(.L_1579 - .L_1578)
.L_1578:
        /*000c*/ 	.word	0x00000000
        /*0010*/ 	.short	0x0000
        /*0012*/ 	.short	0x0000
        /*0014*/ 	.byte	0x00, 0xf0, 0xe1, 0x02


	//----- nvinfo : EIATTR_SPARSE_MMA_MASK
	.align		4
.L_1579:
        /*0018*/ 	.byte	0x03, 0x50
        /*001a*/ 	.short	0x0000


	//----- nvinfo : EIATTR_MAXREG_COUNT
	.align		4
        /*001c*/ 	.byte	0x03, 0x1b
        /*001e*/ 	.short	0x00ff


	//----- nvinfo : EIATTR_MERCURY_ISA_VERSION
	.align		4
        /*0020*/ 	.byte	0x03, 0x5f
        /*0022*/ 	.short	0x0101


	//----- nvinfo : EIATTR_EXIT_INSTR_OFFSETS
	.align		4
        /*0024*/ 	.byte	0x04, 0x1c
        /*0026*/ 	.short	(.L_1581 - .L_1580)


	//   ....[0]....
.L_1580:
        /*0028*/ 	.word	0x00001370


	//   ....[1]....
        /*002c*/ 	.word	0x000013e0


	//   ....[2]....
        /*0030*/ 	.word	0x000015e0


	//----- nvinfo : EIATTR_CRS_STACK_SIZE
	.align		4
.L_1581:
        /*0034*/ 	.byte	0x04, 0x1e
        /*0036*/ 	.short	(.L_1583 - .L_1582)
.L_1582:
        /*0038*/ 	.word	0x00000000


	//----- nvinfo : EIATTR_CBANK_PARAM_SIZE
	.align		4
.L_1583:
        /*003c*/ 	.byte	0x03, 0x19
        /*003e*/ 	.short	0x00b8


	//----- nvinfo : EIATTR_PARAM_CBANK
	.align		4
        /*0040*/ 	.byte	0x04, 0x0a
        /*0042*/ 	.short	(.L_1585 - .L_1584)
	.align		4
.L_1584:
        /*0044*/ 	.word	index@(.nv.constant0._Z32group_norm_nhwc_bwd_scale_kernelI11Bf16IOFp32WLi120EEv26Group_norm_nhwc_bwd_params)
        /*0048*/ 	.short	0x0210
        /*004a*/ 	.short	0x00b8


	//----- nvinfo : EIATTR_SW_WAR
	.align		4
.L_1585:
        /*004c*/ 	.byte	0x04, 0x36
        /*004e*/ 	.short	(.L_1587 - .L_1586)
.L_1586:
        /*0050*/ 	.word	0x00000008
.L_1587:


//--------------------- .nv.info._Z32group_norm_nhwc_bwd_scale_kernelI11Bf16IOFp32WLi140EEv26Group_norm_nhwc_bwd_params --------------------------
	.section	.nv.info._Z32group_norm_nhwc_bwd_scale_kernelI11Bf16IOFp32WLi140EEv26Group_norm_nhwc_bwd_params,"",@"SHT_CUDA_INFO"
	.sectionflags	@""
	.align	4


	//----- nvinfo : EIATTR_CUDA_API_VERSION
	.align		4
        /*0000*/ 	.byte	0x04, 0x37
        /*0002*/ 	.short	(.L_1589 - .L_1588)
.L_1588:
        /*0004*/ 	.word	0x00000082


	//----- nvinfo : EIATTR_KPARAM_INFO
	.align		4
.L_1589:
        /*0008*/ 	.byte	0x04, 0x17
        /*000a*/ 	.short	(.L_1591 - .L_1590)
.L_1590:
        /*000c*/ 	.word	0x00000000
        /*0010*/ 	.short	0x0000
        /*0012*/ 	.short	0x0000
        /*0014*/ 	.byte	0x00, 0xf0, 0xe1, 0x02


	//----- nvinfo : EIATTR_SPARSE_MMA_MASK
	.align		4
.L_1591:
        /*0018*/ 	.byte	0x03, 0x50
        /*001a*/ 	.short	0x0000


	//----- nvinfo : EIATTR_MAXREG_COUNT
	.align		4
        /*001c*/ 	.byte	0x03, 0x1b
        /*001e*/ 	.short	0x00ff


	//----- nvinfo : EIATTR_MERCURY_ISA_VERSION
	.align		4
        /*0020*/ 	.byte	0x03, 0x5f
        /*0022*/ 	.short	0x0101


	//----- nvinfo : EIATTR_EXIT_INSTR_OFFSETS
	.align		4
        /*0024*/ 	.byte	0x04, 0x1c
        /*0026*/ 	.short	(.L_1593 - .L_1592)


	//   ....[0]....
.L_1592:
        /*0028*/ 	.word	0x00001370


	//   ....[1]....
        /*002c*/ 	.word	0x000013e0


	//   ....[2]....
        /*0030*/ 	.word	0x000015e0


	//----- nvinfo : EIATTR_CRS_STACK_SIZE
	.align		4
.L_1593:
        /*0034*/ 	.byte	0x04, 0x1e
        /*0036*/ 	.short	(.L_1595 - .L_1594)
.L_1594:
        /*0038*/ 	.word	0x00000000


	//----- nvinfo : EIATTR_CBANK_PARAM_SIZE
	.align		4
.L_1595:
        /*003c*/ 	.byte	0x03, 0x19
        /*003e*/ 	.short	0x00b8


	//----- nvinfo : EIATTR_PARAM_CBANK
	.align		4
        /*0040*/ 	.byte	0x04, 0x0a
        /*0042*/ 	.short	(.L_1597 - .L_1596)
	.align		4
.L_1596:
        /*0044*/ 	.word	index@(.nv.constant0._Z32group_norm_nhwc_bwd_scale_kernelI11Bf16IOFp32WLi140EEv26Group_norm_nhwc_bwd_params)
        /*0048*/ 	.short	0x0210
        /*004a*/ 	.short	0x00b8


	//----- nvinfo : EIATTR_SW_WAR
	.align		4
.L_1597:
        /*004c*/ 	.byte	0x04, 0x36
        /*004e*/ 	.short	(.L_1599 - .L_1598)
.L_1598:
        /*0050*/ 	.word	0x00000008
.L_1599:


//--------------------- .nv.info._Z32group_norm_nhwc_bwd_scale_kernelI11Bf16IOFp32WLi160EEv26Group_norm_nhwc_bwd_params --------------------------
	.section	.nv.info._Z32group_norm_nhwc_bwd_scale_kernelI11Bf16IOFp32WLi160EEv26Group_norm_nhwc_bwd_params,"",@"SHT_CUDA_INFO"
	.sectionflags	@""
	.align	4


	//----- nvinfo : EIATTR_CUDA_API_VERSION
	.align		4
        /*0000*/ 	.byte	0x04, 0x37
        /*0002*/ 	.short	(.L_1601 - .L_1600)
.L_1600:
        /*0004*/ 	.word	0x00000082


	//----- nvinfo : EIATTR_KPARAM_INFO
	.align		4
.L_1601:
        /*0008*/ 	.byte	0x04, 0x17
        /*000a*/ 	.short	(.L_1603 - .L_1602)
.L_1602:
        /*000c*/ 	.word	0x00000000
        /*0010*/ 	.short	0x0000
        /*0012*/ 	.short	0x0000
        /*0014*/ 	.byte	0x00, 0xf0, 0xe1, 0x02


	//----- nvinfo : EIATTR_SPARSE_MMA_MASK
	.align		4
.L_1603:
        /*0018*/ 	.byte	0x03, 0x50
        /*001a*/ 	.short	0x0000


	//----- nvinfo : EIATTR_MAXREG_COUNT
	.align		4
        /*001c*/ 	.byte	0x03, 0x1b
        /*001e*/ 	.short	0x00ff


	//----- nvinfo : EIATTR_MERCURY_ISA_VERSION
	.align		4
        /*0020*/ 	.byte	0x03, 0x5f
        /*0022*/ 	.short	0x0101


	//----- nvinfo : EIATTR_EXIT_INSTR_OFFSETS
	.align		4
        /*0024*/ 	.byte	0x04, 0x1c
        /*0026*/ 	.short	(.L_1605 - .L_1604)


	//   ....[0]....
.L_1604:
        /*0028*/ 	.word	0x00001370


	//   ....[1]....
        /*002c*/ 	.word	0x000013e0


	//   ....[2]....
        /*0030*/ 	.word	0x000015e0


	//----- nvinfo : EIATTR_CRS_STACK_SIZE
	.align		4
.L_1605:
        /*0034*/ 	.byte	0x04, 0x1e
        /*0036*/ 	.short	(.L_1607 - .L_1606)
.L_1606:
        /*0038*/ 	.word	0x00000000


	//----- nvinfo : EIATTR_CBANK_PARAM_SIZE
	.align		4
.L_1607:
        /*003c*/ 	.byte	0x03, 0x19
        /*003e*/ 	.short	0x00b8


	//----- nvinfo : EIATTR_PARAM_CBANK
	.align		4
        /*0040*/ 	.byte	0x04, 0x0a
        /*0042*/ 	.short	(.L_1609 - .L_1608)
	.align		4
.L_1608:
        /*0044*/ 	.word	index@(.nv.constant0._Z32group_norm_nhwc_bwd_scale_kernelI11Bf16IOFp32WLi160EEv26Group_norm_nhwc_bwd_params)
        /*0048*/ 	.short	0x0210
        /*004a*/ 	.short	0x00b8


	//----- nvinfo : EIATTR_SW_WAR
	.align		4
.L_1609:
        /*004c*/ 	.byte	0x04, 0x36
        /*004e*/ 	.short	(.L_1611 - .L_1610)
.L_1610:
        /*0050*/ 	.word	0x00000008
.L_1611:


//--------------------- .nv.info._Z32group_norm_nhwc_bwd_scale_kernelI11Bf16IOBf16WLi196EEv26Group_norm_nhwc_bwd_params --------------------------
	.section	.nv.info._Z32group_norm_nhwc_bwd_scale_kernelI11Bf16IOBf16WLi196EEv26Group_norm_nhwc_bwd_params,"",@"SHT_CUDA_INFO"
	.sectionflags	@""
	.align	4


	//----- nvinfo : EIATTR_CUDA_API_VERSION
	.align		4
        /*0000*/ 	.byte	0x04, 0x37
        /*0002*/ 	.short	(.L_1613 - .L_1612)
.L_1612:
        /*0004*/ 	.word	0x00000082


	//----- nvinfo : EIATTR_KPARAM_INFO
	.align		4
.L_1613:
        /*0008*/ 	.byte	0x04, 0x17
        /*000a*/ 	.short	(.L_1615 - .L_1614)
.L_1614:
        /*000c*/ 	.word	0x00000000
        /*0010*/ 	.short	0x0000
        /*0012*/ 	.short	0x0000
        /*0014*/ 	.byte	0x00, 0xf0, 0xe1, 0x02


	//----- nvinfo : EIATTR_SPARSE_MMA_MASK
	.align		4
.L_1615:
        /*0018*/ 	.byte	0x03, 0x50
        /*001a*/ 	.short	0x0000


	//----- nvinfo : EIATTR_MAXREG_COUNT
	.align		4
        /*001c*/ 	.byte	0x03, 0x1b
        /*001e*/ 	.short	0x00ff


	//----- nvinfo : EIATTR_MERCURY_ISA_VERSION
	.align		4
        /*0020*/ 	.byte	0x03, 0x5f
        /*0022*/ 	.short	0x0101


	//----- nvinfo : EIATTR_EXIT_INSTR_OFFSETS
	.align		4
        /*0024*/ 	.byte	0x04, 0x1c
        /*0026*/ 	.short	(.L_1617 - .L_1616)


	//   ....[0]....
.L_1616:
        /*0028*/ 	.word	0x000013c0


	//   ....[1]....
        /*002c*/ 	.word	0x00001430


	//   ....[2]....
        /*0030*/ 	.word	0x00001650


	//----- nvinfo : EIATTR_CRS_STACK_SIZE
	.align		4
.L_1617:
        /*0034*/ 	.byte	0x04, 0x1e
        /*0036*/ 	.short	(.L_1619 - .L_1618)
.L_1618:
        /*0038*/ 	.word	0x00000000


	//----- nvinfo : EIATTR_CBANK_PARAM_SIZE
	.align		4
.L_1619:
        /*003c*/ 	.byte	0x03, 0x19
        /*003e*/ 	.short	0x00b8


	//----- nvinfo : EIATTR_PARAM_CBANK
	.align		4
        /*0040*/ 	.byte	0x04, 0x0a
        /*0042*/ 	.short	(.L_1621 - .L_1620)
	.align		4
.L_1620:
        /*0044*/ 	.word	index@(.nv.constant0._Z32group_norm_nhwc_bwd_scale_kernelI11Bf16IOBf16WLi196EEv26Group_norm_nhwc_bwd_params)
        /*0048*/ 	.short	0x0210
        /*004a*/ 	.short	0x00b8


	//----- nvinfo : EIATTR_SW_WAR
	.align		4
.L_1621:
        /*004c*/ 	.byte	0x04, 0x36
        /*004e*/ 	.short	(.L_1623 - .L_1622)
.L_1622:
        /*0050*/ 	.word	0x00000008
.L_1623:


//--------------------- .nv.info._Z32group_norm_nhwc_bwd_scale_kernelI11Bf16IOBf16WLi168EEv26Group_norm_nhwc_bwd_params --------------------------
	.section	.nv.info._Z32group_norm_nhwc_bwd_scale_kernelI11Bf16IOBf16WLi168EEv26Group_norm_nhwc_bwd_params,"",@"SHT_CUDA_INFO"
	.sectionflags	@""
	.align	4


	//----- nvinfo : EIATTR_CUDA_API_VERSION
	.align		4
        /*0000*/ 	.byte	0x04, 0x37
        /*0002*/ 	.short	(.L_1625 - .L_1624)
.L_1624:
        /*0004*/ 	.word	0x00000082


	//----- nvinfo : EIATTR_KPARAM_INFO
	.align		4
.L_1625:
        /*0008*/ 	.byte	0x04, 0x17
        /*000a*/ 	.short	(.L_1627 - .L_1626)
.L_1626:
        /*000c*/ 	.word	0x00000000
        /*0010*/ 	.short	0x0000
        /*0012*/ 	.short	0x0000
        /*0014*/ 	.byte	0x00, 0xf0, 0xe1, 0x02


	//----- nvinfo : EIATTR_SPARSE_MMA_MASK
	.align		4
.L_1627:
        /*0018*/ 	.byte	0x03, 0x50
        /*001a*/ 	.short	0x0000


	//----- nvinfo : EIATTR_MAXREG_COUNT
	.align		4
        /*001c*/ 	.byte	0x03, 0x1b
        /*001e*/ 	.short	0x00ff


	//----- nvinfo : EIATTR_MERCURY_ISA_VERSION
	.align		4
        /*0020*/ 	.byte	0x03, 0x5f
        /*0022*/ 	.short	0x0101


	//----- nvinfo : EIATTR_EXIT_INSTR_OFFSETS
	.align		4
        /*0024*/ 	.byte	0x04, 0x1c
        /*0026*/ 	.short	(.L_1629 - .L_1628)


	//   ....[0]....
.L_1628:
        /*0028*/ 	.word	0x000013c0


	//   ....[1]....
        /*002c*/ 	.word	0x00001430


	//   ....[2]....
        /*0030*/ 	.word	0x00001650


	//----- nvinfo : EIATTR_CRS_STACK_SIZE
	.align		4
.L_1629:
        /*0034*/ 	.byte	0x04, 0x1e
        /*0036*/ 	.short	(.L_1631 - .L_1630)
.L_1630:
        /*0038*/ 	.word	0x00000000


	//----- nvinfo : EIATTR_CBANK_PARAM_SIZE
	.align		4
.L_1631:
        /*003c*/ 	.byte	0x03, 0x19
        /*003e*/ 	.short	0x00b8


	//----- nvinfo : EIATTR_PARAM_CBANK
	.align		4
        /*0040*/ 	.byte	0x04, 0x0a
        /*0042*/ 	.short	(.L_1633 - .L_1632)
	.align		4
.L_1632:
        /*0044*/ 	.word	index@(.nv.constant0._Z32group_norm_nhwc_bwd_scale_kernelI11Bf16IOBf16WLi168EEv26Group_norm_nhwc_bwd_params)
        /*0048*/ 	.short	0x0210
        /*004a*/ 	.short	0x00b8


	//----- nvinfo : EIATTR_SW_WAR
	.align		4
.L_1633:
        /*004c*/ 	.byte	0x04, 0x36
        /*004e*/ 	.short	(.L_1635 - .L_1634)
.L_1634:
        /*0050*/ 	.word	0x00000008
.L_1635:


//--------------------- .nv.info._Z32group_norm_nhwc_bwd_scale_kernelI11Bf16IOBf16WLi64EEv26Group_norm_nhwc_bwd_params --------------------------
	.section	.nv.info._Z32group_norm_nhwc_bwd_scale_kernelI11Bf16IOBf16WLi64EEv26Group_norm_nhwc_bwd_params,"",@"SHT_CUDA_INFO"
	.sectionflags	@""
	.align	4


	//----- nvinfo : EIATTR_CUDA_API_VERSION
	.align		4
        /*0000*/ 	.byte	0x04, 0x37
        /*0002*/ 	.short	(.L_1637 - .L_1636)
.L_1636:
        /*0004*/ 	.word	0x00000082


	//----- nvinfo : EIATTR_KPARAM_INFO
	.align		4
.L_1637:
        /*0008*/ 	.byte	0x04, 0x17
        /*000a*/ 	.short	(.L_1639 - .L_1638)
.L_1638:
        /*000c*/ 	.word	0x00000000
        /*0010*/ 	.short	0x0000
        /*0012*/ 	.short	0x0000
        /*0014*/ 	.byte	0x00, 0xf0, 0xe1, 0x02


	//----- nvinfo : EIATTR_SPARSE_MMA_MASK
	.align		4
.L_1639:
        /*0018*/ 	.byte	0x03, 0x50
        /*001a*/ 	.short	0x0000


	//----- nvinfo : EIATTR_MAXREG_COUNT
	.align		4
        /*001c*/ 	.byte	0x03, 0x1b
        /*001e*/ 	.short	0x00ff


	//----- nvinfo : EIATTR_MERCURY_ISA_VERSION
	.align		4
        /*0020*/ 	.byte	0x03, 0x5f
        /*0022*/ 	.short	0x0101


	//----- nvinfo : EIATTR_EXIT_INSTR_OFFSETS
	.align		4
        /*0024*/ 	.byte	0x04, 0x1c
        /*0026*/ 	.short	(.L_1641 - .L_1640)


	//   ....[0]....
.L_1640:
        /*0028*/ 	.word	0x000013c0


	//   ....[1]....
        /*002c*/ 	.word	0x00001430


	//   ....[2]....
        /*0030*/ 	.word	0x00001650


	//----- nvinfo : EIATTR_CRS_STACK_SIZE
	.align		4
.L_1641:
        /*0034*/ 	.byte	0x04, 0x1e
        /*0036*/ 	.short	(.L_1643 - .L_1642)
.L_1642:
        /*0038*/ 	.word	0x00000000


	//----- nvinfo : EIATTR_CBANK_PARAM_SIZE
	.align		4
.L_1643:
        /*003c*/ 	.byte	0x03, 0x19
        /*003e*/ 	.short	0x00b8


	//----- nvinfo : EIATTR_PARAM_CBANK
	.align		4
        /*0040*/ 	.byte	0x04, 0x0a
        /*0042*/ 	.short	(.L_1645 - .L_1644)
	.align		4
.L_1644:
        /*0044*/ 	.word	index@(.nv.constant0._Z32group_norm_nhwc_bwd_scale_kernelI11Bf16IOBf16WLi64EEv26Group_norm_nhwc_bwd_params)
        /*0048*/ 	.short	0x0210
        /*004a*/ 	.short	0x00b8


	//----- nvinfo : EIATTR_SW_WAR
	.align		4
.L_1645:
        /*004c*/ 	.byte	0x04, 0x36
        /*004e*/ 	.short	(.L_1647 - .L_1646)
.L_1646:
        /*0050*/ 	.word	0x00000008
.L_1647:


//--------------------- .nv.info._Z32group_norm_nhwc_bwd_scale_kernelI11Bf16IOBf16WLi128EEv26Group_norm_nhwc_bwd_params --------------------------
	.section	.nv.info._Z32group_norm_nhwc_bwd_scale_kernelI11Bf16IOBf16WLi128EEv26Group_norm_nhwc_bwd_params,"",@"SHT_CUDA_INFO"
	.sectionflags	@""
	.align	4


	//----- nvinfo : EIATTR_CUDA_API_VERSION
	.align		4
        /*0000*/ 	.byte	0x04, 0x37
        /*0002*/ 	.short	(.L_1649 - .L_1648)
.L_1648:
        /*0004*/ 	.word	0x00000082


	//----- nvinfo : EIATTR_KPARAM_INFO
	.align		4
.L_1649:
        /*0008*/ 	.byte	0x04, 0x17
        /*000a*/ 	.short	(.L_1651 - .L_1650)
.L_1650:
        /*000c*/ 	.word	0x00000000
        /*0010*/ 	.short	0x0000
        /*0012*/ 	.short	0x0000
        /*0014*/ 	.byte	0x00, 0xf0, 0xe1, 0x02


	//----- nvinfo : EIATTR_SPARSE_MMA_MASK
	.align		4
.L_1651:
        /*0018*/ 	.byte	0x03, 0x50
        /*001a*/ 	.short	0x0000


	//----- nvinfo : EIATTR_MAXREG_COUNT
	.align		4
        /*001c*/ 	.byte	0x03, 0x1b
        /*001e*/ 	.short	0x00ff


	//----- nvinfo : EIATTR_MERCURY_ISA_VERSION
	.align		4
        /*0020*/ 	.byte	0x03, 0x5f
        /*0022*/ 	.short	0x0101


	//----- nvinfo : EIATTR_EXIT_INSTR_OFFSETS
	.align		4
        /*0024*/ 	.byte	0x04, 0x1c
        /*0026*/ 	.short	(.L_1653 - .L_1652)


	//   ....[0]....
.L_1652:
        /*0028*/ 	.word	0x000013c0


	//   ....[1]....
        /*002c*/ 	.word	0x00001430


	//   ....[2]....
        /*0030*/ 	.word	0x00001650


	//----- nvinfo : EIATTR_CRS_STACK_SIZE
	.align		4
.L_1653:
        /*0034*/ 	.byte	0x04, 0x1e
        /*0036*/ 	.short	(.L_1655 - .L_1654)
.L_1654:
        /*0038*/ 	.word	0x00000000


	//----- nvinfo : EIATTR_CBANK_PARAM_SIZE
	.align		4
.L_1655:
        /*003c*/ 	.byte	0x03, 0x19
        /*003e*/ 	.short	0x00b8


	//----- nvinfo : EIATTR_PARAM_CBANK
	.align		4
        /*0040*/ 	.byte	0x04, 0x0a
        /*0042*/ 	.short	(.L_1657 - .L_1656)
	.align		4
.L_1656:
        /*0044*/ 	.word	index@(.nv.constant0._Z32group_norm_nhwc_bwd_scale_kernelI11Bf16IOBf16WLi128EEv26Group_norm_nhwc_bwd_params)
        /*0048*/ 	.short	0x0210
        /*004a*/ 	.short	0x00b8


	//----- nvinfo : EIATTR_SW_WAR
	.align		4
.L_1657:
        /*004c*/ 	.byte	0x04, 0x36
        /*004e*/ 	.short	(.L_1659 - .L_1658)
.L_1658:
        /*0050*/ 	.word	0x00000008
.L_1659:


//--------------------- .nv.info._Z32group_norm_nhwc_bwd_scale_kernelI11Bf16IOBf16WLi192EEv26Group_norm_nhwc_bwd_params --------------------------
	.section	.nv.info._Z32group_norm_nhwc_bwd_scale_kernelI11Bf16IOBf16WLi192EEv26Group_norm_nhwc_bwd_params,"",@"SHT_CUDA_INFO"
	.sectionflags	@""
	.align	4


	//----- nvinfo : EIATTR_CUDA_API_VERSION
	.align		4
        /*0000*/ 	.byte	0x04, 0x37
        /*0002*/ 	.short	(.L_1661 - .L_1660)
.L_1660:
        /*0004*/ 	.word	0x00000082


	//----- nvinfo : EIATTR_KPARAM_INFO
	.align		4
.L_1661:
        /*0008*/ 	.byte	0x04, 0x17
        /*000a*/ 	.short	(.L_1663 - .L_1662)
.L_1662:
        /*000c*/ 	.word	0x00000000
        /*0010*/ 	.short	0x0000
        /*0012*/ 	.short	0x0000
        /*0014*/ 	.byte	0x00, 0xf0, 0xe1, 0x02


	//----- nvinfo : EIATTR_SPARSE_MMA_MASK
	.align		4
.L_1663:
        /*0018*/ 	.byte	0x03, 0x50
        /*001a*/ 	.short	0x0000


	//----- nvinfo : EIATTR_MAXREG_COUNT
	.align		4
        /*001c*/ 	.byte	0x03, 0x1b
        /*001e*/ 	.short	0x00ff


	//----- nvinfo : EIATTR_MERCURY_ISA_VERSION
	.align		4
        /*0020*/ 	.byte	0x03, 0x5f
        /*0022*/ 	.short	0x0101


	//----- nvinfo : EIATTR_EXIT_INSTR_OFFSETS
	.align		4
        /*0024*/ 	.byte	0x04, 0x1c
        /*0026*/ 	.short	(.L_1665 - .L_1664)


	//   ....[0]....
.L_1664:
        /*0028*/ 	.word	0x000013c0


	//   ....[1]....
        /*002c*/ 	.word	0x00001430


	//   ....[2]....
        /*0030*/ 	.word	0x00001650


	//----- nvinfo : EIATTR_CRS_STACK_SIZE
	.align		4
.L_1665:
        /*0034*/ 	.byte	0x04, 0x1e
        /*0036*/ 	.short	(.L_1667 - .L_1666)
.L_1666:
        /*0038*/ 	.word	0x00000000


	//----- nvinfo : EIATTR_CBANK_PARAM_SIZE
	.align		4
.L_1667:
        /*003c*/ 	.byte	0x03, 0x19
        /*003e*/ 	.short	0x00b8


	//----- nvinfo : EIATTR_PARAM_CBANK
	.align		4
        /*0040*/ 	.byte	0x04, 0x0a
        /*0042*/ 	.short	(.L_1669 - .L_1668)
	.align		4
.L_1668:
        /*0044*/ 	.word	index@(.nv.constant0._Z32group_norm_nhwc_bwd_scale_kernelI11Bf16IOBf16WLi192EEv26Group_norm_nhwc_bwd_params)
        /*0048*/ 	.short	0x0210
        /*004a*/ 	.short	0x00b8


	//----- nvinfo : EIATTR_SW_WAR
	.align		4
.L_1669:
        /*004c*/ 	.byte	0x04, 0x36
        /*004e*/ 	.short	(.L_1671 - .L_1670)
.L_1670:
        /*0050*/ 	.word	0x00000008
.L_1671:


//--------------------- .nv.info._Z32group_norm_nhwc_bwd_scale_kernelI11Bf16IOBf16WLi448EEv26Group_norm_nhwc_bwd_params --------------------------
	.section	.nv.info._Z32group_norm_nhwc_bwd_scale_kernelI11Bf16IOBf16WLi448EEv26Group_norm_nhwc_bwd_params,"",@"SHT_CUDA_INFO"
	.sectionflags	@""
	.align	4


	//----- nvinfo : EIATTR_CUDA_API_VERSION
	.align		4
        /*0000*/ 	.byte	0x04, 0x37
        /*0002*/ 	.short	(.L_1673 - .L_1672)
.L_1672:
        /*0004*/ 	.word	0x00000082


	//----- nvinfo : EIATTR_KPARAM_INFO
	.align		4
.L_1673:
        /*0008*/ 	.byte	0x04, 0x17
        /*000a*/ 	.short	(.L_1675 - .L_1674)
.L_1674:
        /*000c*/ 	.word	0x00000000
        /*0010*/ 	.short	0x0000
        /*0012*/ 	.short	0x0000
        /*0014*/ 	.byte	0x00, 0xf0, 0xe1, 0x02


	//----- nvinfo : EIATTR_SPARSE_MMA_MASK
	.align		4
.L_1675:
        /*0018*/ 	.byte	0x03, 0x50
        /*001a*/ 	.short	0x0000


	//----- nvinfo : EIATTR_MAXREG_COUNT
	.align		4
        /*001c*/ 	.byte	0x03, 0x1b
        /*001e*/ 	.short	0x00ff


	//----- nvinfo : EIATTR_MERCURY_ISA_VERSION
	.align		4
        /*0020*/ 	.byte	0x03, 0x5f
        /*0022*/ 	.short	0x0101


	//----- nvinfo : EIATTR_EXIT_INSTR_OFFSETS
	.align		4
        /*0024*/ 	.byte	0x04, 0x1c
        /*0026*/ 	.short	(.L_1677 - .L_1676)


	//   ....[0]....
.L_1676:
        /*0028*/ 	.word	0x000013c0


	//   ....[1]....
        /*002c*/ 	.word	0x00001430


	//   ....[2]....
        /*0030*/ 	.word	0x00001650


	//----- nvinfo : EIATTR_CRS_STACK_SIZE
	.align		4
.L_1677:
        /*0034*/ 	.byte	0x04, 0x1e
        /*0036*/ 	.short	(.L_1679 - .L_1678)
.L_1678:
        /*0038*/ 	.word	0x00000000


	//----- nvinfo : EIATTR_CBANK_PARAM_SIZE
	.align		4
.L_1679:
        /*003c*/ 	.byte	0x03, 0x19
        /*003e*/ 	.short	0x00b8


	//----- nvinfo : EIATTR_PARAM_CBANK
	.align		4
        /*0040*/ 	.byte	0x04, 0x0a
        /*0042*/ 	.short	(.L_1681 - .L_1680)
	.align		4
.L_1680:
        /*0044*/ 	.word	index@(.nv.constant0._Z32group_norm_nhwc_bwd_scale_kernelI11Bf16IOBf16WLi448EEv26Group_norm_nhwc_bwd_params)
        /*0048*/ 	.short	0x0210
        /*004a*/ 	.short	0x00b8


	//----- nvinfo : EIATTR_SW_WAR
	.align		4
.L_1681:
        /*004c*/ 	.byte	0x04, 0x36
        /*004e*/ 	.short	(.L_1683 - .L_1682)
.L_1682:
        /*0050*/ 	.word	0x00000008
.L_1683:


//--------------------- .nv.info._Z32group_norm_nhwc_bwd_scale_kernelI11Bf16IOBf16WLi256EEv26Group_norm_nhwc_bwd_params --------------------------
	.section	.nv.info._Z32group_norm_nhwc_bwd_scale_kernelI11Bf16IOBf16WLi256EEv26Group_norm_nhwc_bwd_params,"",@"SHT_CUDA_INFO"
	.sectionflags	@""
	.align	4


	//----- nvinfo : EIATTR_CUDA_API_VERSION
	.align		4
        /*0000*/ 	.byte	0x04, 0x37
        /*0002*/ 	.short	(.L_1685 - .L_1684)
.L_1684:
        /*0004*/ 	.word	0x00000082


	//----- nvinfo : EIATTR_KPARAM_INFO
	.align		4
.L_1685:
        /*0008*/ 	.byte	0x04, 0x17
        /*000a*/ 	.short	(.L_1687 - .L_1686)
.L_1686:
        /*000c*/ 	.word	0x00000000
        /*0010*/ 	.short	0x0000
        /*0012*/ 	.short	0x0000
        /*0014*/ 	.byte	0x00, 0xf0, 0xe1, 0x02


	//----- nvinfo : EIATTR_SPARSE_MMA_MASK
	.align		4
.L_1687:
        /*0018*/ 	.byte	0x03, 0x50
        /*001a*/ 	.short	0x0000


	//----- nvinfo : EIATTR_MAXREG_COUNT
	.align		4
        /*001c*/ 	.byte	0x03, 0x1b
        /*001e*/ 	.short	0x00ff


	//----- nvinfo : EIATTR_MERCURY_ISA_VERSION
	.align		4
        /*0020*/ 	.byte	0x03, 0x5f
        /*0022*/ 	.short	0x0101


	//----- nvinfo : EIATTR_EXIT_INSTR_OFFSETS
	.align		4
        /*0024*/ 	.byte	0x04, 0x1c
        /*0026*/ 	.short	(.L_1689 - .L_1688)


	//   ....[0]....
.L_1688:
        /*0028*/ 	.word	0x000013c0


	//   ....[1]....
        /*002c*/ 	.word	0x00001430


	//   ....[2]....
        /*0030*/ 	.word	0x00001650


	//----- nvinfo : EIATTR_CRS_STACK_SIZE
	.align		4
.L_1689:
        /*0034*/ 	.byte	0x04, 0x1e
        /*0036*/ 	.short	(.L_1691 - .L_1690)
.L_1690:
        /*0038*/ 	.word	0x00000000


	//----- nvinfo : EIATTR_CBANK_PARAM_SIZE
	.align		4
.L_1691:
        /*003c*/ 	.byte	0x03, 0x19
        /*003e*/ 	.short	0x00b8


	//----- nvinfo : EIATTR_PARAM_CBANK
	.align		4
        /*0040*/ 	.byte	0x04, 0x0a
        /*0042*/ 	.short	(.L_1693 - .L_1692)
	.align		4
.L_1692:
        /*0044*/ 	.word	index@(.nv.constant0._Z32group_norm_nhwc_bwd_scale_kernelI11Bf16IOBf16WLi256EEv26Group_norm_nhwc_bwd_params)
        /*0048*/ 	.short	0x0210
        /*004a*/ 	.short	0x00b8


	//----- nvinfo : EIATTR_SW_WAR
	.align		4
.L_1693:
        /*004c*/ 	.byte	0x04, 0x36
        /*004e*/ 	.short	(.L_1695 - .L_1694)
.L_1694:
        /*0050*/ 	.word	0x00000008
.L_1695:


//--------------------- .nv.info._Z32group_norm_nhwc_bwd_scale_kernelI11Bf16IOBf16WLi120EEv26Group_norm_nhwc_bwd_params --------------------------
	.section	.nv.info._Z32group_norm_nhwc_bwd_scale_kernelI11Bf16IOBf16WLi120EEv26Group_norm_nhwc_bwd_params,"",@"SHT_CUDA_INFO"
	.sectionflags	@""
	.align	4


	//----- nvinfo : EIATTR_CUDA_API_VERSION
	.align		4
        /*0000*/ 	.byte	0x04, 0x37
        /*0002*/ 	.short	(.L_1697 - .L_1696)
.L_1696:
        /*0004*/ 	.word	0x00000082


	//----- nvinfo : EIATTR_KPARAM_INFO
	.align		4
.L_1697:
        /*0008*/ 	.byte	0x04, 0x17
        /*000a*/ 	.short	(.L_1699 - .L_1698)
.L_1698:
        /*000c*/ 	.word	0x00000000
        /*0010*/ 	.short	0x0000
        /*0012*/ 	.short	0x0000
        /*0014*/ 	.byte	0x00, 0xf0, 0xe1, 0x02


	//----- nvinfo : EIATTR_SPARSE_MMA_MASK
	.align		4
.L_1699:
        /*0018*/ 	.byte	0x03, 0x50
        /*001a*/ 	.short	0x0000


	//----- nvinfo : EIATTR_MAXREG_COUNT
	.align		4
        /*001c*/ 	.byte	0x03, 0x1b
        /*001e*/ 	.short	0x00ff


	//----- nvinfo : EIATTR_MERCURY_ISA_VERSION
	.align		4
        /*0020*/ 	.byte	0x03, 0x5f
        /*0022*/ 	.short	0x0101


	//----- nvinfo : EIATTR_EXIT_INSTR_OFFSETS
	.align		4
        /*0024*/ 	.byte	0x04, 0x1c
        /*0026*/ 	.short	(.L_1701 - .L_1700)


	//   ....[0]....
.L_1700:
        /*0028*/ 	.word	0x000013c0


	//   ....[1]....
        /*002c*/ 	.word	0x00001430


	//   ....[2]....
        /*0030*/ 	.word	0x00001650


	//----- nvinfo : EIATTR_CRS_STACK_SIZE
	.align		4
.L_1701:
        /*0034*/ 	.byte	0x04, 0x1e
        /*0036*/ 	.short	(.L_1703 - .L_1702)
.L_1702:
        /*0038*/ 	.word	0x00000000


	//----- nvinfo : EIATTR_CBANK_PARAM_SIZE
	.align		4
.L_1703:
        /*003c*/ 	.byte	0x03, 0x19
        /*003e*/ 	.short	0x00b8


	//----- nvinfo : EIATTR_PARAM_CBANK
	.align		4
        /*0040*/ 	.byte	0x04, 0x0a
        /*0042*/ 	.short	(.L_1705 - .L_1704)
	.align		4
.L_1704:
        /*0044*/ 	.word	index@(.nv.constant0._Z32group_norm_nhwc_bwd_scale_kernelI11Bf16IOBf16WLi120EEv26Group_norm_nhwc_bwd_params)
        /*0048*/ 	.short	0x0210
        /*004a*/ 	.short	0x00b8


	//----- nvinfo : EIATTR_SW_WAR
	.align		4
.L_1705:
        /*004c*/ 	.byte	0x04, 0x36
        /*004e*/ 	.short	(.L_1707 - .L_1706)
.L_1706:
        /*0050*/ 	.word	0x00000008
.L_1707:


//--------------------- .nv.info._Z32group_norm_nhwc_bwd_scale_kernelI11Bf16IOBf16WLi140EEv26Group_norm_nhwc_bwd_params --------------------------
	.section	.nv.info._Z32group_norm_nhwc_bwd_scale_kernelI11Bf16IOBf16WLi140EEv26Group_norm_nhwc_bwd_params,"",@"SHT_CUDA_INFO"
	.sectionflags	@""
	.align	4


	//----- nvinfo : EIATTR_CUDA_API_VERSION
	.align		4
        /*0000*/ 	.byte	0x04, 0x37
        /*0002*/ 	.short	(.L_1709 - .L_1708)
.L_1708:
        /*0004*/ 	.word	0x00000082


	//----- nvinfo : EIATTR_KPARAM_INFO
	.align		4
.L_1709:
        /*0008*/ 	.byte	0x04, 0x17
        /*000a*/ 	.short	(.L_1711 - .L_1710)
.L_1710:
        /*000c*/ 	.word	0x00000000
        /*0010*/ 	.short	0x0000
        /*0012*/ 	.short	0x0000
        /*0014*/ 	.byte	0x00, 0xf0, 0xe1, 0x02


	//----- nvinfo : EIATTR_SPARSE_MMA_MASK
	.align		4
.L_1711:
        /*0018*/ 	.byte	0x03, 0x50
        /*001a*/ 	.short	0x0000


	//----- nvinfo : EIATTR_MAXREG_COUNT
	.align		4
        /*001c*/ 	.byte	0x03, 0x1b
        /*001e*/ 	.short	0x00ff


	//----- nvinfo : EIATTR_MERCURY_ISA_VERSION
	.align		4
        /*0020*/ 	.byte	0x03, 0x5f
        /*0022*/ 	.short	0x0101


	//----- nvinfo : EIATTR_EXIT_INSTR_OFFSETS
	.align		4
        /*0024*/ 	.byte	0x04, 0x1c
        /*0026*/ 	.short	(.L_1713 - .L_1712)


	//   ....[0]....
.L_1712:
        /*0028*/ 	.word	0x000013c0


	//   ....[1]....
        /*002c*/ 	.word	0x00001430


	//   ....[2]....
        /*0030*/ 	.word	0x00001650


	//----- nvinfo : EIATTR_CRS_STACK_SIZE
	.align		4
.L_1713:
        /*0034*/ 	.byte	0x04, 0x1e
        /*0036*/ 	.short	(.L_1715 - .L_1714)
.L_1714:
        /*0038*/ 	.word	0x00000000


	//----- nvinfo : EIATTR_CBANK_PARAM_SIZE
	.align		4
.L_1715:
        /*003c*/ 	.byte	0x03, 0x19
        /*003e*/ 	.short	0x00b8


	//----- nvinfo : EIATTR_PARAM_CBANK
	.align		4
        /*0040*/ 	.byte	0x04, 0x0a
        /*0042*/ 	.short	(.L_1717 - .L_1716)
	.align		4
.L_1716:
        /*0044*/ 	.word	index@(.nv.constant0._Z32group_norm_nhwc_bwd_scale_kernelI11Bf16IOBf16WLi140EEv26Group_norm_nhwc_bwd_params)
        /*0048*/ 	.short	0x0210
        /*004a*/ 	.short	0x00b8


	//----- nvinfo : EIATTR_SW_WAR
	.align		4
.L_1717:
        /*004c*/ 	.byte	0x04, 0x36
        /*004e*/ 	.short	(.L_1719 - .L_1718)
.L_1718:
        /*0050*/ 	.word	0x00000008
.L_1719:


//--------------------- .nv.info._Z32group_norm_nhwc_bwd_scale_kernelI11Bf16IOBf16WLi160EEv26Group_norm_nhwc_bwd_params --------------------------
	.section	.nv.info._Z32group_norm_nhwc_bwd_scale_kernelI11Bf16IOBf16WLi160EEv26Group_norm_nhwc_bwd_params,"",@"SHT_CUDA_INFO"
	.sectionflags	@""
	.align	4


	//----- nvinfo : EIATTR_CUDA_API_VERSION
	.align		4
        /*0000*/ 	.byte	0x04, 0x37
        /*0002*/ 	.short	(.L_1721 - .L_1720)
.L_1720:
        /*0004*/ 	.word	0x00000082


	//----- nvinfo : EIATTR_KPARAM_INFO
	.align		4
.L_1721:
        /*0008*/ 	.byte	0x04, 0x17
        /*000a*/ 	.short	(.L_1723 - .L_1722)
.L_1722:
        /*000c*/ 	.word	0x00000000
        /*0010*/ 	.short	0x0000
        /*0012*/ 	.short	0x0000
        /*0014*/ 	.byte	0x00, 0xf0, 0xe1, 0x02


	//----- nvinfo : EIATTR_SPARSE_MMA_MASK
	.align		4
.L_1723:
        /*0018*/ 	.byte	0x03, 0x50
        /*001a*/ 	.short	0x0000


	//----- nvinfo : EIATTR_MAXREG_COUNT
	.align		4
        /*001c*/ 	.byte	0x03, 0x1b
        /*001e*/ 	.short	0x00ff


	//----- nvinfo : EIATTR_MERCURY_ISA_VERSION
	.align		4
        /*0020*/ 	.byte	0x03, 0x5f
        /*0022*/ 	.short	0x0101


	//----- nvinfo : EIATTR_EXIT_INSTR_OFFSETS
	.align		4
        /*0024*/ 	.byte	0x04, 0x1c
        /*0026*/ 	.short	(.L_1725 - .L_1724)


	//   ....[0]....
.L_1724:
        /*0028*/ 	.word	0x000013c0


	//   ....[1]....
        /*002c*/ 	.word	0x00001430


	//   ....[2]....
        /*0030*/ 	.word	0x00001650


	//----- nvinfo : EIATTR_CRS_STACK_SIZE
	.align		4
.L_1725:
        /*0034*/ 	.byte	0x04, 0x1e
        /*0036*/ 	.short	(.L_1727 - .L_1726)
.L_1726:
        /*0038*/ 	.word	0x00000000


	//----- nvinfo : EIATTR_CBANK_PARAM_SIZE
	.align		4
.L_1727:
        /*003c*/ 	.byte	0x03, 0x19
        /*003e*/ 	.short	0x00b8


	//----- nvinfo : EIATTR_PARAM_CBANK
	.align		4
        /*0040*/ 	.byte	0x04, 0x0a
        /*0042*/ 	.short	(.L_1729 - .L_1728)
	.align		4
.L_1728:
        /*0044*/ 	.word	index@(.nv.constant0._Z32group_norm_nhwc_bwd_scale_kernelI11Bf16IOBf16WLi160EEv26Group_norm_nhwc_bwd_params)
        /*0048*/ 	.short	0x0210
        /*004a*/ 	.short	0x00b8


	//----- nvinfo : EIATTR_SW_WAR
	.align		4
.L_1729:
        /*004c*/ 	.byte	0x04, 0x36
        /*004e*/ 	.short	(.L_1731 - .L_1730)
.L_1730:
        /*0050*/ 	.word	0x00000008
.L_1731:


//--------------------- .nv.info._Z32group_norm_nhwc_bwd_scale_kernelI11Bf16IOFp16WLi196EEv26Group_norm_nhwc_bwd_params --------------------------
	.section	.nv.info._Z32group_norm_nhwc_bwd_scale_kernelI11Bf16IOFp16WLi196EEv26Group_norm_nhwc_bwd_params,"",@"SHT_CUDA_INFO"
	.sectionflags	@""
	.align	4


	//----- nvinfo : EIATTR_CUDA_API_VERSION
	.align		4
        /*0000*/ 	.byte	0x04, 0x37
        /*0002*/ 	.short	(.L_1733 - .L_1732)
.L_1732:
        /*0004*/ 	.word	0x00000082


	//----- nvinfo : EIATTR_KPARAM_INFO
	.align		4
.L_1733:
        /*0008*/ 	.byte	0x04, 0x17
        /*000a*/ 	.short	(.L_1735 - .L_1734)
.L_1734:
        /*000c*/ 	.word	0x00000000
        /*0010*/ 	.short	0x0000
        /*0012*/ 	.short	0x0000
        /*0014*/ 	.byte	0x00, 0xf0, 0xe1, 0x02


	//----- nvinfo : EIATTR_SPARSE_MMA_MASK
	.align		4
.L_1735:
        /*0018*/ 	.byte	0x03, 0x50
        /*001a*/ 	.short	0x0000


	//----- nvinfo : EIATTR_MAXREG_COUNT
	.align		4
        /*001c*/ 	.byte	0x03, 0x1b
        /*001e*/ 	.short	0x00ff


	//----- nvinfo : EIATTR_MERCURY_ISA_VERSION
	.align		4
        /*0020*/ 	.byte	0x03, 0x5f
        /*0022*/ 	.short	0x0101


	//----- nvinfo : EIATTR_EXIT_INSTR_OFFSETS
	.align		4
        /*0024*/ 	.byte	0x04, 0x1c
        /*0026*/ 	.short	(.L_1737 - .L_1736)


	//   ....[0]....
.L_1736:
        /*0028*/ 	.word	0x000013c0


	//   ....[1]....
        /*002c*/ 	.word	0x00001430


	//   ....[2]....
        /*0030*/ 	.word	0x00001650


	//----- nvinfo : EIATTR_CRS_STACK_SIZE
	.align		4
.L_1737:
        /*0034*/ 	.byte	0x04, 0x1e
        /*0036*/ 	.short	(.L_1739 - .L_1738)
.L_1738:
        /*0038*/ 	.word	0x00000000


	//----- nvinfo : EIATTR_CBANK_PARAM_SIZE
	.align		4
.L_1739:
        /*003c*/ 	.byte	0x03, 0x19
        /*003e*/ 	.short	0x00b8


	//----- nvinfo : EIATTR_PARAM_CBANK
	.align		4
        /*0040*/ 	.byte	0x04, 0x0a
        /*0042*/ 	.short	(.L_1741 - .L_1740)
	.align		4
.L_1740:
        /*0044*/ 	.word	index@(.nv.constant0._Z32group_norm_nhwc_bwd_scale_kernelI11Bf16IOFp16WLi196EEv26Group_norm_nhwc_bwd_params)
        /*0048*/ 	.short	0x0210
        /*004a*/ 	.short	0x00b8


	//----- nvinfo : EIATTR_SW_WAR
	.align		4
.L_1741:
        /*004c*/ 	.byte	0x04, 0x36
        /*004e*/ 	.short	(.L_1743 - .L_1742)
.L_1742:
        /*0050*/ 	.word	0x00000008
.L_1743:


//--------------------- .nv.info._Z32group_norm_nhwc_bwd_scale_kernelI11Bf16IOFp16WLi168EEv26Group_norm_nhwc_bwd_params --------------------------
	.section	.nv.info._Z32group_norm_nhwc_bwd_scale_kernelI11Bf16IOFp16WLi168EEv26Group_norm_nhwc_bwd_params,"",@"SHT_CUDA_INFO"
	.sectionflags	@""
	.align	4


	//----- nvinfo : EIATTR_CUDA_API_VERSION
	.align		4
        /*0000*/ 	.byte	0x04, 0x37
        /*0002*/ 	.short	(.L_1745 - .L_1744)
.L_1744:
        /*0004*/ 	.word	0x00000082


	//----- nvinfo : EIATTR_KPARAM_INFO
	.align		4
.L_1745:
        /*0008*/ 	.byte	0x04, 0x17
        /*000a*/ 	.short	(.L_1747 - .L_1746)
.L_1746:
        /*000c*/ 	.word	0x00000000
        /*0010*/ 	.short	0x0000
        /*0012*/ 	.short	0x0000
        /*0014*/ 	.byte	0x00, 0xf0, 0xe1, 0x02


	//----- nvinfo : EIATTR_SPARSE_MMA_MASK
	.align		4
.L_1747:
        /*0018*/ 	.byte	0x03, 0x50
        /*001a*/ 	.short	0x0000


	//----- nvinfo : EIATTR_MAXREG_COUNT
	.align		4
        /*001c*/ 	.byte	0x03, 0x1b
        /*001e*/ 	.short	0x00ff


	//----- nvinfo : EIATTR_MERCURY_ISA_VERSION
	.align		4
        /*0020*/ 	.byte	0x03, 0x5f
        /*0022*/ 	.short	0x0101


	//----- nvinfo : EIATTR_EXIT_INSTR_OFFSETS
	.align		4
        /*0024*/ 	.byte	0x04, 0x1c
        /*0026*/ 	.short	(.L_1749 - .L_1748)


	//   ....[0]....
.L_1748:
        /*0028*/ 	.word	0x000013c0


	//   ....[1]....
        /*002c*/ 	.word	0x00001430


	//   ....[2]....
        /*0030*/ 	.word	0x00001650


	//----- nvinfo : EIATTR_CRS_STACK_SIZE
	.align		4
.L_1749:
        /*0034*/ 	.byte	0x04, 0x1e
        /*0036*/ 	.short	(.L_1751 - .L_1750)
.L_1750:
        /*0038*/ 	.word	0x00000000


	//----- nvinfo : EIATTR_CBANK_PARAM_SIZE
	.align		4
.L_1751:
        /*003c*/ 	.byte	0x03, 0x19
        /*003e*/ 	.short	0x00b8


	//----- nvinfo : EIATTR_PARAM_CBANK
	.align		4
        /*0040*/ 	.byte	0x04, 0x0a
        /*0042*/ 	.short	(.L_1753 - .L_1752)
	.align		4
.L_1752:
        /*0044*/ 	.word	index@(.nv.constant0._Z32group_norm_nhwc_bwd_scale_kernelI11Bf16IOFp16WLi168EEv26Group_norm_nhwc_bwd_params)
        /*0048*/ 	.short	0x0210
        /*004a*/ 	.short	0x00b8


	//----- nvinfo : EIATTR_SW_WAR
	.align		4
.L_1753:
        /*004c*/ 	.byte	0x04, 0x36
        /*004e*/ 	.short	(.L_1755 - .L_1754)
.L_1754:
        /*0050*/ 	.word	0x00000008
.L_1755:


//--------------------- .nv.info._Z32group_norm_nhwc_bwd_scale_kernelI11Bf16IOFp16WLi64EEv26Group_norm_nhwc_bwd_params --------------------------
	.section	.nv.info._Z32group_norm_nhwc_bwd_scale_kernelI11Bf16IOFp16WLi64EEv26Group_norm_nhwc_bwd_params,"",@"SHT_CUDA_INFO"
	.sectionflags	@""
	.align	4


	//----- nvinfo : EIATTR_CUDA_API_VERSION
	.align		4
        /*0000*/ 	.byte	0x04, 0x37
        /*0002*/ 	.short	(.L_1757 - .L_1756)
.L_1756:
        /*0004*/ 	.word	0x00000082


	//----- nvinfo : EIATTR_KPARAM_INFO
	.align		4
.L_1757:
        /*0008*/ 	.byte	0x04, 0x17
        /*000a*/ 	.short	(.L_1759 - .L_1758)
.L_1758:
        /*000c*/ 	.word	0x00000000
        /*0010*/ 	.short	0x0000
        /*0012*/ 	.short	0x0000
        /*0014*/ 	.byte	0x00, 0xf0, 0xe1, 0x02


	//----- nvinfo : EIATTR_SPARSE_MMA_MASK
	.align		4
.L_1759:
        /*0018*/ 	.byte	0x03, 0x50
        /*001a*/ 	.short	0x0000


	//----- nvinfo : EIATTR_MAXREG_COUNT
	.align		4
        /*001c*/ 	.byte	0x03, 0x1b
        /*001e*/ 	.short	0x00ff


	//----- nvinfo : EIATTR_MERCURY_ISA_VERSION
	.align		4
        /*0020*/ 	.byte	0x03, 0x5f
        /*0022*/ 	.short	0x0101


	//----- nvinfo : EIATTR_EXIT_INSTR_OFFSETS
	.align		4
        /*0024*/ 	.byte	0x04, 0x1c
        /*0026*/ 	.short	(.L_1761 - .L_1760)


	//   ....[0]....
.L_1760:
        /*0028*/ 	.word	0x000013c0


	//   ....[1]....
        /*002c*/ 	.word	0x00001430


	//   ....[2]....
        /*0030*/ 	.word	0x00001650


	//----- nvinfo : EIATTR_CRS_STACK_SIZE
	.align		4
.L_1761:
        /*0034*/ 	.byte	0x04, 0x1e
        /*0036*/ 	.short	(.L_1763 - .L_1762)
.L_1762:
        /*0038*/ 	.word	0x00000000


	//----- nvinfo : EIATTR_CBANK_PARAM_SIZE
	.align		4
.L_1763:
        /*003c*/ 	.byte	0x03, 0x19
        /*003e*/ 	.short	0x00b8


	//----- nvinfo : EIATTR_PARAM_CBANK
	.align		4
        /*0040*/ 	.byte	0x04, 0x0a
        /*0042*/ 	.short	(.L_1765 - .L_1764)
	.align		4
.L_1764:
        /*0044*/ 	.word	index@(.nv.constant0._Z32group_norm_nhwc_bwd_scale_kernelI11Bf16IOFp16WLi64EEv26Group_norm_nhwc_bwd_params)
        /*0048*/ 	.short	0x0210
        /*004a*/ 	.short	0x00b8


	//----- nvinfo : EIATTR_SW_WAR
	.align		4
.L_1765:
        /*004c*/ 	.byte	0x04, 0x36
        /*004e*/ 	.short	(.L_1767 - .L_1766)
.L_1766:
        /*0050*/ 	.word	0x00000008
.L_1767:


//--------------------- .nv.info._Z32group_norm_nhwc_bwd_scale_kernelI11Bf16IOFp16WLi128EEv26Group_norm_nhwc_bwd_params --------------------------
	.section	.nv.info._Z32group_norm_nhwc_bwd_scale_kernelI11Bf16IOFp16WLi128EEv26Group_norm_nhwc_bwd_params,"",@"SHT_CUDA_INFO"
	.sectionflags	@""
	.align	4


	//----- nvinfo : EIATTR_CUDA_API_VERSION
	.align		4
        /*0000*/ 	.byte	0x04, 0x37
        /*0002*/ 	.short	(.L_1769 - .L_1768)
.L_1768:
        /*0004*/ 	.word	0x00000082


	//----- nvinfo : EIATTR_KPARAM_INFO
	.align		4
.L_1769:
        /*0008*/ 	.byte	0x04, 0x17
        /*000a*/ 	.short	(.L_1771 - .L_1770)
.L_1770:
        /*000c*/ 	.word	0x00000000
        /*0010*/ 	.short	0x0000
        /*0012*/ 	.short	0x0000
        /*0014*/ 	.byte	0x00, 0xf0, 0xe1, 0x02


	//----- nvinfo : EIATTR_SPARSE_MMA_MASK
	.align		4
.L_1771:
        /*0018*/ 	.byte	0x03, 0x50
        /*001a*/ 	.short	0x0000


	//----- nvinfo : EIATTR_MAXREG_COUNT
	.align		4
        /*001c*/ 	.byte	0x03, 0x1b
        /*001e*/ 	.short	0x00ff


	//----- nvinfo : EIATTR_MERCURY_ISA_VERSION
	.align		4
        /*0020*/ 	.byte	0x03, 0x5f
        /*0022*/ 	.short	0x0101


	//----- nvinfo : EIATTR_EXIT_INSTR_OFFSETS
	.align		4
        /*0024*/ 	.byte	0x04, 0x1c
        /*0026*/ 	.short	(.L_1773 - .L_1772)


	//   ....[0]....
.L_1772:
        /*0028*/ 	.word	0x000013c0


	//   ....[1]....
        /*002c*/ 	.word	0x00001430


	//   ....[2]....
        /*0030*/ 	.word	0x00001650


	//----- nvinfo : EIATTR_CRS_STACK_SIZE
	.align		4
.L_1773:
        /*0034*/ 	.byte	0x04, 0x1e
        /*0036*/ 	.short	(.L_1775 - .L_1774)
.L_1774:
        /*0038*/ 	.word	0x00000000


	//----- nvinfo : EIATTR_CBANK_PARAM_SIZE
	.align		4
.L_1775:
        /*003c*/ 	.byte	0x03, 0x19
        /*003e*/ 	.short	0x00b8


	//----- nvinfo : EIATTR_PARAM_CBANK
	.align		4
        /*0040*/ 	.byte	0x04, 0x0a
        /*0042*/ 	.short	(.L_1777 - .L_1776)
	.align		4
.L_1776:
        /*0044*/ 	.word	index@(.nv.constant0._Z32group_norm_nhwc_bwd_scale_kernelI11Bf16IOFp16WLi128EEv26Group_norm_nhwc_bwd_params)
        /*0048*/ 	.short	0x0210
        /*004a*/ 	.short	0x00b8


	//----- nvinfo : EIATTR_SW_WAR
	.align		4
.L_1777:
        /*004c*/ 	.byte	0x04, 0x36
        /*004e*/ 	.short	(.L_1779 - .L_1778)
.L_1778:
        /*0050*/ 	.word	0x00000008
.L_1779:


//--------------------- .nv.info._Z32group_norm_nhwc_bwd_scale_kernelI11Bf16IOFp16WLi192EEv26Group_norm_nhwc_bwd_params --------------------------
	.section	.nv.info._Z32group_norm_nhwc_bwd_scale_kernelI11Bf16IOFp16WLi192EEv26Group_norm_nhwc_bwd_params,"",@"SHT_CUDA_INFO"
	.sectionflags	@""
	.align	4


	//----- nvinfo : EIATTR_CUDA_API_VERSION
	.align		4
        /*0000*/ 	.byte	0x04, 0x37
        /*0002*/ 	.short	(.L_1781 - .L_1780)
.L_1780:
        /*0004*/ 	.word	0x00000082


	//----- nvinfo : EIATTR_KPARAM_INFO
	.align		4
.L_1781:
        /*0008*/ 	.byte	0x04, 0x17
        /*000a*/ 	.short	(.L_1783 - .L_1782)
.L_1782:
        /*000c*/ 	.word	0x00000000
        /*0010*/ 	.short	0x0000
        /*0012*/ 	.short	0x0000
        /*0014*/ 	.byte	0x00, 0xf0, 0xe1, 0x02


	//----- nvinfo : EIATTR_SPARSE_MMA_MASK
	.align		4
.L_1783:
        /*0018*/ 	.byte	0x03, 0x50
        /*001a*/ 	.short	0x0000


	//----- nvinfo : EIATTR_MAXREG_COUNT
	.align		4
        /*001c*/ 	.byte	0x03, 0x1b
        /*001e*/ 	.short	0x00ff


	//----- nvinfo : EIATTR_MERCURY_ISA_VERSION
	.align		4
        /*0020*/ 	.byte	0x03, 0x5f
        /*0022*/ 	.short	0x0101


	//----- nvinfo : EIATTR_EXIT_INSTR_OFFSETS
	.align		4
        /*0024*/ 	.byte	0x04, 0x1c
        /*0026*/ 	.short	(.L_1785 - .L_1784)


	//   ....[0]....
.L_1784:
        /*0028*/ 	.word	0x000013c0


	//   ....[1]....
        /*002c*/ 	.word	0x00001430


	//   ....[2]....
        /*0030*/ 	.word	0x00001650


	//----- nvinfo : EIATTR_CRS_STACK_SIZE
	.align		4
.L_1785:
        /*0034*/ 	.byte	0x04, 0x1e
        /*0036*/ 	.short	(.L_1787 - .L_1786)
.L_1786:
        /*0038*/ 	.word	0x00000000


	//----- nvinfo : EIATTR_CBANK_PARAM_SIZE
	.align		4
.L_1787:
        /*003c*/ 	.byte	0x03, 0x19
        /*003e*/ 	.short	0x00b8


	//----- nvinfo : EIATTR_PARAM_CBANK
	.align		4
        /*0040*/ 	.byte	0x04, 0x0a
        /*0042*/ 	.short	(.L_1789 - .L_1788)
	.align		4
.L_1788:
        /*0044*/ 	.word	index@(.nv.constant0._Z32group_norm_nhwc_bwd_scale_kernelI11Bf16IOFp16WLi192EEv26Group_norm_nhwc_bwd_params)
        /*0048*/ 	.short	0x0210
        /*004a*/ 	.short	0x00b8


	//----- nvinfo : EIATTR_SW_WAR
	.align		4
.L_1789:
        /*004c*/ 	.byte	0x04, 0x36
        /*004e*/ 	.short	(.L_1791 - .L_1790)
.L_1790:
        /*0050*/ 	.word	0x00000008
.L_1791:


//--------------------- .nv.info._Z32group_norm_nhwc_bwd_scale_kernelI11Bf16IOFp16WLi448EEv26Group_norm_nhwc_bwd_params --------------------------
	.section	.nv.info._Z32group_norm_nhwc_bwd_scale_kernelI11Bf16IOFp16WLi448EEv26Group_norm_nhwc_bwd_params,"",@"SHT_CUDA_INFO"
	.sectionflags	@""
	.align	4


	//----- nvinfo : EIATTR_CUDA_API_VERSION
	.align		4
        /*0000*/ 	.byte	0x04, 0x37
        /*0002*/ 	.short	(.L_1793 - .L_1792)
.L_1792:
        /*0004*/ 	.word	0x00000082


	//----- nvinfo : EIATTR_KPARAM_INFO
	.align		4
.L_1793:
        /*0008*/ 	.byte	0x04, 0x17
        /*000a*/ 	.short	(.L_1795 - .L_1794)
.L_1794:
        /*000c*/ 	.word	0x00000000
        /*0010*/ 	.short	0x0000
        /*0012*/ 	.short	0x0000
        /*0014*/ 	.byte	0x00, 0xf0, 0xe1, 0x02


	//----- nvinfo : EIATTR_SPARSE_MMA_MASK
	.align		4
.L_1795:
        /*0018*/ 	.byte	0x03, 0x50
        /*001a*/ 	.short	0x0000


	//----- nvinfo : EIATTR_MAXREG_COUNT
	.align		4
        /*001c*/ 	.byte	0x03, 0x1b
        /*001e*/ 	.short	0x00ff


	//----- nvinfo : EIATTR_MERCURY_ISA_VERSION
	.align		4
        /*0020*/ 	.byte	0x03, 0x5f
        /*0022*/ 	.short	0x0101


	//----- nvinfo : EIATTR_EXIT_INSTR_OFFSETS
	.align		4
        /*0024*/ 	.byte	0x04, 0x1c
        /*0026*/ 	.short	(.L_1797 - .L_1796)


	//   ....[0]....
.L_1796:
        /*0028*/ 	.word	0x000013c0


	//   ....[1]....
        /*002c*/ 	.word	0x00001430


	//   ....[2]....
        /*0030*/ 	.word	0x00001650


	//----- nvinfo : EIATTR_CRS_STACK_SIZE
	.align		4
.L_1797:
        /*0034*/ 	.byte	0x04, 0x1e
        /*0036*/ 	.short	(.L_1799 - .L_1798)
.L_1798:
        /*0038*/ 	.word	0x00000000


	//----- nvinfo : EIATTR_CBANK_PARAM_SIZE
	.align		4
.L_1799:
        /*003c*/ 	.byte	0x03, 0x19
        /*003e*/ 	.short	0x00b8


	//----- nvinfo : EIATTR_PARAM_CBANK
	.align		4
        /*0040*/ 	.byte	0x04, 0x0a
        /*0042*/ 	.short	(.L_1801 - .L_1800)
	.align		4
.L_1800:
        /*0044*/ 	.word	index@(.nv.constant0._Z32group_norm_nhwc_bwd_scale_kernelI11Bf16IOFp16WLi448EEv26Group_norm_nhwc_bwd_params)
        /*0048*/ 	.short	0x0210
        /*004a*/ 	.short	0x00b8


	//----- nvinfo : EIATTR_SW_WAR
	.align		4
.L_1801:
        /*004c*/ 	.byte	0x04, 0x36
        /*004e*/ 	.short	(.L_1803 - .L_1802)
.L_1802:
        /*0050*/ 	.word	0x00000008
.L_1803:


//--------------------- .nv.info._Z32group_norm_nhwc_bwd_scale_kernelI11Bf16IOFp16WLi256EEv26Group_norm_nhwc_bwd_params --------------------------
	.section	.nv.info._Z32group_norm_nhwc_bwd_scale_kernelI11Bf16IOFp16WLi256EEv26Group_norm_nhwc_bwd_params,"",@"SHT_CUDA_INFO"
	.sectionflags	@""
	.align	4


	//----- nvinfo : EIATTR_CUDA_API_VERSION
	.align		4
        /*0000*/ 	.byte	0x04, 0x37
        /*0002*/ 	.short	(.L_1805 - .L_1804)
.L_1804:
        /*0004*/ 	.word	0x00000082


	//----- nvinfo : EIATTR_KPARAM_INFO
	.align		4
.L_1805:
        /*0008*/ 	.byte	0x04, 0x17
        /*000a*/ 	.short	(.L_1807 - .L_1806)
.L_1806:
        /*000c*/ 	.word	0x00000000
        /*0010*/ 	.short	0x0000
        /*0012*/ 	.short	0x0000
        /*0014*/ 	.byte	0x00, 0xf0, 0xe1, 0x02


	//----- nvinfo : EIATTR_SPARSE_MMA_MASK
	.align		4
.L_1807:
        /*0018*/ 	.byte	0x03, 0x50
        /*001a*/ 	.short	0x0000


	//----- nvinfo : EIATTR_MAXREG_COUNT
	.align		4
        /*001c*/ 	.byte	0x03, 0x1b
        /*001e*/ 	.short	0x00ff


	//----- nvinfo : EIATTR_MERCURY_ISA_VERSION
	.align		4
        /*0020*/ 	.byte	0x03, 0x5f
        /*0022*/ 	.short	0x0101


	//----- nvinfo : EIATTR_EXIT_INSTR_OFFSETS
	.align		4
        /*0024*/ 	.byte	0x04, 0x1c
        /*0026*/ 	.short	(.L_1809 - .L_1808)


	//   ....[0]....
.L_1808:
        /*0028*/ 	.word	0x000013c0


	//   ....[1]....
        /*002c*/ 	.word	0x00001430


	//   ....[2]....
        /*0030*/ 	.word	0x00001650


	//----- nvinfo : EIATTR_CRS_STACK_SIZE
	.align		4
.L_1809:
        /*0034*/ 	.byte	0x04, 0x1e
        /*0036*/ 	.short	(.L_1811 - .L_1810)
.L_1810:
        /*0038*/ 	.word	0x00000000


	//----- nvinfo : EIATTR_CBANK_PARAM_SIZE
	.align		4
.L_1811:
        /*003c*/ 	.byte	0x03, 0x19
        /*003e*/ 	.short	0x00b8


	//----- nvinfo : EIATTR_PARAM_CBANK
	.align		4
        /*0040*/ 	.byte	0x04, 0x0a
        /*0042*/ 	.short	(.L_1813 - .L_1812)
	.align		4
.L_1812:
        /*0044*/ 	.word	index@(.nv.constant0._Z32group_norm_nhwc_bwd_scale_kernelI11Bf16IOFp16WLi256EEv26Group_norm_nhwc_bwd_params)
        /*0048*/ 	.short	0x0210
        /*004a*/ 	.short	0x00b8


	//----- nvinfo : EIATTR_SW_WAR
	.align		4
.L_1813:
        /*004c*/ 	.byte	0x04, 0x36
        /*004e*/ 	.short	(.L_1815 - .L_1814)
.L_1814:
        /*0050*/ 	.word	0x00000008
.L_1815:


//--------------------- .nv.info._Z32group_norm_nhwc_bwd_scale_kernelI11Bf16IOFp16WLi120EEv26Group_norm_nhwc_bwd_params --------------------------
	.section	.nv.info._Z32group_norm_nhwc_bwd_scale_kernelI11Bf16IOFp16WLi120EEv26Group_norm_nhwc_bwd_params,"",@"SHT_CUDA_INFO"
	.sectionflags	@""
	.align	4


	//----- nvinfo : EIATTR_CUDA_API_VERSION
	.align		4
        /*0000*/ 	.byte	0x04, 0x37
        /*0002*/ 	.short	(.L_1817 - .L_1816)
.L_1816:
        /*0004*/ 	.word	0x00000082


	//----- nvinfo : EIATTR_KPARAM_INFO
	.align		4
.L_1817:
        /*0008*/ 	.byte	0x04, 0x17
        /*000a*/ 	.short	(.L_1819 - .L_1818)
.L_1818:
        /*000c*/ 	.word	0x00000000
        /*0010*/ 	.short	0x0000
        /*0012*/ 	.short	0x0000
        /*0014*/ 	.byte	0x00, 0xf0, 0xe1, 0x02


	//----- nvinfo : EIATTR_SPARSE_MMA_MASK
	.align		4
.L_1819:
        /*0018*/ 	.byte	0x03, 0x50
        /*001a*/ 	.short	0x0000


	//----- nvinfo : EIATTR_MAXREG_COUNT
	.align		4
        /*001c*/ 	.byte	0x03, 0x1b
        /*001e*/ 	.short	0x00ff


	//----- nvinfo : EIATTR_MERCURY_ISA_VERSION
	.align		4
        /*0020*/ 	.byte	0x03, 0x5f
        /*0022*/ 	.short	0x0101


	//----- nvinfo : EIATTR_EXIT_INSTR_OFFSETS
	.align		4
        /*0024*/ 	.byte	0x04, 0x1c
        /*0026*/ 	.short	(.L_1821 - .L_1820)


	//   ....[0]....
.L_1820:
        /*0028*/ 	.word	0x000013c0


	//   ....[1]....
        /*002c*/ 	.word	0x00001430


	//   ....[2]....
        /*0030*/ 	.word	0x00001650


	//----- nvinfo : EIATTR_CRS_STACK_SIZE
	.align		4
.L_1821:
        /*0034*/ 	.byte	0x04, 0x1e
        /*0036*/ 	.short	(.L_1823 - .L_1822)
.L_1822:
        /*0038*/ 	.word	0x00000000


	//----- nvinfo : EIATTR_CBANK_PARAM_SIZE
	.align		4
.L_1823:
        /*003c*/ 	.byte	0x03, 0x19
        /*003e*/ 	.short	0x00b8


	//----- nvinfo : EIATTR_PARAM_CBANK
	.align		4
        /*0040*/ 	.byte	0x04, 0x0a
        /*0042*/ 	.short	(.L_1825 - .L_1824)
	.align		4
.L_1824:
        /*0044*/ 	.word	index@(.nv.constant0._Z32group_norm_nhwc_bwd_scale_kernelI11Bf16IOFp16WLi120EEv26Group_norm_nhwc_bwd_params)
        /*0048*/ 	.short	0x0210
        /*004a*/ 	.short	0x00b8


	//----- nvinfo : EIATTR_SW_WAR
	.align		4
.L_1825:
        /*004c*/ 	.byte	0x04, 0x36
        /*004e*/ 	.short	(.L_1827 - .L_1826)
.L_1826:
        /*0050*/ 	.word	0x00000008
.L_1827:


//--------------------- .nv.info._Z32group_norm_nhwc_bwd_scale_kernelI11Bf16IOFp16WLi140EEv26Group_norm_nhwc_bwd_params --------------------------
	.section	.nv.info._Z32group_norm_nhwc_bwd_scale_kernelI11Bf16IOFp16WLi140EEv26Group_norm_nhwc_bwd_params,"",@"SHT_CUDA_INFO"
	.sectionflags	@""
	.align	4


	//----- nvinfo : EIATTR_CUDA_API_VERSION
	.align		4
        /*0000*/ 	.byte	0x04, 0x37
        /*0002*/ 	.short	(.L_1829 - .L_1828)
.L_1828:
        /*0004*/ 	.word	0x00000082


	//----- nvinfo : EIATTR_KPARAM_INFO
	.align		4
.L_1829:
        /*0008*/ 	.byte	0x04, 0x17
        /*000a*/ 	.short	(.L_1831 - .L_1830)
.L_1830:
        /*000c*/ 	.word	0x00000000
        /*0010*/ 	.short	0x0000
        /*0012*/ 	.short	0x0000
        /*0014*/ 	.byte	0x00, 0xf0, 0xe1, 0x02


	//----- nvinfo : EIATTR_SPARSE_MMA_MASK
	.align		4
.L_1831:
        /*0018*/ 	.byte	0x03, 0x50
        /*001a*/ 	.short	0x0000


	//----- nvinfo : EIATTR_MAXREG_COUNT
	.align		4
        /*001c*/ 	.byte	0x03, 0x1b
        /*001e*/ 	.short	0x00ff


	//----- nvinfo : EIATTR_MERCURY_ISA_VERSION
	.align		4
        /*0020*/ 	.byte	0x03, 0x5f
        /*0022*/ 	.short	0x0101


	//----- nvinfo : EIATTR_EXIT_INSTR_OFFSETS
	.align		4
        /*0024*/ 	.byte	0x04, 0x1c
        /*0026*/ 	.short	(.L_1833 - .L_1832)


	//   ....[0]....
.L_1832:
        /*0028*/ 	.word	0x000013c0


	//   ....[1]....
        /*002c*/ 	.word	0x00001430


	//   ....[2]....
        /*0030*/ 	.word	0x00001650


	//----- nvinfo : EIATTR_CRS_STACK_SIZE
	.align		4
.L_1833:
        /*0034*/ 	.byte	0x04, 0x1e
        /*0036*/ 	.short	(.L_1835 - .L_1834)
.L_1834:
        /*0038*/ 	.word	0x00000000


	//----- nvinfo : EIATTR_CBANK_PARAM_SIZE
	.align		4
.L_1835:
        /*003c*/ 	.byte	0x03, 0x19
        /*003e*/ 	.short	0x00b8


	//----- nvinfo : EIATTR_PARAM_CBANK
	.align		4
        /*0040*/ 	.byte	0x04, 0x0a
        /*0042*/ 	.short	(.L_1837 - .L_1836)
	.align		4
.L_1836:
        /*0044*/ 	.word	index@(.nv.constant0._Z32group_norm_nhwc_bwd_scale_kernelI11Bf16IOFp16WLi140EEv26Group_norm_nhwc_bwd_params)
        /*0048*/ 	.short	0x0210
        /*004a*/ 	.short	0x00b8


	//----- nvinfo : EIATTR_SW_WAR
	.align		4
.L_1837:
        /*004c*/ 	.byte	0x04, 0x36
        /*004e*/ 	.short	(.L_1839 - .L_1838)
.L_1838:
        /*0050*/ 	.word	0x00000008
.L_1839:


//--------------------- .nv.info._Z32group_norm_nhwc_bwd_scale_kernelI11Bf16IOFp16WLi160EEv26Group_norm_nhwc_bwd_params --------------------------
	.section	.nv.info._Z32group_norm_nhwc_bwd_scale_kernelI11Bf16IOFp16WLi160EEv26Group_norm_nhwc_bwd_params,"",@"SHT_CUDA_INFO"
	.sectionflags	@""
	.align	4


	//----- nvinfo : EIATTR_CUDA_API_VERSION
	.align		4
        /*0000*/ 	.byte	0x04, 0x37
        /*0002*/ 	.short	(.L_1841 - .L_1840)
.L_1840:
        /*0004*/ 	.word	0x00000082


	//----- nvinfo : EIATTR_KPARAM_INFO
	.align		4
.L_1841:
        /*0008*/ 	.byte	0x04, 0x17
        /*000a*/ 	.short	(.L_1843 - .L_1842)
.L_1842:
        /*000c*/ 	.word	0x00000000
        /*0010*/ 	.short	0x0000
        /*0012*/ 	.short	0x0000
        /*0014*/ 	.byte	0x00, 0xf0, 0xe1, 0x02


	//----- nvinfo : EIATTR_SPARSE_MMA_MASK
	.align		4
.L_1843:
        /*0018*/ 	.byte	0x03, 0x50
        /*001a*/ 	.short	0x0000


	//----- nvinfo : EIATTR_MAXREG_COUNT
	.align		4
        /*001c*/ 	.byte	0x03, 0x1b
        /*001e*/ 	.short	0x00ff


	//----- nvinfo : EIATTR_MERCURY_ISA_VERSION
	.align		4
        /*0020*/ 	.byte	0x03, 0x5f
        /*0022*/ 	.short	0x0101


	//----- nvinfo : EIATTR_EXIT_INSTR_OFFSETS
	.align		4
        /*0024*/ 	.byte	0x04, 0x1c
        /*0026*/ 	.short	(.L_1845 - .L_1844)


	//   ....[0]....
.L_1844:
        /*0028*/ 	.word	0x000013c0


	//   ....[1]....
        /*002c*/ 	.word	0x00001430


	//   ....[2]....
        /*0030*/ 	.word	0x00001650


	//----- nvinfo : EIATTR_CRS_STACK_SIZE
	.align		4
.L_1845:
        /*0034*/ 	.byte	0x04, 0x1e
        /*0036*/ 	.short	(.L_1847 - .L_1846)
.L_1846:
        /*0038*/ 	.word	0x00000000


	//----- nvinfo : EIATTR_CBANK_PARAM_SIZE
	.align		4
.L_1847:
        /*003c*/ 	.byte	0x03, 0x19
        /*003e*/ 	.short	0x00b8


	//----- nvinfo : EIATTR_PARAM_CBANK
	.align		4
        /*0040*/ 	.byte	0x04, 0x0a
        /*0042*/ 	.short	(.L_1849 - .L_1848)
	.align		4
.L_1848:
        /*0044*/ 	.word	index@(.nv.constant0._Z32group_norm_nhwc_bwd_scale_kernelI11Bf16IOFp16WLi160EEv26Group_norm_nhwc_bwd_params)
        /*0048*/ 	.short	0x0210
        /*004a*/ 	.short	0x00b8


	//----- nvinfo : EIATTR_SW_WAR
	.align		4
.L_1849:
        /*004c*/ 	.byte	0x04, 0x36
        /*004e*/ 	.short	(.L_1851 - .L_1850)
.L_1850:
        /*0050*/ 	.word	0x00000008
.L_1851:


//--------------------- .nv.info._Z32group_norm_nhwc_bwd_scale_kernelI11Fp16IOFp32WLi196EEv26Group_norm_nhwc_bwd_params --------------------------
	.section	.nv.info._Z32group_norm_nhwc_bwd_scale_kernelI11Fp16IOFp32WLi196EEv26Group_norm_nhwc_bwd_params,"",@"SHT_CUDA_INFO"
	.sectionflags	@""
	.align	4


	//----- nvinfo : EIATTR_CUDA_API_VERSION
	.align		4
        /*0000*/ 	.byte	0x04, 0x37
        /*0002*/ 	.short	(.L_1853 - .L_1852)
.L_1852:
        /*0004*/ 	.word	0x00000082


	//----- nvinfo : EIATTR_KPARAM_INFO
	.align		4
.L_1853:
        /*0008*/ 	.byte	0x04, 0x17
        /*000a*/ 	.short	(.L_1855 - .L_1854)
.L_1854:
        /*000c*/ 	.word	0x00000000
        /*0010*/ 	.short	0x0000
        /*0012*/ 	.short	0x0000
        /*0014*/ 	.byte	0x00, 0xf0, 0xe1, 0x02


	//----- nvinfo : EIATTR_SPARSE_MMA_MASK
	.align		4
.L_1855:
        /*0018*/ 	.byte	0x03, 0x50
        /*001a*/ 	.short	0x0000


	//----- nvinfo : EIATTR_MAXREG_COUNT
	.align		4
        /*001c*/ 	.byte	0x03, 0x1b
        /*001e*/ 	.short	0x00ff


	//----- nvinfo : EIATTR_MERCURY_ISA_VERSION
	.align		4
        /*0020*/ 	.byte	0x03, 0x5f
        /*0022*/ 	.short	0x0101


	//----- nvinfo : EIATTR_EXIT_INSTR_OFFSETS
	.align		4
        /*0024*/ 	.byte	0x04, 0x1c
        /*0026*/ 	.short	(.L_1857 - .L_1856)


	//   ....[0]....
.L_1856:
        /*0028*/ 	.word	0x00001350


	//   ....[1]....
        /*002c*/ 	.word	0x000013c0


	//   ....[2]....
        /*0030*/ 	.word	0x000015c0


	//----- nvinfo : EIATTR_CRS_STACK_SIZE
	.align		4
.L_1857:
        /*0034*/ 	.byte	0x04, 0x1e
        /*0036*/ 	.short	(.L_1859 - .L_1858)
.L_1858:
        /*0038*/ 	.word	0x00000000


	//----- nvinfo : EIATTR_CBANK_PARAM_SIZE
	.align		4
.L_1859:
        /*003c*/ 	.byte	0x03, 0x19
        /*003e*/ 	.short	0x00b8


	//----- nvinfo : EIATTR_PARAM_CBANK
	.align		4
        /*0040*/ 	.byte	0x04, 0x0a
        /*0042*/ 	.short	(.L_1861 - .L_1860)
	.align		4
.L_1860:
        /*0044*/ 	.word	index@(.nv.constant0._Z32group_norm_nhwc_bwd_scale_kernelI11Fp16IOFp32WLi196EEv26Group_norm_nhwc_bwd_params)
        /*0048*/ 	.short	0x0210
        /*004a*/ 	.short	0x00b8


	//----- nvinfo : EIATTR_SW_WAR
	.align		4
.L_1861:
        /*004c*/ 	.byte	0x04, 0x36
        /*004e*/ 	.short	(.L_1863 - .L_1862)
.L_1862:
        /*0050*/ 	.word	0x00000008
.L_1863:


//--------------------- .nv.info._Z32group_norm_nhwc_bwd_scale_kernelI11Fp16IOFp32WLi168EEv26Group_norm_nhwc_bwd_params --------------------------
	.section	.nv.info._Z32group_norm_nhwc_bwd_scale_kernelI11Fp16IOFp32WLi168EEv26Group_norm_nhwc_bwd_params,"",@"SHT_CUDA_INFO"
	.sectionflags	@""
	.align	4


	//----- nvinfo : EIATTR_CUDA_API_VERSION
	.align		4
        /*0000*/ 	.byte	0x04, 0x37
        /*0002*/ 	.short	(.L_1865 - .L_1864)
.L_1864:
        /*0004*/ 	.word	0x00000082


	//----- nvinfo : EIATTR_KPARAM_INFO
	.align		4
.L_1865:
        /*0008*/ 	.byte	0x04, 0x17
        /*000a*/ 	.short	(.L_1867 - .L_1866)
.L_1866:
        /*000c*/ 	.word	0x00000000
        /*0010*/ 	.short	0x0000
        /*0012*/ 	.short	0x0000
        /*0014*/ 	.byte	0x00, 0xf0, 0xe1, 0x02


	//----- nvinfo : EIATTR_SPARSE_MMA_MASK
	.align		4
.L_1867:
        /*0018*/ 	.byte	0x03, 0x50
        /*001a*/ 	.short	0x0000


	//----- nvinfo : EIATTR_MAXREG_COUNT
	.align		4
        /*001c*/ 	.byte	0x03, 0x1b
        /*001e*/ 	.short	0x00ff


	//----- nvinfo : EIATTR_MERCURY_ISA_VERSION
	.align		4
        /*0020*/ 	.byte	0x03, 0x5f
        /*0022*/ 	.short	0x0101


	//----- nvinfo : EIATTR_EXIT_INSTR_OFFSETS
	.align		4
        /*0024*/ 	.byte	0x04, 0x1c
        /*0026*/ 	.short	(.L_1869 - .L_1868)


	//   ....[0]....
.L_1868:
        /*0028*/ 	.word	0x00001350


	//   ....[1]....
        /*002c*/ 	.word	0x000013c0


	//   ....[2]....
        /*0030*/ 	.word	0x000015c0


	//----- nvinfo : EIATTR_CRS_STACK_SIZE
	.align		4
.L_1869:
        /*0034*/ 	.byte	0x04, 0x1e
        /*0036*/ 	.short	(.L_1871 - .L_1870)
.L_1870:
        /*0038*/ 	.word	0x00000000


	//----- nvinfo : EIATTR_CBANK_PARAM_SIZE
	.align		4
.L_1871:
        /*003c*/ 	.byte	0x03, 0x19
        /*003e*/ 	.short	0x00b8


	//----- nvinfo : EIATTR_PARAM_CBANK
	.align		4
        /*0040*/ 	.byte	0x04, 0x0a
        /*0042*/ 	.short	(.L_1873 - .L_1872)
	.align		4
.L_1872:
        /*0044*/ 	.word	index@(.nv.constant0._Z32group_norm_nhwc_bwd_scale_kernelI11Fp16IOFp32WLi168EEv26Group_norm_nhwc_bwd_params)
        /*0048*/ 	.short	0x0210
        /*004a*/ 	.short	0x00b8


	//----- nvinfo : EIATTR_SW_WAR
	.align		4
.L_1873:
        /*004c*/ 	.byte	0x04, 0x36
        /*004e*/ 	.short	(.L_1875 - .L_1874)
.L_1874:
        /*0050*/ 	.word	0x00000008
.L_1875:


//--------------------- .nv.info._Z32group_norm_nhwc_bwd_scale_kernelI11Fp16IOFp32WLi64EEv26Group_norm_nhwc_bwd_params --------------------------
	.section	.nv.info._Z32group_norm_nhwc_bwd_scale_kernelI11Fp16IOFp32WLi64EEv26Group_norm_nhwc_bwd_params,"",@"SHT_CUDA_INFO"
	.sectionflags	@""
	.align	4


	//----- nvinfo : EIATTR_CUDA_API_VERSION
	.align		4
        /*0000*/ 	.byte	0x04, 0x37
        /*0002*/ 	.short	(.L_1877 - .L_1876)
.L_1876:
        /*0004*/ 	.word	0x00000082


	//----- nvinfo : EIATTR_KPARAM_INFO
	.align		4
.L_1877:
        /*0008*/ 	.byte	0x04, 0x17
        /*000a*/ 	.short	(.L_1879 - .L_1878)
.L_1878:
        /*000c*/ 	.word	0x00000000
        /*0010*/ 	.short	0x0000
        /*0012*/ 	.short	0x0000
        /*0014*/ 	.byte	0x00, 0xf0, 0xe1, 0x02


	//----- nvinfo : EIATTR_SPARSE_MMA_MASK
	.align		4
.L_1879:
        /*0018*/ 	.byte	0x03, 0x50
        /*001a*/ 	.short	0x0000


	//----- nvinfo : EIATTR_MAXREG_COUNT
	.align		4
        /*001c*/ 	.byte	0x03, 0x1b
        /*001e*/ 	.short	0x00ff


	//----- nvinfo : EIATTR_MERCURY_ISA_VERSION
	.align		4
        /*0020*/ 	.byte	0x03, 0x5f
        /*0022*/ 	.short	0x0101


	//----- nvinfo : EIATTR_EXIT_INSTR_OFFSETS
	.align		4
        /*0024*/ 	.byte	0x04, 0x1c
        /*0026*/ 	.short	(.L_1881 - .L_1880)


	//   ....[0]....
.L_1880:
        /*0028*/ 	.word	0x00001350


	//   ....[1]....
        /*002c*/ 	.word	0x000013c0


	//   ....[2]....
        /*0030*/ 	.word	0x000015c0


	//----- nvinfo : EIATTR_CRS_STACK_SIZE
	.align		4
.L_1881:
        /*0034*/ 	.byte	0x04, 0x1e
        /*0036*/ 	.short	(.L_1883 - .L_1882)
.L_1882:
        /*0038*/ 	.word	0x00000000


	//----- nvinfo : EIATTR_CBANK_PARAM_SIZE
	.align		4
.L_1883:
        /*003c*/ 	.byte	0x03, 0x19
        /*003e*/ 	.short	0x00b8


	//----- nvinfo : EIATTR_PARAM_CBANK
	.align		4
        /*0040*/ 	.byte	0x04, 0x0a
        /*0042*/ 	.short	(.L_1885 - .L_1884)
	.align		4
.L_1884:
        /*0044*/ 	.word	index@(.nv.constant0._Z32group_norm_nhwc_bwd_scale_kernelI11Fp16IOFp32WLi64EEv26Group_norm_nhwc_bwd_params)
        /*0048*/ 	.short	0x0210
        /*004a*/ 	.short	0x00b8


	//----- nvinfo : EIATTR_SW_WAR
	.align		4
.L_1885:
        /*004c*/ 	.byte	0x04, 0x36
        /*004e*/ 	.short	(.L_1887 - .L_1886)
.L_1886:
        /*0050*/ 	.word	0x00000008
.L_1887:


//--------------------- .nv.info._Z32group_norm_nhwc_bwd_scale_kernelI11Fp16IOFp32WLi128EEv26Group_norm_nhwc_bwd_params --------------------------
	.section	.nv.info._Z32group_norm_nhwc_bwd_scale_kernelI11Fp16IOFp32WLi128EEv26Group_norm_nhwc_bwd_params,"",@"SHT_CUDA_INFO"
	.sectionflags	@""
	.align	4


	//----- nvinfo : EIATTR_CUDA_API_VERSION
	.align		4
        /*0000*/ 	.byte	0x04, 0x37
        /*0002*/ 	.short	(.L_1889 - .L_1888)
.L_1888:
        /*0004*/ 	.word	0x00000082


	//----- nvinfo : EIATTR_KPARAM_INFO
	.align		4
.L_1889:
        /*0008*/ 	.byte	0x04, 0x17
        /*000a*/ 	.short	(.L_1891 - .L_1890)
.L_1890:
        /*000c*/ 	.word	0x00000000
        /*0010*/ 	.short	0x0000
        /*0012*/ 	.short	0x0000
        /*0014*/ 	.byte	0x00, 0xf0, 0xe1, 0x02


	//----- nvinfo : EIATTR_SPARSE_MMA_MASK
	.align		4
.L_1891:
        /*0018*/ 	.byte	0x03, 0x50
        /*001a*/ 	.short	0x0000


	//----- nvinfo : EIATTR_MAXREG_COUNT
	.align		4
        /*001c*/ 	.byte	0x03, 0x1b
        /*001e*/ 	.short	0x00ff


	//----- nvinfo : EIATTR_MERCURY_ISA_VERSION
	.align		4
        /*0020*/ 	.byte	0x03, 0x5f
        /*0022*/ 	.short	0x0101


	//----- nvinfo : EIATTR_EXIT_INSTR_OFFSETS
	.align		4
        /*0024*/ 	.byte	0x04, 0x1c
        /*0026*/ 	.short	(.L_1893 - .L_1892)


	//   ....[0]....
.L_1892:
        /*0028*/ 	.word	0x00001350


	//   ....[1]....
        /*002c*/ 	.word	0x000013c0


	//   ....[2]....
        /*0030*/ 	.word	0x000015c0


	//----- nvinfo : EIATTR_CRS_STACK_SIZE
	.align		4
.L_1893:
        /*0034*/ 	.byte	0x04, 0x1e
        /*0036*/ 	.short	(.L_1895 - .L_1894)
.L_1894:
        /*0038*/ 	.word	0x00000000


	//----- nvinfo : EIATTR_CBANK_PARAM_SIZE
	.align		4
.L_1895:
        /*003c*/ 	.byte	0x03, 0x19
        /*003e*/ 	.short	0x00b8


	//----- nvinfo : EIATTR_PARAM_CBANK
	.align		4
        /*0040*/ 	.byte	0x04, 0x0a
        /*0042*/ 	.short	(.L_1897 - .L_1896)
	.align		4
.L_1896:
        /*0044*/ 	.word	index@(.nv.constant0._Z32group_norm_nhwc_bwd_scale_kernelI11Fp16IOFp32WLi128EEv26Group_norm_nhwc_bwd_params)
        /*0048*/ 	.short	0x0210
        /*004a*/ 	.short	0x00b8


	//----- nvinfo : EIATTR_SW_WAR
	.align		4
.L_1897:
        /*004c*/ 	.byte	0x04, 0x36
        /*004e*/ 	.short	(.L_1899 - .L_1898)
.L_1898:
        /*0050*/ 	.word	0x00000008
.L_1899:


//--------------------- .nv.info._Z32group_norm_nhwc_bwd_scale_kernelI11Fp16IOFp32WLi192EEv26Group_norm_nhwc_bwd_params --------------------------
	.section	.nv.info._Z32group_norm_nhwc_bwd_scale_kernelI11Fp16IOFp32WLi192EEv26Group_norm_nhwc_bwd_params,"",@"SHT_CUDA_INFO"
	.sectionflags	@""
	.align	4


	//----- nvinfo : EIATTR_CUDA_API_VERSION
	.align		4
        /*0000*/ 	.byte	0x04, 0x37
        /*0002*/ 	.short	(.L_1901 - .L_1900)
.L_1900:
        /*0004*/ 	.word	0x00000082


	//----- nvinfo : EIATTR_KPARAM_INFO
	.align		4
.L_1901:
        /*0008*/ 	.byte	0x04, 0x17
        /*000a*/ 	.short	(.L_1903 - .L_1902)
.L_1902:
        /*000c*/ 	.word	0x00000000
        /*0010*/ 	.short	0x0000
        /*0012*/ 	.short	0x0000
        /*0014*/ 	.byte	0x00, 0xf0, 0xe1, 0x02


	//----- nvinfo : EIATTR_SPARSE_MMA_MASK
	.align		4
.L_1903:
        /*0018*/ 	.byte	0x03, 0x50
        /*001a*/ 	.short	0x0000


	//----- nvinfo : EIATTR_MAXREG_COUNT
	.align		4
        /*001c*/ 	.byte	0x03, 0x1b
        /*001e*/ 	.short	0x00ff


	//----- nvinfo : EIATTR_MERCURY_ISA_VERSION
	.align		4
        /*0020*/ 	.byte	0x03, 0x5f
        /*0022*/ 	.short	0x0101


	//----- nvinfo : EIATTR_EXIT_INSTR_OFFSETS
	.align		4
        /*0024*/ 	.byte	0x04, 0x1c
        /*0026*/ 	.short	(.L_1905 - .L_1904)


	//   ....[0]....
.L_1904:
        /*0028*/ 	.word	0x00001350


	//   ....[1]....
        /*002c*/ 	.word	0x000013c0


	//   ....[2]....
        /*0030*/ 	.word	0x000015c0


	//----- nvinfo : EIATTR_CRS_STACK_SIZE
	.align		4
.L_1905:
        /*0034*/ 	.byte	0x04, 0x1e
        /*0036*/ 	.short	(.L_1907 - .L_1906)
.L_1906:
        /*0038*/ 	.word	0x00000000


	//----- nvinfo : EIATTR_CBANK_PARAM_SIZE
	.align		4
.L_1907:
        /*003c*/ 	.byte	0x03, 0x19
        /*003e*/ 	.short	0x00b8


	//----- nvinfo : EIATTR_PARAM_CBANK
	.align		4
        /*0040*/ 	.byte	0x04, 0x0a
        /*0042*/ 	.short	(.L_1909 - .L_1908)
	.align		4
.L_1908:
        /*0044*/ 	.word	index@(.nv.constant0._Z32group_norm_nhwc_bwd_scale_kernelI11Fp16IOFp32WLi192EEv26Group_norm_nhwc_bwd_params)
        /*0048*/ 	.short	0x0210
        /*004a*/ 	.short	0x00b8


	//----- nvinfo : EIATTR_SW_WAR
	.align		4
.L_1909:
        /*004c*/ 	.byte	0x04, 0x36
        /*004e*/ 	.short	(.L_1911 - .L_1910)
.L_1910:
        /*0050*/ 	.word	0x00000008
.L_1911:


//--------------------- .nv.info._Z32group_norm_nhwc_bwd_scale_kernelI11Fp16IOFp32WLi448EEv26Group_norm_nhwc_bwd_params --------------------------
	.section	.nv.info._Z32group_norm_nhwc_bwd_scale_kernelI11Fp16IOFp32WLi448EEv26Group_norm_nhwc_bwd_params,"",@"SHT_CUDA_INFO"
	.sectionflags	@""
	.align	4


	//----- nvinfo : EIATTR_CUDA_API_VERSION
	.align		4
        /*0000*/ 	.byte	0x04, 0x37
        /*0002*/ 	.short	(.L_1913 - .L_1912)
.L_1912:
        /*0004*/ 	.word	0x00000082


	//----- nvinfo : EIATTR_KPARAM_INFO
	.align		4
.L_1913:
        /*0008*/ 	.byte	0x04, 0x17
        /*000a*/ 	.short	(.L_1915 - .L_1914)
.L_1914:
        /*000c*/ 	.word	0x00000000
        /*0010*/ 	.short	0x0000
        /*0012*/ 	.short	0x0000
        /*0014*/ 	.byte	0x00, 0xf0, 0xe1, 0x02


	//----- nvinfo : EIATTR_SPARSE_MMA_MASK
	.align		4
.L_1915:
        /*0018*/ 	.byte	0x03, 0x50
        /*001a*/ 	.short	0x0000


	//----- nvinfo : EIATTR_MAXREG_COUNT
	.align		4
        /*001c*/ 	.byte	0x03, 0x1b
        /*001e*/ 	.short	0x00ff


	//----- nvinfo : EIATTR_MERCURY_ISA_VERSION
	.align		4
        /*0020*/ 	.byte	0x03, 0x5f
        /*0022*/ 	.short	0x0101


	//----- nvinfo : EIATTR_EXIT_INSTR_OFFSETS
	.align		4
        /*0024*/ 	.byte	0x04, 0x1c
        /*0026*/ 	.short	(.L_1917 - .L_1916)


	//   ....[0]....
.L_1916:
        /*0028*/ 	.word	0x00001350


	//   ....[1]....
        /*002c*/ 	.word	0x000013c0


	//   ....[2]....
        /*0030*/ 	.word	0x000015c0


	//----- nvinfo : EIATTR_CRS_STACK_SIZE
	.align		4
.L_1917:
        /*0034*/ 	.byte	0x04, 0x1e
        /*0036*/ 	.short	(.L_1919 - .L_1918)
.L_1918:
        /*0038*/ 	.word	0x00000000


	//----- nvinfo : EIATTR_CBANK_PARAM_SIZE
	.align		4
.L_1919:
        /*003c*/ 	.byte	0x03, 0x19
        /*003e*/ 	.short	0x00b8


	//----- nvinfo : EIATTR_PARAM_CBANK
	.align		4
        /*0040*/ 	.byte	0x04, 0x0a
        /*0042*/ 	.short	(.L_1921 - .L_1920)
	.align		4
.L_1920:
        /*0044*/ 	.word	index@(.nv.constant0._Z32group_norm_nhwc_bwd_scale_kernelI11Fp16IOFp32WLi448EEv26Group_norm_nhwc_bwd_params)
        /*0048*/ 	.short	0x0210
        /*004a*/ 	.short	0x00b8


	//----- nvinfo : EIATTR_SW_WAR
	.align		4
.L_1921:
        /*004c*/ 	.byte	0x04, 0x36
        /*004e*/ 	.short	(.L_1923 - .L_1922)
.L_1922:
        /*0050*/ 	.word	0x00000008
.L_1923:


//--------------------- .nv.info._Z32group_norm_nhwc_bwd_scale_kernelI11Fp16IOFp32WLi256EEv26Group_norm_nhwc_bwd_params --------------------------
	.section	.nv.info._Z32group_norm_nhwc_bwd_scale_kernelI11Fp16IOFp32WLi256EEv26Group_norm_nhwc_bwd_params,"",@"SHT_CUDA_INFO"
	.sectionflags	@""
	.align	4


	//----- nvinfo : EIATTR_CUDA_API_VERSION
	.align		4
        /*0000*/ 	.byte	0x04, 0x37
        /*0002*/ 	.short	(.L_1925 - .L_1924)
.L_1924:
        /*0004*/ 	.word	0x00000082


	//----- nvinfo : EIATTR_KPARAM_INFO
	.align		4
.L_1925:
        /*0008*/ 	.byte	0x04, 0x17
        /*000a*/ 	.short	(.L_1927 - .L_1926)
.L_1926:
        /*000c*/ 	.word	0x00000000
        /*0010*/ 	.short	0x0000
        /*0012*/ 	.short	0x0000
        /*0014*/ 	.byte	0x00, 0xf0, 0xe1, 0x02


	//----- nvinfo : EIATTR_SPARSE_MMA_MASK
	.align		4
.L_1927:
        /*0018*/ 	.byte	0x03, 0x50
        /*001a*/ 	.short	0x0000


	//----- nvinfo : EIATTR_MAXREG_COUNT
	.align		4
        /*001c*/ 	.byte	0x03, 0x1b
        /*001e*/ 	.short	0x00ff


	//----- nvinfo : EIATTR_MERCURY_ISA_VERSION
	.align		4
        /*0020*/ 	.byte	0x03, 0x5f
        /*0022*/ 	.short	0x0101


	//----- nvinfo : EIATTR_EXIT_INSTR_OFFSETS
	.align		4
        /*0024*/ 	.byte	0x04, 0x1c
        /*0026*/ 	.short	(.L_1929 - .L_1928)


	//   ....[0]....
.L_1928:
        /*0028*/ 	.word	0x00001350


	//   ....[1]....
        /*002c*/ 	.word	0x000013c0


	//   ....[2]....
        /*0030*/ 	.word	0x000015c0


	//----- nvinfo : EIATTR_CRS_STACK_SIZE
	.align		4
.L_1929:
        /*0034*/ 	.byte	0x04, 0x1e
        /*0036*/ 	.short	(.L_1931 - .L_1930)
.L_1930:
        /*0038*/ 	.word	0x00000000


	//----- nvinfo : EIATTR_CBANK_PARAM_SIZE
	.align		4
.L_1931:
        /*003c*/ 	.byte	0x03, 0x19
        /*003e*/ 	.short	0x00b8


	//----- nvinfo : EIATTR_PARAM_CBANK
	.align		4
        /*0040*/ 	.byte	0x04, 0x0a
        /*0042*/ 	.short	(.L_1933 - .L_1932)
	.align		4
.L_1932:
        /*0044*/ 	.word	index@(.nv.constant0._Z32group_norm_nhwc_bwd_scale_kernelI11Fp16IOFp32WLi256EEv26Group_norm_nhwc_bwd_params)
        /*0048*/ 	.short	0x0210
        /*004a*/ 	.short	0x00b8


	//----- nvinfo : EIATTR_SW_WAR
	.align		4
.L_1933:
        /*004c*/ 	.byte	0x04, 0x36
        /*004e*/ 	.short	(.L_1935 - .L_1934)
.L_1934:
        /*0050*/ 	.word	0x00000008
.L_1935:


//--------------------- .nv.info._Z32group_norm_nhwc_bwd_scale_kernelI11Fp16IOFp32WLi120EEv26Group_norm_nhwc_bwd_params --------------------------
	.section	.nv.info._Z32group_norm_nhwc_bwd_scale_kernelI11Fp16IOFp32WLi120EEv26Group_norm_nhwc_bwd_params,"",@"SHT_CUDA_INFO"
	.sectionflags	@""
	.align	4


	//----- nvinfo : EIATTR_CUDA_API_VERSION
	.align		4
        /*0000*/ 	.byte	0x04, 0x37
        /*0002*/ 	.short	(.L_1937 - .L_1936)
.L_1936:
        /*0004*/ 	.word	0x00000082


	//----- nvinfo : EIATTR_KPARAM_INFO
	.align		4
.L_1937:
        /*0008*/ 	.byte	0x04, 0x17
        /*000a*/ 	.short	(.L_1939 - .L_1938)
.L_1938:
        /*000c*/ 	.word	0x00000000
        /*0010*/ 	.short	0x0000
        /*0012*/ 	.short	0x0000
        /*0014*/ 	.byte	0x00, 0xf0, 0xe1, 0x02


	//----- nvinfo : EIATTR_SPARSE_MMA_MASK
	.align		4
.L_1939:
        /*0018*/ 	.byte	0x03, 0x50
        /*001a*/ 	.short	0x0000


	//----- nvinfo : EIATTR_MAXREG_COUNT
	.align		4
        /*001c*/ 	.byte	0x03, 0x1b
        /*001e*/ 	.short	0x00ff


	//----- nvinfo : EIATTR_MERCURY_ISA_VERSION
	.align		4
        /*0020*/ 	.byte	0x03, 0x5f
        /*0022*/ 	.short	0x0101


	//----- nvinfo : EIATTR_EXIT_INSTR_OFFSETS
	.align		4
        /*0024*/ 	.byte	0x04, 0x1c
        /*0026*/ 	.short	(.L_1941 - .L_1940)


	//   ....[0]....
.L_1940:
        /*0028*/ 	.word	0x00001350


	//   ....[1]....
        /*002c*/ 	.word	0x000013c0


	//   ....[2]....
        /*0030*/ 	.word	0x000015c0


	//----- nvinfo : EIATTR_CRS_STACK_SIZE
	.align		4
.L_1941:
        /*0034*/ 	.byte	0x04, 0x1e
        /*0036*/ 	.short	(.L_1943 - .L_1942)
.L_1942:
        /*0038*/ 	.word	0x00000000


	//----- nvinfo : EIATTR_CBANK_PARAM_SIZE
	.align		4
.L_1943:
        /*003c*/ 	.byte	0x03, 0x19
        /*003e*/ 	.short	0x00b8


	//----- nvinfo : EIATTR_PARAM_CBANK
	.align		4
        /*0040*/ 	.byte	0x04, 0x0a
        /*0042*/ 	.short	(.L_1945 - .L_1944)
	.align		4
.L_1944:
        /*0044*/ 	.word	index@(.nv.constant0._Z32group_norm_nhwc_bwd_scale_kernelI11Fp16IOFp32WLi120EEv26Group_norm_nhwc_bwd_params)
        /*0048*/ 	.short	0x0210
        /*004a*/ 	.short	0x00b8


	//----- nvinfo : EIATTR_SW_WAR
	.align		4
.L_1945:
        /*004c*/ 	.byte	0x04, 0x36
        /*004e*/ 	.short	(.L_1947 - .L_1946)
.L_1946:
        /*0050*/ 	.word	0x00000008
.L_1947:


//--------------------- .nv.info._Z32group_norm_nhwc_bwd_scale_kernelI11Fp16IOFp32WLi140EEv26Group_norm_nhwc_bwd_params --------------------------
	.section	.nv.info._Z32group_norm_nhwc_bwd_scale_kernelI11Fp16IOFp32WLi140EEv26Group_norm_nhwc_bwd_params,"",@"SHT_CUDA_INFO"
	.sectionflags	@""
	.align	4


	//----- nvinfo : EIATTR_CUDA_API_VERSION
	.align		4
        /*0000*/ 	.byte	0x04, 0x37
        /*0002*/ 	.short	(.L_1949 - .L_1948)
.L_1948:
        /*0004*/ 	.word	0x00000082


	//----- nvinfo : EIATTR_KPARAM_INFO
	.align		4
.L_1949:
        /*0008*/ 	.byte	0x04, 0x17
        /*000a*/ 	.short	(.L_1951 - .L_1950)
.L_1950:
        /*000c*/ 	.word	0x00000000
        /*0010*/ 	.short	0x0000
        /*0012*/ 	.short	0x0000
        /*0014*/ 	.byte	0x00, 0xf0, 0xe1, 0x02


	//----- nvinfo : EIATTR_SPARSE_MMA_MASK
	.align		4
.L_1951:
        /*0018*/ 	.byte	0x03, 0x50
        /*001a*/ 	.short	0x0000


	//----- nvinfo : EIATTR_MAXREG_COUNT
	.align		4
        /*001c*/ 	.byte	0x03, 0x1b
        /*001e*/ 	.short	0x00ff


	//----- nvinfo : EIATTR_MERCURY_ISA_VERSION
	.align		4
        /*0020*/ 	.byte	0x03, 0x5f
        /*0022*/ 	.short	0x0101


	//----- nvinfo : EIATTR_EXIT_INSTR_OFFSETS
	.align		4
        /*0024*/ 	.byte	0x04, 0x1c
        /*0026*/ 	.short	(.L_1953 - .L_1952)


	//   ....[0]....
.L_1952:
        /*0028*/ 	.word	0x00001350


	//   ....[1]....
        /*002c*/ 	.word	0x000013c0


	//   ....[2]....
        /*0030*/ 	.word	0x000015c0


	//----- nvinfo : EIATTR_CRS_STACK_SIZE
	.align		4
.L_1953:
        /*0034*/ 	.byte	0x04, 0x1e
        /*0036*/ 	.short	(.L_1955 - .L_1954)
.L_1954:
        /*0038*/ 	.word	0x00000000


	//----- nvinfo : EIATTR_CBANK_PARAM_SIZE
	.align		4
.L_1955:
        /*003c*/ 	.byte	0x03, 0x19
        /*003e*/ 	.short	0x00b8


	//----- nvinfo : EIATTR_PARAM_CBANK
	.align		4
        /*0040*/ 	.byte	0x04, 0x0a
        /*0042*/ 	.short	(.L_1957 - .L_1956)
	.align		4
.L_1956:
        /*0044*/ 	.word	index@(.nv.constant0._Z32group_norm_nhwc_bwd_scale_kernelI11Fp16IOFp32WLi140EEv26Group_norm_nhwc_bwd_params)
        /*0048*/ 	.short	0x0210
        /*004a*/ 	.short	0x00b8


	//----- nvinfo : EIATTR_SW_WAR
	.align		4
.L_1957:
        /*004c*/ 	.byte	0x04, 0x36
        /*004e*/ 	.short	(.L_1959 - .L_1958)
.L_1958:
        /*0050*/ 	.word	0x00000008
.L_1959:


//--------------------- .nv.info._Z32group_norm_nhwc_bwd_scale_kernelI11Fp16IOFp32WLi160EEv26Group_norm_nhwc_bwd_params --------------------------
	.section	.nv.info._Z32group_norm_nhwc_bwd_scale_kernelI11Fp16IOFp32WLi160EEv26Group_norm_nhwc_bwd_params,"",@"SHT_CUDA_INFO"
	.sectionflags	@""
	.align	4


	//----- nvinfo : EIATTR_CUDA_API_VERSION
	.align		4
        /*0000*/ 	.byte	0x04, 0x37
        /*0002*/ 	.short	(.L_1961 - .L_1960)
.L_1960:
        /*0004*/ 	.word	0x00000082


	//----- nvinfo : EIATTR_KPARAM_INFO
	.align		4
.L_1961:
        /*0008*/ 	.byte	0x04, 0x17
        /*000a*/ 	.short	(.L_1963 - .L_1962)
.L_1962:
        /*000c*/ 	.word	0x00000000
        /*0010*/ 	.short	0x0000
        /*0012*/ 	.short	0x0000
        /*0014*/ 	.byte	0x00, 0xf0, 0xe1, 0x02


	//----- nvinfo : EIATTR_SPARSE_MMA_MASK
	.align		4
.L_1963:
        /*0018*/ 	.byte	0x03, 0x50
        /*001a*/ 	.short	0x0000


	//----- nvinfo : EIATTR_MAXREG_COUNT
	.align		4
        /*001c*/ 	.byte	0x03, 0x1b
        /*001e*/ 	.short	0x00ff


	//----- nvinfo : EIATTR_MERCURY_ISA_VERSION
	.align		4
        /*0020*/ 	.byte	0x03, 0x5f
        /*0022*/ 	.short	0x0101


	//----- nvinfo : EIATTR_EXIT_INSTR_OFFSETS
	.align		4
        /*0024*/ 	.byte	0x04, 0x1c
        /*0026*/ 	.short	(.L_1965 - .L_1964)


	//   ....[0]....
.L_1964:
        /*0028*/ 	.word	0x00001350


	//   ....[1]....
        /*002c*/ 	.word	0x000013c0


	//   ....[2]....
        /*0030*/ 	.word	0x000015c0


	//----- nvinfo : EIATTR_CRS_STACK_SIZE
	.align		4
.L_1965:
        /*0034*/ 	.byte	0x04, 0x1e
        /*0036*/ 	.short	(.L_1967 - .L_1966)
.L_1966:
        /*0038*/ 	.word	0x00000000


	//----- nvinfo : EIATTR_CBANK_PARAM_SIZE
	.align		4
.L_1967:
        /*003c*/ 	.byte	0x03, 0x19
        /*003e*/ 	.short	0x00b8


	//----- nvinfo : EIATTR_PARAM_CBANK
	.align		4
        /*0040*/ 	.byte	0x04, 0x0a
        /*0042*/ 	.short	(.L_1969 - .L_1968)
	.align		4
.L_1968:
        /*0044*/ 	.word	index@(.nv.constant0._Z32group_norm_nhwc_bwd_scale_kernelI11Fp16IOFp32WLi160EEv26Group_norm_nhwc_bwd_params)
        /*0048*/ 	.short	0x0210
        /*004a*/ 	.short	0x00b8


	//----- nvinfo : EIATTR_SW_WAR
	.align		4
.L_1969:
        /*004c*/ 	.byte	0x04, 0x36
        /*004e*/ 	.short	(.L_1971 - .L_1970)
.L_1970:
        /*0050*/ 	.word	0x00000008
.L_1971:


//--------------------- .nv.info._Z32group_norm_nhwc_bwd_scale_kernelI11Fp16IOBf16WLi196EEv26Group_norm_nhwc_bwd_params --------------------------
	.section	.nv.info._Z32group_norm_nhwc_bwd_scale_kernelI11Fp16IOBf16WLi196EEv26Group_norm_nhwc_bwd_params,"",@"SHT_CUDA_INFO"
	.sectionflags	@""
	.align	4


	//----- nvinfo : EIATTR_CUDA_API_VERSION
	.align		4
        /*0000*/ 	.byte	0x04, 0x37
        /*0002*/ 	.short	(.L_1973 - .L_1972)
.L_1972:
        /*0004*/ 	.word	0x00000082


	//----- nvinfo : EIATTR_KPARAM_INFO
	.align		4
.L_1973:
        /*0008*/ 	.byte	0x04, 0x17
        /*000a*/ 	.short	(.L_1975 - .L_1974)
.L_1974:
        /*000c*/ 	.word	0x00000000
        /*0010*/ 	.short	0x0000
        /*0012*/ 	.short	0x0000
        /*0014*/ 	.byte	0x00, 0xf0, 0xe1, 0x02


	//----- nvinfo : EIATTR_SPARSE_MMA_MASK
	.align		4
.L_1975:
        /*0018*/ 	.byte	0x03, 0x50
        /*001a*/ 	.short	0x0000


	//----- nvinfo : EIATTR_MAXREG_COUNT
	.align		4
        /*001c*/ 	.byte	0x03, 0x1b
        /*001e*/ 	.short	0x00ff


	//----- nvinfo : EIATTR_MERCURY_ISA_VERSION
	.align		4
        /*0020*/ 	.byte	0x03, 0x5f
        /*0022*/ 	.short	0x0101


	//----- nvinfo : EIATTR_EXIT_INSTR_OFFSETS
	.align		4
        /*0024*/ 	.byte	0x04, 0x1c
        /*0026*/ 	.short	(.L_1977 - .L_1976)


	//   ....[0]....
.L_1976:
        /*0028*/ 	.word	0x000013a0


	//   ....[1]....
        /*002c*/ 	.word	0x00001410


	//   ....[2]....
        /*0030*/ 	.word	0x00001630


	//----- nvinfo : EIATTR_CRS_STACK_SIZE
	.align		4
.L_1977:
        /*0034*/ 	.byte	0x04, 0x1e
        /*0036*/ 	.short	(.L_1979 - .L_1978)
.L_1978:
        /*0038*/ 	.word	0x00000000


	//----- nvinfo : EIATTR_CBANK_PARAM_SIZE
	.align		4
.L_1979:
        /*003c*/ 	.byte	0x03, 0x19
        /*003e*/ 	.short	0x00b8


	//----- nvinfo : EIATTR_PARAM_CBANK
	.align		4
        /*0040*/ 	.byte	0x04, 0x0a
        /*0042*/ 	.short	(.L_1981 - .L_1980)
	.align		4
.L_1980:
        /*0044*/ 	.word	index@(.nv.constant0._Z32group_norm_nhwc_bwd_scale_kernelI11Fp16IOBf16WLi196EEv26Group_norm_nhwc_bwd_params)
        /*0048*/ 	.short	0x0210
        /*004a*/ 	.short	0x00b8


	//----- nvinfo : EIATTR_SW_WAR
	.align		4
.L_1981:
        /*004c*/ 	.byte	0x04, 0x36
        /*004e*/ 	.short	(.L_1983 - .L_1982)
.L_1982:
        /*0050*/ 	.word	0x00000008
.L_1983:


//--------------------- .nv.info._Z32group_norm_nhwc_bwd_scale_kernelI11Fp16IOBf16WLi168EEv26Group_norm_nhwc_bwd_params --------------------------
	.section	.nv.info._Z32group_norm_nhwc_bwd_scale_kernelI11Fp16IOBf16WLi168EEv26Group_norm_nhwc_bwd_params,"",@"SHT_CUDA_INFO"
	.sectionflags	@""
	.align	4


	//----- nvinfo : EIATTR_CUDA_API_VERSION
	.align		4
        /*0000*/ 	.byte	0x04, 0x37
        /*0002*/ 	.short	(.L_1985 - .L_1984)
.L_1984:
        /*0004*/ 	.word	0x00000082


	//----- nvinfo : EIATTR_KPARAM_INFO
	.align		4
.L_1985:
        /*0008*/ 	.byte	0x04, 0x17
        /*000a*/ 	.short	(.L_1987 - .L_1986)
.L_1986:
        /*000c*/ 	.word	0x00000000
        /*0010*/ 	.short	0x0000
        /*0012*/ 	.short	0x0000
        /*0014*/ 	.byte	0x00, 0xf0, 0xe1, 0x02


	//----- nvinfo : EIATTR_SPARSE_MMA_MASK
	.align		4
.L_1987:
        /*0018*/ 	.byte	0x03, 0x50
        /*001a*/ 	.short	0x0000


	//----- nvinfo : EIATTR_MAXREG_COUNT
	.align		4
        /*001c*/ 	.byte	0x03, 0x1b
        /*001e*/ 	.short	0x00ff


	//----- nvinfo : EIATTR_MERCURY_ISA_VERSION
	.align		4
        /*0020*/ 	.byte	0x03, 0x5f
        /*0022*/ 	.short	0x0101


	//----- nvinfo : EIATTR_EXIT_INSTR_OFFSETS
	.align		4
        /*0024*/ 	.byte	0x04, 0x1c
        /*0026*/ 	.short	(.L_1989 - .L_1988)


	//   ....[0]....
.L_1988:
        /*0028*/ 	.word	0x000013a0


	//   ....[1]....
        /*002c*/ 	.word	0x00001410


	//   ....[2]....
        /*0030*/ 	.word	0x00001630


	//----- nvinfo : EIATTR_CRS_STACK_SIZE
	.align		4
.L_1989:
        /*0034*/ 	.byte	0x04, 0x1e
        /*0036*/ 	.short	(.L_1991 - .L_1990)
.L_1990:
        /*0038*/ 	.word	0x00000000


	//----- nvinfo : EIATTR_CBANK_PARAM_SIZE
	.align		4
.L_1991:
        /*003c*/ 	.byte	0x03, 0x19
        /*003e*/ 	.short	0x00b8


	//----- nvinfo : EIATTR_PARAM_CBANK
	.align		4
        /*0040*/ 	.byte	0x04, 0x0a
        /*0042*/ 	.short	(.L_1993 - .L_1992)
	.align		4
.L_1992:
        /*0044*/ 	.word	index@(.nv.constant0._Z32group_norm_nhwc_bwd_scale_kernelI11Fp16IOBf16WLi168EEv26Group_norm_nhwc_bwd_params)
        /*0048*/ 	.short	0x0210
        /*004a*/ 	.short	0x00b8


	//----- nvinfo : EIATTR_SW_WAR
	.align		4
.L_1993:
        /*004c*/ 	.byte	0x04, 0x36
        /*004e*/ 	.short	(.L_1995 - .L_1994)
.L_1994:
        /*0050*/ 	.word	0x00000008
.L_1995:


//--------------------- .nv.info._Z32group_norm_nhwc_bwd_scale_kernelI11Fp16IOBf16WLi64EEv26Group_norm_nhwc_bwd_params --------------------------
	.section	.nv.info._Z32group_norm_nhwc_bwd_scale_kernelI11Fp16IOBf16WLi64EEv26Group_norm_nhwc_bwd_params,"",@"SHT_CUDA_INFO"
	.sectionflags	@""
	.align	4


	//----- nvinfo : EIATTR_CUDA_API_VERSION
	.align		4
        /*0000*/ 	.byte	0x04, 0x37
        /*0002*/ 	.short	(.L_1997 - .L_1996)
.L_1996:
        /*0004*/ 	.word	0x00000082


	//----- nvinfo : EIATTR_KPARAM_INFO
	.align		4
.L_1997:
        /*0008*/ 	.byte	0x04, 0x17
        /*000a*/ 	.short	(.L_1999 - .L_1998)
.L_1998:
        /*000c*/ 	.word	0x00000000
        /*0010*/ 	.short	0x0000
        /*0012*/ 	.short	0x0000
        /*0014*/ 	.byte	0x00, 0xf0, 0xe1, 0x02


	//----- nvinfo : EIATTR_SPARSE_MMA_MASK
	.align		4
.L_1999:
        /*0018*/ 	.byte	0x03, 0x50
        /*001a*/ 	.short	0x0000


	//----- nvinfo : EIATTR_MAXREG_COUNT
	.align		4
        /*001c*/ 	.byte	0x03, 0x1b
        /*001e*/ 	.short	0x00ff


	//----- nvinfo : EIATTR_MERCURY_ISA_VERSION
	.align		4
        /*0020*/ 	.byte	0x03, 0x5f
        /*0022*/ 	.short	0x0101


	//----- nvinfo : EIATTR_EXIT_INSTR_OFFSETS
	.align		4
        /*0024*/ 	.byte	0x04, 0x1c
        /*0026*/ 	.short	(.L_2001 - .L_2000)


	//   ....[0]....
.L_2000:
        /*0028*/ 	.word	0x000013a0


	//   ....[1]....
        /*002c*/ 	.word	0x00001410


	//   ....[2]....
        /*0030*/ 	.word	0x00001630


	//----- nvinfo : EIATTR_CRS_STACK_SIZE
	.align		4
.L_2001:
        /*0034*/ 	.byte	0x04, 0x1e
        /*0036*/ 	.short	(.L_2003 - .L_2002)
.L_2002:
        /*0038*/ 	.word	0x00000000


	//----- nvinfo : EIATTR_CBANK_PARAM_SIZE
	.align		4
.L_2003:
        /*003c*/ 	.byte	0x03, 0x19
        /*003e*/ 	.short	0x00b8


	//----- nvinfo : EIATTR_PARAM_CBANK
	.align		4
        /*0040*/ 	.byte	0x04, 0x0a
        /*0042*/ 	.short	(.L_2005 - .L_2004)
	.align		4
.L_2004:
        /*0044*/ 	.word	index@(.nv.constant0._Z32group_norm_nhwc_bwd_scale_kernelI11Fp16IOBf16WLi64EEv26Group_norm_nhwc_bwd_params)
        /*0048*/ 	.short	0x0210
        /*004a*/ 	.short	0x00b8


	//----- nvinfo : EIATTR_SW_WAR
	.align		4
.L_2005:
        /*004c*/ 	.byte	0x04, 0x36
        /*004e*/ 	.short	(.L_2007 - .L_2006)
.L_2006:
        /*0050*/ 	.word	0x00000008
.L_2007:


//--------------------- .nv.info._Z32group_norm_nhwc_bwd_scale_kernelI11Fp16IOBf16WLi128EEv26Group_norm_nhwc_bwd_params --------------------------
	.section	.nv.info._Z32group_norm_nhwc_bwd_scale_kernelI11Fp16IOBf16WLi128EEv26Group_norm_nhwc_bwd_params,"",@"SHT_CUDA_INFO"
	.sectionflags	@""
	.align	4


	//----- nvinfo : EIATTR_CUDA_API_VERSION
	.align		4
        /*0000*/ 	.byte	0x04, 0x37
        /*0002*/ 	.short	(.L_2009 - .L_2008)
.L_2008:
        /*0004*/ 	.word	0x00000082


	//----- nvinfo : EIATTR_KPARAM_INFO
	.align		4
.L_2009:
        /*0008*/ 	.byte	0x04, 0x17
        /*000a*/ 	.short	(.L_2011 - .L_2010)
.L_2010:
        /*000c*/ 	.word	0x00000000
        /*0010*/ 	.short	0x0000
        /*0012*/ 	.short	0x0000
        /*0014*/ 	.byte	0x00, 0xf0, 0xe1, 0x02


	//----- nvinfo : EIATTR_SPARSE_MMA_MASK
	.align		4
.L_2011:
        /*0018*/ 	.byte	0x03, 0x50
        /*001a*/ 	.short	0x0000


	//----- nvinfo : EIATTR_MAXREG_COUNT
	.align		4
        /*001c*/ 	.byte	0x03, 0x1b
        /*001e*/ 	.short	0x00ff


	//----- nvinfo : EIATTR_MERCURY_ISA_VERSION
	.align		4
        /*0020*/ 	.byte	0x03, 0x5f
        /*0022*/ 	.short	0x0101


	//----- nvinfo : EIATTR_EXIT_INSTR_OFFSETS
	.align		4
        /*0024*/ 	.byte	0x04, 0x1c
        /*0026*/ 	.short	(.L_2013 - .L_2012)


	//   ....[0]....
.L_2012:
        /*0028*/ 	.word	0x000013a0


	//   ....[1]....
        /*002c*/ 	.word	0x00001410


	//   ....[2]....
        /*0030*/ 	.word	0x00001630


	//----- nvinfo : EIATTR_CRS_STACK_SIZE
	.align		4
.L_2013:
        /*0034*/ 	.byte	0x04, 0x1e
        /*0036*/ 	.short	(.L_2015 - .L_2014)
.L_2014:
        /*0038*/ 	.word	0x00000000


	//----- nvinfo : EIATTR_CBANK_PARAM_SIZE
	.align		4
.L_2015:
        /*003c*/ 	.byte	0x03, 0x19
        /*003e*/ 	.short	0x00b8


	//----- nvinfo : EIATTR_PARAM_CBANK
	.align		4
        /*0040*/ 	.byte	0x04, 0x0a
        /*0042*/ 	.short	(.L_2017 - .L_2016)
	.align		4
.L_2016:
        /*0044*/ 	.word	index@(.nv.constant0._Z32group_norm_nhwc_bwd_scale_kernelI11Fp16IOBf16WLi128EEv26Group_norm_nhwc_bwd_params)
        /*0048*/ 	.short	0x0210
        /*004a*/ 	.short	0x00b8


	//----- nvinfo : EIATTR_SW_WAR
	.align		4
.L_2017:
        /*004c*/ 	.byte	0x04, 0x36
        /*004e*/ 	.short	(.L_2019 - .L_2018)
.L_2018:
        /*0050*/ 	.word	0x00000008
.L_2019:


//--------------------- .nv.info._Z32group_norm_nhwc_bwd_scale_kernelI11Fp16IOBf16WLi192EEv26Group_norm_nhwc_bwd_params --------------------------
	.section	.nv.info._Z32group_norm_nhwc_bwd_scale_kernelI11Fp16IOBf16WLi192EEv26Group_norm_nhwc_bwd_params,"",@"SHT_CUDA_INFO"
	.sectionflags	@""
	.align	4


	//----- nvinfo : EIATTR_CUDA_API_VERSION
	.align		4
        /*0000*/ 	.byte	0x04, 0x37
        /*0002*/ 	.short	(.L_2021 - .L_2020)
.L_2020:
        /*0004*/ 	.word	0x00000082


	//----- nvinfo : EIATTR_KPARAM_INFO
	.align		4
.L_2021:
        /*0008*/ 	.byte	0x04, 0x17
        /*000a*/ 	.short	(.L_2023 - .L_2022)
.L_2022:
        /*000c*/ 	.word	0x00000000
        /*0010*/ 	.short	0x0000
        /*0012*/ 	.short	0x0000
        /*0014*/ 	.byte	0x00, 0xf0, 0xe1, 0x02


	//----- nvinfo : EIATTR_SPARSE_MMA_MASK
	.align		4
.L_2023:
        /*0018*/ 	.byte	0x03, 0x50
        /*001a*/ 	.short	0x0000


	//----- nvinfo : EIATTR_MAXREG_COUNT
	.align		4
        /*001c*/ 	.byte	0x03, 0x1b
        /*001e*/ 	.short	0x00ff


	//----- nvinfo : EIATTR_MERCURY_ISA_VERSION
	.align		4
        /*0020*/ 	.byte	0x03, 0x5f
        /*0022*/ 	.short	0x0101


	//----- nvinfo : EIATTR_EXIT_INSTR_OFFSETS
	.align		4
        /*0024*/ 	.byte	0x04, 0x1c
        /*0026*/ 	.short	(.L_2025 - .L_2024)


	//   ....[0]....
.L_2024:
        /*0028*/ 	.word	0x000013a0


	//   ....[1]....
        /*002c*/ 	.word	0x00001410


	//   ....[2]....
        /*0030*/ 	.word	0x00001630


	//----- nvinfo : EIATTR_CRS_STACK_SIZE
	.align		4
.L_2025:
        /*0034*/ 	.byte	0x04, 0x1e
        /*0036*/ 	.short	(.L_2027 - .L_2026)
.L_2026:
        /*0038*/ 	.word	0x00000000


	//----- nvinfo : EIATTR_CBANK_PARAM_SIZE
	.align		4
.L_2027:
        /*003c*/ 	.byte	0x03, 0x19
        /*003e*/ 	.short	0x00b8


	//----- nvinfo : EIATTR_PARAM_CBANK
	.align		4
        /*0040*/ 	.byte	0x04, 0x0a
        /*0042*/ 	.short	(.L_2029 - .L_2028)
	.align		4
.L_2028:
        /*0044*/ 	.word	index@(.nv.constant0._Z32group_norm_nhwc_bwd_scale_kernelI11Fp16IOBf16WLi192EEv26Group_norm_nhwc_bwd_params)
        /*0048*/ 	.short	0x0210
        /*004a*/ 	.short	0x00b8


	//----- nvinfo : EIATTR_SW_WAR
	.align		4
.L_2029:
        /*004c*/ 	.byte	0x04, 0x36
        /*004e*/ 	.short	(.L_2031 - .L_2030)
.L_2030:
        /*0050*/ 	.word	0x00000008
.L_2031:


//--------------------- .nv.info._Z32group_norm_nhwc_bwd_scale_kernelI11Fp16IOBf16WLi448EEv26Group_norm_nhwc_bwd_params --------------------------
	.section	.nv.info._Z32group_norm_nhwc_bwd_scale_kernelI11Fp16IOBf16WLi448EEv26Group_norm_nhwc_bwd_params,"",@"SHT_CUDA_INFO"
	.sectionflags	@""
	.align	4


	//----- nvinfo : EIATTR_CUDA_API_VERSION
	.align		4
        /*0000*/ 	.byte	0x04, 0x37
        /*0002*/ 	.short	(.L_2033 - .L_2032)
.L_2032:
        /*0004*/ 	.word	0x00000082


	//----- nvinfo : EIATTR_KPARAM_INFO
	.align		4
.L_2033:
        /*0008*/ 	.byte	0x04, 0x17
        /*000a*/ 	.short	(.L_2035 - .L_2034)
.L_2034:
        /*000c*/ 	.word	0x00000000
        /*0010*/ 	.short	0x0000
        /*0012*/ 	.short	0x0000
        /*0014*/ 	.byte	0x00, 0xf0, 0xe1, 0x02


	//----- nvinfo : EIATTR_SPARSE_MMA_MASK
	.align		4
.L_2035:
        /*0018*/ 	.byte	0x03, 0x50
        /*001a*/ 	.short	0x0000


	//----- nvinfo : EIATTR_MAXREG_COUNT
	.align		4
        /*001c*/ 	.byte	0x03, 0x1b
        /*001e*/ 	.short	0x00ff


	//----- nvinfo : EIATTR_MERCURY_ISA_VERSION
	.align		4
        /*0020*/ 	.byte	0x03, 0x5f
        /*0022*/ 	.short	0x0101


	//----- nvinfo : EIATTR_EXIT_INSTR_OFFSETS
	.align		4
        /*0024*/ 	.byte	0x04, 0x1c
        /*0026*/ 	.short	(.L_2037 - .L_2036)


	//   ....[0]....
.L_2036:
        /*0028*/ 	.word	0x000013a0


	//   ....[1]....
        /*002c*/ 	.word	0x00001410


	//   ....[2]....
        /*0030*/ 	.word	0x00001630


	//----- nvinfo : EIATTR_CRS_STACK_SIZE
	.align		4
.L_2037:
        /*0034*/ 	.byte	0x04, 0x1e
        /*0036*/ 	.short	(.L_2039 - .L_2038)
.L_2038:
        /*0038*/ 	.word	0x00000000


	//----- nvinfo : EIATTR_CBANK_PARAM_SIZE
	.align		4
.L_2039:
        /*003c*/ 	.byte	0x03, 0x19
        /*003e*/ 	.short	0x00b8


	//----- nvinfo : EIATTR_PARAM_CBANK
	.align		4
        /*0040*/ 	.byte	0x04, 0x0a
        /*0042*/ 	.short	(.L_2041 - .L_2040)
	.align		4
.L_2040:
        /*0044*/ 	.word	index@(.nv.constant0._Z32group_norm_nhwc_bwd_scale_kernelI11Fp16IOBf16WLi448EEv26Group_norm_nhwc_bwd_params)
        /*0048*/ 	.short	0x0210
        /*004a*/ 	.short	0x00b8


	//----- nvinfo : EIATTR_SW_WAR
	.align		4
.L_2041:
        /*004c*/ 	.byte	0x04, 0x36
        /*004e*/ 	.short	(.L_2043 - .L_2042)
.L_2042:
        /*0050*/ 	.word	0x00000008
.L_2043:


//--------------------- .nv.info._Z32group_norm_nhwc_bwd_scale_kernelI11Fp16IOBf16WLi256EEv26Group_norm_nhwc_bwd_params --------------------------
	.section	.nv.info._Z32group_norm_nhwc_bwd_scale_kernelI11Fp16IOBf16WLi256EEv26Group_norm_nhwc_bwd_params,"",@"SHT_CUDA_INFO"
	.sectionflags	@""
	.align	4


	//----- nvinfo : EIATTR_CUDA_API_VERSION
	.align		4
        /*0000*/ 	.byte	0x04, 0x37
        /*0002*/ 	.short	(.L_2045 - .L_2044)
.L_2044:
        /*0004*/ 	.word	0x00000082


	//----- nvinfo : EIATTR_KPARAM_INFO
	.align		4
.L_2045:
        /*0008*/ 	.byte	0x04, 0x17
        /*000a*/ 	.short	(.L_2047 - .L_2046)
.L_2046:
        /*000c*/ 	.word	0x00000000
        /*0010*/ 	.short	0x0000
        /*0012*/ 	.short	0x0000
        /*0014*/ 	.byte	0x00, 0xf0, 0xe1, 0x02


	//----- nvinfo : EIATTR_SPARSE_MMA_MASK
	.align		4
.L_2047:
        /*0018*/ 	.byte	0x03, 0x50
        /*001a*/ 	.short	0x0000


	//----- nvinfo : EIATTR_MAXREG_COUNT
	.align		4
        /*001c*/ 	.byte	0x03, 0x1b
        /*001e*/ 	.short	0x00ff


	//----- nvinfo : EIATTR_MERCURY_ISA_VERSION
	.align		4
        /*0020*/ 	.byte	0x03, 0x5f
        /*0022*/ 	.short	0x0101


	//----- nvinfo : EIATTR_EXIT_INSTR_OFFSETS
	.align		4
        /*0024*/ 	.byte	0x04, 0x1c
        /*0026*/ 	.short	(.L_2049 - .L_2048)


	//   ....[0]....
.L_2048:
        /*0028*/ 	.word	0x000013a0


	//   ....[1]....
        /*002c*/ 	.word	0x00001410


	//   ....[2]....
        /*0030*/ 	.word	0x00001630


	//----- nvinfo : EIATTR_CRS_STACK_SIZE
	.align		4
.L_2049:
        /*0034*/ 	.byte	0x04, 0x1e
        /*0036*/ 	.short	(.L_2051 - .L_2050)
.L_2050:
        /*0038*/ 	.word	0x00000000


	//----- nvinfo : EIATTR_CBANK_PARAM_SIZE
	.align		4
.L_2051:
        /*003c*/ 	.byte	0x03, 0x19
        /*003e*/ 	.short	0x00b8


	//----- nvinfo : EIATTR_PARAM_CBANK
	.align		4
        /*0040*/ 	.byte	0x04, 0x0a
        /*0042*/ 	.short	(.L_2053 - .L_2052)
	.align		4
.L_2052:
        /*0044*/ 	.word	index@(.nv.constant0._Z32group_norm_nhwc_bwd_scale_kernelI11Fp16IOBf16WLi256EEv26Group_norm_nhwc_bwd_params)
        /*0048*/ 	.short	0x0210
        /*004a*/ 	.short	0x00b8


	//----- nvinfo : EIATTR_SW_WAR
	.align		4
.L_2053:
        /*004c*/ 	.byte	0x04, 0x36
        /*004e*/ 	.short	(.L_2055 - .L_2054)
.L_2054:
        /*0050*/ 	.word	0x00000008
.L_2055:


//--------------------- .nv.info._Z32group_norm_nhwc_bwd_scale_kernelI11Fp16IOBf16WLi120EEv26Group_norm_nhwc_bwd_params --------------------------
	.section	.nv.info._Z32group_norm_nhwc_bwd_scale_kernelI11Fp16IOBf16WLi120EEv26Group_norm_nhwc_bwd_params,"",@"SHT_CUDA_INFO"
	.sectionflags	@""
	.align	4


	//----- nvinfo : EIATTR_CUDA_API_VERSION
	.align		4
        /*0000*/ 	.byte	0x04, 0x37
        /*0002*/ 	.short	(.L_2057 - .L_2056)
.L_2056:
        /*0004*/ 	.word	0x00000082


	//----- nvinfo : EIATTR_KPARAM_INFO
	.align		4
.L_2057:
        /*0008*/ 	.byte	0x04, 0x17
        /*000a*/ 	.short	(.L_2059 - .L_2058)
.L_2058:
        /*000c*/ 	.word	0x00000000
        /*0010*/ 	.short	0x0000
        /*0012*/ 	.short	0x0000
        /*0014*/ 	.byte	0x00, 0xf0, 0xe1, 0x02


	//----- nvinfo : EIATTR_SPARSE_MMA_MASK
	.align		4
.L_2059:
        /*0018*/ 	.byte	0x03, 0x50
        /*001a*/ 	.short	0x0000


	//----- nvinfo : EIATTR_MAXREG_COUNT
	.align		4
        /*001c*/ 	.byte	0x03, 0x1b
        /*001e*/ 	.short	0x00ff


	//----- nvinfo : EIATTR_MERCURY_ISA_VERSION
	.align		4
        /*0020*/ 	.byte	0x03, 0x5f
        /*0022*/ 	.short	0x0101


	//----- nvinfo : EIATTR_EXIT_INSTR_OFFSETS
	.align		4
        /*0024*/ 	.byte	0x04, 0x1c
        /*0026*/ 	.short	(.L_2061 - .L_2060)


	//   ....[0]....
.L_2060:
        /*0028*/ 	.word	0x000013a0


	//   ....[1]....
        /*002c*/ 	.word	0x00001410


	//   ....[2]....
        /*0030*/ 	.word	0x00001630


	//----- nvinfo : EIATTR_CRS_STACK_SIZE
	.align		4
.L_2061:
        /*0034*/ 	.byte	0x04, 0x1e
        /*0036*/ 	.short	(.L_2063 - .L_2062)
.L_2062:
        /*0038*/ 	.word	0x00000000


	//----- nvinfo : EIATTR_CBANK_PARAM_SIZE
	.align		4
.L_2063:
        /*003c*/ 	.byte	0x03, 0x19
        /*003e*/ 	.short	0x00b8


	//----- nvinfo : EIATTR_PARAM_CBANK
	.align		4
        /*0040*/ 	.byte	0x04, 0x0a
        /*0042*/ 	.short	(.L_2065 - .L_2064)
	.align		4
.L_2064:
        /*0044*/ 	.word	index@(.nv.constant0._Z32group_norm_nhwc_bwd_scale_kernelI11Fp16IOBf16WLi120EEv26Group_norm_nhwc_bwd_params)
        /*0048*/ 	.short	0x0210
        /*004a*/ 	.short	0x00b8


	//----- nvinfo : EIATTR_SW_WAR
	.align		4
.L_2065:
        /*004c*/ 	.byte	0x04, 0x36
        /*004e*/ 	.short	(.L_2067 - .L_2066)
.L_2066:
        /*0050*/ 	.word	0x00000008
.L_2067:


//--------------------- .nv.info._Z32group_norm_nhwc_bwd_scale_kernelI11Fp16IOBf16WLi140EEv26Group_norm_nhwc_bwd_params --------------------------
	.section	.nv.info._Z32group_norm_nhwc_bwd_scale_kernelI11Fp16IOBf16WLi140EEv26Group_norm_nhwc_bwd_params,"",@"SHT_CUDA_INFO"
	.sectionflags	@""
	.align	4


	//----- nvinfo : EIATTR_CUDA_API_VERSION
	.align		4
        /*0000*/ 	.byte	0x04, 0x37
        /*0002*/ 	.short	(.L_2069 - .L_2068)
.L_2068:
        /*0004*/ 	.word	0x00000082


	//----- nvinfo : EIATTR_KPARAM_INFO
	.align		4
.L_2069:
        /*0008*/ 	.byte	0x04, 0x17
        /*000a*/ 	.short	(.L_2071 - .L_2070)
.L_2070:
        /*000c*/ 	.word	0x00000000
        /*0010*/ 	.short	0x0000
        /*0012*/ 	.short	0x0000
        /*0014*/ 	.byte	0x00, 0xf0, 0xe1, 0x02


	//----- nvinfo : EIATTR_SPARSE_MMA_MASK
	.align		4
.L_2071:
        /*0018*/ 	.byte	0x03, 0x50
        /*001a*/ 	.short	0x0000


	//----- nvinfo : EIATTR_MAXREG_COUNT
	.align		4
        /*001c*/ 	.byte	0x03, 0x1b
        /*001e*/ 	.short	0x00ff


	//----- nvinfo : EIATTR_MERCURY_ISA_VERSION
	.align		4
        /*0020*/ 	.byte	0x03, 0x5f
        /*0022*/ 	.short	0x0101


	//----- nvinfo : EIATTR_EXIT_INSTR_OFFSETS
	.align		4
        /*0024*/ 	.byte	0x04, 0x1c
        /*0026*/ 	.short	(.L_2073 - .L_2072)


	//   ....[0]....
.L_2072:
        /*0028*/ 	.word	0x000013a0


	//   ....[1]....
        /*002c*/ 	.word	0x00001410


	//   ....[2]....
        /*0030*/ 	.word	0x00001630


	//----- nvinfo : EIATTR_CRS_STACK_SIZE
	.align		4
.L_2073:
        /*0034*/ 	.byte	0x04, 0x1e
        /*0036*/ 	.short	(.L_2075 - .L_2074)
.L_2074:
        /*0038*/ 	.word	0x00000000


	//----- nvinfo : EIATTR_CBANK_PARAM_SIZE
	.align		4
.L_2075:
        /*003c*/ 	.byte	0x03, 0x19
        /*003e*/ 	.short	0x00b8


	//----- nvinfo : EIATTR_PARAM_CBANK
	.align		4
        /*0040*/ 	.byte	0x04, 0x0a
        /*0042*/ 	.short	(.L_2077 - .L_2076)
	.align		4
.L_2076:
        /*0044*/ 	.word	index@(.nv.constant0._Z32group_norm_nhwc_bwd_scale_kernelI11Fp16IOBf16WLi140EEv26Group_norm_nhwc_bwd_params)
        /*0048*/ 	.short	0x0210
        /*004a*/ 	.short	0x00b8


	//----- nvinfo : EIATTR_SW_WAR
	.align		4
.L_2077:
        /*004c*/ 	.byte	0x04, 0x36
        /*004e*/ 	.short	(.L_2079 - .L_2078)
.L_2078:
        /*0050*/ 	.word	0x00000008
.L_2079:


//--------------------- .nv.info._Z32group_norm_nhwc_bwd_scale_kernelI11Fp16IOBf16WLi160EEv26Group_norm_nhwc_bwd_params --------------------------
	.section	.nv.info._Z32group_norm_nhwc_bwd_scale_kernelI11Fp16IOBf16WLi160EEv26Group_norm_nhwc_bwd_params,"",@"SHT_CUDA_INFO"
	.sectionflags	@""
	.align	4


	//----- nvinfo : EIATTR_CUDA_API_VERSION
	.align		4
        /*0000*/ 	.byte	0x04, 0x37
        /*0002*/ 	.short	(.L_2081 - .L_2080)
.L_2080:
        /*0004*/ 	.word	0x00000082


	//----- nvinfo : EIATTR_KPARAM_INFO
	.align		4
.L_2081:
        /*0008*/ 	.byte	0x04, 0x17
        /*000a*/ 	.short	(.L_2083 - .L_2082)
.L_2082:
        /*000c*/ 	.word	0x00000000
        /*0010*/ 	.short	0x0000
        /*0012*/ 	.short	0x0000
        /*0014*/ 	.byte	0x00, 0xf0, 0xe1, 0x02


	//----- nvinfo : EIATTR_SPARSE_MMA_MASK
	.align		4
.L_2083:
        /*0018*/ 	.byte	0x03, 0x50
        /*001a*/ 	.short	0x0000


	//----- nvinfo : EIATTR_MAXREG_COUNT
	.align		4
        /*001c*/ 	.byte	0x03, 0x1b
        /*001e*/ 	.short	0x00ff


	//----- nvinfo : EIATTR_MERCURY_ISA_VERSION
	.align		4
        /*0020*/ 	.byte	0x03, 0x5f
        /*0022*/ 	.short	0x0101


	//----- nvinfo : EIATTR_EXIT_INSTR_OFFSETS
	.align		4
        /*0024*/ 	.byte	0x04, 0x1c
        /*0026*/ 	.short	(.L_2085 - .L_2084)


	//   ....[0]....
.L_2084:
        /*0028*/ 	.word	0x000013a0


	//   ....[1]....
        /*002c*/ 	.word	0x00001410


	//   ....[2]....
        /*0030*/ 	.word	0x00001630


	//----- nvinfo : EIATTR_CRS_STACK_SIZE
	.align		4
.L_2085:
        /*0034*/ 	.byte	0x04, 0x1e
        /*0036*/ 	.short	(.L_2087 - .L_2086)
.L_2086:
        /*0038*/ 	.word	0x00000000


	//----- nvinfo : EIATTR_CBANK_PARAM_SIZE
	.align		4
.L_2087:
        /*003c*/ 	.byte	0x03, 0x19
        /*003e*/ 	.short	0x00b8


	//----- nvinfo : EIATTR_PARAM_CBANK
	.align		4
        /*0040*/ 	.byte	0x04, 0x0a
        /*0042*/ 	.short	(.L_2089 - .L_2088)
	.align		4
.L_2088:
        /*0044*/ 	.word	index@(.nv.constant0._Z32group_norm_nhwc_bwd_scale_kernelI11Fp16IOBf16WLi160EEv26Group_norm_nhwc_bwd_params)
        /*0048*/ 	.short	0x0210
        /*004a*/ 	.short	0x00b8


	//----- nvinfo : EIATTR_SW_WAR
	.align		4
.L_2089:
        /*004c*/ 	.byte	0x04, 0x36
        /*004e*/ 	.short	(.L_2091 - .L_2090)
.L_2090:
        /*0050*/ 	.word	0x00000008
.L_2091:


//--------------------- .nv.info._Z32group_norm_nhwc_bwd_scale_kernelI11Fp16IOFp16WLi196EEv26Group_norm_nhwc_bwd_params --------------------------
	.section	.nv.info._Z32group_norm_nhwc_bwd_scale_kernelI11Fp16IOFp16WLi196EEv26Group_norm_nhwc_bwd_params,"",@"SHT_CUDA_INFO"
	.sectionflags	@""
	.align	4


	//----- nvinfo : EIATTR_CUDA_API_VERSION
	.align		4
        /*0000*/ 	.byte	0x04, 0x37
        /*0002*/ 	.short	(.L_2093 - .L_2092)
.L_2092:
        /*0004*/ 	.word	0x00000082


	//----- nvinfo : EIATTR_KPARAM_INFO
	.align		4
.L_2093:
        /*0008*/ 	.byte	0x04, 0x17
        /*000a*/ 	.short	(.L_2095 - .L_2094)
.L_2094:
        /*000c*/ 	.word	0x00000000
        /*0010*/ 	.short	0x0000
        /*0012*/ 	.short	0x0000
        /*0014*/ 	.byte	0x00, 0xf0, 0xe1, 0x02


	//----- nvinfo : EIATTR_SPARSE_MMA_MASK
	.align		4
.L_2095:
        /*0018*/ 	.byte	0x03, 0x50
        /*001a*/ 	.short	0x0000


	//----- nvinfo : EIATTR_MAXREG_COUNT
	.align		4
        /*001c*/ 	.byte	0x03, 0x1b
        /*001e*/ 	.short	0x00ff


	//----- nvinfo : EIATTR_MERCURY_ISA_VERSION
	.align		4
        /*0020*/ 	.byte	0x03, 0x5f
        /*0022*/ 	.short	0x0101


	//----- nvinfo : EIATTR_EXIT_INSTR_OFFSETS
	.align		4
        /*0024*/ 	.byte	0x04, 0x1c
        /*0026*/ 	.short	(.L_2097 - .L_2096)


	//   ....[0]....
.L_2096:
        /*0028*/ 	.word	0x000013a0


	//   ....[1]....
        /*002c*/ 	.word	0x00001410


	//   ....[2]....
        /*0030*/ 	.word	0x00001630


	//----- nvinfo : EIATTR_CRS_STACK_SIZE
	.align		4
.L_2097:
        /*0034*/ 	.byte	0x04, 0x1e
        /*0036*/ 	.short	(.L_2099 - .L_2098)
.L_2098:
        /*0038*/ 	.word	0x00000000


	//----- nvinfo : EIATTR_CBANK_PARAM_SIZE
	.align		4
.L_2099:
        /*003c*/ 	.byte	0x03, 0x19
        /*003e*/ 	.short	0x00b8


	//----- nvinfo : EIATTR_PARAM_CBANK
	.align		4
        /*0040*/ 	.byte	0x04, 0x0a
        /*0042*/ 	.short	(.L_2101 - .L_2100)
	.align		4
.L_2100:
        /*0044*/ 	.word	index@(.nv.constant0._Z32group_norm_nhwc_bwd_scale_kernelI11Fp16IOFp16WLi196EEv26Group_norm_nhwc_bwd_params)
        /*0048*/ 	.short	0x0210
        /*004a*/ 	.short	0x00b8


	//----- nvinfo : EIATTR_SW_WAR
	.align		4
.L_2101:
        /*004c*/ 	.byte	0x04, 0x36
        /*004e*/ 	.short	(.L_2103 - .L_2102)
.L_2102:
        /*0050*/ 	.word	0x00000008
.L_2103:


//--------------------- .nv.info._Z32group_norm_nhwc_bwd_scale_kernelI11Fp16IOFp16WLi168EEv26Group_norm_nhwc_bwd_params --------------------------
	.section	.nv.info._Z32group_norm_nhwc_bwd_scale_kernelI11Fp16IOFp16WLi168EEv26Group_norm_nhwc_bwd_params,"",@"SHT_CUDA_INFO"
	.sectionflags	@""
	.align	4


	//----- nvinfo : EIATTR_CUDA_API_VERSION
	.align		4
        /*0000*/ 	.byte	0x04, 0x37
        /*0002*/ 	.short	(.L_2105 - .L_2104)
.L_2104:
        /*0004*/ 	.word	0x00000082


	//----- nvinfo : EIATTR_KPARAM_INFO
	.align		4
.L_2105:
        /*0008*/ 	.byte	0x04, 0x17
        /*000a*/ 	.short	(.L_2107 - .L_2106)
.L_2106:
        /*000c*/ 	.word	0x00000000
        /*0010*/ 	.short	0x0000
        /*0012*/ 	.short	0x0000
        /*0014*/ 	.byte	0x00, 0xf0, 0xe1, 0x02


	//----- nvinfo : EIATTR_SPARSE_MMA_MASK
	.align		4
.L_2107:
        /*0018*/ 	.byte	0x03, 0x50
        /*001a*/ 	.short	0x0000


	//----- nvinfo : EIATTR_MAXREG_COUNT
	.align		4
        /*001c*/ 	.byte	0x03, 0x1b
        /*001e*/ 	.short	0x00ff


	//----- nvinfo : EIATTR_MERCURY_ISA_VERSION
	.align		4
        /*0020*/ 	.byte	0x03, 0x5f
        /*0022*/ 	.short	0x0101


	//----- nvinfo : EIATTR_EXIT_INSTR_OFFSETS
	.align		4
        /*0024*/ 	.byte	0x04, 0x1c
        /*0026*/ 	.short	(.L_2109 - .L_2108)


	//   ....[0]....
.L_2108:
        /*0028*/ 	.word	0x000013a0


	//   ....[1]....
        /*002c*/ 	.word	0x00001410


	//   ....[2]....
        /*0030*/ 	.word	0x00001630


	//----- nvinfo : EIATTR_CRS_STACK_SIZE
	.align		4
.L_2109:
        /*0034*/ 	.byte	0x04, 0x1e
        /*0036*/ 	.short	(.L_2111 - .L_2110)
.L_2110:
        /*0038*/ 	.word	0x00000000


	//----- nvinfo : EIATTR_CBANK_PARAM_SIZE
	.align		4
.L_2111:
        /*003c*/ 	.byte	0x03, 0x19
        /*003e*/ 	.short	0x00b8


	//----- nvinfo : EIATTR_PARAM_CBANK
	.align		4
        /*0040*/ 	.byte	0x04, 0x0a
        /*0042*/ 	.short	(.L_2113 - .L_2112)
	.align		4
.L_2112:
        /*0044*/ 	.word	index@(.nv.constant0._Z32group_norm_nhwc_bwd_scale_kernelI11Fp16IOFp16WLi168EEv26Group_norm_nhwc_bwd_params)
        /*0048*/ 	.short	0x0210
        /*004a*/ 	.short	0x00b8


	//----- nvinfo : EIATTR_SW_WAR
	.align		4
.L_2113:
        /*004c*/ 	.byte	0x04, 0x36
        /*004e*/ 	.short	(.L_2115 - .L_2114)
.L_2114:
        /*0050*/ 	.word	0x00000008
.L_2115:


//--------------------- .nv.info._Z32group_norm_nhwc_bwd_scale_kernelI11Fp16IOFp16WLi64EEv26Group_norm_nhwc_bwd_params --------------------------
	.section	.nv.info._Z32group_norm_nhwc_bwd_scale_kernelI11Fp16IOFp16WLi64EEv26Group_norm_nhwc_bwd_params,"",@"SHT_CUDA_INFO"
	.sectionflags	@""
	.align	4


	//----- nvinfo : EIATTR_CUDA_API_VERSION
	.align		4
        /*0000*/ 	.byte	0x04, 0x37
        /*0002*/ 	.short	(.L_2117 - .L_2116)
.L_2116:
        /*0004*/ 	.word	0x00000082


	//----- nvinfo : EIATTR_KPARAM_INFO
	.align		4
.L_2117:
        /*0008*/ 	.byte	0x04, 0x17
        /*000a*/ 	.short	(.L_2119 - .L_2118)
.L_2118:
        /*000c*/ 	.word	0x00000000
        /*0010*/ 	.short	0x0000
        /*0012*/ 	.short	0x0000
        /*0014*/ 	.byte	0x00, 0xf0, 0xe1, 0x02


	//----- nvinfo : EIATTR_SPARSE_MMA_MASK
	.align		4
.L_2119:
        /*0018*/ 	.byte	0x03, 0x50
        /*001a*/ 	.short	0x0000


	//----- nvinfo : EIATTR_MAXREG_COUNT
	.align		4
        /*001c*/ 	.byte	0x03, 0x1b
        /*001e*/ 	.short	0x00ff


	//----- nvinfo : EIATTR_MERCURY_ISA_VERSION
	.align		4
        /*0020*/ 	.byte	0x03, 0x5f
        /*0022*/ 	.short	0x0101


	//----- nvinfo : EIATTR_EXIT_INSTR_OFFSETS
	.align		4
        /*0024*/ 	.byte	0x04, 0x1c
        /*0026*/ 	.short	(.L_2121 - .L_2120)


	//   ....[0]....
.L_2120:
        /*0028*/ 	.word	0x000013a0


	//   ....[1]....
        /*002c*/ 	.word	0x00001410


	//   ....[2]....
        /*0030*/ 	.word	0x00001630


	//----- nvinfo : EIATTR_CRS_STACK_SIZE
	.align		4
.L_2121:
        /*0034*/ 	.byte	0x04, 0x1e
        /*0036*/ 	.short	(.L_2123 - .L_2122)
.L_2122:
        /*0038*/ 	.word	0x00000000


	//----- nvinfo : EIATTR_CBANK_PARAM_SIZE
	.align		4
.L_2123:
        /*003c*/ 	.byte	0x03, 0x19
        /*003e*/ 	.short	0x00b8


	//----- nvinfo : EIATTR_PARAM_CBANK
	.align		4
        /*0040*/ 	.byte	0x04, 0x0a
        /*0042*/ 	.short	(.L_2125 - .L_2124)
	.align		4
.L_2124:
        /*0044*/ 	.word	index@(.nv.constant0._Z32group_norm_nhwc_bwd_scale_kernelI11Fp16IOFp16WLi64EEv26Group_norm_nhwc_bwd_params)
        /*0048*/ 	.short	0x0210
        /*004a*/ 	.short	0x00b8


	//----- nvinfo : EIATTR_SW_WAR
	.align		4
.L_2125:
        /*004c*/ 	.byte	0x04, 0x36
        /*004e*/ 	.short	(.L_2127 - .L_2126)
.L_2126:
        /*0050*/ 	.word	0x00000008
.L_2127:


//--------------------- .nv.info._Z32group_norm_nhwc_bwd_scale_kernelI11Fp16IOFp16WLi128EEv26Group_norm_nhwc_bwd_params --------------------------
	.section	.nv.info._Z32group_norm_nhwc_bwd_scale_kernelI11Fp16IOFp16WLi128EEv26Group_norm_nhwc_bwd_params,"",@"SHT_CUDA_INFO"
	.sectionflags	@""
	.align	4


	//----- nvinfo : EIATTR_CUDA_API_VERSION
	.align		4
        /*0000*/ 	.byte	0x04, 0x37
        /*0002*/ 	.short	(.L_2129 - .L_2128)
.L_2128:
        /*0004*/ 	.word	0x00000082


	//----- nvinfo : EIATTR_KPARAM_INFO
	.align		4
.L_2129:
        /*0008*/ 	.byte	0x04, 0x17
        /*000a*/ 	.short	(.L_2131 - .L_2130)
.L_2130:
        /*000c*/ 	.word	0x00000000
        /*0010*/ 	.short	0x0000
        /*0012*/ 	.short	0x0000
        /*0014*/ 	.byte	0x00, 0xf0, 0xe1, 0x02


	//----- nvinfo : EIATTR_SPARSE_MMA_MASK
	.align		4
.L_2131:
        /*0018*/ 	.byte	0x03, 0x50
        /*001a*/ 	.short	0x0000


	//----- nvinfo : EIATTR_MAXREG_COUNT
	.align		4
        /*001c*/ 	.byte	0x03, 0x1b
        /*001e*/ 	.short	0x00ff


	//----- nvinfo : EIATTR_MERCURY_ISA_VERSION
	.align		4
        /*0020*/ 	.byte	0x03, 0x5f
        /*0022*/ 	.short	0x0101


	//----- nvinfo : EIATTR_EXIT_INSTR_OFFSETS
	.align		4
        /*0024*/ 	.byte	0x04, 0x1c
        /*0026*/ 	.short	(.L_2133 - .L_2132)


	//   ....[0]....
.L_2132:
        /*0028*/ 	.word	0x000013a0


	//   ....[1]....
        /*002c*/ 	.word	0x00001410


	//   ....[2]....
        /*0030*/ 	.word	0x00001630


	//----- nvinfo : EIATTR_CRS_STACK_SIZE
	.align		4
.L_2133:
        /*0034*/ 	.byte	0x04, 0x1e
        /*0036*/ 	.short	(.L_2135 - .L_2134)
.L_2134:
        /*0038*/ 	.word	0x00000000


	//----- nvinfo : EIATTR_CBANK_PARAM_SIZE
	.align		4
.L_2135:
        /*003c*/ 	.byte	0x03, 0x19
        /*003e*/ 	.short	0x00b8


	//----- nvinfo : EIATTR_PARAM_CBANK
	.align		4
        /*0040*/ 	.byte	0x04, 0x0a
        /*0042*/ 	.short	(.L_2137 - .L_2136)
	.align		4
.L_2136:
        /*0044*/ 	.word	index@(.nv.constant0._Z32group_norm_nhwc_bwd_scale_kernelI11Fp16IOFp16WLi128EEv26Group_norm_nhwc_bwd_params)
        /*0048*/ 	.short	0x0210
        /*004a*/ 	.short	0x00b8


	//----- nvinfo : EIATTR_SW_WAR
	.align		4
.L_2137:
        /*004c*/ 	.byte	0x04, 0x36
        /*004e*/ 	.short	(.L_2139 - .L_2138)
.L_2138:
        /*0050*/ 	.word	0x00000008
.L_2139:


//--------------------- .nv.info._Z32group_norm_nhwc_bwd_scale_kernelI11Fp16IOFp16WLi192EEv26Group_norm_nhwc_bwd_params --------------------------
	.section	.nv.info._Z32group_norm_nhwc_bwd_scale_kernelI11Fp16IOFp16WLi192EEv26Group_norm_nhwc_bwd_params,"",@"SHT_CUDA_INFO"
	.sectionflags	@""
	.align	4


	//----- nvinfo : EIATTR_CUDA_API_VERSION
	.align		4
        /*0000*/ 	.byte	0x04, 0x37
        /*0002*/ 	.short	(.L_2141 - .L_2140)
.L_2140:
        /*0004*/ 	.word	0x00000082


	//----- nvinfo : EIATTR_KPARAM_INFO
	.align		4
.L_2141:
        /*0008*/ 	.byte	0x04, 0x17
        /*000a*/ 	.short	(.L_2143 - .L_2142)
.L_2142:
        /*000c*/ 	.word	0x00000000
        /*0010*/ 	.short	0x0000
        /*0012*/ 	.short	0x0000
        /*0014*/ 	.byte	0x00, 0xf0, 0xe1, 0x02


	//----- nvinfo : EIATTR_SPARSE_MMA_MASK
	.align		4
.L_2143:
        /*0018*/ 	.byte	0x03, 0x50
        /*001a*/ 	.short	0x0000


	//----- nvinfo : EIATTR_MAXREG_COUNT
	.align		4
        /*001c*/ 	.byte	0x03, 0x1b
        /*001e*/ 	.short	0x00ff


	//----- nvinfo : EIATTR_MERCURY_ISA_VERSION
	.align		4
        /*0020*/ 	.byte	0x03, 0x5f
        /*0022*/ 	.short	0x0101


	//----- nvinfo : EIATTR_EXIT_INSTR_OFFSETS
	.align		4
        /*0024*/ 	.byte	0x04, 0x1c
        /*0026*/ 	.short	(.L_2145 - .L_2144)


	//   ....[0]....
.L_2144:
        /*0028*/ 	.word	0x000013a0


	//   ....[1]....
        /*002c*/ 	.word	0x00001410


	//   ....[2]....
        /*0030*/ 	.word	0x00001630


	//----- nvinfo : EIATTR_CRS_STACK_SIZE
	.align		4
.L_2145:
        /*0034*/ 	.byte	0x04, 0x1e
        /*0036*/ 	.short	(.L_2147 - .L_2146)
.L_2146:
        /*0038*/ 	.word	0x00000000


	//----- nvinfo : EIATTR_CBANK_PARAM_SIZE
	.align		4
.L_2147:
        /*003c*/ 	.byte	0x03, 0x19
        /*003e*/ 	.short	0x00b8


	//----- nvinfo : EIATTR_PARAM_CBANK
	.align		4
        /*0040*/ 	.byte	0x04, 0x0a
        /*0042*/ 	.short	(.L_2149 - .L_2148)
	.align		4
.L_2148:
        /*0044*/ 	.word	index@(.nv.constant0._Z32group_norm_nhwc_bwd_scale_kernelI11Fp16IOFp16WLi192EEv26Group_norm_nhwc_bwd_params)
        /*0048*/ 	.short	0x0210
        /*004a*/ 	.short	0x00b8


	//----- nvinfo : EIATTR_SW_WAR
	.align		4
.L_2149:
        /*004c*/ 	.byte	0x04, 0x36
        /*004e*/ 	.short	(.L_2151 - .L_2150)
.L_2150:
        /*0050*/ 	.word	0x00000008
.L_2151:


//--------------------- .nv.info._Z32group_norm_nhwc_bwd_scale_kernelI11Fp16IOFp16WLi448EEv26Group_norm_nhwc_bwd_params --------------------------
	.section	.nv.info._Z32group_norm_nhwc_bwd_scale_kernelI11Fp16IOFp16WLi448EEv26Group_norm_nhwc_bwd_params,"",@"SHT_CUDA_INFO"
	.sectionflags	@""
	.align	4


	//----- nvinfo : EIATTR_CUDA_API_VERSION
	.align		4
        /*0000*/ 	.byte	0x04, 0x37
        /*0002*/ 	.short	(.L_2153 - .L_2152)
.L_2152:
        /*0004*/ 	.word	0x00000082


	//----- nvinfo : EIATTR_KPARAM_INFO
	.align		4
.L_2153:
        /*0008*/ 	.byte	0x04, 0x17
        /*000a*/ 	.short	(.L_2155 - .L_2154)
.L_2154:
        /*000c*/ 	.word	0x00000000
        /*0010*/ 	.short	0x0000
        /*0012*/ 	.short	0x0000
        /*0014*/ 	.byte	0x00, 0xf0, 0xe1, 0x02


	//----- nvinfo : EIATTR_SPARSE_MMA_MASK
	.align		4
.L_2155:
        /*0018*/ 	.byte	0x03, 0x50
        /*001a*/ 	.short	0x0000


	//----- nvinfo : EIATTR_MAXREG_COUNT
	.align		4
        /*001c*/ 	.byte	0x03, 0x1b
        /*001e*/ 	.short	0x00ff


	//----- nvinfo : EIATTR_MERCURY_ISA_VERSION
	.align		4
        /*0020*/ 	.byte	0x03, 0x5f
        /*0022*/ 	.short	0x0101


	//----- nvinfo : EIATTR_EXIT_INSTR_OFFSETS
	.align		4
        /*0024*/ 	.byte	0x04, 0x1c
        /*0026*/ 	.short	(.L_2157 - .L_2156)


	//   ....[0]....
.L_2156:
        /*0028*/ 	.word	0x000013a0


	//   ....[1]....
        /*002c*/ 	.word	0x00001410


	//   ....[2]....
        /*0030*/ 	.word	0x00001630


	//----- nvinfo : EIATTR_CRS_STACK_SIZE
	.align		4
.L_2157:
        /*0034*/ 	.byte	0x04, 0x1e
        /*0036*/ 	.short	(.L_2159 - .L_2158)
.L_2158:
        /*0038*/ 	.word	0x00000000


	//----- nvinfo : EIATTR_CBANK_PARAM_SIZE
	.align		4
.L_2159:
        /*003c*/ 	.byte	0x03, 0x19
        /*003e*/ 	.short	0x00b8


	//----- nvinfo : EIATTR_PARAM_CBANK
	.align		4
        /*0040*/ 	.byte	0x04, 0x0a
        /*0042*/ 	.short	(.L_2161 - .L_2160)
	.align		4
.L_2160:
        /*0044*/ 	.word	index@(.nv.constant0._Z32group_norm_nhwc_bwd_scale_kernelI11Fp16IOFp16WLi448EEv26Group_norm_nhwc_bwd_params)
        /*0048*/ 	.short	0x0210
        /*004a*/ 	.short	0x00b8


	//----- nvinfo : EIATTR_SW_WAR
	.align		4
.L_2161:
        /*004c*/ 	.byte	0x04, 0x36
        /*004e*/ 	.short	(.L_2163 - .L_2162)
.L_2162:
        /*0050*/ 	.word	0x00000008
.L_2163:


//--------------------- .nv.info._Z32group_norm_nhwc_bwd_scale_kernelI11Fp16IOFp16WLi256EEv26Group_norm_nhwc_bwd_params --------------------------
	.section	.nv.info._Z32group_norm_nhwc_bwd_scale_kernelI11Fp16IOFp16WLi256EEv26Group_norm_nhwc_bwd_params,"",@"SHT_CUDA_INFO"
	.sectionflags	@""
	.align	4


	//----- nvinfo : EIATTR_CUDA_API_VERSION
	.align		4
        /*0000*/ 	.byte	0x04, 0x37
        /*0002*/ 	.short	(.L_2165 - .L_2164)
.L_2164:
        /*0004*/ 	.word	0x00000082


	//----- nvinfo : EIATTR_KPARAM_INFO
	.align		4
.L_2165:
        /*0008*/ 	.byte	0x04, 0x17
        /*000a*/ 	.short	(.L_2167 - .L_2166)
.L_2166:
        /*000c*/ 	.word	0x00000000
        /*0010*/ 	.short	0x0000
        /*0012*/ 	.short	0x0000
        /*0014*/ 	.byte	0x00, 0xf0, 0xe1, 0x02


	//----- nvinfo : EIATTR_SPARSE_MMA_MASK
	.align		4
.L_2167:
        /*0018*/ 	.byte	0x03, 0x50
        /*001a*/ 	.short	0x0000


	//----- nvinfo : EIATTR_MAXREG_COUNT
	.align		4
        /*001c*/ 	.byte	0x03, 0x1b
        /*001e*/ 	.short	0x00ff


	//----- nvinfo : EIATTR_MERCURY_ISA_VERSION
	.align		4
        /*0020*/ 	.byte	0x03, 0x5f
        /*0022*/ 	.short	0x0101


	//----- nvinfo : EIATTR_EXIT_INSTR_OFFSETS
	.align		4
        /*0024*/ 	.byte	0x04, 0x1c
        /*0026*/ 	.short	(.L_2169 - .L_2168)


	//   ....[0]....
.L_2168:
        /*0028*/ 	.word	0x000013a0


	//   ....[1]....
        /*002c*/ 	.word	0x00001410


	//   ....[2]....
        /*0030*/ 	.word	0x00001630


	//----- nvinfo : EIATTR_CRS_STACK_SIZE
	.align		4
.L_2169:
        /*0034*/ 	.byte	0x04, 0x1e
        /*0036*/ 	.short	(.L_2171 - .L_2170)
.L_2170:
        /*0038*/ 	.word	0x00000000


	//----- nvinfo : EIATTR_CBANK_PARAM_SIZE
	.align		4
.L_2171:
        /*003c*/ 	.byte	0x03, 0x19
        /*003e*/ 	.short	0x00b8


	//----- nvinfo : EIATTR_PARAM_CBANK
	.align		4
        /*0040*/ 	.byte	0x04, 0x0a
        /*0042*/ 	.short	(.L_2173 - .L_2172)
	.align		4
.L_2172:
        /*0044*/ 	.word	index@(.nv.constant0._Z32group_norm_nhwc_bwd_scale_kernelI11Fp16IOFp16WLi256EEv26Group_norm_nhwc_bwd_params)
        /*0048*/ 	.short	0x0210
        /*004a*/ 	.short	0x00b8


	//----- nvinfo : EIATTR_SW_WAR
	.align		4
.L_2173:
        /*004c*/ 	.byte	0x04, 0x36
        /*004e*/ 	.short	(.L_2175 - .L_2174)
.L_2174:
        /*0050*/ 	.word	0x00000008
.L_2175:


//--------------------- .nv.info._Z32group_norm_nhwc_bwd_scale_kernelI11Fp16IOFp16WLi120EEv26Group_norm_nhwc_bwd_params --------------------------
	.section	.nv.info._Z32group_norm_nhwc_bwd_scale_kernelI11Fp16IOFp16WLi120EEv26Group_norm_nhwc_bwd_params,"",@"SHT_CUDA_INFO"
	.sectionflags	@""
	.align	4


	//----- nvinfo : EIATTR_CUDA_API_VERSION
	.align		4
        /*0000*/ 	.byte	0x04, 0x37
        /*0002*/ 	.short	(.L_2177 - .L_2176)
.L_2176:
        /*0004*/ 	.word	0x00000082


	//----- nvinfo : EIATTR_KPARAM_INFO
	.align		4
.L_2177:
        /*0008*/ 	.byte	0x04, 0x17
        /*000a*/ 	.short	(.L_2179 - .L_2178)
.L_2178:
        /*000c*/ 	.word	0x00000000
        /*0010*/ 	.short	0x0000
        /*0012*/ 	.short	0x0000
        /*0014*/ 	.byte	0x00, 0xf0, 0xe1, 0x02


	//----- nvinfo : EIATTR_SPARSE_MMA_MASK
	.align		4
.L_2179:
        /*0018*/ 	.byte	0x03, 0x50
        /*001a*/ 	.short	0x0000


	//----- nvinfo : EIATTR_MAXREG_COUNT
	.align		4
        /*001c*/ 	.byte	0x03, 0x1b
        /*001e*/ 	.short	0x00ff


	//----- nvinfo : EIATTR_MERCURY_ISA_VERSION
	.align		4
        /*0020*/ 	.byte	0x03, 0x5f
        /*0022*/ 	.short	0x0101


	//----- nvinfo : EIATTR_EXIT_INSTR_OFFSETS
	.align		4
        /*0024*/ 	.byte	0x04, 0x1c
        /*0026*/ 	.short	(.L_2181 - .L_2180)


	//   ....[0]....
.L_2180:
        /*0028*/ 	.word	0x000013a0


	//   ....[1]....
        /*002c*/ 	.word	0x00001410


	//   ....[2]....
        /*0030*/ 	.word	0x00001630


	//----- nvinfo : EIATTR_CRS_STACK_SIZE
	.align		4
.L_2181:
        /*0034*/ 	.byte	0x04, 0x1e
        /*0036*/ 	.short	(.L_2183 - .L_2182)
.L_2182:
        /*0038*/ 	.word	0x00000000


	//----- nvinfo : EIATTR_CBANK_PARAM_SIZE
	.align		4
.L_2183:
        /*003c*/ 	.byte	0x03, 0x19
        /*003e*/ 	.short	0x00b8


	//----- nvinfo : EIATTR_PARAM_CBANK
	.align		4
        /*0040*/ 	.byte	0x04, 0x0a
        /*0042*/ 	.short	(.L_2185 - .L_2184)
	.align		4
.L_2184:
        /*0044*/ 	.word	index@(.nv.constant0._Z32group_norm_nhwc_bwd_scale_kernelI11Fp16IOFp16WLi120EEv26Group_norm_nhwc_bwd_params)
        /*0048*/ 	.short	0x0210
        /*004a*/ 	.short	0x00b8


	//----- nvinfo : EIATTR_SW_WAR
	.align		4
.L_2185:
        /*004c*/ 	.byte	0x04, 0x36
        /*004e*/ 	.short	(.L_2187 - .L_2186)
.L_2186:
        /*0050*/ 	.word	0x00000008
.L_2187:


//--------------------- .nv.info._Z32group_norm_nhwc_bwd_scale_kernelI11Fp16IOFp16WLi140EEv26Group_norm_nhwc_bwd_params --------------------------
	.section	.nv.info._Z32group_norm_nhwc_bwd_scale_kernelI11Fp16IOFp16WLi140EEv26Group_norm_nhwc_bwd_params,"",@"SHT_CUDA_INFO"
	.sectionflags	@""
	.align	4


	//----- nvinfo : EIATTR_CUDA_API_VERSION
	.align		4
        /*0000*/ 	.byte	0x04, 0x37
        /*0002*/ 	.short	(.L_2189 - .L_2188)
.L_2188:
        /*0004*/ 	.word	0x00000082


	//----- nvinfo : EIATTR_KPARAM_INFO
	.align		4
.L_2189:
        /*0008*/ 	.byte	0x04, 0x17
        /*000a*/ 	.short	(.L_2191 - .L_2190)
.L_2190:
        /*000c*/ 	.word	0x00000000
        /*0010*/ 	.short	0x0000
        /*0012*/ 	.short	0x0000
        /*0014*/ 	.byte	0x00, 0xf0, 0xe1, 0x02


	//----- nvinfo : EIATTR_SPARSE_MMA_MASK
	.align		4
.L_2191:
        /*0018*/ 	.byte	0x03, 0x50
        /*001a*/ 	.short	0x0000


	//----- nvinfo : EIATTR_MAXREG_COUNT
	.align		4
        /*001c*/ 	.byte	0x03, 0x1b
        /*001e*/ 	.short	0x00ff


	//----- nvinfo : EIATTR_MERCURY_ISA_VERSION
	.align		4
        /*0020*/ 	.byte	0x03, 0x5f
        /*0022*/ 	.short	0x0101


	//----- nvinfo : EIATTR_EXIT_INSTR_OFFSETS
	.align		4
        /*0024*/ 	.byte	0x04, 0x1c
        /*0026*/ 	.short	(.L_2193 - .L_2192)


	//   ....[0]....
.L_2192:
        /*0028*/ 	.word	0x000013a0


	//   ....[1]....
        /*002c*/ 	.word	0x00001410


	//   ....[2]....
        /*0030*/ 	.word	0x00001630


	//----- nvinfo : EIATTR_CRS_STACK_SIZE
	.align		4
.L_2193:
        /*0034*/ 	.byte	0x04, 0x1e
        /*0036*/ 	.short	(.L_2195 - .L_2194)
.L_2194:
        /*0038*/ 	.word	0x00000000


	//----- nvinfo : EIATTR_CBANK_PARAM_SIZE
	.align		4
.L_2195:
        /*003c*/ 	.byte	0x03, 0x19
        /*003e*/ 	.short	0x00b8


	//----- nvinfo : EIATTR_PARAM_CBANK
	.align		4
        /*0040*/ 	.byte	0x04, 0x0a
        /*0042*/ 	.short	(.L_2197 - .L_2196)
	.align		4
.L_2196:
        /*0044*/ 	.word	index@(.nv.constant0._Z32group_norm_nhwc_bwd_scale_kernelI11Fp16IOFp16WLi140EEv26Group_norm_nhwc_bwd_params)
        /*0048*/ 	.short	0x0210
        /*004a*/ 	.short	0x00b8


	//----- nvinfo : EIATTR_SW_WAR
	.align		4
.L_2197:
        /*004c*/ 	.byte	0x04, 0x36
        /*004e*/ 	.short	(.L_2199 - .L_2198)
.L_2198:
        /*0050*/ 	.word	0x00000008
.L_2199:


//--------------------- .nv.info._Z32group_norm_nhwc_bwd_scale_kernelI11Fp16IOFp16WLi160EEv26Group_norm_nhwc_bwd_params --------------------------
	.section	.nv.info._Z32group_norm_nhwc_bwd_scale_kernelI11Fp16IOFp16WLi160EEv26Group_norm_nhwc_bwd_params,"",@"SHT_CUDA_INFO"
	.sectionflags	@""
	.align	4


	//----- nvinfo : EIATTR_CUDA_API_VERSION
	.align		4
        /*0000*/ 	.byte	0x04, 0x37
        /*0002*/ 	.short	(.L_2201 - .L_2200)
.L_2200:
        /*0004*/ 	.word	0x00000082


	//----- nvinfo : EIATTR_KPARAM_INFO
	.align		4
.L_2201:
        /*0008*/ 	.byte	0x04, 0x17
        /*000a*/ 	.short	(.L_2203 - .L_2202)
.L_2202:
        /*000c*/ 	.word	0x00000000
        /*0010*/ 	.short	0x0000
        /*0012*/ 	.short	0x0000
        /*0014*/ 	.byte	0x00, 0xf0, 0xe1, 0x02


	//----- nvinfo : EIATTR_SPARSE_MMA_MASK
	.align		4
.L_2203:
        /*0018*/ 	.byte	0x03, 0x50
        /*001a*/ 	.short	0x0000


	//----- nvinfo : EIATTR_MAXREG_COUNT
	.align		4
        /*001c*/ 	.byte	0x03, 0x1b
        /*001e*/ 	.short	0x00ff


	//----- nvinfo : EIATTR_MERCURY_ISA_VERSION
	.align		4
        /*0020*/ 	.byte	0x03, 0x5f
        /*0022*/ 	.short	0x0101


	//----- nvinfo : EIATTR_EXIT_INSTR_OFFSETS
	.align		4
        /*0024*/ 	.byte	0x04, 0x1c
        /*0026*/ 	.short	(.L_2205 - .L_2204)


	//   ....[0]....
.L_2204:
        /*0028*/ 	.word	0x000013a0


	//   ....[1]....
        /*002c*/ 	.word	0x00001410


	//   ....[2]....
        /*0030*/ 	.word	0x00001630


	//----- nvinfo : EIATTR_CRS_STACK_SIZE
	.align		4
.L_2205:
        /*0034*/ 	.byte	0x04, 0x1e
        /*0036*/ 	.short	(.L_2207 - .L_2206)
.L_2206:
        /*0038*/ 	.word	0x00000000


	//----- nvinfo : EIATTR_CBANK_PARAM_SIZE
	.align		4
.L_2207:
        /*003c*/ 	.byte	0x03, 0x19
        /*003e*/ 	.short	0x00b8


	//----- nvinfo : EIATTR_PARAM_CBANK
	.align		4
        /*0040*/ 	.byte	0x04, 0x0a
        /*0042*/ 	.short	(.L_2209 - .L_2208)
	.align		4
.L_2208:
        /*0044*/ 	.word	index@(.nv.constant0._Z32group_norm_nhwc_bwd_scale_kernelI11Fp16IOFp16WLi160EEv26Group_norm_nhwc_bwd_params)
        /*0048*/ 	.short	0x0210
        /*004a*/ 	.short	0x00b8


	//----- nvinfo : EIATTR_SW_WAR
	.align		4
.L_2209:
        /*004c*/ 	.byte	0x04, 0x36
        /*004e*/ 	.short	(.L_2211 - .L_2210)
.L_2210:
        /*0050*/ 	.word	0x00000008
.L_2211:


//--------------------- .nv.info._Z30group_norm_nhwc_bwd_sum_kernelI11Fp32IOFp32WLi196EEv26Group_norm_nhwc_bwd_params --------------------------
	.section	.nv.info._Z30group_norm_nhwc_bwd_sum_kernelI11Fp32IOFp32WLi196EEv26Group_norm_nhwc_bwd_params,"",@"SHT_CUDA_INFO"
	.sectionflags	@""
	.align	4


	//----- nvinfo : EIATTR_CUDA_API_VERSION
	.align		4
        /*0000*/ 	.byte	0x04, 0x37
        /*0002*/ 	.short	(.L_2213 - .L_2212)
.L_2212:
        /*0004*/ 	.word	0x00000082


	//----- nvinfo : EIATTR_KPARAM_INFO
	.align		4
.L_2213:
        /*0008*/ 	.byte	0x04, 0x17
        /*000a*/ 	.short	(.L_2215 - .L_2214)
.L_2214:
        /*000c*/ 	.word	0x00000000
        /*0010*/ 	.short	0x0000
        /*0012*/ 	.short	0x0000
        /*0014*/ 	.byte	0x00, 0xf0, 0xe1, 0x02


	//----- nvinfo : EIATTR_SPARSE_MMA_MASK
	.align		4
.L_2215:
        /*0018*/ 	.byte	0x03, 0x50
        /*001a*/ 	.short	0x0000


	//----- nvinfo : EIATTR_MAXREG_COUNT
	.align		4
        /*001c*/ 	.byte	0x03, 0x1b
        /*001e*/ 	.short	0x00ff


	//----- nvinfo : EIATTR_NUM_BARRIERS
	.align		4
        /*0020*/ 	.byte	0x02, 0x4c
        /*0022*/ 	.byte	0x01
	.zero		1


	//----- nvinfo : EIATTR_MERCURY_ISA_VERSION
	.align		4
        /*0024*/ 	.byte	0x03, 0x5f
        /*0026*/ 	.short	0x0101


	//----- nvinfo : EIATTR_COOP_GROUP_MASK_REGIDS
	.align		4
        /*0028*/ 	.byte	0x04, 0x29
        /*002a*/ 	.short	(.L_2217 - .L_2216)


	//   ....[0]....
.L_2216:
        /*002c*/ 	.word	0x05000003


	//   ....[1]....
        /*0030*/ 	.word	0x05000003


	//   ....[2]....
        /*0034*/ 	.word	0x05000003


	//   ....[3]....
        /*0038*/ 	.word	0x05000003


	//   ....[4]....
        /*003c*/ 	.word	0x05000003


	//   ....[5]....
        /*0040*/ 	.word	0x05000003


	//   ....[6]....
        /*0044*/ 	.word	0x05000003


	//   ....[7]....
        /*0048*/ 	.word	0x05000003


	//   ....[8]....
        /*004c*/ 	.word	0x05000003


	//   ....[9]....
        /*0050*/ 	.word	0x05000003


	//   ....[10]....
        /*0054*/ 	.word	0x05000003


	//   ....[11]....
        /*0058*/ 	.word	0x05000003


	//   ....[12]....
        /*005c*/ 	.word	0x05000003


	//   ....[13]....
        /*0060*/ 	.word	0x05000003


	//   ....[14]....
        /*0064*/ 	.word	0x05000003


	//   ....[15]....
        /*0068*/ 	.word	0x05000003


	//   ....[16]....
        /*006c*/ 	.word	0x05000003


	//   ....[17]....
        /*0070*/ 	.word	0x05000003


	//   ....[18]....
        /*0074*/ 	.word	0x05000003


	//   ....[19]....
        /*0078*/ 	.word	0x05000003


	//   ....[20]....
        /*007c*/ 	.word	0x05000003


	//   ....[21]....
        /*0080*/ 	.word	0x05000003


	//----- nvinfo : EIATTR_COOP_GROUP_INSTR_OFFSETS
	.align		4
.L_2217:
        /*0084*/ 	.byte	0x04, 0x28
        /*0086*/ 	.short	(.L_2219 - .L_2218)


	//   ....[0]....
.L_2218:
        /*0088*/ 	.word	0x000022b0


	//   ....[1]....
        /*008c*/ 	.word	0x000023b0


	//   ....[2]....
        /*0090*/ 	.word	0x000023f0


	//   ....[3]....
        /*0094*/ 	.word	0x000024f0


	//   ....[4]....
        /*0098*/ 	.word	0x00002530


	//   ....[5]....
        /*009c*/ 	.word	0x00002630


	//   ....[6]....
        /*00a0*/ 	.word	0x00002670


	//   ....[7]....
        /*00a4*/ 	.word	0x000027a0


	//   ....[8]....
        /*00a8*/ 	.word	0x000027f0


	//   ....[9]....
        /*00ac*/ 	.word	0x00002860


	//   ....[10]....
        /*00b0*/ 	.word	0x000028d0


	//   ....[11]....
        /*00b4*/ 	.word	0x00003220


	//   ....[12]....
        /*00b8*/ 	.word	0x00003270


	//   ....[13]....
        /*00bc*/ 	.word	0x000032e0


	//   ....[14]....
        /*00c0*/ 	.word	0x00003330


	//   ....[15]....
        /*00c4*/ 	.word	0x000033a0


	//   ....[16]....
        /*00c8*/ 	.word	0x000033f0


	//   ....[17]....
        /*00cc*/ 	.word	0x00003460


	//   ....[18]....
        /*00d0*/ 	.word	0x000034c0


	//   ....[19]....
        /*00d4*/ 	.word	0x00003540


	//   ....[20]....
        /*00d8*/ 	.word	0x000035d0


	//   ....[21]....
        /*00dc*/ 	.word	0x00003660


	//----- nvinfo : EIATTR_EXIT_INSTR_OFFSETS
	.align		4
.L_2219:
        /*00e0*/ 	.byte	0x04, 0x1c
        /*00e2*/ 	.short	(.L_2221 - .L_2220)


	//   ....[0]....
.L_2220:
        /*00e4*/ 	.word	0x000030b0


	//   ....[1]....
        /*00e8*/ 	.word	0x00003200


	//----- nvinfo : EIATTR_CRS_STACK_SIZE
	.align		4
.L_2221:
        /*00ec*/ 	.byte	0x04, 0x1e
        /*00ee*/ 	.short	(.L_2223 - .L_2222)
.L_2222:
        /*00f0*/ 	.word	0x00000000


	//----- nvinfo : EIATTR_CBANK_PARAM_SIZE
	.align		4
.L_2223:
        /*00f4*/ 	.byte	0x03, 0x19
        /*00f6*/ 	.short	0x00b8


	//----- nvinfo : EIATTR_PARAM_CBANK
	.align		4
        /*00f8*/ 	.byte	0x04, 0x0a
        /*00fa*/ 	.short	(.L_2225 - .L_2224)
	.align		4
.L_2224:
        /*00fc*/ 	.word	index@(.nv.constant0._Z30group_norm_nhwc_bwd_sum_kernelI11Fp32IOFp32WLi196EEv26Group_norm_nhwc_bwd_params)
        /*0100*/ 	.short	0x0210
        /*0102*/ 	.short	0x00b8


	//----- nvinfo : EIATTR_SW_WAR
	.align		4
.L_2225:
        /*0104*/ 	.byte	0x04, 0x36
        /*0106*/ 	.short	(.L_2227 - .L_2226)
.L_2226:
        /*0108*/ 	.word	0x00000008
.L_2227:


//--------------------- .nv.info._Z30group_norm_nhwc_bwd_sum_kernelI11Fp32IOFp32WLi168EEv26Group_norm_nhwc_bwd_params --------------------------
	.section	.nv.info._Z30group_norm_nhwc_bwd_sum_kernelI11Fp32IOFp32WLi168EEv26Group_norm_nhwc_bwd_params,"",@"SHT_CUDA_INFO"
	.sectionflags	@""
	.align	4


	//----- nvinfo : EIATTR_CUDA_API_VERSION
	.align		4
        /*0000*/ 	.byte	0x04, 0x37
        /*0002*/ 	.short	(.L_2229 - .L_2228)
.L_2228:
        /*0004*/ 	.word	0x00000082


	//----- nvinfo : EIATTR_KPARAM_INFO
	.align		4
.L_2229:
        /*0008*/ 	.byte	0x04, 0x17
        /*000a*/ 	.short	(.L_2231 - .L_2230)
.L_2230:
        /*000c*/ 	.word	0x00000000
        /*0010*/ 	.short	0x0000
        /*0012*/ 	.short	0x0000
        /*0014*/ 	.byte	0x00, 0xf0, 0xe1, 0x02


	//----- nvinfo : EIATTR_SPARSE_MMA_MASK
	.align		4
.L_2231:
        /*0018*/ 	.byte	0x03, 0x50
        /*001a*/ 	.short	0x0000


	//----- nvinfo : EIATTR_MAXREG_COUNT
	.align		4
        /*001c*/ 	.byte	0x03, 0x1b
        /*001e*/ 	.short	0x00ff


	//----- nvinfo : EIATTR_NUM_BARRIERS
	.align		4
        /*0020*/ 	.byte	0x02, 0x4c
        /*0022*/ 	.byte	0x01
	.zero		1


	//----- nvinfo : EIATTR_MERCURY_ISA_VERSION
	.align		4
        /*0024*/ 	.byte	0x03, 0x5f
        /*0026*/ 	.short	0x0101


	//----- nvinfo : EIATTR_COOP_GROUP_MASK_REGIDS
	.align		4
        /*0028*/ 	.byte	0x04, 0x29
        /*002a*/ 	.short	(.L_2233 - .L_2232)


	//   ....[0]....
.L_2232:
        /*002c*/ 	.word	0x05000003


	//   ....[1]....
        /*0030*/ 	.word	0x05000003


	//   ....[2]....
        /*0034*/ 	.word	0x05000003


	//   ....[3]....
        /*0038*/ 	.word	0x05000003


	//   ....[4]....
        /*003c*/ 	.word	0x05000003


	//   ....[5]....
        /*0040*/ 	.word	0x05000003


	//   ....[6]....
        /*0044*/ 	.word	0x05000003


	//   ....[7]....
        /*0048*/ 	.word	0x05000003


	//   ....[8]....
        /*004c*/ 	.word	0x05000003


	//   ....[9]....
        /*0050*/ 	.word	0x05000003


	//   ....[10]....
        /*0054*/ 	.word	0x05000003


	//   ....[11]....
        /*0058*/ 	.word	0x05000003


	//   ....[12]....
        /*005c*/ 	.word	0x05000003


	//   ....[13]....
        /*0060*/ 	.word	0x05000003


	//   ....[14]....
        /*0064*/ 	.word	0x05000003


	//   ....[15]....
        /*0068*/ 	.word	0x05000003


	//   ....[16]....
        /*006c*/ 	.word	0x05000003


	//   ....[17]....
        /*0070*/ 	.word	0x05000003


	//   ....[18]....
        /*0074*/ 	.word	0x05000003


	//   ....[19]....
        /*0078*/ 	.word	0x05000003


	//   ....[20]....
        /*007c*/ 	.word	0x05000003


	//   ....[21]....
        /*0080*/ 	.word	0x05000003


	//----- nvinfo : EIATTR_COOP_GROUP_INSTR_OFFSETS
	.align		4
.L_2233:
        /*0084*/ 	.byte	0x04, 0x28
        /*0086*/ 	.short	(.L_2235 - .L_2234)


	//   ....[0]....
.L_2234:
        /*0088*/ 	.word	0x00002260


	//   ....[1]....
        /*008c*/ 	.word	0x00002360


	//   ....[2]....
        /*0090*/ 	.word	0x000023a0


	//   ....[3]....
        /*0094*/ 	.word	0x000024a0


	//   ....[4]....
        /*0098*/ 	.word	0x000024e0


	//   ....[5]....
        /*009c*/ 	.word	0x000025e0


	//   ....[6]....
        /*00a0*/ 	.word	0x00002620


	//   ....[7]....
        /*00a4*/ 	.word	0x00002750


	//   ....[8]....
        /*00a8*/ 	.word	0x000027a0


	//   ....[9]....
        /*00ac*/ 	.word	0x00002810


	//   ....[10]....
        /*00b0*/ 	.word	0x00002880


	//   ....[11]....
        /*00b4*/ 	.word	0x00003100


	//   ....[12]....
        /*00b8*/ 	.word	0x00003150


	//   ....[13]....
        /*00bc*/ 	.word	0x000031c0


	//   ....[14]....
        /*00c0*/ 	.word	0x00003210


	//   ....[15]....
        /*00c4*/ 	.word	0x00003280


	//   ....[16]....
        /*00c8*/ 	.word	0x000032d0


	//   ....[17]....
        /*00cc*/ 	.word	0x00003340


	//   ....[18]....
        /*00d0*/ 	.word	0x000033a0


	//   ....[19]....
        /*00d4*/ 	.word	0x00003420


	//   ....[20]....
        /*00d8*/ 	.word	0x000034b0


	//   ....[21]....
        /*00dc*/ 	.word	0x00003540


	//----- nvinfo : EIATTR_EXIT_INSTR_OFFSETS
	.align		4
.L_2235:
        /*00e0*/ 	.byte	0x04, 0x1c
        /*00e2*/ 	.short	(.L_2237 - .L_2236)


	//   ....[0]....
.L_2236:
        /*00e4*/ 	.word	0x00002f90


	//   ....[1]....
        /*00e8*/ 	.word	0x000030e0


	//----- nvinfo : EIATTR_CRS_STACK_SIZE
	.align		4
.L_2237:
        /*00ec*/ 	.byte	0x04, 0x1e
        /*00ee*/ 	.short	(.L_2239 - .L_2238)
.L_2238:
        /*00f0*/ 	.word	0x00000000


	//----- nvinfo : EIATTR_CBANK_PARAM_SIZE
	.align		4
.L_2239:
        /*00f4*/ 	.byte	0x03, 0x19
        /*00f6*/ 	.short	0x00b8


	//----- nvinfo : EIATTR_PARAM_CBANK
	.align		4
        /*00f8*/ 	.byte	0x04, 0x0a
        /*00fa*/ 	.short	(.L_2241 - .L_2240)
	.align		4
.L_2240:
        /*00fc*/ 	.word	index@(.nv.constant0._Z30group_norm_nhwc_bwd_sum_kernelI11Fp32IOFp32WLi168EEv26Group_norm_nhwc_bwd_params)
        /*0100*/ 	.short	0x0210
        /*0102*/ 	.short	0x00b8


	//----- nvinfo : EIATTR_SW_WAR
	.align		4
.L_2241:
        /*0104*/ 	.byte	0x04, 0x36
        /*0106*/ 	.short	(.L_2243 - .L_2242)
.L_2242:
        /*0108*/ 	.word	0x00000008
.L_2243:


//--------------------- .nv.info._Z30group_norm_nhwc_bwd_sum_kernelI11Fp32IOFp32WLi64EEv26Group_norm_nhwc_bwd_params --------------------------
	.section	.nv.info._Z30group_norm_nhwc_bwd_sum_kernelI11Fp32IOFp32WLi64EEv26Group_norm_nhwc_bwd_params,"",@"SHT_CUDA_INFO"
	.sectionflags	@""
	.align	4


	//----- nvinfo : EIATTR_CUDA_API_VERSION
	.align		4
        /*0000*/ 	.byte	0x04, 0x37
        /*0002*/ 	.short	(.L_2245 - .L_2244)
.L_2244:
        /*0004*/ 	.word	0x00000082


	//----- nvinfo : EIATTR_KPARAM_INFO
	.align		4
.L_2245:
        /*0008*/ 	.byte	0x04, 0x17
        /*000a*/ 	.short	(.L_2247 - .L_2246)
.L_2246:
        /*000c*/ 	.word	0x00000000
        /*0010*/ 	.short	0x0000
        /*0012*/ 	.short	0x0000
        /*0014*/ 	.byte	0x00, 0xf0, 0xe1, 0x02


	//----- nvinfo : EIATTR_SPARSE_MMA_MASK
	.align		4
.L_2247:
        /*0018*/ 	.byte	0x03, 0x50
        /*001a*/ 	.short	0x0000


	//----- nvinfo : EIATTR_MAXREG_COUNT
	.align		4
        /*001c*/ 	.byte	0x03, 0x1b
        /*001e*/ 	.short	0x00ff


	//----- nvinfo : EIATTR_NUM_BARRIERS
	.align		4
        /*0020*/ 	.byte	0x02, 0x4c
        /*0022*/ 	.byte	0x01
	.zero		1


	//----- nvinfo : EIATTR_MERCURY_ISA_VERSION
	.align		4
        /*0024*/ 	.byte	0x03, 0x5f
        /*0026*/ 	.short	0x0101


	//----- nvinfo : EIATTR_COOP_GROUP_MASK_REGIDS
	.align		4
        /*0028*/ 	.byte	0x04, 0x29
        /*002a*/ 	.short	(.L_2249 - .L_2248)


	//   ....[0]....
.L_2248:
        /*002c*/ 	.word	0xffffffff


	//   ....[1]....
        /*0030*/ 	.word	0xffffffff


	//   ....[2]....
        /*0034*/ 	.word	0xffffffff


	//   ....[3]....
        /*0038*/ 	.word	0xffffffff


	//   ....[4]....
        /*003c*/ 	.word	0xffffffff


	//   ....[5]....
        /*0040*/ 	.word	0xffffffff


	//   ....[6]....
        /*0044*/ 	.word	0xffffffff


	//   ....[7]....
        /*0048*/ 	.word	0xffffffff


	//   ....[8]....
        /*004c*/ 	.word	0xffffffff


	//   ....[9]....
        /*0050*/ 	.word	0xffffffff


	//   ....[10]....
        /*0054*/ 	.word	0xffffffff


	//   ....[11]....
        /*0058*/ 	.word	0xffffffff


	//   ....[12]....
        /*005c*/ 	.word	0xffffffff


	//   ....[13]....
        /*0060*/ 	.word	0xffffffff


	//   ....[14]....
        /*0064*/ 	.word	0xffffffff


	//   ....[15]....
        /*0068*/ 	.word	0xffffffff


	//   ....[16]....
        /*006c*/ 	.word	0xffffffff


	//   ....[17]....
        /*0070*/ 	.word	0xffffffff


	//   ....[18]....
        /*0074*/ 	.word	0x05000017


	//   ....[19]....
        /*0078*/ 	.word	0x05000017


	//   ....[20]....
        /*007c*/ 	.word	0x05000017


	//   ....[21]....
        /*0080*/ 	.word	0x05000017


	//   ....[22]....
        /*0084*/ 	.word	0x05000017


	//   ....[23]....
        /*0088*/ 	.word	0x05000017


	//   ....[24]....
        /*008c*/ 	.word	0x05000017


	//   ....[25]....
        /*0090*/ 	.word	0x05000017


	//   ....[26]....
        /*0094*/ 	.word	0x05000017


	//   ....[27]....
        /*0098*/ 	.word	0x05000017


	//   ....[28]....
        /*009c*/ 	.word	0x05000017


	//   ....[29]....
        /*00a0*/ 	.word	0x05000017


	//   ....[30]....
        /*00a4*/ 	.word	0x05000017


	//   ....[31]....
        /*00a8*/ 	.word	0x05000017


	//   ....[32]....
        /*00ac*/ 	.word	0x05000017


	//   ....[33]....
        /*00b0*/ 	.word	0x05000017


	//   ....[34]....
        /*00b4*/ 	.word	0x05000017


	//   ....[35]....
        /*00b8*/ 	.word	0x05000017


	//----- nvinfo : EIATTR_COOP_GROUP_INSTR_OFFSETS
	.align		4
.L_2249:
        /*00bc*/ 	.byte	0x04, 0x28
        /*00be*/ 	.short	(.L_2251 - .L_2250)


	//   ....[0]....
.L_2250:
        /*00c0*/ 	.word	0x00001370


	//   ....[1]....
        /*00c4*/ 	.word	0x000013a0


	//   ....[2]....
        /*00c8*/ 	.word	0x000013b0


	//   ....[3]....
        /*00cc*/ 	.word	0x00001410


	//   ....[4]....
        /*00d0*/ 	.word	0x00001440


	//   ....[5]....
        /*00d4*/ 	.word	0x00001450


	//   ....[6]....
        /*00d8*/ 	.word	0x000014b0


	//   ....[7]....
        /*00dc*/ 	.word	0x000014e0


	//   ....[8]....
        /*00e0*/ 	.word	0x000014f0


	//   ....[9]....
        /*00e4*/ 	.word	0x00001550


	//   ....[10]....
        /*00e8*/ 	.word	0x00001580


	//   ....[11]....
        /*00ec*/ 	.word	0x00001590


	//   ....[12]....
        /*00f0*/ 	.word	0x000015f0


	//   ....[13]....
        /*00f4*/ 	.word	0x00001620


	//   ....[14]....
        /*00f8*/ 	.word	0x00001630


	//   ....[15]....
        /*00fc*/ 	.word	0x00001690


	//   ....[16]....
        /*0100*/ 	.word	0x000016a0


	//   ....[17]....
        /*0104*/ 	.word	0x000016b0


	//   ....[18]....
        /*0108*/ 	.word	0x00001c10


	//   ....[19]....
        /*010c*/ 	.word	0x00001c60


	//   ....[20]....
        /*0110*/ 	.word	0x00001cb0


	//   ....[21]....
        /*0114*/ 	.word	0x00001d70


	//   ....[22]....
        /*0118*/ 	.word	0x00001dc0


	//   ....[23]....
        /*011c*/ 	.word	0x00001e10


	//   ....[24]....
        /*0120*/ 	.word	0x00001ed0


	//   ....[25]....
        /*0124*/ 	.word	0x00001f20


	//   ....[26]....
        /*0128*/ 	.word	0x00001f70


	//   ....[27]....
        /*012c*/ 	.word	0x00002030


	//   ....[28]....
        /*0130*/ 	.word	0x00002080


	//   ....[29]....
        /*0134*/ 	.word	0x000020d0


	//   ....[30]....
        /*0138*/ 	.word	0x00002190


	//   ....[31]....
        /*013c*/ 	.word	0x000021e0


	//   ....[32]....
        /*0140*/ 	.word	0x00002230


	//   ....[33]....
        /*0144*/ 	.word	0x000022e0


	//   ....[34]....
        /*0148*/ 	.word	0x00002330


	//   ....[35]....
        /*014c*/ 	.word	0x00002380


	//----- nvinfo : EIATTR_EXIT_INSTR_OFFSETS
	.align		4
.L_2251:
        /*0150*/ 	.byte	0x04, 0x1c
        /*0152*/ 	.short	(.L_2253 - .L_2252)


	//   ....[0]....
.L_2252:
        /*0154*/ 	.word	0x00001a50


	//   ....[1]....
        /*0158*/ 	.word	0x00001ba0


	//----- nvinfo : EIATTR_CRS_STACK_SIZE
	.align		4
.L_2253:
        /*015c*/ 	.byte	0x04, 0x1e
        /*015e*/ 	.short	(.L_2255 - .L_2254)
.L_2254:
        /*0160*/ 	.word	0x00000000


	//----- nvinfo : EIATTR_CBANK_PARAM_SIZE
	.align		4
.L_2255:
        /*0164*/ 	.byte	0x03, 0x19
        /*0166*/ 	.short	0x00b8


	//----- nvinfo : EIATTR_PARAM_CBANK
	.align		4
        /*0168*/ 	.byte	0x04, 0x0a
        /*016a*/ 	.short	(.L_2257 - .L_2256)
	.align		4
.L_2256:
        /*016c*/ 	.word	index@(.nv.constant0._Z30group_norm_nhwc_bwd_sum_kernelI11Fp32IOFp32WLi64EEv26Group_norm_nhwc_bwd_params)
        /*0170*/ 	.short	0x0210
        /*0172*/ 	.short	0x00b8


	//----- nvinfo : EIATTR_SW_WAR
	.align		4
.L_2257:
        /*0174*/ 	.byte	0x04, 0x36
        /*0176*/ 	.short	(.L_2259 - .L_2258)
.L_2258:
        /*0178*/ 	.word	0x00000008
.L_2259:


//--------------------- .nv.info._Z30group_norm_nhwc_bwd_sum_kernelI11Fp32IOFp32WLi128EEv26Group_norm_nhwc_bwd_params --------------------------
	.section	.nv.info._Z30group_norm_nhwc_bwd_sum_kernelI11Fp32IOFp32WLi128EEv26Group_norm_nhwc_bwd_params,"",@"SHT_CUDA_INFO"
	.sectionflags	@""
	.align	4


	//----- nvinfo : EIATTR_CUDA_API_VERSION
	.align		4
        /*0000*/ 	.byte	0x04, 0x37
        /*0002*/ 	.short	(.L_2261 - .L_2260)
.L_2260:
        /*0004*/ 	.word	0x00000082


	//----- nvinfo : EIATTR_KPARAM_INFO
	.align		4
.L_2261:
        /*0008*/ 	.byte	0x04, 0x17
        /*000a*/ 	.short	(.L_2263 - .L_2262)
.L_2262:
        /*000c*/ 	.word	0x00000000
        /*0010*/ 	.short	0x0000
        /*0012*/ 	.short	0x0000
        /*0014*/ 	.byte	0x00, 0xf0, 0xe1, 0x02


	//----- nvinfo : EIATTR_SPARSE_MMA_MASK
	.align		4
.L_2263:
        /*0018*/ 	.byte	0x03, 0x50
        /*001a*/ 	.short	0x0000


	//----- nvinfo : EIATTR_MAXREG_COUNT
	.align		4
        /*001c*/ 	.byte	0x03, 0x1b
        /*001e*/ 	.short	0x00ff


	//----- nvinfo : EIATTR_NUM_BARRIERS
	.align		4
        /*0020*/ 	.byte	0x02, 0x4c
        /*0022*/ 	.byte	0x01
	.zero		1


	//----- nvinfo : EIATTR_MERCURY_ISA_VERSION
	.align		4
        /*0024*/ 	.byte	0x03, 0x5f
        /*0026*/ 	.short	0x0101


	//----- nvinfo : EIATTR_COOP_GROUP_MASK_REGIDS
	.align		4
        /*0028*/ 	.byte	0x04, 0x29
        /*002a*/ 	.short	(.L_2265 - .L_2264)


	//   ....[0]....
.L_2264:
        /*002c*/ 	.word	0xffffffff


	//   ....[1]....
        /*0030*/ 	.word	0xffffffff


	//   ....[2]....
        /*0034*/ 	.word	0xffffffff


	//   ....[3]....
        /*0038*/ 	.word	0xffffffff


	//   ....[4]....
        /*003c*/ 	.word	0xffffffff


	//   ....[5]....
        /*0040*/ 	.word	0xffffffff


	//   ....[6]....
        /*0044*/ 	.word	0xffffffff


	//   ....[7]....
        /*0048*/ 	.word	0xffffffff


	//   ....[8]....
        /*004c*/ 	.word	0xffffffff


	//   ....[9]....
        /*0050*/ 	.word	0xffffffff


	//   ....[10]....
        /*0054*/ 	.word	0xffffffff


	//   ....[11]....
        /*0058*/ 	.word	0xffffffff


	//   ....[12]....
        /*005c*/ 	.word	0xffffffff


	//   ....[13]....
        /*0060*/ 	.word	0xffffffff


	//   ....[14]....
        /*0064*/ 	.word	0xffffffff


	//   ....[15]....
        /*0068*/ 	.word	0xffffffff


	//   ....[16]....
        /*006c*/ 	.word	0xffffffff


	//   ....[17]....
        /*0070*/ 	.word	0xffffffff


	//   ....[18]....
        /*0074*/ 	.word	0x05000019


	//   ....[19]....
        /*0078*/ 	.word	0x05000019


	//   ....[20]....
        /*007c*/ 	.word	0x05000019


	//   ....[21]....
        /*0080*/ 	.word	0x05000019


	//   ....[22]....
        /*0084*/ 	.word	0x05000019


	//   ....[23]....
        /*0088*/ 	.word	0x05000019


	//   ....[24]....
        /*008c*/ 	.word	0x05000019


	//   ....[25]....
        /*0090*/ 	.word	0x05000019


	//   ....[26]....
        /*0094*/ 	.word	0x05000019


	//   ....[27]....
        /*0098*/ 	.word	0x05000019


	//   ....[28]....
        /*009c*/ 	.word	0x05000019


	//   ....[29]....
        /*00a0*/ 	.word	0x05000019


	//   ....[30]....
        /*00a4*/ 	.word	0x05000019


	//   ....[31]....
        /*00a8*/ 	.word	0x05000019


	//   ....[32]....
        /*00ac*/ 	.word	0x05000019


	//   ....[33]....
        /*00b0*/ 	.word	0x05000019


	//   ....[34]....
        /*00b4*/ 	.word	0x05000019


	//   ....[35]....
        /*00b8*/ 	.word	0x05000019


	//----- nvinfo : EIATTR_COOP_GROUP_INSTR_OFFSETS
	.align		4
.L_2265:
        /*00bc*/ 	.byte	0x04, 0x28
        /*00be*/ 	.short	(.L_2267 - .L_2266)


	//   ....[0]....
.L_2266:
        /*00c0*/ 	.word	0x00002160


	//   ....[1]....
        /*00c4*/ 	.word	0x00002190


	//   ....[2]....
        /*00c8*/ 	.word	0x000021a0


	//   ....[3]....
        /*00cc*/ 	.word	0x00002200


	//   ....[4]....
        /*00d0*/ 	.word	0x00002230


	//   ....[5]....
        /*00d4*/ 	.word	0x00002240


	//   ....[6]....
        /*00d8*/ 	.word	0x000022a0


	//   ....[7]....
        /*00dc*/ 	.word	0x000022d0


	//   ....[8]....
        /*00e0*/ 	.word	0x000022e0


	//   ....[9]....
        /*00e4*/ 	.word	0x00002340


	//   ....[10]....
        /*00e8*/ 	.word	0x00002370


	//   ....[11]....
        /*00ec*/ 	.word	0x00002380


	//   ....[12]....
        /*00f0*/ 	.word	0x000023e0


	//   ....[13]....
        /*00f4*/ 	.word	0x00002410


	//   ....[14]....
        /*00f8*/ 	.word	0x00002420


	//   ....[15]....
        /*00fc*/ 	.word	0x00002480


	//   ....[16]....
        /*0100*/ 	.word	0x00002490


	//   ....[17]....
        /*0104*/ 	.word	0x000024a0


	//   ....[18]....
        /*0108*/ 	.word	0x00002b70


	//   ....[19]....
        /*010c*/ 	.word	0x00002bc0


	//   ....[20]....
        /*0110*/ 	.word	0x00002c20


	//   ....[21]....
        /*0114*/ 	.word	0x00002cb0


	//   ....[22]....
        /*0118*/ 	.word	0x00002d20


	//   ....[23]....
        /*011c*/ 	.word	0x00002d80


	//   ....[24]....
        /*0120*/ 	.word	0x00002e10


	//   ....[25]....
        /*0124*/ 	.word	0x00002e80


	//   ....[26]....
        /*0128*/ 	.word	0x00002ee0


	//   ....[27]....
        /*012c*/ 	.word	0x00002f70


	//   ....[28]....
        /*0130*/ 	.word	0x00002fe0


	//   ....[29]....
        /*0134*/ 	.word	0x00003040


	//   ....[30]....
        /*0138*/ 	.word	0x000030d0


	//   ....[31]....
        /*013c*/ 	.word	0x00003130


	//   ....[32]....
        /*0140*/ 	.word	0x00003180


	//   ....[33]....
        /*0144*/ 	.word	0x00003230


	//   ....[34]....
        /*0148*/ 	.word	0x00003280


	//   ....[35]....
        /*014c*/ 	.word	0x000032d0


	//----- nvinfo : EIATTR_EXIT_INSTR_OFFSETS
	.align		4
.L_2267:
        /*0150*/ 	.byte	0x04, 0x1c
        /*0152*/ 	.short	(.L_2269 - .L_2268)


	//   ....[0]....
.L_2268:
        /*0154*/ 	.word	0x000029a0


	//   ....[1]....
        /*0158*/ 	.word	0x00002af0


	//----- nvinfo : EIATTR_CRS_STACK_SIZE
	.align		4
.L_2269:
        /*015c*/ 	.byte	0x04, 0x1e
        /*015e*/ 	.short	(.L_2271 - .L_2270)
.L_2270:
        /*0160*/ 	.word	0x00000000


	//----- nvinfo : EIATTR_CBANK_PARAM_SIZE
	.align		4
.L_2271:
        /*0164*/ 	.byte	0x03, 0x19
        /*0166*/ 	.short	0x00b8


	//----- nvinfo : EIATTR_PARAM_CBANK
	.align		4
        /*0168*/ 	.byte	0x04, 0x0a
        /*016a*/ 	.short	(.L_2273 - .L_2272)
	.align		4
.L_2272:
        /*016c*/ 	.word	index@(.nv.constant0._Z30group_norm_nhwc_bwd_sum_kernelI11Fp32IOFp32WLi128EEv26Group_norm_nhwc_bwd_params)
        /*0170*/ 	.short	0x0210
        /*0172*/ 	.short	0x00b8


	//----- nvinfo : EIATTR_SW_WAR
	.align		4
.L_2273:
        /*0174*/ 	.byte	0x04, 0x36
        /*0176*/ 	.short	(.L_2275 - .L_2274)
.L_2274:
        /*0178*/ 	.word	0x00000008
.L_2275:


//--------------------- .nv.info._Z30group_norm_nhwc_bwd_sum_kernelI11Fp32IOFp32WLi192EEv26Group_norm_nhwc_bwd_params --------------------------
	.section	.nv.info._Z30group_norm_nhwc_bwd_sum_kernelI11Fp32IOFp32WLi192EEv26Group_norm_nhwc_bwd_params,"",@"SHT_CUDA_INFO"
	.sectionflags	@""
	.align	4


	//----- nvinfo : EIATTR_CUDA_API_VERSION
	.align		4
        /*0000*/ 	.byte	0x04, 0x37
        /*0002*/ 	.short	(.L_2277 - .L_2276)
.L_2276:
        /*0004*/ 	.word	0x00000082


	//----- nvinfo : EIATTR_KPARAM_INFO
	.align		4
.L_2277:
        /*0008*/ 	.byte	0x04, 0x17
        /*000a*/ 	.short	(.L_2279 - .L_2278)
.L_2278:
        /*000c*/ 	.word	0x00000000
        /*0010*/ 	.short	0x0000
        /*0012*/ 	.short	0x0000
        /*0014*/ 	.byte	0x00, 0xf0, 0xe1, 0x02


	//----- nvinfo : EIATTR_SPARSE_MMA_MASK
	.align		4
.L_2279:
        /*0018*/ 	.byte	0x03, 0x50
        /*001a*/ 	.short	0x0000


	//----- nvinfo : EIATTR_MAXREG_COUNT
	.align		4
        /*001c*/ 	.byte	0x03, 0x1b
        /*001e*/ 	.short	0x00ff


	//----- nvinfo : EIATTR_NUM_BARRIERS
	.align		4
        /*0020*/ 	.byte	0x02, 0x4c
        /*0022*/ 	.byte	0x01
	.zero		1


	//----- nvinfo : EIATTR_MERCURY_ISA_VERSION
	.align		4
        /*0024*/ 	.byte	0x03, 0x5f
        /*0026*/ 	.short	0x0101


	//----- nvinfo : EIATTR_COOP_GROUP_MASK_REGIDS
	.align		4
        /*0028*/ 	.byte	0x04, 0x29
        /*002a*/ 	.short	(.L_2281 - .L_2280)


	//   ....[0]....
.L_2280:
        /*002c*/ 	.word	0xffffffff


	//   ....[1]....
        /*0030*/ 	.word	0xffffffff


	//   ....[2]....
        /*0034*/ 	.word	0xffffffff


	//   ....[3]....
        /*0038*/ 	.word	0xffffffff


	//   ....[4]....
        /*003c*/ 	.word	0xffffffff


	//   ....[5]....
        /*0040*/ 	.word	0xffffffff


	//   ....[6]....
        /*0044*/ 	.word	0xffffffff


	//   ....[7]....
        /*0048*/ 	.word	0xffffffff


	//   ....[8]....
        /*004c*/ 	.word	0xffffffff


	//   ....[9]....
        /*0050*/ 	.word	0xffffffff


	//   ....[10]....
        /*0054*/ 	.word	0xffffffff


	//   ....[11]....
        /*0058*/ 	.word	0xffffffff


	//   ....[12]....
        /*005c*/ 	.word	0xffffffff


	//   ....[13]....
        /*0060*/ 	.word	0xffffffff


	//   ....[14]....
        /*0064*/ 	.word	0xffffffff


	//   ....[15]....
        /*0068*/ 	.word	0xffffffff


	//   ....[16]....
        /*006c*/ 	.word	0xffffffff


	//   ....[17]....
        /*0070*/ 	.word	0xffffffff


	//   ....[18]....
        /*0074*/ 	.word	0x0500001e


	//   ....[19]....
        /*0078*/ 	.word	0x0500001e


	//   ....[20]....
        /*007c*/ 	.word	0x0500001e


	//   ....[21]....
        /*0080*/ 	.word	0x0500001e


	//   ....[22]....
        /*0084*/ 	.word	0x0500001e


	//   ....[23]....
        /*0088*/ 	.word	0x0500001e


	//   ....[24]....
        /*008c*/ 	.word	0x0500001e


	//   ....[25]....
        /*0090*/ 	.word	0x0500001e


	//   ....[26]....
        /*0094*/ 	.word	0x0500001e


	//   ....[27]....
        /*0098*/ 	.word	0x0500001e


	//   ....[28]....
        /*009c*/ 	.word	0x0500001e


	//   ....[29]....
        /*00a0*/ 	.word	0x0500001e


	//   ....[30]....
        /*00a4*/ 	.word	0x0500001e


	//   ....[31]....
        /*00a8*/ 	.word	0x0500001e


	//   ....[32]....
        /*00ac*/ 	.word	0x0500001e


	//   ....[33]....
        /*00b0*/ 	.word	0x0500001e


	//   ....[34]....
        /*00b4*/ 	.word	0x0500001e


	//   ....[35]....
        /*00b8*/ 	.word	0x0500001e


	//----- nvinfo : EIATTR_COOP_GROUP_INSTR_OFFSETS
	.align		4
.L_2281:
        /*00bc*/ 	.byte	0x04, 0x28
        /*00be*/ 	.short	(.L_2283 - .L_2282)


	//   ....[0]....
.L_2282:
        /*00c0*/ 	.word	0x000022c0


	//   ....[1]....
        /*00c4*/ 	.word	0x000022f0


	//   ....[2]....
        /*00c8*/ 	.word	0x00002300


	//   ....[3]....
        /*00cc*/ 	.word	0x00002360


	//   ....[4]....
        /*00d0*/ 	.word	0x00002390


	//   ....[5]....
        /*00d4*/ 	.word	0x000023a0


	//   ....[6]....
        /*00d8*/ 	.word	0x00002400


	//   ....[7]....
        /*00dc*/ 	.word	0x00002430


	//   ....[8]....
        /*00e0*/ 	.word	0x00002440


	//   ....[9]....
        /*00e4*/ 	.word	0x000024a0


	//   ....[10]....
        /*00e8*/ 	.word	0x000024d0


	//   ....[11]....
        /*00ec*/ 	.word	0x000024e0


	//   ....[12]....
        /*00f0*/ 	.word	0x00002540


	//   ....[13]....
        /*00f4*/ 	.word	0x00002570


	//   ....[14]....
        /*00f8*/ 	.word	0x00002580


	//   ....[15]....
        /*00fc*/ 	.word	0x000025e0


	//   ....[16]....
        /*0100*/ 	.word	0x000025f0


	//   ....[17]....
        /*0104*/ 	.word	0x00002600


	//   ....[18]....
        /*0108*/ 	.word	0x00002e10


	//   ....[19]....
        /*010c*/ 	.word	0x00002e60


	//   ....[20]....
        /*0110*/ 	.word	0x00002ee0


	//   ....[21]....
        /*0114*/ 	.word	0x00002f80


	//   ....[22]....
        /*0118*/ 	.word	0x00002fd0


	//   ....[23]....
        /*011c*/ 	.word	0x00003050


	//   ....[24]....
        /*0120*/ 	.word	0x000030f0


	//   ....[25]....
        /*0124*/ 	.word	0x00003140


	//   ....[26]....
        /*0128*/ 	.word	0x000031c0


	//   ....[27]....
        /*012c*/ 	.word	0x00003260


	//   ....[28]....
        /*0130*/ 	.word	0x000032b0


	//   ....[29]....
        /*0134*/ 	.word	0x00003330


	//   ....[30]....
        /*0138*/ 	.word	0x000033d0


	//   ....[31]....
        /*013c*/ 	.word	0x00003440


	//   ....[32]....
        /*0140*/ 	.word	0x00003490


	//   ....[33]....
        /*0144*/ 	.word	0x00003530


	//   ....[34]....
        /*0148*/ 	.word	0x00003580


	//   ....[35]....
        /*014c*/ 	.word	0x000035d0


	//----- nvinfo : EIATTR_EXIT_INSTR_OFFSETS
	.align		4
.L_2283:
        /*0150*/ 	.byte	0x04, 0x1c
        /*0152*/ 	.short	(.L_2285 - .L_2284)


	//   ....[0]....
.L_2284:
        /*0154*/ 	.word	0x00002c50


	//   ....[1]....
        /*0158*/ 	.word	0x00002da0


	//----- nvinfo : EIATTR_CRS_STACK_SIZE
	.align		4
.L_2285:
        /*015c*/ 	.byte	0x04, 0x1e
        /*015e*/ 	.short	(.L_2287 - .L_2286)
.L_2286:
        /*0160*/ 	.word	0x00000000


	//----- nvinfo : EIATTR_CBANK_PARAM_SIZE
	.align		4
.L_2287:
        /*0164*/ 	.byte	0x03, 0x19
        /*0166*/ 	.short	0x00b8


	//----- nvinfo : EIATTR_PARAM_CBANK
	.align		4
        /*0168*/ 	.byte	0x04, 0x0a
        /*016a*/ 	.short	(.L_2289 - .L_2288)
	.align		4
.L_2288:
        /*016c*/ 	.word	index@(.nv.constant0._Z30group_norm_nhwc_bwd_sum_kernelI11Fp32IOFp32WLi192EEv26Group_norm_nhwc_bwd_params)
        /*0170*/ 	.short	0x0210
        /*0172*/ 	.short	0x00b8


	//----- nvinfo : EIATTR_SW_WAR
	.align		4
.L_2289:
        /*0174*/ 	.byte	0x04, 0x36
        /*0176*/ 	.short	(.L_2291 - .L_2290)
.L_2290:
        /*0178*/ 	.word	0x00000008
.L_2291:


//--------------------- .nv.info._Z30group_norm_nhwc_bwd_sum_kernelI11Fp32IOFp32WLi448EEv26Group_norm_nhwc_bwd_params --------------------------
	.section	.nv.info._Z30group_norm_nhwc_bwd_sum_kernelI11Fp32IOFp32WLi448EEv26Group_norm_nhwc_bwd_params,"",@"SHT_CUDA_INFO"
	.sectionflags	@""
	.align	4


	//----- nvinfo : EIATTR_CUDA_API_VERSION
	.align		4
        /*0000*/ 	.byte	0x04, 0x37
        /*0002*/ 	.short	(.L_2293 - .L_2292)
.L_2292:
        /*0004*/ 	.word	0x00000082


	//----- nvinfo : EIATTR_KPARAM_INFO
	.align		4
.L_2293:
        /*0008*/ 	.byte	0x04, 0x17
        /*000a*/ 	.short	(.L_2295 - .L_2294)
.L_2294:
        /*000c*/ 	.word	0x00000000
        /*0010*/ 	.short	0x0000
        /*0012*/ 	.short	0x0000
        /*0014*/ 	.byte	0x00, 0xf0, 0xe1, 0x02


	//----- nvinfo : EIATTR_SPARSE_MMA_MASK
	.align		4
.L_2295:
        /*0018*/ 	.byte	0x03, 0x50
        /*001a*/ 	.short	0x0000


	//----- nvinfo : EIATTR_MAXREG_COUNT
	.align		4
        /*001c*/ 	.byte	0x03, 0x1b
        /*001e*/ 	.short	0x00ff


	//----- nvinfo : EIATTR_NUM_BARRIERS
	.align		4
        /*0020*/ 	.byte	0x02, 0x4c
        /*0022*/ 	.byte	0x01
	.zero		1


	//----- nvinfo : EIATTR_MERCURY_ISA_VERSION
	.align		4
        /*0024*/ 	.byte	0x03, 0x5f
        /*0026*/ 	.short	0x0101


	//----- nvinfo : EIATTR_COOP_GROUP_MASK_REGIDS
	.align		4
        /*0028*/ 	.byte	0x04, 0x29
        /*002a*/ 	.short	(.L_2297 - .L_2296)


	//   ....[0]....
.L_2296:
        /*002c*/ 	.word	0xffffffff


	//   ....[1]....
        /*0030*/ 	.word	0xffffffff


	//   ....[2]....
        /*0034*/ 	.word	0xffffffff


	//   ....[3]....
        /*0038*/ 	.word	0xffffffff


	//   ....[4]....
        /*003c*/ 	.word	0xffffffff


	//   ....[5]....
        /*0040*/ 	.word	0xffffffff


	//   ....[6]....
        /*0044*/ 	.word	0xffffffff


	//   ....[7]....
        /*0048*/ 	.word	0xffffffff


	//   ....[8]....
        /*004c*/ 	.word	0xffffffff


	//   ....[9]....
        /*0050*/ 	.word	0xffffffff


	//   ....[10]....
        /*0054*/ 	.word	0xffffffff


	//   ....[11]....
        /*0058*/ 	.word	0xffffffff


	//   ....[12]....
        /*005c*/ 	.word	0xffffffff


	//   ....[13]....
        /*0060*/ 	.word	0xffffffff


	//   ....[14]....
        /*0064*/ 	.word	0xffffffff


	//   ....[15]....
        /*0068*/ 	.word	0xffffffff


	//   ....[16]....
        /*006c*/ 	.word	0xffffffff


	//   ....[17]....
        /*0070*/ 	.word	0xffffffff


	//   ....[18]....
        /*0074*/ 	.word	0x05000037


	//   ....[19]....
        /*0078*/ 	.word	0x05000037


	//   ....[20]....
        /*007c*/ 	.word	0x05000037


	//   ....[21]....
        /*0080*/ 	.word	0x05000037


	//   ....[22]....
        /*0084*/ 	.word	0x05000037


	//   ....[23]....
        /*0088*/ 	.word	0x05000037


	//   ....[24]....
        /*008c*/ 	.word	0x05000037


	//   ....[25]....
        /*0090*/ 	.word	0x05000037


	//   ....[26]....
        /*0094*/ 	.word	0x05000037


	//   ....[27]....
        /*0098*/ 	.word	0x05000037


	//   ....[28]....
        /*009c*/ 	.word	0x05000037


	//   ....[29]....
        /*00a0*/ 	.word	0x05000037


	//   ....[30]....
        /*00a4*/ 	.word	0x05000037


	//   ....[31]....
        /*00a8*/ 	.word	0x05000037


	//   ....[32]....
        /*00ac*/ 	.word	0x05000037


	//   ....[33]....
        /*00b0*/ 	.word	0x05000037


	//   ....[34]....
        /*00b4*/ 	.word	0x05000037


	//   ....[35]....
        /*00b8*/ 	.word	0x05000037


	//----- nvinfo : EIATTR_COOP_GROUP_INSTR_OFFSETS
	.align		4
.L_2297:
        /*00bc*/ 	.byte	0x04, 0x28
        /*00be*/ 	.short	(.L_2299 - .L_2298)


	//   ....[0]....
.L_2298:
        /*00c0*/ 	.word	0x000027c0


	//   ....[1]....
        /*00c4*/ 	.word	0x000027f0


	//   ....[2]....
        /*00c8*/ 	.word	0x00002820


	//   ....[3]....
        /*00cc*/ 	.word	0x00002890


	//   ....[4]....
        /*00d0*/ 	.word	0x000028c0


	//   ....[5]....
        /*00d4*/ 	.word	0x000028d0


	//   ....[6]....
        /*00d8*/ 	.word	0x00002930


	//   ....[7]....
        /*00dc*/ 	.word	0x00002960


	//   ....[8]....
        /*00e0*/ 	.word	0x00002970


	//   ....[9]....
        /*00e4*/ 	.word	0x000029d0


	//   ....[10]....
        /*00e8*/ 	.word	0x00002a00


	//   ....[11]....
        /*00ec*/ 	.word	0x00002a10


	//   ....[12]....
        /*00f0*/ 	.word	0x00002a80


	//   ....[13]....
        /*00f4*/ 	.word	0x00002ab0


	//   ....[14]....
        /*00f8*/ 	.word	0x00002ae0


	//   ....[15]....
        /*00fc*/ 	.word	0x00002b00


	//   ....[16]....
        /*0100*/ 	.word	0x00002b30


	//   ....[17]....
        /*0104*/ 	.word	0x00002b50


	//   ....[18]....
        /*0108*/ 	.word	0x000037a0


	//   ....[19]....
        /*010c*/ 	.word	0x00003810


	//   ....[20]....
        /*0110*/ 	.word	0x00003870


	//   ....[21]....
        /*0114*/ 	.word	0x00003900


	//   ....[22]....
        /*0118*/ 	.word	0x00003970


	//   ....[23]....
        /*011c*/ 	.word	0x000039d0


	//   ....[24]....
        /*0120*/ 	.word	0x00003a60


	//   ....[25]....
        /*0124*/ 	.word	0x00003ad0


	//   ....[26]....
        /*0128*/ 	.word	0x00003b30


	//   ....[27]....
        /*012c*/ 	.word	0x00003bc0


	//   ....[28]....
        /*0130*/ 	.word	0x00003c30


	//   ....[29]....
        /*0134*/ 	.word	0x00003c90


	//   ....[30]....
        /*0138*/ 	.word	0x00003d20


	//   ....[31]....
        /*013c*/ 	.word	0x00003db0


	//   ....[32]....
        /*0140*/ 	.word	0x00003e00


	//   ....[33]....
        /*0144*/ 	.word	0x00003eb0


	//   ....[34]....
        /*0148*/ 	.word	0x00003f10


	//   ....[35]....
        /*014c*/ 	.word	0x00003f60


	//----- nvinfo : EIATTR_EXIT_INSTR_OFFSETS
	.align		4
.L_2299:
        /*0150*/ 	.byte	0x04, 0x1c
        /*0152*/ 	.short	(.L_2301 - .L_2300)


	//   ....[0]....
.L_2300:
        /*0154*/ 	.word	0x000035d0


	//   ....[1]....
        /*0158*/ 	.word	0x00003720


	//----- nvinfo : EIATTR_CRS_STACK_SIZE
	.align		4
.L_2301:
        /*015c*/ 	.byte	0x04, 0x1e
        /*015e*/ 	.short	(.L_2303 - .L_2302)
.L_2302:
        /*0160*/ 	.word	0x00000000


	//----- nvinfo : EIATTR_CBANK_PARAM_SIZE
	.align		4
.L_2303:
        /*0164*/ 	.byte	0x03, 0x19
        /*0166*/ 	.short	0x00b8


	//----- nvinfo : EIATTR_PARAM_CBANK
	.align		4
        /*0168*/ 	.byte	0x04, 0x0a
        /*016a*/ 	.short	(.L_2305 - .L_2304)
	.align		4
.L_2304:
        /*016c*/ 	.word	index@(.nv.constant0._Z30group_norm_nhwc_bwd_sum_kernelI11Fp32IOFp32WLi448EEv26Group_norm_nhwc_bwd_params)
        /*0170*/ 	.short	0x0210
        /*0172*/ 	.short	0x00b8


	//----- nvinfo : EIATTR_SW_WAR
	.align		4
.L_2305:
        /*0174*/ 	.byte	0x04, 0x36
        /*0176*/ 	.short	(.L_2307 - .L_2306)
.L_2306:
        /*0178*/ 	.word	0x00000008
.L_2307:


//--------------------- .nv.info._Z30group_norm_nhwc_bwd_sum_kernelI11Fp32IOFp32WLi256EEv26Group_norm_nhwc_bwd_params --------------------------
	.section	.nv.info._Z30group_norm_nhwc_bwd_sum_kernelI11Fp32IOFp32WLi256EEv26Group_norm_nhwc_bwd_params,"",@"SHT_CUDA_INFO"
	.sectionflags	@""
	.align	4


	//----- nvinfo : EIATTR_CUDA_API_VERSION
	.align		4
        /*0000*/ 	.byte	0x04, 0x37
        /*0002*/ 	.short	(.L_2309 - .L_2308)
.L_2308:
        /*0004*/ 	.word	0x00000082


	//----- nvinfo : EIATTR_KPARAM_INFO
	.align		4
.L_2309:
        /*0008*/ 	.byte	0x04, 0x17
        /*000a*/ 	.short	(.L_2311 - .L_2310)
.L_2310:
        /*000c*/ 	.word	0x00000000
        /*0010*/ 	.short	0x0000
        /*0012*/ 	.short	0x0000
        /*0014*/ 	.byte	0x00, 0xf0, 0xe1, 0x02


	//----- nvinfo : EIATTR_SPARSE_MMA_MASK
	.align		4
.L_2311:
        /*0018*/ 	.byte	0x03, 0x50
        /*001a*/ 	.short	0x0000


	//----- nvinfo : EIATTR_MAXREG_COUNT
	.align		4
        /*001c*/ 	.byte	0x03, 0x1b
        /*001e*/ 	.short	0x00ff


	//----- nvinfo : EIATTR_NUM_BARRIERS
	.align		4
        /*0020*/ 	.byte	0x02, 0x4c
        /*0022*/ 	.byte	0x01
	.zero		1


	//----- nvinfo : EIATTR_MERCURY_ISA_VERSION
	.align		4
        /*0024*/ 	.byte	0x03, 0x5f
        /*0026*/ 	.short	0x0101


	//----- nvinfo : EIATTR_COOP_GROUP_MASK_REGIDS
	.align		4
        /*0028*/ 	.byte	0x04, 0x29
        /*002a*/ 	.short	(.L_2313 - .L_2312)


	//   ....[0]....
.L_2312:
        /*002c*/ 	.word	0xffffffff


	//   ....[1]....
        /*0030*/ 	.word	0xffffffff


	//   ....[2]....
        /*0034*/ 	.word	0xffffffff


	//   ....[3]....
        /*0038*/ 	.word	0xffffffff


	//   ....[4]....
        /*003c*/ 	.word	0xffffffff


	//   ....[5]....
        /*0040*/ 	.word	0xffffffff


	//   ....[6]....
        /*0044*/ 	.word	0xffffffff


	//   ....[7]....
        /*0048*/ 	.word	0xffffffff


	//   ....[8]....
        /*004c*/ 	.word	0xffffffff


	//   ....[9]....
        /*0050*/ 	.word	0xffffffff


	//   ....[10]....
        /*0054*/ 	.word	0xffffffff


	//   ....[11]....
        /*0058*/ 	.word	0xffffffff


	//   ....[12]....
        /*005c*/ 	.word	0xffffffff


	//   ....[13]....
        /*0060*/ 	.word	0xffffffff


	//   ....[14]....
        /*0064*/ 	.word	0xffffffff


	//   ....[15]....
        /*0068*/ 	.word	0xffffffff


	//   ....[16]....
        /*006c*/ 	.word	0xffffffff


	//   ....[17]....
        /*0070*/ 	.word	0xffffffff


	//   ....[18]....
        /*0074*/ 	.word	0x05000026


	//   ....[19]....
        /*0078*/ 	.word	0x05000026


	//   ....[20]....
        /*007c*/ 	.word	0x05000026


	//   ....[21]....
        /*0080*/ 	.word	0x05000026


	//   ....[22]....
        /*0084*/ 	.word	0x05000026


	//   ....[23]....
        /*0088*/ 	.word	0x05000026


	//   ....[24]....
        /*008c*/ 	.word	0x05000026


	//   ....[25]....
        /*0090*/ 	.word	0x05000026


	//   ....[26]....
        /*0094*/ 	.word	0x05000026


	//   ....[27]....
        /*0098*/ 	.word	0x05000026


	//   ....[28]....
        /*009c*/ 	.word	0x05000026


	//   ....[29]....
        /*00a0*/ 	.word	0x05000026


	//   ....[30]....
        /*00a4*/ 	.word	0x05000026


	//   ....[31]....
        /*00a8*/ 	.word	0x05000026


	//   ....[32]....
        /*00ac*/ 	.word	0x05000026


	//   ....[33]....
        /*00b0*/ 	.word	0x05000026


	//   ....[34]....
        /*00b4*/ 	.word	0x05000026


	//   ....[35]....
        /*00b8*/ 	.word	0x05000026


	//----- nvinfo : EIATTR_COOP_GROUP_INSTR_OFFSETS
	.align		4
.L_2313:
        /*00bc*/ 	.byte	0x04, 0x28
        /*00be*/ 	.short	(.L_2315 - .L_2314)


	//   ....[0]....
.L_2314:
        /*00c0*/ 	.word	0x000023b0


	//   ....[1]....
        /*00c4*/ 	.word	0x000023e0


	//   ....[2]....
        /*00c8*/ 	.word	0x00002430


	//   ....[3]....
        /*00cc*/ 	.word	0x00002440


	//   ....[4]....
        /*00d0*/ 	.word	0x00002470


	//   ....[5]....
        /*00d4*/ 	.word	0x000024b0


	//   ....[6]....
        /*00d8*/ 	.word	0x000024e0


	//   ....[7]....
        /*00dc*/ 	.word	0x00002510


	//   ....[8]....
        /*00e0*/ 	.word	0x00002550


	//   ....[9]....
        /*00e4*/ 	.word	0x00002580


	//   ....[10]....
        /*00e8*/ 	.word	0x000025b0


	//   ....[11]....
        /*00ec*/ 	.word	0x00002610


	//   ....[12]....
        /*00f0*/ 	.word	0x00002620


	//   ....[13]....
        /*00f4*/ 	.word	0x00002680


	//   ....[14]....
        /*00f8*/ 	.word	0x000026a0


	//   ....[15]....
        /*00fc*/ 	.word	0x000026e0


	//   ....[16]....
        /*0100*/ 	.word	0x00002700


	//   ....[17]....
        /*0104*/ 	.word	0x00002720


	//   ....[18]....
        /*0108*/ 	.word	0x00003000


	//   ....[19]....
        /*010c*/ 	.word	0x00003070


	//   ....[20]....
        /*0110*/ 	.word	0x000030e0


	//   ....[21]....
        /*0114*/ 	.word	0x00003150


	//   ....[22]....
        /*0118*/ 	.word	0x000031c0


	//   ....[23]....
        /*011c*/ 	.word	0x00003230


	//   ....[24]....
        /*0120*/ 	.word	0x000032a0


	//   ....[25]....
        /*0124*/ 	.word	0x00003310


	//   ....[26]....
        /*0128*/ 	.word	0x00003380


	//   ....[27]....
        /*012c*/ 	.word	0x000033f0


	//   ....[28]....
        /*0130*/ 	.word	0x00003460


	//   ....[29]....
        /*0134*/ 	.word	0x000034d0


	//   ....[30]....
        /*0138*/ 	.word	0x00003540


	//   ....[31]....
        /*013c*/ 	.word	0x000035d0


	//   ....[32]....
        /*0140*/ 	.word	0x00003620


	//   ....[33]....
        /*0144*/ 	.word	0x000036d0


	//   ....[34]....
        /*0148*/ 	.word	0x00003730


	//   ....[35]....
        /*014c*/ 	.word	0x00003780


	//----- nvinfo : EIATTR_EXIT_INSTR_OFFSETS
	.align		4
.L_2315:
        /*0150*/ 	.byte	0x04, 0x1c
        /*0152*/ 	.short	(.L_2317 - .L_2316)


	//   ....[0]....
.L_2316:
        /*0154*/ 	.word	0x00002e30


	//   ....[1]....
        /*0158*/ 	.word	0x00002f80


	//----- nvinfo : EIATTR_CRS_STACK_SIZE
	.align		4
.L_2317:
        /*015c*/ 	.byte	0x04, 0x1e
        /*015e*/ 	.short	(.L_2319 - .L_2318)
.L_2318:
        /*0160*/ 	.word	0x00000000


	//----- nvinfo : EIATTR_CBANK_PARAM_SIZE
	.align		4
.L_2319:
        /*0164*/ 	.byte	0x03, 0x19
        /*0166*/ 	.short	0x00b8


	//----- nvinfo : EIATTR_PARAM_CBANK
	.align		4
        /*0168*/ 	.byte	0x04, 0x0a
        /*016a*/ 	.short	(.L_2321 - .L_2320)
	.align		4
.L_2320:
        /*016c*/ 	.word	index@(.nv.constant0._Z30group_norm_nhwc_bwd_sum_kernelI11Fp32IOFp32WLi256EEv26Group_norm_nhwc_bwd_params)
        /*0170*/ 	.short	0x0210
        /*0172*/ 	.short	0x00b8


	//----- nvinfo : EIATTR_SW_WAR
	.align		4
.L_2321:
        /*0174*/ 	.byte	0x04, 0x36
        /*0176*/ 	.short	(.L_2323 - .L_2322)
.L_2322:
        /*0178*/ 	.word	0x00000008
.L_2323:


//--------------------- .nv.info._Z30group_norm_nhwc_bwd_sum_kernelI11Fp32IOFp32WLi120EEv26Group_norm_nhwc_bwd_params --------------------------
	.section	.nv.info._Z30group_norm_nhwc_bwd_sum_kernelI11Fp32IOFp32WLi120EEv26Group_norm_nhwc_bwd_params,"",@"SHT_CUDA_INFO"
	.sectionflags	@""
	.align	4


	//----- nvinfo : EIATTR_CUDA_API_VERSION
	.align		4
        /*0000*/ 	.byte	0x04, 0x37
        /*0002*/ 	.short	(.L_2325 - .L_2324)
.L_2324:
        /*0004*/ 	.word	0x00000082


	//----- nvinfo : EIATTR_KPARAM_INFO
	.align		4
.L_2325:
        /*0008*/ 	.byte	0x04, 0x17
        /*000a*/ 	.short	(.L_2327 - .L_2326)
.L_2326:
        /*000c*/ 	.word	0x00000000
        /*0010*/ 	.short	0x0000
        /*0012*/ 	.short	0x0000
        /*0014*/ 	.byte	0x00, 0xf0, 0xe1, 0x02


	//----- nvinfo : EIATTR_SPARSE_MMA_MASK
	.align		4
.L_2327:
        /*0018*/ 	.byte	0x03, 0x50
        /*001a*/ 	.short	0x0000


	//----- nvinfo : EIATTR_MAXREG_COUNT
	.align		4
        /*001c*/ 	.byte	0x03, 0x1b
        /*001e*/ 	.short	0x00ff


	//----- nvinfo : EIATTR_NUM_BARRIERS
	.align		4
        /*0020*/ 	.byte	0x02, 0x4c
        /*0022*/ 	.byte	0x01
	.zero		1


	//----- nvinfo : EIATTR_MERCURY_ISA_VERSION
	.align		4
        /*0024*/ 	.byte	0x03, 0x5f
        /*0026*/ 	.short	0x0101


	//----- nvinfo : EIATTR_COOP_GROUP_MASK_REGIDS
	.align		4
        /*0028*/ 	.byte	0x04, 0x29
        /*002a*/ 	.short	(.L_2329 - .L_2328)


	//   ....[0]....
.L_2328:
        /*002c*/ 	.word	0x0500000b


	//   ....[1]....
        /*0030*/ 	.word	0x0500000b


	//   ....[2]....
        /*0034*/ 	.word	0x0500000b


	//   ....[3]....
        /*0038*/ 	.word	0x0500000b


	//   ....[4]....
        /*003c*/ 	.word	0x0500000b


	//   ....[5]....
        /*0040*/ 	.word	0x0500000b


	//   ....[6]....
        /*0044*/ 	.word	0x0500000b


	//   ....[7]....
        /*0048*/ 	.word	0x0500000b


	//   ....[8]....
        /*004c*/ 	.word	0x0500000b


	//   ....[9]....
        /*0050*/ 	.word	0x0500000b


	//   ....[10]....
        /*0054*/ 	.word	0x0500000b


	//   ....[11]....
        /*0058*/ 	.word	0x0500000b


	//   ....[12]....
        /*005c*/ 	.word	0x0500000b


	//   ....[13]....
        /*0060*/ 	.word	0x0500000b


	//   ....[14]....
        /*0064*/ 	.word	0x0500000b


	//   ....[15]....
        /*0068*/ 	.word	0x0500000b


	//   ....[16]....
        /*006c*/ 	.word	0x0500000b


	//   ....[17]....
        /*0070*/ 	.word	0x0500000b


	//   ....[18]....
        /*0074*/ 	.word	0x0500000b


	//   ....[19]....
        /*0078*/ 	.word	0x0500000b


	//   ....[20]....
        /*007c*/ 	.word	0x0500000b


	//   ....[21]....
        /*0080*/ 	.word	0x0500000b


	//----- nvinfo : EIATTR_COOP_GROUP_INSTR_OFFSETS
	.align		4
.L_2329:
        /*0084*/ 	.byte	0x04, 0x28
        /*0086*/ 	.short	(.L_2331 - .L_2330)


	//   ....[0]....
.L_2330:
        /*0088*/ 	.word	0x00002180


	//   ....[1]....
        /*008c*/ 	.word	0x00002280


	//   ....[2]....
        /*0090*/ 	.word	0x000022c0


	//   ....[3]....
        /*0094*/ 	.word	0x000023c0


	//   ....[4]....
        /*0098*/ 	.word	0x00002400


	//   ....[5]....
        /*009c*/ 	.word	0x00002500


	//   ....[6]....
        /*00a0*/ 	.word	0x00002540


	//   ....[7]....
        /*00a4*/ 	.word	0x00002670


	//   ....[8]....
        /*00a8*/ 	.word	0x000026c0


	//   ....[9]....
        /*00ac*/ 	.word	0x00002730


	//   ....[10]....
        /*00b0*/ 	.word	0x000027a0


	//   ....[11]....
        /*00b4*/ 	.word	0x00002e80


	//   ....[12]....
        /*00b8*/ 	.word	0x00002ed0


	//   ....[13]....
        /*00bc*/ 	.word	0x00002f40


	//   ....[14]....
        /*00c0*/ 	.word	0x00002f90


	//   ....[15]....
        /*00c4*/ 	.word	0x00003000


	//   ....[16]....
        /*00c8*/ 	.word	0x00003050


	//   ....[17]....
        /*00cc*/ 	.word	0x000030c0


	//   ....[18]....
        /*00d0*/ 	.word	0x00003120


	//   ....[19]....
        /*00d4*/ 	.word	0x000031a0


	//   ....[20]....
        /*00d8*/ 	.word	0x00003230


	//   ....[21]....
        /*00dc*/ 	.word	0x000032c0


	//----- nvinfo : EIATTR_EXIT_INSTR_OFFSETS
	.align		4
.L_2331:
        /*00e0*/ 	.byte	0x04, 0x1c
        /*00e2*/ 	.short	(.L_2333 - .L_2332)


	//   ....[0]....
.L_2332:
        /*00e4*/ 	.word	0x00002d10


	//   ....[1]....
        /*00e8*/ 	.word	0x00002e60


	//----- nvinfo : EIATTR_CRS_STACK_SIZE
	.align		4
.L_2333:
        /*00ec*/ 	.byte	0x04, 0x1e
        /*00ee*/ 	.short	(.L_2335 - .L_2334)
.L_2334:
        /*00f0*/ 	.word	0x00000000


	//----- nvinfo : EIATTR_CBANK_PARAM_SIZE
	.align		4
.L_2335:
        /*00f4*/ 	.byte	0x03, 0x19
        /*00f6*/ 	.short	0x00b8


	//----- nvinfo : EIATTR_PARAM_CBANK
	.align		4
        /*00f8*/ 	.byte	0x04, 0x0a
        /*00fa*/ 	.short	(.L_2337 - .L_2336)
	.align		4
.L_2336:
        /*00fc*/ 	.word	index@(.nv.constant0._Z30group_norm_nhwc_bwd_sum_kernelI11Fp32IOFp32WLi120EEv26Group_norm_nhwc_bwd_params)
        /*0100*/ 	.short	0x0210
        /*0102*/ 	.short	0x00b8


	//----- nvinfo : EIATTR_SW_WAR
	.align		4
.L_2337:
        /*0104*/ 	.byte	0x04, 0x36
        /*0106*/ 	.short	(.L_2339 - .L_2338)
.L_2338:
        /*0108*/ 	.word	0x00000008
.L_2339:


//--------------------- .nv.info._Z30group_norm_nhwc_bwd_sum_kernelI11Fp32IOFp32WLi140EEv26Group_norm_nhwc_bwd_params --------------------------
	.section	.nv.info._Z30group_norm_nhwc_bwd_sum_kernelI11Fp32IOFp32WLi140EEv26Group_norm_nhwc_bwd_params,"",@"SHT_CUDA_INFO"
	.sectionflags	@""
	.align	4


	//----- nvinfo : EIATTR_CUDA_API_VERSION
	.align		4
        /*0000*/ 	.byte	0x04, 0x37
        /*0002*/ 	.short	(.L_2341 - .L_2340)
.L_2340:
        /*0004*/ 	.word	0x00000082


	//----- nvinfo : EIATTR_KPARAM_INFO
	.align		4
.L_2341:
        /*0008*/ 	.byte	0x04, 0x17
        /*000a*/ 	.short	(.L_2343 - .L_2342)
.L_2342:
        /*000c*/ 	.word	0x00000000
        /*0010*/ 	.short	0x0000
        /*0012*/ 	.short	0x0000
        /*0014*/ 	.byte	0x00, 0xf0, 0xe1, 0x02


	//----- nvinfo : EIATTR_SPARSE_MMA_MASK
	.align		4
.L_2343:
        /*0018*/ 	.byte	0x03, 0x50
        /*001a*/ 	.short	0x0000


	//----- nvinfo : EIATTR_MAXREG_COUNT
	.align		4
        /*001c*/ 	.byte	0x03, 0x1b
        /*001e*/ 	.short	0x00ff


	//----- nvinfo : EIATTR_NUM_BARRIERS
	.align		4
        /*0020*/ 	.byte	0x02, 0x4c
        /*0022*/ 	.byte	0x01
	.zero		1


	//----- nvinfo : EIATTR_MERCURY_ISA_VERSION
	.align		4
        /*0024*/ 	.byte	0x03, 0x5f
        /*0026*/ 	.short	0x0101


	//----- nvinfo : EIATTR_COOP_GROUP_MASK_REGIDS
	.align		4
        /*0028*/ 	.byte	0x04, 0x29
        /*002a*/ 	.short	(.L_2345 - .L_2344)


	//   ....[0]....
.L_2344:
        /*002c*/ 	.word	0x05000009


	//   ....[1]....
        /*0030*/ 	.word	0x05000009


	//   ....[2]....
        /*0034*/ 	.word	0x05000009


	//   ....[3]....
        /*0038*/ 	.word	0x05000009


	//   ....[4]....
        /*003c*/ 	.word	0x05000009


	//   ....[5]....
        /*0040*/ 	.word	0x05000009


	//   ....[6]....
        /*0044*/ 	.word	0x05000009


	//   ....[7]....
        /*0048*/ 	.word	0x05000009


	//   ....[8]....
        /*004c*/ 	.word	0x05000009


	//   ....[9]....
        /*0050*/ 	.word	0x05000009


	//   ....[10]....
        /*0054*/ 	.word	0x05000009


	//   ....[11]....
        /*0058*/ 	.word	0x05000009


	//   ....[12]....
        /*005c*/ 	.word	0x05000009


	//   ....[13]....
        /*0060*/ 	.word	0x05000009


	//   ....[14]....
        /*0064*/ 	.word	0x05000009


	//   ....[15]....
        /*0068*/ 	.word	0x05000009


	//   ....[16]....
        /*006c*/ 	.word	0x05000009


	//   ....[17]....
        /*0070*/ 	.word	0x05000009


	//   ....[18]....
        /*0074*/ 	.word	0x05000009


	//   ....[19]....
        /*0078*/ 	.word	0x05000009


	//   ....[20]....
        /*007c*/ 	.word	0x05000009


	//   ....[21]....
        /*0080*/ 	.word	0x05000009


	//----- nvinfo : EIATTR_COOP_GROUP_INSTR_OFFSETS
	.align		4
.L_2345:
        /*0084*/ 	.byte	0x04, 0x28
        /*0086*/ 	.short	(.L_2347 - .L_2346)


	//   ....[0]....
.L_2346:
        /*0088*/ 	.word	0x000021d0


	//   ....[1]....
        /*008c*/ 	.word	0x000022d0


	//   ....[2]....
        /*0090*/ 	.word	0x00002310


	//   ....[3]....
        /*0094*/ 	.word	0x00002410


	//   ....[4]....
        /*0098*/ 	.word	0x00002450


	//   ....[5]....
        /*009c*/ 	.word	0x00002550


	//   ....[6]....
        /*00a0*/ 	.word	0x00002590


	//   ....[7]....
        /*00a4*/ 	.word	0x000026c0


	//   ....[8]....
        /*00a8*/ 	.word	0x00002710


	//   ....[9]....
        /*00ac*/ 	.word	0x00002780


	//   ....[10]....
        /*00b0*/ 	.word	0x000027f0


	//   ....[11]....
        /*00b4*/ 	.word	0x00002f90


	//   ....[12]....
        /*00b8*/ 	.word	0x00002fe0


	//   ....[13]....
        /*00bc*/ 	.word	0x00003050


	//   ....[14]....
        /*00c0*/ 	.word	0x000030a0


	//   ....[15]....
        /*00c4*/ 	.word	0x00003110


	//   ....[16]....
        /*00c8*/ 	.word	0x00003160


	//   ....[17]....
        /*00cc*/ 	.word	0x000031d0


	//   ....[18]....
        /*00d0*/ 	.word	0x00003230


	//   ....[19]....
        /*00d4*/ 	.word	0x000032b0


	//   ....[20]....
        /*00d8*/ 	.word	0x00003340


	//   ....[21]....
        /*00dc*/ 	.word	0x000033d0


	//----- nvinfo : EIATTR_EXIT_INSTR_OFFSETS
	.align		4
.L_2347:
        /*00e0*/ 	.byte	0x04, 0x1c
        /*00e2*/ 	.short	(.L_2349 - .L_2348)


	//   ....[0]....
.L_2348:
        /*00e4*/ 	.word	0x00002e20


	//   ....[1]....
        /*00e8*/ 	.word	0x00002f70


	//----- nvinfo : EIATTR_CRS_STACK_SIZE
	.align		4
.L_2349:
        /*00ec*/ 	.byte	0x04, 0x1e
        /*00ee*/ 	.short	(.L_2351 - .L_2350)
.L_2350:
        /*00f0*/ 	.word	0x00000000


	//----- nvinfo : EIATTR_CBANK_PARAM_SIZE
	.align		4
.L_2351:
        /*00f4*/ 	.byte	0x03, 0x19
        /*00f6*/ 	.short	0x00b8


	//----- nvinfo : EIATTR_PARAM_CBANK
	.align		4
        /*00f8*/ 	.byte	0x04, 0x0a
        /*00fa*/ 	.short	(.L_2353 - .L_2352)
	.align		4
.L_2352:
        /*00fc*/ 	.word	index@(.nv.constant0._Z30group_norm_nhwc_bwd_sum_kernelI11Fp32IOFp32WLi140EEv26Group_norm_nhwc_bwd_params)
        /*0100*/ 	.short	0x0210
        /*0102*/ 	.short	0x00b8


	//----- nvinfo : EIATTR_SW_WAR
	.align		4
.L_2353:
        /*0104*/ 	.byte	0x04, 0x36
        /*0106*/ 	.short	(.L_2355 - .L_2354)
.L_2354:
        /*0108*/ 	.word	0x00000008
.L_2355:


//--------------------- .nv.info._Z30group_norm_nhwc_bwd_sum_kernelI11Fp32IOFp32WLi160EEv26Group_norm_nhwc_bwd_params --------------------------
	.section	.nv.info._Z30group_norm_nhwc_bwd_sum_kernelI11Fp32IOFp32WLi160EEv26Group_norm_nhwc_bwd_params,"",@"SHT_CUDA_INFO"
	.sectionflags	@""
	.align	4


	//----- nvinfo : EIATTR_CUDA_API_VERSION
	.align		4
        /*0000*/ 	.byte	0x04, 0x37
        /*0002*/ 	.short	(.L_2357 - .L_2356)
.L_2356:
        /*0004*/ 	.word	0x00000082


	//----- nvinfo : EIATTR_KPARAM_INFO
	.align		4
.L_2357:
        /*0008*/ 	.byte	0x04, 0x17
        /*000a*/ 	.short	(.L_2359 - .L_2358)
.L_2358:
        /*000c*/ 	.word	0x00000000
        /*0010*/ 	.short	0x0000
        /*0012*/ 	.short	0x0000
        /*0014*/ 	.byte	0x00, 0xf0, 0xe1, 0x02


	//----- nvinfo : EIATTR_SPARSE_MMA_MASK
	.align		4
.L_2359:
        /*0018*/ 	.byte	0x03, 0x50
        /*001a*/ 	.short	0x0000


	//----- nvinfo : EIATTR_MAXREG_COUNT
	.align		4
        /*001c*/ 	.byte	0x03, 0x1b
        /*001e*/ 	.short	0x00ff


	//----- nvinfo : EIATTR_NUM_BARRIERS
	.align		4
        /*0020*/ 	.byte	0x02, 0x4c
        /*0022*/ 	.byte	0x01
	.zero		1


	//----- nvinfo : EIATTR_MERCURY_ISA_VERSION
	.align		4
        /*0024*/ 	.byte	0x03, 0x5f
        /*0026*/ 	.short	0x0101


	//----- nvinfo : EIATTR_COOP_GROUP_MASK_REGIDS
	.align		4
        /*0028*/ 	.byte	0x04, 0x29
        /*002a*/ 	.short	(.L_2361 - .L_2360)


	//   ....[0]....
.L_2360:
        /*002c*/ 	.word	0xffffffff


	//   ....[1]....
        /*0030*/ 	.word	0xffffffff


	//   ....[2]....
        /*0034*/ 	.word	0xffffffff


	//   ....[3]....
        /*0038*/ 	.word	0xffffffff


	//   ....[4]....
        /*003c*/ 	.word	0xffffffff


	//   ....[5]....
        /*0040*/ 	.word	0xffffffff


	//   ....[6]....
        /*0044*/ 	.word	0xffffffff


	//   ....[7]....
        /*0048*/ 	.word	0xffffffff


	//   ....[8]....
        /*004c*/ 	.word	0xffffffff


	//   ....[9]....
        /*0050*/ 	.word	0xffffffff


	//   ....[10]....
        /*0054*/ 	.word	0xffffffff


	//   ....[11]....
        /*0058*/ 	.word	0xffffffff


	//   ....[12]....
        /*005c*/ 	.word	0xffffffff


	//   ....[13]....
        /*0060*/ 	.word	0xffffffff


	//   ....[14]....
        /*0064*/ 	.word	0xffffffff


	//   ....[15]....
        /*0068*/ 	.word	0xffffffff


	//   ....[16]....
        /*006c*/ 	.word	0xffffffff


	//   ....[17]....
        /*0070*/ 	.word	0xffffffff


	//   ....[18]....
        /*0074*/ 	.word	0x0500001b


	//   ....[19]....
        /*0078*/ 	.word	0x0500001b


	//   ....[20]....
        /*007c*/ 	.word	0x0500001b


	//   ....[21]....
        /*0080*/ 	.word	0x0500001b


	//   ....[22]....
        /*0084*/ 	.word	0x0500001b


	//   ....[23]....
        /*0088*/ 	.word	0x0500001b


	//   ....[24]....
        /*008c*/ 	.word	0x0500001b


	//   ....[25]....
        /*0090*/ 	.word	0x0500001b


	//   ....[26]....
        /*0094*/ 	.word	0x0500001b


	//   ....[27]....
        /*0098*/ 	.word	0x0500001b


	//   ....[28]....
        /*009c*/ 	.word	0x0500001b


	//   ....[29]....
        /*00a0*/ 	.word	0x0500001b


	//   ....[30]....
        /*00a4*/ 	.word	0x0500001b


	//   ....[31]....
        /*00a8*/ 	.word	0x0500001b


	//   ....[32]....
        /*00ac*/ 	.word	0x0500001b


	//   ....[33]....
        /*00b0*/ 	.word	0x0500001b


	//   ....[34]....
        /*00b4*/ 	.word	0x0500001b


	//   ....[35]....
        /*00b8*/ 	.word	0x0500001b


	//----- nvinfo : EIATTR_COOP_GROUP_INSTR_OFFSETS
	.align		4
.L_2361:
        /*00bc*/ 	.byte	0x04, 0x28
        /*00be*/ 	.short	(.L_2363 - .L_2362)


	//   ....[0]....
.L_2362:
        /*00c0*/ 	.word	0x00002230


	//   ....[1]....
        /*00c4*/ 	.word	0x00002260


	//   ....[2]....
        /*00c8*/ 	.word	0x00002280


	//   ....[3]....
        /*00cc*/ 	.word	0x000022b0


	//   ....[4]....
        /*00d0*/ 	.word	0x000022f0


	//   ....[5]....
        /*00d4*/ 	.word	0x00002320


	//   ....[6]....
        /*00d8*/ 	.word	0x00002340


	//   ....[7]....
        /*00dc*/ 	.word	0x00002390


	//   ....[8]....
        /*00e0*/ 	.word	0x000023c0


	//   ....[9]....
        /*00e4*/ 	.word	0x000023e0


	//   ....[10]....
        /*00e8*/ 	.word	0x00002430


	//   ....[11]....
        /*00ec*/ 	.word	0x00002460


	//   ....[12]....
        /*00f0*/ 	.word	0x00002480


	//   ....[13]....
        /*00f4*/ 	.word	0x000024f0


	//   ....[14]....
        /*00f8*/ 	.word	0x00002500


	//   ....[15]....
        /*00fc*/ 	.word	0x00002510


	//   ....[16]....
        /*0100*/ 	.word	0x00002560


	//   ....[17]....
        /*0104*/ 	.word	0x00002570


	//   ....[18]....
        /*0108*/ 	.word	0x00002cd0


	//   ....[19]....
        /*010c*/ 	.word	0x00002d20


	//   ....[20]....
        /*0110*/ 	.word	0x00002d80


	//   ....[21]....
        /*0114*/ 	.word	0x00002e10


	//   ....[22]....
        /*0118*/ 	.word	0x00002e80


	//   ....[23]....
        /*011c*/ 	.word	0x00002ee0


	//   ....[24]....
        /*0120*/ 	.word	0x00002f70


	//   ....[25]....
        /*0124*/ 	.word	0x00002fe0


	//   ....[26]....
        /*0128*/ 	.word	0x00003040


	//   ....[27]....
        /*012c*/ 	.word	0x000030d0


	//   ....[28]....
        /*0130*/ 	.word	0x00003140


	//   ....[29]....
        /*0134*/ 	.word	0x00003190


	//   ....[30]....
        /*0138*/ 	.word	0x00003270


	//   ....[31]....
        /*013c*/ 	.word	0x000032c0


	//   ....[32]....
        /*0140*/ 	.word	0x00003320


	//   ....[33]....
        /*0144*/ 	.word	0x000033a0


	//   ....[34]....
        /*0148*/ 	.word	0x00003410


	//   ....[35]....
        /*014c*/ 	.word	0x00003460


	//----- nvinfo : EIATTR_EXIT_INSTR_OFFSETS
	.align		4
.L_2363:
        /*0150*/ 	.byte	0x04, 0x1c
        /*0152*/ 	.short	(.L_2365 - .L_2364)


	//   ....[0]....
.L_2364:
        /*0154*/ 	.word	0x00002b00


	//   ....[1]....
        /*0158*/ 	.word	0x00002c50


	//----- nvinfo : EIATTR_CRS_STACK_SIZE
	.align		4
.L_2365:
        /*015c*/ 	.byte	0x04, 0x1e
        /*015e*/ 	.short	(.L_2367 - .L_2366)
.L_2366:
        /*0160*/ 	.word	0x00000000


	//----- nvinfo : EIATTR_CBANK_PARAM_SIZE
	.align		4
.L_2367:
        /*0164*/ 	.byte	0x03, 0x19
        /*0166*/ 	.short	0x00b8


	//----- nvinfo : EIATTR_PARAM_CBANK
	.align		4
        /*0168*/ 	.byte	0x04, 0x0a
        /*016a*/ 	.short	(.L_2369 - .L_2368)
	.align		4
.L_2368:
        /*016c*/ 	.word	index@(.nv.constant0._Z30group_norm_nhwc_bwd_sum_kernelI11Fp32IOFp32WLi160EEv26Group_norm_nhwc_bwd_params)
        /*0170*/ 	.short	0x0210
        /*0172*/ 	.short	0x00b8


	//----- nvinfo : EIATTR_SW_WAR
	.align		4
.L_2369:
        /*0174*/ 	.byte	0x04, 0x36
        /*0176*/ 	.short	(.L_2371 - .L_2370)
.L_2370:
        /*0178*/ 	.word	0x00000008
.L_2371:


//--------------------- .nv.info._Z30group_norm_nhwc_bwd_sum_kernelI11Fp32IOBf16WLi196EEv26Group_norm_nhwc_bwd_params --------------------------
	.section	.nv.info._Z30group_norm_nhwc_bwd_sum_kernelI11Fp32IOBf16WLi196EEv26Group_norm_nhwc_bwd_params,"",@"SHT_CUDA_INFO"
	.sectionflags	@""
	.align	4


	//----- nvinfo : EIATTR_CUDA_API_VERSION
	.align		4
        /*0000*/ 	.byte	0x04, 0x37
        /*0002*/ 	.short	(.L_2373 - .L_2372)
.L_2372:
        /*0004*/ 	.word	0x00000082


	//----- nvinfo : EIATTR_KPARAM_INFO
	.align		4
.L_2373:
        /*0008*/ 	.byte	0x04, 0x17
        /*000a*/ 	.short	(.L_2375 - .L_2374)
.L_2374:
        /*000c*/ 	.word	0x00000000
        /*0010*/ 	.short	0x0000
        /*0012*/ 	.short	0x0000
        /*0014*/ 	.byte	0x00, 0xf0, 0xe1, 0x02


	//----- nvinfo : EIATTR_SPARSE_MMA_MASK
	.align		4
.L_2375:
        /*0018*/ 	.byte	0x03, 0x50
        /*001a*/ 	.short	0x0000


	//----- nvinfo : EIATTR_MAXREG_COUNT
	.align		4
        /*001c*/ 	.byte	0x03, 0x1b
        /*001e*/ 	.short	0x00ff


	//----- nvinfo : EIATTR_NUM_BARRIERS
	.align		4
        /*0020*/ 	.byte	0x02, 0x4c
        /*0022*/ 	.byte	0x01
	.zero		1


	//----- nvinfo : EIATTR_MERCURY_ISA_VERSION
	.align		4
        /*0024*/ 	.byte	0x03, 0x5f
        /*0026*/ 	.short	0x0101


	//----- nvinfo : EIATTR_COOP_GROUP_MASK_REGIDS
	.align		4
        /*0028*/ 	.byte	0x04, 0x29
        /*002a*/ 	.short	(.L_2377 - .L_2376)


	//   ....[0]....
.L_2376:
        /*002c*/ 	.word	0x0500000a


	//   ....[1]....
        /*0030*/ 	.word	0x0500000a


	//   ....[2]....
        /*0034*/ 	.word	0x0500000a


	//   ....[3]....
        /*0038*/ 	.word	0x0500000a


	//   ....[4]....
        /*003c*/ 	.word	0x0500000a


	//   ....[5]....
        /*0040*/ 	.word	0x0500000a


	//   ....[6]....
        /*0044*/ 	.word	0x0500000a


	//   ....[7]....
        /*0048*/ 	.word	0x0500000a


	//   ....[8]....
        /*004c*/ 	.word	0x0500000a


	//   ....[9]....
        /*0050*/ 	.word	0x0500000a


	//   ....[10]....
        /*0054*/ 	.word	0x0500000a


	//   ....[11]....
        /*0058*/ 	.word	0x0500000a


	//   ....[12]....
        /*005c*/ 	.word	0x0500000a


	//   ....[13]....
        /*0060*/ 	.word	0x0500000a


	//   ....[14]....
        /*0064*/ 	.word	0x0500000a


	//   ....[15]....
        /*0068*/ 	.word	0x0500000a


	//   ....[16]....
        /*006c*/ 	.word	0x0500000a


	//   ....[17]....
        /*0070*/ 	.word	0x0500000a


	//   ....[18]....
        /*0074*/ 	.word	0x0500000a


	//   ....[19]....
        /*0078*/ 	.word	0x0500000a


	//   ....[20]....
        /*007c*/ 	.word	0x0500000a


	//   ....[21]....
        /*0080*/ 	.word	0x0500000a


	//----- nvinfo : EIATTR_COOP_GROUP_INSTR_OFFSETS
	.align		4
.L_2377:
        /*0084*/ 	.byte	0x04, 0x28
        /*0086*/ 	.short	(.L_2379 - .L_2378)


	//   ....[0]....
.L_2378:
        /*0088*/ 	.word	0x00002330


	//   ....[1]....
        /*008c*/ 	.word	0x00002430


	//   ....[2]....
        /*0090*/ 	.word	0x00002470


	//   ....[3]....
        /*0094*/ 	.word	0x00002570


	//   ....[4]....
        /*0098*/ 	.word	0x000025b0


	//   ....[5]....
        /*009c*/ 	.word	0x000026b0


	//   ....[6]....
        /*00a0*/ 	.word	0x000026f0


	//   ....[7]....
        /*00a4*/ 	.word	0x00002820


	//   ....[8]....
        /*00a8*/ 	.word	0x00002870


	//   ....[9]....
        /*00ac*/ 	.word	0x000028e0


	//   ....[10]....
        /*00b0*/ 	.word	0x00002950


	//   ....[11]....
        /*00b4*/ 	.word	0x000032a0


	//   ....[12]....
        /*00b8*/ 	.word	0x000032f0


	//   ....[13]....
        /*00bc*/ 	.word	0x00003360


	//   ....[14]....
        /*00c0*/ 	.word	0x000033b0


	//   ....[15]....
        /*00c4*/ 	.word	0x00003420


	//   ....[16]....
        /*00c8*/ 	.word	0x00003470


	//   ....[17]....
        /*00cc*/ 	.word	0x000034e0


	//   ....[18]....
        /*00d0*/ 	.word	0x00003540


	//   ....[19]....
        /*00d4*/ 	.word	0x000035c0


	//   ....[20]....
        /*00d8*/ 	.word	0x00003650


	//   ....[21]....
        /*00dc*/ 	.word	0x000036e0


	//----- nvinfo : EIATTR_EXIT_INSTR_OFFSETS
	.align		4
.L_2379:
        /*00e0*/ 	.byte	0x04, 0x1c
        /*00e2*/ 	.short	(.L_2381 - .L_2380)


	//   ....[0]....
.L_2380:
        /*00e4*/ 	.word	0x00003130


	//   ....[1]....
        /*00e8*/ 	.word	0x00003280


	//----- nvinfo : EIATTR_CRS_STACK_SIZE
	.align		4
.L_2381:
        /*00ec*/ 	.byte	0x04, 0x1e
        /*00ee*/ 	.short	(.L_2383 - .L_2382)
.L_2382:
        /*00f0*/ 	.word	0x00000000


	//----- nvinfo : EIATTR_CBANK_PARAM_SIZE
	.align		4
.L_2383:
        /*00f4*/ 	.byte	0x03, 0x19
        /*00f6*/ 	.short	0x00b8


	//----- nvinfo : EIATTR_PARAM_CBANK
	.align		4
        /*00f8*/ 	.byte	0x04, 0x0a
        /*00fa*/ 	.short	(.L_2385 - .L_2384)
	.align		4
.L_2384:
        /*00fc*/ 	.word	index@(.nv.constant0._Z30group_norm_nhwc_bwd_sum_kernelI11Fp32IOBf16WLi196EEv26Group_norm_nhwc_bwd_params)
        /*0100*/ 	.short	0x0210
        /*0102*/ 	.short	0x00b8


	//----- nvinfo : EIATTR_SW_WAR
	.align		4
.L_2385:
        /*0104*/ 	.byte	0x04, 0x36
        /*0106*/ 	.short	(.L_2387 - .L_2386)
.L_2386:
        /*0108*/ 	.word	0x00000008
.L_2387:


//--------------------- .nv.info._Z30group_norm_nhwc_bwd_sum_kernelI11Fp32IOBf16WLi168EEv26Group_norm_nhwc_bwd_params --------------------------
	.section	.nv.info._Z30group_norm_nhwc_bwd_sum_kernelI11Fp32IOBf16WLi168EEv26Group_norm_nhwc_bwd_params,"",@"SHT_CUDA_INFO"
	.sectionflags	@""
	.align	4


	//----- nvinfo : EIATTR_CUDA_API_VERSION
	.align		4
        /*0000*/ 	.byte	0x04, 0x37
        /*0002*/ 	.short	(.L_2389 - .L_2388)
.L_2388:
        /*0004*/ 	.word	0x00000082


	//----- nvinfo : EIATTR_KPARAM_INFO
	.align		4
.L_2389:
        /*0008*/ 	.byte	0x04, 0x17
        /*000a*/ 	.short	(.L_2391 - .L_2390)
.L_2390:
        /*000c*/ 	.word	0x00000000
        /*0010*/ 	.short	0x0000
        /*0012*/ 	.short	0x0000
        /*0014*/ 	.byte	0x00, 0xf0, 0xe1, 0x02


	//----- nvinfo : EIATTR_SPARSE_MMA_MASK
	.align		4
.L_2391:
        /*0018*/ 	.byte	0x03, 0x50
        /*001a*/ 	.short	0x0000


	//----- nvinfo : EIATTR_MAXREG_COUNT
	.align		4
        /*001c*/ 	.byte	0x03, 0x1b
        /*001e*/ 	.short	0x00ff


	//----- nvinfo : EIATTR_NUM_BARRIERS
	.align		4
        /*0020*/ 	.byte	0x02, 0x4c
        /*0022*/ 	.byte	0x01
	.zero		1


	//----- nvinfo : EIATTR_MERCURY_ISA_VERSION
	.align		4
        /*0024*/ 	.byte	0x03, 0x5f
        /*0026*/ 	.short	0x0101


	//----- nvinfo : EIATTR_COOP_GROUP_MASK_REGIDS
	.align		4
        /*0028*/ 	.byte	0x04, 0x29
        /*002a*/ 	.short	(.L_2393 - .L_2392)


	//   ....[0]....
.L_2392:
        /*002c*/ 	.word	0x05000005


	//   ....[1]....
        /*0030*/ 	.word	0x05000005


	//   ....[2]....
        /*0034*/ 	.word	0x05000005


	//   ....[3]....
        /*0038*/ 	.word	0x05000005


	//   ....[4]....
        /*003c*/ 	.word	0x05000005


	//   ....[5]....
        /*0040*/ 	.word	0x05000005


	//   ....[6]....
        /*0044*/ 	.word	0x05000005


	//   ....[7]....
        /*0048*/ 	.word	0x05000005


	//   ....[8]....
        /*004c*/ 	.word	0x05000005


	//   ....[9]....
        /*0050*/ 	.word	0x05000005


	//   ....[10]....
        /*0054*/ 	.word	0x05000005


	//   ....[11]....
        /*0058*/ 	.word	0x05000005


	//   ....[12]....
        /*005c*/ 	.word	0x05000005


	//   ....[13]....
        /*0060*/ 	.word	0x05000005


	//   ....[14]....
        /*0064*/ 	.word	0x05000005


	//   ....[15]....
        /*0068*/ 	.word	0x05000005


	//   ....[16]....
        /*006c*/ 	.word	0x05000005


	//   ....[17]....
        /*0070*/ 	.word	0x05000005


	//   ....[18]....
        /*0074*/ 	.word	0x05000005


	//   ....[19]....
        /*0078*/ 	.word	0x05000005


	//   ....[20]....
        /*007c*/ 	.word	0x05000005


	//   ....[21]....
        /*0080*/ 	.word	0x05000005


	//----- nvinfo : EIATTR_COOP_GROUP_INSTR_OFFSETS
	.align		4
.L_2393:
        /*0084*/ 	.byte	0x04, 0x28
        /*0086*/ 	.short	(.L_2395 - .L_2394)


	//   ....[0]....
.L_2394:
        /*0088*/ 	.word	0x000022d0


	//   ....[1]....
        /*008c*/ 	.word	0x000023d0


	//   ....[2]....
        /*0090*/ 	.word	0x00002410


	//   ....[3]....
        /*0094*/ 	.word	0x00002510


	//   ....[4]....
        /*0098*/ 	.word	0x00002550


	//   ....[5]....
        /*009c*/ 	.word	0x00002650


	//   ....[6]....
        /*00a0*/ 	.word	0x00002690


	//   ....[7]....
        /*00a4*/ 	.word	0x000027c0


	//   ....[8]....
        /*00a8*/ 	.word	0x00002810


	//   ....[9]....
        /*00ac*/ 	.word	0x00002880


	//   ....[10]....
        /*00b0*/ 	.word	0x000028f0


	//   ....[11]....
        /*00b4*/ 	.word	0x00003170


	//   ....[12]....
        /*00b8*/ 	.word	0x000031c0


	//   ....[13]....
        /*00bc*/ 	.word	0x00003230


	//   ....[14]....
        /*00c0*/ 	.word	0x00003280


	//   ....[15]....
        /*00c4*/ 	.word	0x000032f0


	//   ....[16]....
        /*00c8*/ 	.word	0x00003340


	//   ....[17]....
        /*00cc*/ 	.word	0x000033b0


	//   ....[18]....
        /*00d0*/ 	.word	0x00003410


	//   ....[19]....
        /*00d4*/ 	.word	0x00003490


	//   ....[20]....
        /*00d8*/ 	.word	0x00003520


	//   ....[21]....
        /*00dc*/ 	.word	0x000035b0


	//----- nvinfo : EIATTR_EXIT_INSTR_OFFSETS
	.align		4
.L_2395:
        /*00e0*/ 	.byte	0x04, 0x1c
        /*00e2*/ 	.short	(.L_2397 - .L_2396)


	//   ....[0]....
.L_2396:
        /*00e4*/ 	.word	0x00003000


	//   ....[1]....
        /*00e8*/ 	.word	0x00003150


	//----- nvinfo : EIATTR_CRS_STACK_SIZE
	.align		4
.L_2397:
        /*00ec*/ 	.byte	0x04, 0x1e
        /*00ee*/ 	.short	(.L_2399 - .L_2398)
.L_2398:
        /*00f0*/ 	.word	0x00000000


	//----- nvinfo : EIATTR_CBANK_PARAM_SIZE
	.align		4
.L_2399:
        /*00f4*/ 	.byte	0x03, 0x19
        /*00f6*/ 	.short	0x00b8


	//----- nvinfo : EIATTR_PARAM_CBANK
	.align		4
        /*00f8*/ 	.byte	0x04, 0x0a
        /*00fa*/ 	.short	(.L_2401 - .L_2400)
	.align		4
.L_2400:
        /*00fc*/ 	.word	index@(.nv.constant0._Z30group_norm_nhwc_bwd_sum_kernelI11Fp32IOBf16WLi168EEv26Group_norm_nhwc_bwd_params)
        /*0100*/ 	.short	0x0210
        /*0102*/ 	.short	0x00b8


	//----- nvinfo : EIATTR_SW_WAR
	.align		4
.L_2401:
        /*0104*/ 	.byte	0x04, 0x36
        /*0106*/ 	.short	(.L_2403 - .L_2402)
.L_2402:
        /*0108*/ 	.word	0x00000008
.L_2403:


//--------------------- .nv.info._Z30group_norm_nhwc_bwd_sum_kernelI11Fp32IOBf16WLi64EEv26Group_norm_nhwc_bwd_params --------------------------
	.section	.nv.info._Z30group_norm_nhwc_bwd_sum_kernelI11Fp32IOBf16WLi64EEv26Group_norm_nhwc_bwd_params,"",@"SHT_CUDA_INFO"
	.sectionflags	@""
	.align	4


	//----- nvinfo : EIATTR_CUDA_API_VERSION
	.align		4
        /*0000*/ 	.byte	0x04, 0x37
        /*0002*/ 	.short	(.L_2405 - .L_2404)
.L_2404:
        /*0004*/ 	.word	0x00000082


	//----- nvinfo : EIATTR_KPARAM_INFO
	.align		4
.L_2405:
        /*0008*/ 	.byte	0x04, 0x17
        /*000a*/ 	.short	(.L_2407 - .L_2406)
.L_2406:
        /*000c*/ 	.word	0x00000000
        /*0010*/ 	.short	0x0000
        /*0012*/ 	.short	0x0000
        /*0014*/ 	.byte	0x00, 0xf0, 0xe1, 0x02


	//----- nvinfo : EIATTR_SPARSE_MMA_MASK
	.align		4
.L_2407:
        /*0018*/ 	.byte	0x03, 0x50
        /*001a*/ 	.short	0x0000


	//----- nvinfo : EIATTR_MAXREG_COUNT
	.align		4
        /*001c*/ 	.byte	0x03, 0x1b
        /*001e*/ 	.short	0x00ff


	//----- nvinfo : EIATTR_NUM_BARRIERS
	.align		4
        /*0020*/ 	.byte	0x02, 0x4c
        /*0022*/ 	.byte	0x01
	.zero		1


	//----- nvinfo : EIATTR_MERCURY_ISA_VERSION
	.align		4
        /*0024*/ 	.byte	0x03, 0x5f
        /*0026*/ 	.short	0x0101


	//----- nvinfo : EIATTR_COOP_GROUP_MASK_REGIDS
	.align		4
        /*0028*/ 	.byte	0x04, 0x29
        /*002a*/ 	.short	(.L_2409 - .L_2408)


	//   ....[0]....
.L_2408:
        /*002c*/ 	.word	0xffffffff


	//   ....[1]....
        /*0030*/ 	.word	0xffffffff


	//   ....[2]....
        /*0034*/ 	.word	0xffffffff


	//   ....[3]....
        /*0038*/ 	.word	0xffffffff


	//   ....[4]....
        /*003c*/ 	.word	0xffffffff


	//   ....[5]....
        /*0040*/ 	.word	0xffffffff


	//   ....[6]....
        /*0044*/ 	.word	0xffffffff


	//   ....[7]....
        /*0048*/ 	.word	0xffffffff


	//   ....[8]....
        /*004c*/ 	.word	0xffffffff


	//   ....[9]....
        /*0050*/ 	.word	0xffffffff


	//   ....[10]....
        /*0054*/ 	.word	0xffffffff


	//   ....[11]....
        /*0058*/ 	.word	0xffffffff


	//   ....[12]....
        /*005c*/ 	.word	0xffffffff


	//   ....[13]....
        /*0060*/ 	.word	0xffffffff


	//   ....[14]....
        /*0064*/ 	.word	0xffffffff


	//   ....[15]....
        /*0068*/ 	.word	0xffffffff


	//   ....[16]....
        /*006c*/ 	.word	0xffffffff


	//   ....[17]....
        /*0070*/ 	.word	0xffffffff


	//   ....[18]....
        /*0074*/ 	.word	0x05000018


	//   ....[19]....
        /*0078*/ 	.word	0x05000018


	//   ....[20]....
        /*007c*/ 	.word	0x05000018


	//   ....[21]....
        /*0080*/ 	.word	0x05000018


	//   ....[22]....
        /*0084*/ 	.word	0x05000018


	//   ....[23]....
        /*0088*/ 	.word	0x05000018


	//   ....[24]....
        /*008c*/ 	.word	0x05000018


	//   ....[25]....
        /*0090*/ 	.word	0x05000018


	//   ....[26]....
        /*0094*/ 	.word	0x05000018


	//   ....[27]....
        /*0098*/ 	.word	0x05000018


	//   ....[28]....
        /*009c*/ 	.word	0x05000018


	//   ....[29]....
        /*00a0*/ 	.word	0x05000018


	//   ....[30]....
        /*00a4*/ 	.word	0x05000018


	//   ....[31]....
        /*00a8*/ 	.word	0x05000018


	//   ....[32]....
        /*00ac*/ 	.word	0x05000018


	//   ....[33]....
        /*00b0*/ 	.word	0x05000018


	//   ....[34]....
        /*00b4*/ 	.word	0x05000018


	//   ....[35]....
        /*00b8*/ 	.word	0x05000018


	//----- nvinfo : EIATTR_COOP_GROUP_INSTR_OFFSETS
	.align		4
.L_2409:
        /*00bc*/ 	.byte	0x04, 0x28
        /*00be*/ 	.short	(.L_2411 - .L_2410)


	//   ....[0]....
.L_2410:
        /*00c0*/ 	.word	0x000013d0


	//   ....[1]....
        /*00c4*/ 	.word	0x00001400


	//   ....[2]....
        /*00c8*/ 	.word	0x00001410


	//   ....[3]....
        /*00cc*/ 	.word	0x00001470


	//   ....[4]....
        /*00d0*/ 	.word	0x000014a0


	//   ....[5]....
        /*00d4*/ 	.word	0x000014b0


	//   ....[6]....
        /*00d8*/ 	.word	0x00001510


	//   ....[7]....
        /*00dc*/ 	.word	0x00001540


	//   ....[8]....
        /*00e0*/ 	.word	0x00001550


	//   ....[9]....
        /*00e4*/ 	.word	0x000015b0


	//   ....[10]....
        /*00e8*/ 	.word	0x000015e0


	//   ....[11]....
        /*00ec*/ 	.word	0x000015f0


	//   ....[12]....
        /*00f0*/ 	.word	0x00001650


	//   ....[13]....
        /*00f4*/ 	.word	0x00001680


	//   ....[14]....
        /*00f8*/ 	.word	0x00001690


	//   ....[15]....
        /*00fc*/ 	.word	0x000016f0


	//   ....[16]....
        /*0100*/ 	.word	0x00001700


	//   ....[17]....
        /*0104*/ 	.word	0x00001710


	//   ....[18]....
        /*0108*/ 	.word	0x00001c70


	//   ....[19]....
        /*010c*/ 	.word	0x00001cc0


	//   ....[20]....
        /*0110*/ 	.word	0x00001d10


	//   ....[21]....
        /*0114*/ 	.word	0x00001dd0


	//   ....[22]....
        /*0118*/ 	.word	0x00001e20


	//   ....[23]....
        /*011c*/ 	.word	0x00001e70


	//   ....[24]....
        /*0120*/ 	.word	0x00001f30


	//   ....[25]....
        /*0124*/ 	.word	0x00001f80


	//   ....[26]....
        /*0128*/ 	.word	0x00001fd0


	//   ....[27]....
        /*012c*/ 	.word	0x00002090


	//   ....[28]....
        /*0130*/ 	.word	0x000020e0


	//   ....[29]....
        /*0134*/ 	.word	0x00002130


	//   ....[30]....
        /*0138*/ 	.word	0x000021f0


	//   ....[31]....
        /*013c*/ 	.word	0x00002240


	//   ....[32]....
        /*0140*/ 	.word	0x00002290


	//   ....[33]....
        /*0144*/ 	.word	0x00002340


	//   ....[34]....
        /*0148*/ 	.word	0x00002390


	//   ....[35]....
        /*014c*/ 	.word	0x000023e0


	//----- nvinfo : EIATTR_EXIT_INSTR_OFFSETS
	.align		4
.L_2411:
        /*0150*/ 	.byte	0x04, 0x1c
        /*0152*/ 	.short	(.L_2413 - .L_2412)


	//   ....[0]....
.L_2412:
        /*0154*/ 	.word	0x00001ab0


	//   ....[1]....
        /*0158*/ 	.word	0x00001c00


	//----- nvinfo : EIATTR_CRS_STACK_SIZE
	.align		4
.L_2413:
        /*015c*/ 	.byte	0x04, 0x1e
        /*015e*/ 	.short	(.L_2415 - .L_2414)
.L_2414:
        /*0160*/ 	.word	0x00000000


	//----- nvinfo : EIATTR_CBANK_PARAM_SIZE
	.align		4
.L_2415:
        /*0164*/ 	.byte	0x03, 0x19
        /*0166*/ 	.short	0x00b8


	//----- nvinfo : EIATTR_PARAM_CBANK
	.align		4
        /*0168*/ 	.byte	0x04, 0x0a
        /*016a*/ 	.short	(.L_2417 - .L_2416)
	.align		4
.L_2416:
        /*016c*/ 	.word	index@(.nv.constant0._Z30group_norm_nhwc_bwd_sum_kernelI11Fp32IOBf16WLi64EEv26Group_norm_nhwc_bwd_params)
        /*0170*/ 	.short	0x0210
        /*0172*/ 	.short	0x00b8


	//----- nvinfo : EIATTR_SW_WAR
	.align		4
.L_2417:
        /*0174*/ 	.byte	0x04, 0x36
        /*0176*/ 	.short	(.L_2419 - .L_2418)
.L_2418:
        /*0178*/ 	.word	0x00000008
.L_2419:


//--------------------- .nv.info._Z30group_norm_nhwc_bwd_sum_kernelI11Fp32IOBf16WLi128EEv26Group_norm_nhwc_bwd_params --------------------------
	.section	.nv.info._Z30group_norm_nhwc_bwd_sum_kernelI11Fp32IOBf16WLi128EEv26Group_norm_nhwc_bwd_params,"",@"SHT_CUDA_INFO"
	.sectionflags	@""
	.align	4


	//----- nvinfo : EIATTR_CUDA_API_VERSION
	.align		4
        /*0000*/ 	.byte	0x04, 0x37
        /*0002*/ 	.short	(.L_2421 - .L_2420)
.L_2420:
        /*0004*/ 	.word	0x00000082


	//----- nvinfo : EIATTR_KPARAM_INFO
	.align		4
.L_2421:
        /*0008*/ 	.byte	0x04, 0x17
        /*000a*/ 	.short	(.L_2423 - .L_2422)
.L_2422:
        /*000c*/ 	.word	0x00000000
        /*0010*/ 	.short	0x0000
        /*0012*/ 	.short	0x0000
        /*0014*/ 	.byte	0x00, 0xf0, 0xe1, 0x02


	//----- nvinfo : EIATTR_SPARSE_MMA_MASK
	.align		4
.L_2423:
        /*0018*/ 	.byte	0x03, 0x50
        /*001a*/ 	.short	0x0000


	//----- nvinfo : EIATTR_MAXREG_COUNT
	.align		4
        /*001c*/ 	.byte	0x03, 0x1b
        /*001e*/ 	.short	0x00ff


	//----- nvinfo : EIATTR_NUM_BARRIERS
	.align		4
        /*0020*/ 	.byte	0x02, 0x4c
        /*0022*/ 	.byte	0x01
	.zero		1


	//----- nvinfo : EIATTR_MERCURY_ISA_VERSION
	.align		4
        /*0024*/ 	.byte	0x03, 0x5f
        /*0026*/ 	.short	0x0101


	//----- nvinfo : EIATTR_COOP_GROUP_MASK_REGIDS
	.align		4
        /*0028*/ 	.byte	0x04, 0x29
        /*002a*/ 	.short	(.L_2425 - .L_2424)


	//   ....[0]....
.L_2424:
        /*002c*/ 	.word	0xffffffff


	//   ....[1]....
        /*0030*/ 	.word	0xffffffff


	//   ....[2]....
        /*0034*/ 	.word	0xffffffff


	//   ....[3]....
        /*0038*/ 	.word	0xffffffff


	//   ....[4]....
        /*003c*/ 	.word	0xffffffff


	//   ....[5]....
        /*0040*/ 	.word	0xffffffff


	//   ....[6]....
        /*0044*/ 	.word	0xffffffff


	//   ....[7]....
        /*0048*/ 	.word	0xffffffff


	//   ....[8]....
        /*004c*/ 	.word	0xffffffff


	//   ....[9]....
        /*0050*/ 	.word	0xffffffff


	//   ....[10]....
        /*0054*/ 	.word	0xffffffff


	//   ....[11]....
        /*0058*/ 	.word	0xffffffff


	//   ....[12]....
        /*005c*/ 	.word	0xffffffff


	//   ....[13]....
        /*0060*/ 	.word	0xffffffff


	//   ....[14]....
        /*0064*/ 	.word	0xffffffff


	//   ....[15]....
        /*0068*/ 	.word	0xffffffff


	//   ....[16]....
        /*006c*/ 	.word	0xffffffff


	//   ....[17]....
        /*0070*/ 	.word	0xffffffff


	//   ....[18]....
        /*0074*/ 	.word	0x0500001a


	//   ....[19]....
        /*0078*/ 	.word	0x0500001a


	//   ....[20]....
        /*007c*/ 	.word	0x0500001a


	//   ....[21]....
        /*0080*/ 	.word	0x0500001a


	//   ....[22]....
        /*0084*/ 	.word	0x0500001a


	//   ....[23]....
        /*0088*/ 	.word	0x0500001a


	//   ....[24]....
        /*008c*/ 	.word	0x0500001a


	//   ....[25]....
        /*0090*/ 	.word	0x0500001a


	//   ....[26]....
        /*0094*/ 	.word	0x0500001a


	//   ....[27]....
        /*0098*/ 	.word	0x0500001a


	//   ....[28]....
        /*009c*/ 	.word	0x0500001a


	//   ....[29]....
        /*00a0*/ 	.word	0x0500001a


	//   ....[30]....
        /*00a4*/ 	.word	0x0500001a


	//   ....[31]....
        /*00a8*/ 	.word	0x0500001a


	//   ....[32]....
        /*00ac*/ 	.word	0x0500001a


	//   ....[33]....
        /*00b0*/ 	.word	0x0500001a


	//   ....[34]....
        /*00b4*/ 	.word	0x0500001a


	//   ....[35]....
        /*00b8*/ 	.word	0x0500001a


	//----- nvinfo : EIATTR_COOP_GROUP_INSTR_OFFSETS
	.align		4
.L_2425:
        /*00bc*/ 	.byte	0x04, 0x28
        /*00be*/ 	.short	(.L_2427 - .L_2426)


	//   ....[0]....
.L_2426:
        /*00c0*/ 	.word	0x000021d0


	//   ....[1]....
        /*00c4*/ 	.word	0x00002200


	//   ....[2]....
        /*00c8*/ 	.word	0x00002210


	//   ....[3]....
        /*00cc*/ 	.word	0x00002270


	//   ....[4]....
        /*00d0*/ 	.word	0x000022a0


	//   ....[5]....
        /*00d4*/ 	.word	0x000022b0


	//   ....[6]....
        /*00d8*/ 	.word	0x00002310


	//   ....[7]....
        /*00dc*/ 	.word	0x00002340


	//   ....[8]....
        /*00e0*/ 	.word	0x00002350


	//   ....[9]....
        /*00e4*/ 	.word	0x000023b0


	//   ....[10]....
        /*00e8*/ 	.word	0x000023e0


	//   ....[11]....
        /*00ec*/ 	.word	0x000023f0


	//   ....[12]....
        /*00f0*/ 	.word	0x00002450


	//   ....[13]....
        /*00f4*/ 	.word	0x00002480


	//   ....[14]....
        /*00f8*/ 	.word	0x00002490


	//   ....[15]....
        /*00fc*/ 	.word	0x000024f0


	//   ....[16]....
        /*0100*/ 	.word	0x00002500


	//   ....[17]....
        /*0104*/ 	.word	0x00002510


	//   ....[18]....
        /*0108*/ 	.word	0x00002be0


	//   ....[19]....
        /*010c*/ 	.word	0x00002c30


	//   ....[20]....
        /*0110*/ 	.word	0x00002c90


	//   ....[21]....
        /*0114*/ 	.word	0x00002d20


	//   ....[22]....
        /*0118*/ 	.word	0x00002d90


	//   ....[23]....
        /*011c*/ 	.word	0x00002df0


	//   ....[24]....
        /*0120*/ 	.word	0x00002e80


	//   ....[25]....
        /*0124*/ 	.word	0x00002ef0


	//   ....[26]....
        /*0128*/ 	.word	0x00002f50


	//   ....[27]....
        /*012c*/ 	.word	0x00002fe0


	//   ....[28]....
        /*0130*/ 	.word	0x00003050


	//   ....[29]....
        /*0134*/ 	.word	0x000030b0


	//   ....[30]....
        /*0138*/ 	.word	0x00003140


	//   ....[31]....
        /*013c*/ 	.word	0x000031a0


	//   ....[32]....
        /*0140*/ 	.word	0x000031f0


	//   ....[33]....
        /*0144*/ 	.word	0x000032a0


	//   ....[34]....
        /*0148*/ 	.word	0x000032f0


	//   ....[35]....
        /*014c*/ 	.word	0x00003340


	//----- nvinfo : EIATTR_EXIT_INSTR_OFFSETS
	.align		4
.L_2427:
        /*0150*/ 	.byte	0x04, 0x1c
        /*0152*/ 	.short	(.L_2429 - .L_2428)


	//   ....[0]....
.L_2428:
        /*0154*/ 	.word	0x00002a10


	//   ....[1]....
        /*0158*/ 	.word	0x00002b60


	//----- nvinfo : EIATTR_CRS_STACK_SIZE
	.align		4
.L_2429:
        /*015c*/ 	.byte	0x04, 0x1e
        /*015e*/ 	.short	(.L_2431 - .L_2430)
.L_2430:
        /*0160*/ 	.word	0x00000000


	//----- nvinfo : EIATTR_CBANK_PARAM_SIZE
	.align		4
.L_2431:
        /*0164*/ 	.byte	0x03, 0x19
        /*0166*/ 	.short	0x00b8


	//----- nvinfo : EIATTR_PARAM_CBANK
	.align		4
        /*0168*/ 	.byte	0x04, 0x0a
        /*016a*/ 	.short	(.L_2433 - .L_2432)
	.align		4
.L_2432:
        /*016c*/ 	.word	index@(.nv.constant0._Z30group_norm_nhwc_bwd_sum_kernelI11Fp32IOBf16WLi128EEv26Group_norm_nhwc_bwd_params)
        /*0170*/ 	.short	0x0210
        /*0172*/ 	.short	0x00b8


	//----- nvinfo : EIATTR_SW_WAR
	.align		4
.L_2433:
        /*0174*/ 	.byte	0x04, 0x36
        /*0176*/ 	.short	(.L_2435 - .L_2434)
.L_2434:
        /*0178*/ 	.word	0x00000008
.L_2435:


//--------------------- .nv.info._Z30group_norm_nhwc_bwd_sum_kernelI11Fp32IOBf16WLi192EEv26Group_norm_nhwc_bwd_params --------------------------
	.section	.nv.info._Z30group_norm_nhwc_bwd_sum_kernelI11Fp32IOBf16WLi192EEv26Group_norm_nhwc_bwd_params,"",@"SHT_CUDA_INFO"
	.sectionflags	@""
	.align	4


	//----- nvinfo : EIATTR_CUDA_API_VERSION
	.align		4
        /*0000*/ 	.byte	0x04, 0x37
        /*0002*/ 	.short	(.L_2437 - .L_2436)
.L_2436:
        /*0004*/ 	.word	0x00000082


	//----- nvinfo : EIATTR_KPARAM_INFO
	.align		4
.L_2437:
        /*0008*/ 	.byte	0x04, 0x17
        /*000a*/ 	.short	(.L_2439 - .L_2438)
.L_2438:
        /*000c*/ 	.word	0x00000000
        /*0010*/ 	.short	0x0000
        /*0012*/ 	.short	0x0000
        /*0014*/ 	.byte	0x00, 0xf0, 0xe1, 0x02


	//----- nvinfo : EIATTR_SPARSE_MMA_MASK
	.align		4
.L_2439:
        /*0018*/ 	.byte	0x03, 0x50
        /*001a*/ 	.short	0x0000


	//----- nvinfo : EIATTR_MAXREG_COUNT
	.align		4
        /*001c*/ 	.byte	0x03, 0x1b
        /*001e*/ 	.short	0x00ff


	//----- nvinfo : EIATTR_NUM_BARRIERS
	.align		4
        /*0020*/ 	.byte	0x02, 0x4c
        /*0022*/ 	.byte	0x01
	.zero		1


	//----- nvinfo : EIATTR_MERCURY_ISA_VERSION
	.align		4
        /*0024*/ 	.byte	0x03, 0x5f
        /*0026*/ 	.short	0x0101


	//----- nvinfo : EIATTR_COOP_GROUP_MASK_REGIDS
	.align		4
        /*0028*/ 	.byte	0x04, 0x29
        /*002a*/ 	.short	(.L_2441 - .L_2440)


	//   ....[0]....
.L_2440:
        /*002c*/ 	.word	0xffffffff


	//   ....[1]....
        /*0030*/ 	.word	0xffffffff


	//   ....[2]....
        /*0034*/ 	.word	0xffffffff


	//   ....[3]....
        /*0038*/ 	.word	0xffffffff


	//   ....[4]....
        /*003c*/ 	.word	0xffffffff


	//   ....[5]....
        /*0040*/ 	.word	0xffffffff


	//   ....[6]....
        /*0044*/ 	.word	0xffffffff


	//   ....[7]....
        /*0048*/ 	.word	0xffffffff


	//   ....[8]....
        /*004c*/ 	.word	0xffffffff


	//   ....[9]....
        /*0050*/ 	.word	0xffffffff


	//   ....[10]....
        /*0054*/ 	.word	0xffffffff


	//   ....[11]....
        /*0058*/ 	.word	0xffffffff


	//   ....[12]....
        /*005c*/ 	.word	0xffffffff


	//   ....[13]....
        /*0060*/ 	.word	0xffffffff


	//   ....[14]....
        /*0064*/ 	.word	0xffffffff


	//   ....[15]....
        /*0068*/ 	.word	0xffffffff


	//   ....[16]....
        /*006c*/ 	.word	0xffffffff


	//   ....[17]....
        /*0070*/ 	.word	0xffffffff


	//   ....[18]....
        /*0074*/ 	.word	0x0500001b


	//   ....[19]....
        /*0078*/ 	.word	0x0500001b


	//   ....[20]....
        /*007c*/ 	.word	0x0500001b


	//   ....[21]....
        /*0080*/ 	.word	0x0500001b


	//   ....[22]....
        /*0084*/ 	.word	0x0500001b


	//   ....[23]....
        /*0088*/ 	.word	0x0500001b


	//   ....[24]....
        /*008c*/ 	.word	0x0500001b


	//   ....[25]....
        /*0090*/ 	.word	0x0500001b


	//   ....[26]....
        /*0094*/ 	.word	0x0500001b


	//   ....[27]....
        /*0098*/ 	.word	0x0500001b


	//   ....[28]....
        /*009c*/ 	.word	0x0500001b


	//   ....[29]....
        /*00a0*/ 	.word	0x0500001b


	//   ....[30]....
        /*00a4*/ 	.word	0x0500001b


	//   ....[31]....
        /*00a8*/ 	.word	0x0500001b


	//   ....[32]....
        /*00ac*/ 	.word	0x0500001b


	//   ....[33]....
        /*00b0*/ 	.word	0x0500001b


	//   ....[34]....
        /*00b4*/ 	.word	0x0500001b


	//   ....[35]....
        /*00b8*/ 	.word	0x0500001b


	//----- nvinfo : EIATTR_COOP_GROUP_INSTR_OFFSETS
	.align		4
.L_2441:
        /*00bc*/ 	.byte	0x04, 0x28
        /*00be*/ 	.short	(.L_2443 - .L_2442)


	//   ....[0]....
.L_2442:
        /*00c0*/ 	.word	0x00002340


	//   ....[1]....
        /*00c4*/ 	.word	0x00002370


	//   ....[2]....
        /*00c8*/ 	.word	0x00002380


	//   ....[3]....
        /*00cc*/ 	.word	0x000023e0


	//   ....[4]....
        /*00d0*/ 	.word	0x00002410


	//   ....[5]....
        /*00d4*/ 	.word	0x00002420


	//   ....[6]....
        /*00d8*/ 	.word	0x00002480


	//   ....[7]....
        /*00dc*/ 	.word	0x000024b0


	//   ....[8]....
        /*00e0*/ 	.word	0x000024c0


	//   ....[9]....
        /*00e4*/ 	.word	0x00002520


	//   ....[10]....
        /*00e8*/ 	.word	0x00002550


	//   ....[11]....
        /*00ec*/ 	.word	0x00002560


	//   ....[12]....
        /*00f0*/ 	.word	0x000025c0


	//   ....[13]....
        /*00f4*/ 	.word	0x000025f0


	//   ....[14]....
        /*00f8*/ 	.word	0x00002600


	//   ....[15]....
        /*00fc*/ 	.word	0x00002660


	//   ....[16]....
        /*0100*/ 	.word	0x00002670


	//   ....[17]....
        /*0104*/ 	.word	0x00002680


	//   ....[18]....
        /*0108*/ 	.word	0x00002e90


	//   ....[19]....
        /*010c*/ 	.word	0x00002ee0


	//   ....[20]....
        /*0110*/ 	.word	0x00002f50


	//   ....[21]....
        /*0114*/ 	.word	0x00003000


	//   ....[22]....
        /*0118*/ 	.word	0x00003050


	//   ....[23]....
        /*011c*/ 	.word	0x000030c0


	//   ....[24]....
        /*0120*/ 	.word	0x00003170


	//   ....[25]....
        /*0124*/ 	.word	0x000031c0


	//   ....[26]....
        /*0128*/ 	.word	0x00003230


	//   ....[27]....
        /*012c*/ 	.word	0x000032e0


	//   ....[28]....
        /*0130*/ 	.word	0x00003330


	//   ....[29]....
        /*0134*/ 	.word	0x000033a0


	//   ....[30]....
        /*0138*/ 	.word	0x00003450


	//   ....[31]....
        /*013c*/ 	.word	0x000034b0


	//   ....[32]....
        /*0140*/ 	.word	0x00003500


	//   ....[33]....
        /*0144*/ 	.word	0x000035b0


	//   ....[34]....
        /*0148*/ 	.word	0x00003600


	//   ....[35]....
        /*014c*/ 	.word	0x00003650


	//----- nvinfo : EIATTR_EXIT_INSTR_OFFSETS
	.align		4
.L_2443:
        /*0150*/ 	.byte	0x04, 0x1c
        /*0152*/ 	.short	(.L_2445 - .L_2444)


	//   ....[0]....
.L_2444:
        /*0154*/ 	.word	0x00002cd0


	//   ....[1]....
        /*0158*/ 	.word	0x00002e20


	//----- nvinfo : EIATTR_CRS_STACK_SIZE
	.align		4
.L_2445:
        /*015c*/ 	.byte	0x04, 0x1e
        /*015e*/ 	.short	(.L_2447 - .L_2446)
.L_2446:
        /*0160*/ 	.word	0x00000000


	//----- nvinfo : EIATTR_CBANK_PARAM_SIZE
	.align		4
.L_2447:
        /*0164*/ 	.byte	0x03, 0x19
        /*0166*/ 	.short	0x00b8


	//----- nvinfo : EIATTR_PARAM_CBANK
	.align		4
        /*0168*/ 	.byte	0x04, 0x0a
        /*016a*/ 	.short	(.L_2449 - .L_2448)
	.align		4
.L_2448:
        /*016c*/ 	.word	index@(.nv.constant0._Z30group_norm_nhwc_bwd_sum_kernelI11Fp32IOBf16WLi192EEv26Group_norm_nhwc_bwd_params)
        /*0170*/ 	.short	0x0210
        /*0172*/ 	.short	0x00b8


	//----- nvinfo : EIATTR_SW_WAR
	.align		4
.L_2449:
        /*0174*/ 	.byte	0x04, 0x36
        /*0176*/ 	.short	(.L_2451 - .L_2450)
.L_2450:
        /*0178*/ 	.word	0x00000008
.L_2451:


//--------------------- .nv.info._Z30group_norm_nhwc_bwd_sum_kernelI11Fp32IOBf16WLi448EEv26Group_norm_nhwc_bwd_params --------------------------
	.section	.nv.info._Z30group_norm_nhwc_bwd_sum_kernelI11Fp32IOBf16WLi448EEv26Group_norm_nhwc_bwd_params,"",@"SHT_CUDA_INFO"
	.sectionflags	@""
	.align	4


	//----- nvinfo : EIATTR_CUDA_API_VERSION
	.align		4
        /*0000*/ 	.byte	0x04, 0x37
        /*0002*/ 	.short	(.L_2453 - .L_2452)
.L_2452:
        /*0004*/ 	.word	0x00000082


	//----- nvinfo : EIATTR_KPARAM_INFO
	.align		4
.L_2453:
        /*0008*/ 	.byte	0x04, 0x17
        /*000a*/ 	.short	(.L_2455 - .L_2454)
.L_2454:
        /*000c*/ 	.word	0x00000000
        /*0010*/ 	.short	0x0000
        /*0012*/ 	.short	0x0000
        /*0014*/ 	.byte	0x00, 0xf0, 0xe1, 0x02


	//----- nvinfo : EIATTR_SPARSE_MMA_MASK
	.align		4
.L_2455:
        /*0018*/ 	.byte	0x03, 0x50
        /*001a*/ 	.short	0x0000


	//----- nvinfo : EIATTR_MAXREG_COUNT
	.align		4
        /*001c*/ 	.byte	0x03, 0x1b
        /*001e*/ 	.short	0x00ff


	//----- nvinfo : EIATTR_NUM_BARRIERS
	.align		4
        /*0020*/ 	.byte	0x02, 0x4c
        /*0022*/ 	.byte	0x01
	.zero		1


	//----- nvinfo : EIATTR_MERCURY_ISA_VERSION
	.align		4
        /*0024*/ 	.byte	0x03, 0x5f
        /*0026*/ 	.short	0x0101


	//----- nvinfo : EIATTR_COOP_GROUP_MASK_REGIDS
	.align		4
        /*0028*/ 	.byte	0x04, 0x29
        /*002a*/ 	.short	(.L_2457 - .L_2456)


	//   ....[0]....
.L_2456:
        /*002c*/ 	.word	0xffffffff


	//   ....[1]....
        /*0030*/ 	.word	0xffffffff


	//   ....[2]....
        /*0034*/ 	.word	0xffffffff


	//   ....[3]....
        /*0038*/ 	.word	0xffffffff


	//   ....[4]....
        /*003c*/ 	.word	0xffffffff


	//   ....[5]....
        /*0040*/ 	.word	0xffffffff


	//   ....[6]....
        /*0044*/ 	.word	0xffffffff


	//   ....[7]....
        /*0048*/ 	.word	0xffffffff


	//   ....[8]....
        /*004c*/ 	.word	0xffffffff


	//   ....[9]....
        /*0050*/ 	.word	0xffffffff


	//   ....[10]....
        /*0054*/ 	.word	0xffffffff


	//   ....[11]....
        /*0058*/ 	.word	0xffffffff


	//   ....[12]....
        /*005c*/ 	.word	0xffffffff


	//   ....[13]....
        /*0060*/ 	.word	0xffffffff


	//   ....[14]....
        /*0064*/ 	.word	0xffffffff


	//   ....[15]....
        /*0068*/ 	.word	0xffffffff


	//   ....[16]....
        /*006c*/ 	.word	0xffffffff


	//   ....[17]....
        /*0070*/ 	.word	0xffffffff


	//   ....[18]....
        /*0074*/ 	.word	0x05000037


	//   ....[19]....
        /*0078*/ 	.word	0x05000037


	//   ....[20]....
        /*007c*/ 	.word	0x05000037


	//   ....[21]....
        /*0080*/ 	.word	0x05000037


	//   ....[22]....
        /*0084*/ 	.word	0x05000037


	//   ....[23]....
        /*0088*/ 	.word	0x05000037


	//   ....[24]....
        /*008c*/ 	.word	0x05000037


	//   ....[25]....
        /*0090*/ 	.word	0x05000037


	//   ....[26]....
        /*0094*/ 	.word	0x05000037


	//   ....[27]....
        /*0098*/ 	.word	0x05000037


	//   ....[28]....
        /*009c*/ 	.word	0x05000037


	//   ....[29]....
        /*00a0*/ 	.word	0x05000037


	//   ....[30]....
        /*00a4*/ 	.word	0x05000037


	//   ....[31]....
        /*00a8*/ 	.word	0x05000037


	//   ....[32]....
        /*00ac*/ 	.word	0x05000037


	//   ....[33]....
        /*00b0*/ 	.word	0x05000037


	//   ....[34]....
        /*00b4*/ 	.word	0x05000037


	//   ....[35]....
        /*00b8*/ 	.word	0x05000037


	//----- nvinfo : EIATTR_COOP_GROUP_INSTR_OFFSETS
	.align		4
.L_2457:
        /*00bc*/ 	.byte	0x04, 0x28
        /*00be*/ 	.short	(.L_2459 - .L_2458)


	//   ....[0]....
.L_2458:
        /*00c0*/ 	.word	0x000027f0


	//   ....[1]....
        /*00c4*/ 	.word	0x00002820


	//   ....[2]....
        /*00c8*/ 	.word	0x00002850


	//   ....[3]....
        /*00cc*/ 	.word	0x000028c0


	//   ....[4]....
        /*00d0*/ 	.word	0x000028f0


	//   ....[5]....
        /*00d4*/ 	.word	0x00002900


	//   ....[6]....
        /*00d8*/ 	.word	0x00002960


	//   ....[7]....
        /*00dc*/ 	.word	0x00002990


	//   ....[8]....
        /*00e0*/ 	.word	0x000029a0


	//   ....[9]....
        /*00e4*/ 	.word	0x00002a00


	//   ....[10]....
        /*00e8*/ 	.word	0x00002a30


	//   ....[11]....
        /*00ec*/ 	.word	0x00002a40


	//   ....[12]....
        /*00f0*/ 	.word	0x00002a90


	//   ....[13]....
        /*00f4*/ 	.word	0x00002ae0


	//   ....[14]....
        /*00f8*/ 	.word	0x00002b20


	//   ....[15]....
        /*00fc*/ 	.word	0x00002b30


	//   ....[16]....
        /*0100*/ 	.word	0x00002b60


	//   ....[17]....
        /*0104*/ 	.word	0x00002b80


	//   ....[18]....
        /*0108*/ 	.word	0x000037d0


	//   ....[19]....
        /*010c*/ 	.word	0x00003840


	//   ....[20]....
        /*0110*/ 	.word	0x000038a0


	//   ....[21]....
        /*0114*/ 	.word	0x00003930


	//   ....[22]....
        /*0118*/ 	.word	0x000039a0


	//   ....[23]....
        /*011c*/ 	.word	0x00003a00


	//   ....[24]....
        /*0120*/ 	.word	0x00003a90


	//   ....[25]....
        /*0124*/ 	.word	0x00003b00


	//   ....[26]....
        /*0128*/ 	.word	0x00003b60


	//   ....[27]....
        /*012c*/ 	.word	0x00003bf0


	//   ....[28]....
        /*0130*/ 	.word	0x00003c60


	//   ....[29]....
        /*0134*/ 	.word	0x00003cc0


	//   ....[30]....
        /*0138*/ 	.word	0x00003d50


	//   ....[31]....
        /*013c*/ 	.word	0x00003de0


	//   ....[32]....
        /*0140*/ 	.word	0x00003e30


	//   ....[33]....
        /*0144*/ 	.word	0x00003ee0


	//   ....[34]....
        /*0148*/ 	.word	0x00003f40


	//   ....[35]....
        /*014c*/ 	.word	0x00003f90


	//----- nvinfo : EIATTR_EXIT_INSTR_OFFSETS
	.align		4
.L_2459:
        /*0150*/ 	.byte	0x04, 0x1c
        /*0152*/ 	.short	(.L_2461 - .L_2460)


	//   ....[0]....
.L_2460:
        /*0154*/ 	.word	0x00003600


	//   ....[1]....
        /*0158*/ 	.word	0x00003750


	//----- nvinfo : EIATTR_CRS_STACK_SIZE
	.align		4
.L_2461:
        /*015c*/ 	.byte	0x04, 0x1e
        /*015e*/ 	.short	(.L_2463 - .L_2462)
.L_2462:
        /*0160*/ 	.word	0x00000000


	//----- nvinfo : EIATTR_CBANK_PARAM_SIZE
	.align		4
.L_2463:
        /*0164*/ 	.byte	0x03, 0x19
        /*0166*/ 	.short	0x00b8


	//----- nvinfo : EIATTR_PARAM_CBANK
	.align		4
        /*0168*/ 	.byte	0x04, 0x0a
        /*016a*/ 	.short	(.L_2465 - .L_2464)
	.align		4
.L_2464:
        /*016c*/ 	.word	index@(.nv.constant0._Z30group_norm_nhwc_bwd_sum_kernelI11Fp32IOBf16WLi448EEv26Group_norm_nhwc_bwd_params)
        /*0170*/ 	.short	0x0210
        /*0172*/ 	.short	0x00b8


	//----- nvinfo : EIATTR_SW_WAR
	.align		4
.L_2465:
        /*0174*/ 	.byte	0x04, 0x36
        /*0176*/ 	.short	(.L_2467 - .L_2466)
.L_2466:
        /*0178*/ 	.word	0x00000008
.L_2467:


//--------------------- .nv.info._Z30group_norm_nhwc_bwd_sum_kernelI11Fp32IOBf16WLi256EEv26Group_norm_nhwc_bwd_params --------------------------
	.section	.nv.info._Z30group_norm_nhwc_bwd_sum_kernelI11Fp32IOBf16WLi256EEv26Group_norm_nhwc_bwd_params,"",@"SHT_CUDA_INFO"
	.sectionflags	@""
	.align	4


	//----- nvinfo : EIATTR_CUDA_API_VERSION
	.align		4
        /*0000*/ 	.byte	0x04, 0x37
        /*0002*/ 	.short	(.L_2469 - .L_2468)
.L_2468:
        /*0004*/ 	.word	0x00000082


	//----- nvinfo : EIATTR_KPARAM_INFO
	.align		4
.L_2469:
        /*0008*/ 	.byte	0x04, 0x17
        /*000a*/ 	.short	(.L_2471 - .L_2470)
.L_2470:
        /*000c*/ 	.word	0x00000000
        /*0010*/ 	.short	0x0000
        /*0012*/ 	.short	0x0000
        /*0014*/ 	.byte	0x00, 0xf0, 0xe1, 0x02


	//----- nvinfo : EIATTR_SPARSE_MMA_MASK
	.align		4
.L_2471:
        /*0018*/ 	.byte	0x03, 0x50
        /*001a*/ 	.short	0x0000


	//----- nvinfo : EIATTR_MAXREG_COUNT
	.align		4
        /*001c*/ 	.byte	0x03, 0x1b
        /*001e*/ 	.short	0x00ff


	//----- nvinfo : EIATTR_NUM_BARRIERS
	.align		4
        /*0020*/ 	.byte	0x02, 0x4c
        /*0022*/ 	.byte	0x01
	.zero		1


	//----- nvinfo : EIATTR_MERCURY_ISA_VERSION
	.align		4
        /*0024*/ 	.byte	0x03, 0x5f
        /*0026*/ 	.short	0x0101


	//----- nvinfo : EIATTR_COOP_GROUP_MASK_REGIDS
	.align		4
        /*0028*/ 	.byte	0x04, 0x29
        /*002a*/ 	.short	(.L_2473 - .L_2472)


	//   ....[0]....
.L_2472:
        /*002c*/ 	.word	0xffffffff


	//   ....[1]....
        /*0030*/ 	.word	0xffffffff


	//   ....[2]....
        /*0034*/ 	.word	0xffffffff


	//   ....[3]....
        /*0038*/ 	.word	0xffffffff


	//   ....[4]....
        /*003c*/ 	.word	0xffffffff


	//   ....[5]....
        /*0040*/ 	.word	0xffffffff


	//   ....[6]....
        /*0044*/ 	.word	0xffffffff


	//   ....[7]....
        /*0048*/ 	.word	0xffffffff


	//   ....[8]....
        /*004c*/ 	.word	0xffffffff


	//   ....[9]....
        /*0050*/ 	.word	0xffffffff


	//   ....[10]....
        /*0054*/ 	.word	0xffffffff


	//   ....[11]....
        /*0058*/ 	.word	0xffffffff


	//   ....[12]....
        /*005c*/ 	.word	0xffffffff


	//   ....[13]....
        /*0060*/ 	.word	0xffffffff


	//   ....[14]....
        /*0064*/ 	.word	0xffffffff


	//   ....[15]....
        /*0068*/ 	.word	0xffffffff


	//   ....[16]....
        /*006c*/ 	.word	0xffffffff


	//   ....[17]....
        /*0070*/ 	.word	0xffffffff


	//   ....[18]....
        /*0074*/ 	.word	0x05000025


	//   ....[19]....
        /*0078*/ 	.word	0x05000025


	//   ....[20]....
        /*007c*/ 	.word	0x05000025


	//   ....[21]....
        /*0080*/ 	.word	0x05000025


	//   ....[22]....
        /*0084*/ 	.word	0x05000025


	//   ....[23]....
        /*0088*/ 	.word	0x05000025


	//   ....[24]....
        /*008c*/ 	.word	0x05000025


	//   ....[25]....
        /*0090*/ 	.word	0x05000025


	//   ....[26]....
        /*0094*/ 	.word	0x05000025


	//   ....[27]....
        /*0098*/ 	.word	0x05000025


	//   ....[28]....
        /*009c*/ 	.word	0x05000025


	//   ....[29]....
        /*00a0*/ 	.word	0x05000025


	//   ....[30]....
        /*00a4*/ 	.word	0x05000025


	//   ....[31]....
        /*00a8*/ 	.word	0x05000025


	//   ....[32]....
        /*00ac*/ 	.word	0x05000025


	//   ....[33]....
        /*00b0*/ 	.word	0x05000025


	//   ....[34]....
        /*00b4*/ 	.word	0x05000025


	//   ....[35]....
        /*00b8*/ 	.word	0x05000025


	//----- nvinfo : EIATTR_COOP_GROUP_INSTR_OFFSETS
	.align		4
.L_2473:
        /*00bc*/ 	.byte	0x04, 0x28
        /*00be*/ 	.short	(.L_2475 - .L_2474)


	//   ....[0]....
.L_2474:
        /*00c0*/ 	.word	0x00002400


	//   ....[1]....
        /*00c4*/ 	.word	0x00002430


	//   ....[2]....
        /*00c8*/ 	.word	0x00002480


	//   ....[3]....
        /*00cc*/ 	.word	0x00002490


	//   ....[4]....
        /*00d0*/ 	.word	0x000024c0


	//   ....[5]....
        /*00d4*/ 	.word	0x00002500


	//   ....[6]....
        /*00d8*/ 	.word	0x00002530


	//   ....[7]....
        /*00dc*/ 	.word	0x00002560


	//   ....[8]....
        /*00e0*/ 	.word	0x000025a0


	//   ....[9]....
        /*00e4*/ 	.word	0x000025d0


	//   ....[10]....
        /*00e8*/ 	.word	0x00002600


	//   ....[11]....
        /*00ec*/ 	.word	0x00002660


	//   ....[12]....
        /*00f0*/ 	.word	0x00002690


	//   ....[13]....
        /*00f4*/ 	.word	0x000026c0


	//   ....[14]....
        /*00f8*/ 	.word	0x00002700


	//   ....[15]....
        /*00fc*/ 	.word	0x00002740


	//   ....[16]....
        /*0100*/ 	.word	0x00002760


	//   ....[17]....
        /*0104*/ 	.word	0x00002770


	//   ....[18]....
        /*0108*/ 	.word	0x00003050


	//   ....[19]....
        /*010c*/ 	.word	0x000030c0


	//   ....[20]....
        /*0110*/ 	.word	0x00003120


	//   ....[21]....
        /*0114*/ 	.word	0x000031a0


	//   ....[22]....
        /*0118*/ 	.word	0x00003230


	//   ....[23]....
        /*011c*/ 	.word	0x00003290


	//   ....[24]....
        /*0120*/ 	.word	0x00003310


	//   ....[25]....
        /*0124*/ 	.word	0x000033a0


	//   ....[26]....
        /*0128*/ 	.word	0x00003400


	//   ....[27]....
        /*012c*/ 	.word	0x00003480


	//   ....[28]....
        /*0130*/ 	.word	0x00003510


	//   ....[29]....
        /*0134*/ 	.word	0x00003570


	//   ....[30]....
        /*0138*/ 	.word	0x000035f0


	//   ....[31]....
        /*013c*/ 	.word	0x000036a0


	//   ....[32]....
        /*0140*/ 	.word	0x000036f0


	//   ....[33]....
        /*0144*/ 	.word	0x000037a0


	//   ....[34]....
        /*0148*/ 	.word	0x00003800


	//   ....[35]....
        /*014c*/ 	.word	0x00003850


	//----- nvinfo : EIATTR_EXIT_INSTR_OFFSETS
	.align		4
.L_2475:
        /*0150*/ 	.byte	0x04, 0x1c
        /*0152*/ 	.short	(.L_2477 - .L_2476)


	//   ....[0]....
.L_2476:
        /*0154*/ 	.word	0x00002e80


	//   ....[1]....
        /*0158*/ 	.word	0x00002fd0


	//----- nvinfo : EIATTR_CRS_STACK_SIZE
	.align		4
.L_2477:
        /*015c*/ 	.byte	0x04, 0x1e
        /*015e*/ 	.short	(.L_2479 - .L_2478)
.L_2478:
        /*0160*/ 	.word	0x00000000


	//----- nvinfo : EIATTR_CBANK_PARAM_SIZE
	.align		4
.L_2479:
        /*0164*/ 	.byte	0x03, 0x19
        /*0166*/ 	.short	0x00b8


	//----- nvinfo : EIATTR_PARAM_CBANK
	.align		4
        /*0168*/ 	.byte	0x04, 0x0a
        /*016a*/ 	.short	(.L_2481 - .L_2480)
	.align		4
.L_2480:
        /*016c*/ 	.word	index@(.nv.constant0._Z30group_norm_nhwc_bwd_sum_kernelI11Fp32IOBf16WLi256EEv26Group_norm_nhwc_bwd_params)
        /*0170*/ 	.short	0x0210
        /*0172*/ 	.short	0x00b8


	//----- nvinfo : EIATTR_SW_WAR
	.align		4
.L_2481:
        /*0174*/ 	.byte	0x04, 0x36
        /*0176*/ 	.short	(.L_2483 - .L_2482)
.L_2482:
        /*0178*/ 	.word	0x00000008
.L_2483:


//--------------------- .nv.info._Z30group_norm_nhwc_bwd_sum_kernelI11Fp32IOBf16WLi120EEv26Group_norm_nhwc_bwd_params --------------------------
	.section	.nv.info._Z30group_norm_nhwc_bwd_sum_kernelI11Fp32IOBf16WLi120EEv26Group_norm_nhwc_bwd_params,"",@"SHT_CUDA_INFO"
	.sectionflags	@""
	.align	4


	//----- nvinfo : EIATTR_CUDA_API_VERSION
	.align		4
        /*0000*/ 	.byte	0x04, 0x37
        /*0002*/ 	.short	(.L_2485 - .L_2484)
.L_2484:
        /*0004*/ 	.word	0x00000082


	//----- nvinfo : EIATTR_KPARAM_INFO
	.align		4
.L_2485:
        /*0008*/ 	.byte	0x04, 0x17
        /*000a*/ 	.short	(.L_2487 - .L_2486)
.L_2486:
        /*000c*/ 	.word	0x00000000
        /*0010*/ 	.short	0x0000
        /*0012*/ 	.short	0x0000
        /*0014*/ 	.byte	0x00, 0xf0, 0xe1, 0x02


	//----- nvinfo : EIATTR_SPARSE_MMA_MASK
	.align		4
.L_2487:
        /*0018*/ 	.byte	0x03, 0x50
        /*001a*/ 	.short	0x0000


	//----- nvinfo : EIATTR_MAXREG_COUNT
	.align		4
        /*001c*/ 	.byte	0x03, 0x1b
        /*001e*/ 	.short	0x00ff


	//----- nvinfo : EIATTR_NUM_BARRIERS
	.align		4
        /*0020*/ 	.byte	0x02, 0x4c
        /*0022*/ 	.byte	0x01
	.zero		1


	//----- nvinfo : EIATTR_MERCURY_ISA_VERSION
	.align		4
        /*0024*/ 	.byte	0x03, 0x5f
        /*0026*/ 	.short	0x0101


	//----- nvinfo : EIATTR_COOP_GROUP_MASK_REGIDS
	.align		4
        /*0028*/ 	.byte	0x04, 0x29
        /*002a*/ 	.short	(.L_2489 - .L_2488)


	//   ....[0]....
.L_2488:
        /*002c*/ 	.word	0x0500000c


	//   ....[1]....
        /*0030*/ 	.word	0x0500000c


	//   ....[2]....
        /*0034*/ 	.word	0x0500000c


	//   ....[3]....
        /*0038*/ 	.word	0x0500000c


	//   ....[4]....
        /*003c*/ 	.word	0x0500000c


	//   ....[5]....
        /*0040*/ 	.word	0x0500000c


	//   ....[6]....
        /*0044*/ 	.word	0x0500000c


	//   ....[7]....
        /*0048*/ 	.word	0x0500000c


	//   ....[8]....
        /*004c*/ 	.word	0x0500000c


	//   ....[9]....
        /*0050*/ 	.word	0x0500000c


	//   ....[10]....
        /*0054*/ 	.word	0x0500000c


	//   ....[11]....
        /*0058*/ 	.word	0x0500000c


	//   ....[12]....
        /*005c*/ 	.word	0x0500000c


	//   ....[13]....
        /*0060*/ 	.word	0x0500000c


	//   ....[14]....
        /*0064*/ 	.word	0x0500000c


	//   ....[15]....
        /*0068*/ 	.word	0x0500000c


	//   ....[16]....
        /*006c*/ 	.word	0x0500000c


	//   ....[17]....
        /*0070*/ 	.word	0x0500000c


	//   ....[18]....
        /*0074*/ 	.word	0x0500000c


	//   ....[19]....
        /*0078*/ 	.word	0x0500000c


	//   ....[20]....
        /*007c*/ 	.word	0x0500000c


	//   ....[21]....
        /*0080*/ 	.word	0x0500000c


	//----- nvinfo : EIATTR_COOP_GROUP_INSTR_OFFSETS
	.align		4
.L_2489:
        /*0084*/ 	.byte	0x04, 0x28
        /*0086*/ 	.short	(.L_2491 - .L_2490)


	//   ....[0]....
.L_2490:
        /*0088*/ 	.word	0x000021f0


	//   ....[1]....
        /*008c*/ 	.word	0x000022f0


	//   ....[2]....
        /*0090*/ 	.word	0x00002330


	//   ....[3]....
        /*0094*/ 	.word	0x00002430


	//   ....[4]....
        /*0098*/ 	.word	0x00002470


	//   ....[5]....
        /*009c*/ 	.word	0x00002570


	//   ....[6]....
        /*00a0*/ 	.word	0x000025b0


	//   ....[7]....
        /*00a4*/ 	.word	0x000026e0


	//   ....[8]....
        /*00a8*/ 	.word	0x00002730


	//   ....[9]....
        /*00ac*/ 	.word	0x000027a0


	//   ....[10]....
        /*00b0*/ 	.word	0x00002810


	//   ....[11]....
        /*00b4*/ 	.word	0x00002ef0


	//   ....[12]....
        /*00b8*/ 	.word	0x00002f40


	//   ....[13]....
        /*00bc*/ 	.word	0x00002fb0


	//   ....[14]....
        /*00c0*/ 	.word	0x00003000


	//   ....[15]....
        /*00c4*/ 	.word	0x00003070


	//   ....[16]....
        /*00c8*/ 	.word	0x000030c0


	//   ....[17]....
        /*00cc*/ 	.word	0x00003130


	//   ....[18]....
        /*00d0*/ 	.word	0x00003190


	//   ....[19]....
        /*00d4*/ 	.word	0x00003210


	//   ....[20]....
        /*00d8*/ 	.word	0x000032a0


	//   ....[21]....
        /*00dc*/ 	.word	0x00003330


	//----- nvinfo : EIATTR_EXIT_INSTR_OFFSETS
	.align		4
.L_2491:
        /*00e0*/ 	.byte	0x04, 0x1c
        /*00e2*/ 	.short	(.L_2493 - .L_2492)


	//   ....[0]....
.L_2492:
        /*00e4*/ 	.word	0x00002d80


	//   ....[1]....
        /*00e8*/ 	.word	0x00002ed0


	//----- nvinfo : EIATTR_CRS_STACK_SIZE
	.align		4
.L_2493:
        /*00ec*/ 	.byte	0x04, 0x1e
        /*00ee*/ 	.short	(.L_2495 - .L_2494)
.L_2494:
        /*00f0*/ 	.word	0x00000000


	//----- nvinfo : EIATTR_CBANK_PARAM_SIZE
	.align		4
.L_2495:
        /*00f4*/ 	.byte	0x03, 0x19
        /*00f6*/ 	.short	0x00b8


	//----- nvinfo : EIATTR_PARAM_CBANK
	.align		4
        /*00f8*/ 	.byte	0x04, 0x0a
        /*00fa*/ 	.short	(.L_2497 - .L_2496)
	.align		4
.L_2496:
        /*00fc*/ 	.word	index@(.nv.constant0._Z30group_norm_nhwc_bwd_sum_kernelI11Fp32IOBf16WLi120EEv26Group_norm_nhwc_bwd_params)
        /*0100*/ 	.short	0x0210
        /*0102*/ 	.short	0x00b8


	//----- nvinfo : EIATTR_SW_WAR
	.align		4
.L_2497:
        /*0104*/ 	.byte	0x04, 0x36
        /*0106*/ 	.short	(.L_2499 - .L_2498)
.L_2498:
        /*0108*/ 	.word	0x00000008
.L_2499:


//--------------------- .nv.info._Z30group_norm_nhwc_bwd_sum_kernelI11Fp32IOBf16WLi140EEv26Group_norm_nhwc_bwd_params --------------------------
	.section	.nv.info._Z30group_norm_nhwc_bwd_sum_kernelI11Fp32IOBf16WLi140EEv26Group_norm_nhwc_bwd_params,"",@"SHT_CUDA_INFO"
	.sectionflags	@""
	.align	4


	//----- nvinfo : EIATTR_CUDA_API_VERSION
	.align		4
        /*0000*/ 	.byte	0x04, 0x37
        /*0002*/ 	.short	(.L_2501 - .L_2500)
.L_2500:
        /*0004*/ 	.word	0x00000082


	//----- nvinfo : EIATTR_KPARAM_INFO
	.align		4
.L_2501:
        /*0008*/ 	.byte	0x04, 0x17
        /*000a*/ 	.short	(.L_2503 - .L_2502)
.L_2502:
        /*000c*/ 	.word	0x00000000
        /*0010*/ 	.short	0x0000
        /*0012*/ 	.short	0x0000
        /*0014*/ 	.byte	0x00, 0xf0, 0xe1, 0x02


	//----- nvinfo : EIATTR_SPARSE_MMA_MASK
	.align		4
.L_2503:
        /*0018*/ 	.byte	0x03, 0x50
        /*001a*/ 	.short	0x0000


	//----- nvinfo : EIATTR_MAXREG_COUNT
	.align		4
        /*001c*/ 	.byte	0x03, 0x1b
        /*001e*/ 	.short	0x00ff


	//----- nvinfo : EIATTR_NUM_BARRIERS
	.align		4
        /*0020*/ 	.byte	0x02, 0x4c
        /*0022*/ 	.byte	0x01
	.zero		1


	//----- nvinfo : EIATTR_MERCURY_ISA_VERSION
	.align		4
        /*0024*/ 	.byte	0x03, 0x5f
        /*0026*/ 	.short	0x0101


	//----- nvinfo : EIATTR_COOP_GROUP_MASK_REGIDS
	.align		4
        /*0028*/ 	.byte	0x04, 0x29
        /*002a*/ 	.short	(.L_2505 - .L_2504)


	//   ....[0]....
.L_2504:
        /*002c*/ 	.word	0x05000009


	//   ....[1]....
        /*0030*/ 	.word	0x05000009


	//   ....[2]....
        /*0034*/ 	.word	0x05000009


	//   ....[3]....
        /*0038*/ 	.word	0x05000009


	//   ....[4]....
        /*003c*/ 	.word	0x05000009


	//   ....[5]....
        /*0040*/ 	.word	0x05000009


	//   ....[6]....
        /*0044*/ 	.word	0x05000009


	//   ....[7]....
        /*0048*/ 	.word	0x05000009


	//   ....[8]....
        /*004c*/ 	.word	0x05000009


	//   ....[9]....
        /*0050*/ 	.word	0x05000009


	//   ....[10]....
        /*0054*/ 	.word	0x05000009


	//   ....[11]....
        /*0058*/ 	.word	0x05000009


	//   ....[12]....
        /*005c*/ 	.word	0x05000009


	//   ....[13]....
        /*0060*/ 	.word	0x05000009


	//   ....[14]....
        /*0064*/ 	.word	0x05000009


	//   ....[15]....
        /*0068*/ 	.word	0x05000009


	//   ....[16]....
        /*006c*/ 	.word	0x05000009


	//   ....[17]....
        /*0070*/ 	.word	0x05000009


	//   ....[18]....
        /*0074*/ 	.word	0x05000009


	//   ....[19]....
        /*0078*/ 	.word	0x05000009


	//   ....[20]....
        /*007c*/ 	.word	0x05000009


	//   ....[21]....
        /*0080*/ 	.word	0x05000009


	//----- nvinfo : EIATTR_COOP_GROUP_INSTR_OFFSETS
	.align		4
.L_2505:
        /*0084*/ 	.byte	0x04, 0x28
        /*0086*/ 	.short	(.L_2507 - .L_2506)


	//   ....[0]....
.L_2506:
        /*0088*/ 	.word	0x00002240


	//   ....[1]....
        /*008c*/ 	.word	0x00002340


	//   ....[2]....
        /*0090*/ 	.word	0x00002380


	//   ....[3]....
        /*0094*/ 	.word	0x00002480


	//   ....[4]....
        /*0098*/ 	.word	0x000024c0


	//   ....[5]....
        /*009c*/ 	.word	0x000025c0


	//   ....[6]....
        /*00a0*/ 	.word	0x00002600


	//   ....[7]....
        /*00a4*/ 	.word	0x00002730


	//   ....[8]....
        /*00a8*/ 	.word	0x00002780


	//   ....[9]....
        /*00ac*/ 	.word	0x000027f0


	//   ....[10]....
        /*00b0*/ 	.word	0x00002860


	//   ....[11]....
        /*00b4*/ 	.word	0x00003000


	//   ....[12]....
        /*00b8*/ 	.word	0x00003050


	//   ....[13]....
        /*00bc*/ 	.word	0x000030c0


	//   ....[14]....
        /*00c0*/ 	.word	0x00003110


	//   ....[15]....
        /*00c4*/ 	.word	0x00003180


	//   ....[16]....
        /*00c8*/ 	.word	0x000031d0


	//   ....[17]....
        /*00cc*/ 	.word	0x00003240


	//   ....[18]....
        /*00d0*/ 	.word	0x000032a0


	//   ....[19]....
        /*00d4*/ 	.word	0x00003320


	//   ....[20]....
        /*00d8*/ 	.word	0x000033b0


	//   ....[21]....
        /*00dc*/ 	.word	0x00003440


	//----- nvinfo : EIATTR_EXIT_INSTR_OFFSETS
	.align		4
.L_2507:
        /*00e0*/ 	.byte	0x04, 0x1c
        /*00e2*/ 	.short	(.L_2509 - .L_2508)


	//   ....[0]....
.L_2508:
        /*00e4*/ 	.word	0x00002e90


	//   ....[1]....
        /*00e8*/ 	.word	0x00002fe0


	//----- nvinfo : EIATTR_CRS_STACK_SIZE
	.align		4
.L_2509:
        /*00ec*/ 	.byte	0x04, 0x1e
        /*00ee*/ 	.short	(.L_2511 - .L_2510)
.L_2510:
        /*00f0*/ 	.word	0x00000000


	//----- nvinfo : EIATTR_CBANK_PARAM_SIZE
	.align		4
.L_2511:
        /*00f4*/ 	.byte	0x03, 0x19
        /*00f6*/ 	.short	0x00b8


	//----- nvinfo : EIATTR_PARAM_CBANK
	.align		4
        /*00f8*/ 	.byte	0x04, 0x0a
        /*00fa*/ 	.short	(.L_2513 - .L_2512)
	.align		4
.L_2512:
        /*00fc*/ 	.word	index@(.nv.constant0._Z30group_norm_nhwc_bwd_sum_kernelI11Fp32IOBf16WLi140EEv26Group_norm_nhwc_bwd_params)
        /*0100*/ 	.short	0x0210
        /*0102*/ 	.short	0x00b8


	//----- nvinfo : EIATTR_SW_WAR
	.align		4
.L_2513:
        /*0104*/ 	.byte	0x04, 0x36
        /*0106*/ 	.short	(.L_2515 - .L_2514)
.L_2514:
        /*0108*/ 	.word	0x00000008
.L_2515:


//--------------------- .nv.info._Z30group_norm_nhwc_bwd_sum_kernelI11Fp32IOBf16WLi160EEv26Group_norm_nhwc_bwd_params --------------------------
	.section	.nv.info._Z30group_norm_nhwc_bwd_sum_kernelI11Fp32IOBf16WLi160EEv26Group_norm_nhwc_bwd_params,"",@"SHT_CUDA_INFO"
	.sectionflags	@""
	.align	4


	//----- nvinfo : EIATTR_CUDA_API_VERSION
	.align		4
        /*0000*/ 	.byte	0x04, 0x37
        /*0002*/ 	.short	(.L_2517 - .L_2516)
.L_2516:
        /*0004*/ 	.word	0x00000082


	//----- nvinfo : EIATTR_KPARAM_INFO
	.align		4
.L_2517:
        /*0008*/ 	.byte	0x04, 0x17
        /*000a*/ 	.short	(.L_2519 - .L_2518)
.L_2518:
        /*000c*/ 	.word	0x00000000
        /*0010*/ 	.short	0x0000
        /*0012*/ 	.short	0x0000
        /*0014*/ 	.byte	0x00, 0xf0, 0xe1, 0x02


	//----- nvinfo : EIATTR_SPARSE_MMA_MASK
	.align		4
.L_2519:
        /*0018*/ 	.byte	0x03, 0x50
        /*001a*/ 	.short	0x0000


	//----- nvinfo : EIATTR_MAXREG_COUNT
	.align		4
        /*001c*/ 	.byte	0x03, 0x1b
        /*001e*/ 	.short	0x00ff


	//----- nvinfo : EIATTR_NUM_BARRIERS
	.align		4
        /*0020*/ 	.byte	0x02, 0x4c
        /*0022*/ 	.byte	0x01
	.zero		1


	//----- nvinfo : EIATTR_MERCURY_ISA_VERSION
	.align		4
        /*0024*/ 	.byte	0x03, 0x5f
        /*0026*/ 	.short	0x0101


	//----- nvinfo : EIATTR_COOP_GROUP_MASK_REGIDS
	.align		4
        /*0028*/ 	.byte	0x04, 0x29
        /*002a*/ 	.short	(.L_2521 - .L_2520)


	//   ....[0]....
.L_2520:
        /*002c*/ 	.word	0xffffffff


	//   ....[1]....
        /*0030*/ 	.word	0xffffffff


	//   ....[2]....
        /*0034*/ 	.word	0xffffffff


	//   ....[3]....
        /*0038*/ 	.word	0xffffffff


	//   ....[4]....
        /*003c*/ 	.word	0xffffffff


	//   ....[5]....
        /*0040*/ 	.word	0xffffffff


	//   ....[6]....
        /*0044*/ 	.word	0xffffffff


	//   ....[7]....
        /*0048*/ 	.word	0xffffffff


	//   ....[8]....
        /*004c*/ 	.word	0xffffffff


	//   ....[9]....
        /*0050*/ 	.word	0xffffffff


	//   ....[10]....
        /*0054*/ 	.word	0xffffffff


	//   ....[11]....
        /*0058*/ 	.word	0xffffffff


	//   ....[12]....
        /*005c*/ 	.word	0xffffffff


	//   ....[13]....
        /*0060*/ 	.word	0xffffffff


	//   ....[14]....
        /*0064*/ 	.word	0xffffffff


	//   ....[15]....
        /*0068*/ 	.word	0xffffffff


	//   ....[16]....
        /*006c*/ 	.word	0xffffffff


	//   ....[17]....
        /*0070*/ 	.word	0xffffffff


	//   ....[18]....
        /*0074*/ 	.word	0x0500001d


	//   ....[19]....
        /*0078*/ 	.word	0x0500001d


	//   ....[20]....
        /*007c*/ 	.word	0x0500001d


	//   ....[21]....
        /*0080*/ 	.word	0x0500001d


	//   ....[22]....
        /*0084*/ 	.word	0x0500001d


	//   ....[23]....
        /*0088*/ 	.word	0x0500001d


	//   ....[24]....
        /*008c*/ 	.word	0x0500001d


	//   ....[25]....
        /*0090*/ 	.word	0x0500001d


	//   ....[26]....
        /*0094*/ 	.word	0x0500001d


	//   ....[27]....
        /*0098*/ 	.word	0x0500001d


	//   ....[28]....
        /*009c*/ 	.word	0x0500001d


	//   ....[29]....
        /*00a0*/ 	.word	0x0500001d


	//   ....[30]....
        /*00a4*/ 	.word	0x0500001d


	//   ....[31]....
        /*00a8*/ 	.word	0x0500001d


	//   ....[32]....
        /*00ac*/ 	.word	0x0500001d


	//   ....[33]....
        /*00b0*/ 	.word	0x0500001d


	//   ....[34]....
        /*00b4*/ 	.word	0x0500001d


	//   ....[35]....
        /*00b8*/ 	.word	0x0500001d


	//----- nvinfo : EIATTR_COOP_GROUP_INSTR_OFFSETS
	.align		4
.L_2521:
        /*00bc*/ 	.byte	0x04, 0x28
        /*00be*/ 	.short	(.L_2523 - .L_2522)


	//   ....[0]....
.L_2522:
        /*00c0*/ 	.word	0x00002280


	//   ....[1]....
        /*00c4*/ 	.word	0x000022b0


	//   ....[2]....
        /*00c8*/ 	.word	0x00002300


	//   ....[3]....
        /*00cc*/ 	.word	0x00002310


	//   ....[4]....
        /*00d0*/ 	.word	0x00002340


	//   ....[5]....
        /*00d4*/ 	.word	0x00002380


	//   ....[6]....
        /*00d8*/ 	.word	0x000023b0


	//   ....[7]....
        /*00dc*/ 	.word	0x000023e0


	//   ....[8]....
        /*00e0*/ 	.word	0x00002420


	//   ....[9]....
        /*00e4*/ 	.word	0x00002450


	//   ....[10]....
        /*00e8*/ 	.word	0x00002480


	//   ....[11]....
        /*00ec*/ 	.word	0x000024c0


	//   ....[12]....
        /*00f0*/ 	.word	0x000024f0


	//   ....[13]....
        /*00f4*/ 	.word	0x00002520


	//   ....[14]....
        /*00f8*/ 	.word	0x00002550


	//   ....[15]....
        /*00fc*/ 	.word	0x00002560


	//   ....[16]....
        /*0100*/ 	.word	0x000025b0


	//   ....[17]....
        /*0104*/ 	.word	0x000025c0


	//   ....[18]....
        /*0108*/ 	.word	0x00002d20


	//   ....[19]....
        /*010c*/ 	.word	0x00002d70


	//   ....[20]....
        /*0110*/ 	.word	0x00002dd0


	//   ....[21]....
        /*0114*/ 	.word	0x00002e50


	//   ....[22]....
        /*0118*/ 	.word	0x00002ee0


	//   ....[23]....
        /*011c*/ 	.word	0x00002f40


	//   ....[24]....
        /*0120*/ 	.word	0x00002fc0


	//   ....[25]....
        /*0124*/ 	.word	0x00003050


	//   ....[26]....
        /*0128*/ 	.word	0x000030b0


	//   ....[27]....
        /*012c*/ 	.word	0x00003130


	//   ....[28]....
        /*0130*/ 	.word	0x000031c0


	//   ....[29]....
        /*0134*/ 	.word	0x00003210


	//   ....[30]....
        /*0138*/ 	.word	0x000032f0


	//   ....[31]....
        /*013c*/ 	.word	0x00003340


	//   ....[32]....
        /*0140*/ 	.word	0x000033a0


	//   ....[33]....
        /*0144*/ 	.word	0x00003430


	//   ....[34]....
        /*0148*/ 	.word	0x00003480


	//   ....[35]....
        /*014c*/ 	.word	0x000034d0


	//----- nvinfo : EIATTR_EXIT_INSTR_OFFSETS
	.align		4
.L_2523:
        /*0150*/ 	.byte	0x04, 0x1c
        /*0152*/ 	.short	(.L_2525 - .L_2524)


	//   ....[0]....
.L_2524:
        /*0154*/ 	.word	0x00002b50


	//   ....[1]....
        /*0158*/ 	.word	0x00002ca0


	//----- nvinfo : EIATTR_CRS_STACK_SIZE
	.align		4
.L_2525:
        /*015c*/ 	.byte	0x04, 0x1e
        /*015e*/ 	.short	(.L_2527 - .L_2526)
.L_2526:
        /*0160*/ 	.word	0x00000000


	//----- nvinfo : EIATTR_CBANK_PARAM_SIZE
	.align		4
.L_2527:
        /*0164*/ 	.byte	0x03, 0x19
        /*0166*/ 	.short	0x00b8


	//----- nvinfo : EIATTR_PARAM_CBANK
	.align		4
        /*0168*/ 	.byte	0x04, 0x0a
        /*016a*/ 	.short	(.L_2529 - .L_2528)
	.align		4
.L_2528:
        /*016c*/ 	.word	index@(.nv.constant0._Z30group_norm_nhwc_bwd_sum_kernelI11Fp32IOBf16WLi160EEv26Group_norm_nhwc_bwd_params)
        /*0170*/ 	.short	0x0210
        /*0172*/ 	.short	0x00b8


	//----- nvinfo : EIATTR_SW_WAR
	.align		4
.L_2529:
        /*0174*/ 	.byte	0x04, 0x36
        /*0176*/ 	.short	(.L_2531 - .L_2530)
.L_2530:
        /*0178*/ 	.word	0x00000008
.L_2531:


//--------------------- .nv.info._Z30group_norm_nhwc_bwd_sum_kernelI11Fp32IOFp16WLi196EEv26Group_norm_nhwc_bwd_params --------------------------
	.section	.nv.info._Z30group_norm_nhwc_bwd_sum_kernelI11Fp32IOFp16WLi196EEv26Group_norm_nhwc_bwd_params,"",@"SHT_CUDA_INFO"
	.sectionflags	@""
	.align	4


	//----- nvinfo : EIATTR_CUDA_API_VERSION
	.align		4
        /*0000*/ 	.byte	0x04, 0x37
        /*0002*/ 	.short	(.L_2533 - .L_2532)
.L_2532:
        /*0004*/ 	.word	0x00000082


	//----- nvinfo : EIATTR_KPARAM_INFO
	.align		4
.L_2533:
        /*0008*/ 	.byte	0x04, 0x17
        /*000a*/ 	.short	(.L_2535 - .L_2534)
.L_2534:
        /*000c*/ 	.word	0x00000000
        /*0010*/ 	.short	0x0000
        /*0012*/ 	.short	0x0000
        /*0014*/ 	.byte	0x00, 0xf0, 0xe1, 0x02


	//----- nvinfo : EIATTR_SPARSE_MMA_MASK
	.align		4
.L_2535:
        /*0018*/ 	.byte	0x03, 0x50
        /*001a*/ 	.short	0x0000


	//----- nvinfo : EIATTR_MAXREG_COUNT
	.align		4
        /*001c*/ 	.byte	0x03, 0x1b
        /*001e*/ 	.short	0x00ff


	//----- nvinfo : EIATTR_NUM_BARRIERS
	.align		4
        /*0020*/ 	.byte	0x02, 0x4c
        /*0022*/ 	.byte	0x01
	.zero		1


	//----- nvinfo : EIATTR_MERCURY_ISA_VERSION
	.align		4
        /*0024*/ 	.byte	0x03, 0x5f
        /*0026*/ 	.short	0x0101


	//----- nvinfo : EIATTR_COOP_GROUP_MASK_REGIDS
	.align		4
        /*0028*/ 	.byte	0x04, 0x29
        /*002a*/ 	.short	(.L_2537 - .L_2536)


	//   ....[0]....
.L_2536:
        /*002c*/ 	.word	0x0500000a


	//   ....[1]....
        /*0030*/ 	.word	0x0500000a


	//   ....[2]....
        /*0034*/ 	.word	0x0500000a


	//   ....[3]....
        /*0038*/ 	.word	0x0500000a


	//   ....[4]....
        /*003c*/ 	.word	0x0500000a


	//   ....[5]....
        /*0040*/ 	.word	0x0500000a


	//   ....[6]....
        /*0044*/ 	.word	0x0500000a


	//   ....[7]....
        /*0048*/ 	.word	0x0500000a


	//   ....[8]....
        /*004c*/ 	.word	0x0500000a


	//   ....[9]....
        /*0050*/ 	.word	0x0500000a


	//   ....[10]....
        /*0054*/ 	.word	0x0500000a


	//   ....[11]....
        /*0058*/ 	.word	0x0500000a


	//   ....[12]....
        /*005c*/ 	.word	0x0500000a


	//   ....[13]....
        /*0060*/ 	.word	0x0500000a


	//   ....[14]....
        /*0064*/ 	.word	0x0500000a


	//   ....[15]....
        /*0068*/ 	.word	0x0500000a


	//   ....[16]....
        /*006c*/ 	.word	0x0500000a


	//   ....[17]....
        /*0070*/ 	.word	0x0500000a


	//   ....[18]....
        /*0074*/ 	.word	0x0500000a


	//   ....[19]....
        /*0078*/ 	.word	0x0500000a


	//   ....[20]....
        /*007c*/ 	.word	0x0500000a


	//   ....[21]....
        /*0080*/ 	.word	0x0500000a


	//----- nvinfo : EIATTR_COOP_GROUP_INSTR_OFFSETS
	.align		4
.L_2537:
        /*0084*/ 	.byte	0x04, 0x28
        /*0086*/ 	.short	(.L_2539 - .L_2538)


	//   ....[0]....
.L_2538:
        /*0088*/ 	.word	0x00002330


	//   ....[1]....
        /*008c*/ 	.word	0x00002430


	//   ....[2]....
        /*0090*/ 	.word	0x00002470


	//   ....[3]....
        /*0094*/ 	.word	0x00002570


	//   ....[4]....
        /*0098*/ 	.word	0x000025b0


	//   ....[5]....
        /*009c*/ 	.word	0x000026b0


	//   ....[6]....
        /*00a0*/ 	.word	0x000026f0


	//   ....[7]....
        /*00a4*/ 	.word	0x00002820


	//   ....[8]....
        /*00a8*/ 	.word	0x00002870


	//   ....[9]....
        /*00ac*/ 	.word	0x000028e0


	//   ....[10]....
        /*00b0*/ 	.word	0x00002950


	//   ....[11]....
        /*00b4*/ 	.word	0x000032a0


	//   ....[12]....
        /*00b8*/ 	.word	0x000032f0


	//   ....[13]....
        /*00bc*/ 	.word	0x00003360


	//   ....[14]....
        /*00c0*/ 	.word	0x000033b0


	//   ....[15]....
        /*00c4*/ 	.word	0x00003420


	//   ....[16]....
        /*00c8*/ 	.word	0x00003470


	//   ....[17]....
        /*00cc*/ 	.word	0x000034e0


	//   ....[18]....
        /*00d0*/ 	.word	0x00003540


	//   ....[19]....
        /*00d4*/ 	.word	0x000035c0


	//   ....[20]....
        /*00d8*/ 	.word	0x00003650


	//   ....[21]....
        /*00dc*/ 	.word	0x000036e0


	//----- nvinfo : EIATTR_EXIT_INSTR_OFFSETS
	.align		4
.L_2539:
        /*00e0*/ 	.byte	0x04, 0x1c
        /*00e2*/ 	.short	(.L_2541 - .L_2540)


	//   ....[0]....
.L_2540:
        /*00e4*/ 	.word	0x00003130


	//   ....[1]....
        /*00e8*/ 	.word	0x00003280


	//----- nvinfo : EIATTR_CRS_STACK_SIZE
	.align		4
.L_2541:
        /*00ec*/ 	.byte	0x04, 0x1e
        /*00ee*/ 	.short	(.L_2543 - .L_2542)
.L_2542:
        /*00f0*/ 	.word	0x00000000


	//----- nvinfo : EIATTR_CBANK_PARAM_SIZE
	.align		4
.L_2543:
        /*00f4*/ 	.byte	0x03, 0x19
        /*00f6*/ 	.short	0x00b8


	//----- nvinfo : EIATTR_PARAM_CBANK
	.align		4
        /*00f8*/ 	.byte	0x04, 0x0a
        /*00fa*/ 	.short	(.L_2545 - .L_2544)
	.align		4
.L_2544:
        /*00fc*/ 	.word	index@(.nv.constant0._Z30group_norm_nhwc_bwd_sum_kernelI11Fp32IOFp16WLi196EEv26Group_norm_nhwc_bwd_params)
        /*0100*/ 	.short	0x0210
        /*0102*/ 	.short	0x00b8


	//----- nvinfo : EIATTR_SW_WAR
	.align		4
.L_2545:
        /*0104*/ 	.byte	0x04, 0x36
        /*0106*/ 	.short	(.L_2547 - .L_2546)
.L_2546:
        /*0108*/ 	.word	0x00000008
.L_2547:


//--------------------- .nv.info._Z30group_norm_nhwc_bwd_sum_kernelI11Fp32IOFp16WLi168EEv26Group_norm_nhwc_bwd_params --------------------------
	.section	.nv.info._Z30group_norm_nhwc_bwd_sum_kernelI11Fp32IOFp16WLi168EEv26Group_norm_nhwc_bwd_params,"",@"SHT_CUDA_INFO"
	.sectionflags	@""
	.align	4


	//----- nvinfo : EIATTR_CUDA_API_VERSION
	.align		4
        /*0000*/ 	.byte	0x04, 0x37
        /*0002*/ 	.short	(.L_2549 - .L_2548)
.L_2548:
        /*0004*/ 	.word	0x00000082


	//----- nvinfo : EIATTR_KPARAM_INFO
	.align		4
.L_2549:
        /*0008*/ 	.byte	0x04, 0x17
        /*000a*/ 	.short	(.L_2551 - .L_2550)
.L_2550:
        /*000c*/ 	.word	0x00000000
        /*0010*/ 	.short	0x0000
        /*0012*/ 	.short	0x0000
        /*0014*/ 	.byte	0x00, 0xf0, 0xe1, 0x02


	//----- nvinfo : EIATTR_SPARSE_MMA_MASK
	.align		4
.L_2551:
        /*0018*/ 	.byte	0x03, 0x50
        /*001a*/ 	.short	0x0000


	//----- nvinfo : EIATTR_MAXREG_COUNT
	.align		4
        /*001c*/ 	.byte	0x03, 0x1b
        /*001e*/ 	.short	0x00ff


	//----- nvinfo : EIATTR_NUM_BARRIERS
	.align		4
        /*0020*/ 	.byte	0x02, 0x4c
        /*0022*/ 	.byte	0x01
	.zero		1


	//----- nvinfo : EIATTR_MERCURY_ISA_VERSION
	.align		4
        /*0024*/ 	.byte	0x03, 0x5f
        /*0026*/ 	.short	0x0101


	//----- nvinfo : EIATTR_COOP_GROUP_MASK_REGIDS
	.align		4
        /*0028*/ 	.byte	0x04, 0x29
        /*002a*/ 	.short	(.L_2553 - .L_2552)


	//   ....[0]....
.L_2552:
        /*002c*/ 	.word	0x05000005


	//   ....[1]....
        /*0030*/ 	.word	0x05000005


	//   ....[2]....
        /*0034*/ 	.word	0x05000005


	//   ....[3]....
        /*0038*/ 	.word	0x05000005


	//   ....[4]....
        /*003c*/ 	.word	0x05000005


	//   ....[5]....
        /*0040*/ 	.word	0x05000005


	//   ....[6]....
        /*0044*/ 	.word	0x05000005


	//   ....[7]....
        /*0048*/ 	.word	0x05000005


	//   ....[8]....
        /*004c*/ 	.word	0x05000005


	//   ....[9]....
        /*0050*/ 	.word	0x05000005


	//   ....[10]....
        /*0054*/ 	.word	0x05000005


	//   ....[11]....
        /*0058*/ 	.word	0x05000005


	//   ....[12]....
        /*005c*/ 	.word	0x05000005


	//   ....[13]....
        /*0060*/ 	.word	0x05000005


	//   ....[14]....
        /*0064*/ 	.word	0x05000005


	//   ....[15]....
        /*0068*/ 	.word	0x05000005


	//   ....[16]....
        /*006c*/ 	.word	0x05000005


	//   ....[17]....
        /*0070*/ 	.word	0x05000005


	//   ....[18]....
        /*0074*/ 	.word	0x05000005


	//   ....[19]....
        /*0078*/ 	.word	0x05000005


	//   ....[20]....
        /*007c*/ 	.word	0x05000005


	//   ....[21]....
        /*0080*/ 	.word	0x05000005


	//----- nvinfo : EIATTR_COOP_GROUP_INSTR_OFFSETS
	.align		4
.L_2553:
        /*0084*/ 	.byte	0x04, 0x28
        /*0086*/ 	.short	(.L_2555 - .L_2554)


	//   ....[0]....
.L_2554:
        /*0088*/ 	.word	0x000022d0


	//   ....[1]....
        /*008c*/ 	.word	0x000023d0


	//   ....[2]....
        /*0090*/ 	.word	0x00002410


	//   ....[3]....
        /*0094*/ 	.word	0x00002510


	//   ....[4]....
        /*0098*/ 	.word	0x00002550


	//   ....[5]....
        /*009c*/ 	.word	0x00002650


	//   ....[6]....
        /*00a0*/ 	.word	0x00002690


	//   ....[7]....
        /*00a4*/ 	.word	0x000027c0


	//   ....[8]....
        /*00a8*/ 	.word	0x00002810


	//   ....[9]....
        /*00ac*/ 	.word	0x00002880


	//   ....[10]....
        /*00b0*/ 	.word	0x000028f0


	//   ....[11]....
        /*00b4*/ 	.word	0x00003170


	//   ....[12]....
        /*00b8*/ 	.word	0x000031c0


	//   ....[13]....
        /*00bc*/ 	.word	0x00003230


	//   ....[14]....
        /*00c0*/ 	.word	0x00003280


	//   ....[15]....
        /*00c4*/ 	.word	0x000032f0


	//   ....[16]....
        /*00c8*/ 	.word	0x00003340


	//   ....[17]....
        /*00cc*/ 	.word	0x000033b0


	//   ....[18]....
        /*00d0*/ 	.word	0x00003410


	//   ....[19]....
        /*00d4*/ 	.word	0x00003490


	//   ....[20]....
        /*00d8*/ 	.word	0x00003520


	//   ....[21]....
        /*00dc*/ 	.word	0x000035b0


	//----- nvinfo : EIATTR_EXIT_INSTR_OFFSETS
	.align		4
.L_2555:
        /*00e0*/ 	.byte	0x04, 0x1c
        /*00e2*/ 	.short	(.L_2557 - .L_2556)


	//   ....[0]....
.L_2556:
        /*00e4*/ 	.word	0x00003000


	//   ....[1]....
        /*00e8*/ 	.word	0x00003150


	//----- nvinfo : EIATTR_CRS_STACK_SIZE
	.align		4
.L_2557:
        /*00ec*/ 	.byte	0x04, 0x1e
        /*00ee*/ 	.short	(.L_2559 - .L_2558)
.L_2558:
        /*00f0*/ 	.word	0x00000000


	//----- nvinfo : EIATTR_CBANK_PARAM_SIZE
	.align		4
.L_2559:
        /*00f4*/ 	.byte	0x03, 0x19
        /*00f6*/ 	.short	0x00b8


	//----- nvinfo : EIATTR_PARAM_CBANK
	.align		4
        /*00f8*/ 	.byte	0x04, 0x0a
        /*00fa*/ 	.short	(.L_2561 - .L_2560)
	.align		4
.L_2560:
        /*00fc*/ 	.word	index@(.nv.constant0._Z30group_norm_nhwc_bwd_sum_kernelI11Fp32IOFp16WLi168EEv26Group_norm_nhwc_bwd_params)
        /*0100*/ 	.short	0x0210
        /*0102*/ 	.short	0x00b8


	//----- nvinfo : EIATTR_SW_WAR
	.align		4
.L_2561:
        /*0104*/ 	.byte	0x04, 0x36
        /*0106*/ 	.short	(.L_2563 - .L_2562)
.L_2562:
        /*0108*/ 	.word	0x00000008
.L_2563:


//--------------------- .nv.info._Z30group_norm_nhwc_bwd_sum_kernelI11Fp32IOFp16WLi64EEv26Group_norm_nhwc_bwd_params --------------------------
	.section	.nv.info._Z30group_norm_nhwc_bwd_sum_kernelI11Fp32IOFp16WLi64EEv26Group_norm_nhwc_bwd_params,"",@"SHT_CUDA_INFO"
	.sectionflags	@""
	.align	4


	//----- nvinfo : EIATTR_CUDA_API_VERSION
	.align		4
        /*0000*/ 	.byte	0x04, 0x37
        /*0002*/ 	.short	(.L_2565 - .L_2564)
.L_2564:
        /*0004*/ 	.word	0x00000082


	//----- nvinfo : EIATTR_KPARAM_INFO
	.align		4
.L_2565:
        /*0008*/ 	.byte	0x04, 0x17
        /*000a*/ 	.short	(.L_2567 - .L_2566)
.L_2566:
        /*000c*/ 	.word	0x00000000
        /*0010*/ 	.short	0x0000
        /*0012*/ 	.short	0x0000
        /*0014*/ 	.byte	0x00, 0xf0, 0xe1, 0x02


	//----- nvinfo : EIATTR_SPARSE_MMA_MASK
	.align		4
.L_2567:
        /*0018*/ 	.byte	0x03, 0x50
        /*001a*/ 	.short	0x0000


	//----- nvinfo : EIATTR_MAXREG_COUNT
	.align		4
        /*001c*/ 	.byte	0x03, 0x1b
        /*001e*/ 	.short	0x00ff


	//----- nvinfo : EIATTR_NUM_BARRIERS
	.align		4
        /*0020*/ 	.byte	0x02, 0x4c
        /*0022*/ 	.byte	0x01
	.zero		1


	//----- nvinfo : EIATTR_MERCURY_ISA_VERSION
	.align		4
        /*0024*/ 	.byte	0x03, 0x5f
        /*0026*/ 	.short	0x0101


	//----- nvinfo : EIATTR_COOP_GROUP_MASK_REGIDS
	.align		4
        /*0028*/ 	.byte	0x04, 0x29
        /*002a*/ 	.short	(.L_2569 - .L_2568)


	//   ....[0]....
.L_2568:
        /*002c*/ 	.word	0xffffffff


	//   ....[1]....
        /*0030*/ 	.word	0xffffffff


	//   ....[2]....
        /*0034*/ 	.word	0xffffffff


	//   ....[3]....
        /*0038*/ 	.word	0xffffffff


	//   ....[4]....
        /*003c*/ 	.word	0xffffffff


	//   ....[5]....
        /*0040*/ 	.word	0xffffffff


	//   ....[6]....
        /*0044*/ 	.word	0xffffffff


	//   ....[7]....
        /*0048*/ 	.word	0xffffffff


	//   ....[8]....
        /*004c*/ 	.word	0xffffffff


	//   ....[9]....
        /*0050*/ 	.word	0xffffffff


	//   ....[10]....
        /*0054*/ 	.word	0xffffffff


	//   ....[11]....
        /*0058*/ 	.word	0xffffffff


	//   ....[12]....
        /*005c*/ 	.word	0xffffffff


	//   ....[13]....
        /*0060*/ 	.word	0xffffffff


	//   ....[14]....
        /*0064*/ 	.word	0xffffffff


	//   ....[15]....
        /*0068*/ 	.word	0xffffffff


	//   ....[16]....
        /*006c*/ 	.word	0xffffffff


	//   ....[17]....
        /*0070*/ 	.word	0xffffffff


	//   ....[18]....
        /*0074*/ 	.word	0x05000018


	//   ....[19]....
        /*0078*/ 	.word	0x05000018


	//   ....[20]....
        /*007c*/ 	.word	0x05000018


	//   ....[21]....
        /*0080*/ 	.word	0x05000018


	//   ....[22]....
        /*0084*/ 	.word	0x05000018


	//   ....[23]....
        /*0088*/ 	.word	0x05000018


	//   ....[24]....
        /*008c*/ 	.word	0x05000018


	//   ....[25]....
        /*0090*/ 	.word	0x05000018


	//   ....[26]....
        /*0094*/ 	.word	0x05000018


	//   ....[27]....
        /*0098*/ 	.word	0x05000018


	//   ....[28]....
        /*009c*/ 	.word	0x05000018


	//   ....[29]....
        /*00a0*/ 	.word	0x05000018


	//   ....[30]....
        /*00a4*/ 	.word	0x05000018


	//   ....[31]....
        /*00a8*/ 	.word	0x05000018


	//   ....[32]....
        /*00ac*/ 	.word	0x05000018


	//   ....[33]....
        /*00b0*/ 	.word	0x05000018


	//   ....[34]....
        /*00b4*/ 	.word	0x05000018


	//   ....[35]....
        /*00b8*/ 	.word	0x05000018


	//----- nvinfo : EIATTR_COOP_GROUP_INSTR_OFFSETS
	.align		4
.L_2569:
        /*00bc*/ 	.byte	0x04, 0x28
        /*00be*/ 	.short	(.L_2571 - .L_2570)


	//   ....[0]....
.L_2570:
        /*00c0*/ 	.word	0x000013d0


	//   ....[1]....
        /*00c4*/ 	.word	0x00001400


	//   ....[2]....
        /*00c8*/ 	.word	0x00001410


	//   ....[3]....
        /*00cc*/ 	.word	0x00001470


	//   ....[4]....
        /*00d0*/ 	.word	0x000014a0


	//   ....[5]....
        /*00d4*/ 	.word	0x000014b0


	//   ....[6]....
        /*00d8*/ 	.word	0x00001510


	//   ....[7]....
        /*00dc*/ 	.word	0x00001540


	//   ....[8]....
        /*00e0*/ 	.word	0x00001550


	//   ....[9]....
        /*00e4*/ 	.word	0x000015b0


	//   ....[10]....
        /*00e8*/ 	.word	0x000015e0


	//   ....[11]....
        /*00ec*/ 	.word	0x000015f0


	//   ....[12]....
        /*00f0*/ 	.word	0x00001650


	//   ....[13]....
        /*00f4*/ 	.word	0x00001680


	//   ....[14]....
        /*00f8*/ 	.word	0x00001690


	//   ....[15]....
        /*00fc*/ 	.word	0x000016f0


	//   ....[16]....
        /*0100*/ 	.word	0x00001700


	//   ....[17]....
        /*0104*/ 	.word	0x00001710


	//   ....[18]....
        /*0108*/ 	.word	0x00001c70


	//   ....[19]....
        /*010c*/ 	.word	0x00001cc0


	//   ....[20]....
        /*0110*/ 	.word	0x00001d10


	//   ....[21]....
        /*0114*/ 	.word	0x00001dd0


	//   ....[22]....
        /*0118*/ 	.word	0x00001e20


	//   ....[23]....
        /*011c*/ 	.word	0x00001e70


	//   ....[24]....
        /*0120*/ 	.word	0x00001f30


	//   ....[25]....
        /*0124*/ 	.word	0x00001f80


	//   ....[26]....
        /*0128*/ 	.word	0x00001fd0


	//   ....[27]....
        /*012c*/ 	.word	0x00002090


	//   ....[28]....
        /*0130*/ 	.word	0x000020e0


	//   ....[29]....
        /*0134*/ 	.word	0x00002130


	//   ....[30]....
        /*0138*/ 	.word	0x000021f0


	//   ....[31]....
        /*013c*/ 	.word	0x00002240


	//   ....[32]....
        /*0140*/ 	.word	0x00002290


	//   ....[33]....
        /*0144*/ 	.word	0x00002340


	//   ....[34]....
        /*0148*/ 	.word	0x00002390


	//   ....[35]....
        /*014c*/ 	.word	0x000023e0


	//----- nvinfo : EIATTR_EXIT_INSTR_OFFSETS
	.align		4
.L_2571:
        /*0150*/ 	.byte	0x04, 0x1c
        /*0152*/ 	.short	(.L_2573 - .L_2572)


	//   ....[0]....
.L_2572:
        /*0154*/ 	.word	0x00001ab0


	//   ....[1]....
        /*0158*/ 	.word	0x00001c00


	//----- nvinfo : EIATTR_CRS_STACK_SIZE
	.align		4
.L_2573:
        /*015c*/ 	.byte	0x04, 0x1e
        /*015e*/ 	.short	(.L_2575 - .L_2574)
.L_2574:
        /*0160*/ 	.word	0x00000000


	//----- nvinfo : EIATTR_CBANK_PARAM_SIZE
	.align		4
.L_2575:
        /*0164*/ 	.byte	0x03, 0x19
        /*0166*/ 	.short	0x00b8


	//----- nvinfo : EIATTR_PARAM_CBANK
	.align		4
        /*0168*/ 	.byte	0x04, 0x0a
        /*016a*/ 	.short	(.L_2577 - .L_2576)
	.align		4
.L_2576:
        /*016c*/ 	.word	index@(.nv.constant0._Z30group_norm_nhwc_bwd_sum_kernelI11Fp32IOFp16WLi64EEv26Group_norm_nhwc_bwd_params)
        /*0170*/ 	.short	0x0210
        /*0172*/ 	.short	0x00b8


	//----- nvinfo : EIATTR_SW_WAR
	.align		4
.L_2577:
        /*0174*/ 	.byte	0x04, 0x36
        /*0176*/ 	.short	(.L_2579 - .L_2578)
.L_2578:
        /*0178*/ 	.word	0x00000008
.L_2579:


//--------------------- .nv.info._Z30group_norm_nhwc_bwd_sum_kernelI11Fp32IOFp16WLi128EEv26Group_norm_nhwc_bwd_params --------------------------
	.section	.nv.info._Z30group_norm_nhwc_bwd_sum_kernelI11Fp32IOFp16WLi128EEv26Group_norm_nhwc_bwd_params,"",@"SHT_CUDA_INFO"
	.sectionflags	@""
	.align	4


	//----- nvinfo : EIATTR_CUDA_API_VERSION
	.align		4
        /*0000*/ 	.byte	0x04, 0x37
        /*0002*/ 	.short	(.L_2581 - .L_2580)
.L_2580:
        /*0004*/ 	.word	0x00000082


	//----- nvinfo : EIATTR_KPARAM_INFO
	.align		4
.L_2581:
        /*0008*/ 	.byte	0x04, 0x17
        /*000a*/ 	.short	(.L_2583 - .L_2582)
.L_2582:
        /*000c*/ 	.word	0x00000000
        /*0010*/ 	.short	0x0000
        /*0012*/ 	.short	0x0000
        /*0014*/ 	.byte	0x00, 0xf0, 0xe1, 0x02


	//----- nvinfo : EIATTR_SPARSE_MMA_MASK
	.align		4
.L_2583:
        /*0018*/ 	.byte	0x03, 0x50
        /*001a*/ 	.short	0x0000


	//----- nvinfo : EIATTR_MAXREG_COUNT
	.align		4
        /*001c*/ 	.byte	0x03, 0x1b
        /*001e*/ 	.short	0x00ff


	//----- nvinfo : EIATTR_NUM_BARRIERS
	.align		4
        /*0020*/ 	.byte	0x02, 0x4c
        /*0022*/ 	.byte	0x01
	.zero		1


	//----- nvinfo : EIATTR_MERCURY_ISA_VERSION
	.align		4
        /*0024*/ 	.byte	0x03, 0x5f
        /*0026*/ 	.short	0x0101


	//----- nvinfo : EIATTR_COOP_GROUP_MASK_REGIDS
	.align		4
        /*0028*/ 	.byte	0x04, 0x29
        /*002a*/ 	.short	(.L_2585 - .L_2584)


	//   ....[0]....
.L_2584:
        /*002c*/ 	.word	0xffffffff


	//   ....[1]....
        /*0030*/ 	.word	0xffffffff


	//   ....[2]....
        /*0034*/ 	.word	0xffffffff


	//   ....[3]....
        /*0038*/ 	.word	0xffffffff


	//   ....[4]....
        /*003c*/ 	.word	0xffffffff


	//   ....[5]....
        /*0040*/ 	.word	0xffffffff


	//   ....[6]....
        /*0044*/ 	.word	0xffffffff


	//   ....[7]....
        /*0048*/ 	.word	0xffffffff


	//   ....[8]....
        /*004c*/ 	.word	0xffffffff


	//   ....[9]....
        /*0050*/ 	.word	0xffffffff


	//   ....[10]....
        /*0054*/ 	.word	0xffffffff


	//   ....[11]....
        /*0058*/ 	.word	0xffffffff


	//   ....[12]....
        /*005c*/ 	.word	0xffffffff


	//   ....[13]....
        /*0060*/ 	.word	0xffffffff


	//   ....[14]....
        /*0064*/ 	.word	0xffffffff


	//   ....[15]....
        /*0068*/ 	.word	0xffffffff


	//   ....[16]....
        /*006c*/ 	.word	0xffffffff


	//   ....[17]....
        /*0070*/ 	.word	0xffffffff


	//   ....[18]....
        /*0074*/ 	.word	0x0500001a


	//   ....[19]....
        /*0078*/ 	.word	0x0500001a


	//   ....[20]....
        /*007c*/ 	.word	0x0500001a


	//   ....[21]....
        /*0080*/ 	.word	0x0500001a


	//   ....[22]....
        /*0084*/ 	.word	0x0500001a


	//   ....[23]....
        /*0088*/ 	.word	0x0500001a


	//   ....[24]....
        /*008c*/ 	.word	0x0500001a


	//   ....[25]....
        /*0090*/ 	.word	0x0500001a


	//   ....[26]....
        /*0094*/ 	.word	0x0500001a


	//   ....[27]....
        /*0098*/ 	.word	0x0500001a


	//   ....[28]....
        /*009c*/ 	.word	0x0500001a


	//   ....[29]....
        /*00a0*/ 	.word	0x0500001a


	//   ....[30]....
        /*00a4*/ 	.word	0x0500001a


	//   ....[31]....
        /*00a8*/ 	.word	0x0500001a


	//   ....[32]....
        /*00ac*/ 	.word	0x0500001a


	//   ....[33]....
        /*00b0*/ 	.word	0x0500001a


	//   ....[34]....
        /*00b4*/ 	.word	0x0500001a


	//   ....[35]....
        /*00b8*/ 	.word	0x0500001a


	//----- nvinfo : EIATTR_COOP_GROUP_INSTR_OFFSETS
	.align		4
.L_2585:
        /*00bc*/ 	.byte	0x04, 0x28
        /*00be*/ 	.short	(.L_2587 - .L_2586)


	//   ....[0]....
.L_2586:
        /*00c0*/ 	.word	0x000021d0


	//   ....[1]....
        /*00c4*/ 	.word	0x00002200


	//   ....[2]....
        /*00c8*/ 	.word	0x00002210


	//   ....[3]....
        /*00cc*/ 	.word	0x00002270


	//   ....[4]....
        /*00d0*/ 	.word	0x000022a0


	//   ....[5]....
        /*00d4*/ 	.word	0x000022b0


	//   ....[6]....
        /*00d8*/ 	.word	0x00002310


	//   ....[7]....
        /*00dc*/ 	.word	0x00002340


	//   ....[8]....
        /*00e0*/ 	.word	0x00002350


	//   ....[9]....
        /*00e4*/ 	.word	0x000023b0


	//   ....[10]....
        /*00e8*/ 	.word	0x000023e0


	//   ....[11]....
        /*00ec*/ 	.word	0x000023f0


	//   ....[12]....
        /*00f0*/ 	.word	0x00002450


	//   ....[13]....
        /*00f4*/ 	.word	0x00002480


	//   ....[14]....
        /*00f8*/ 	.word	0x00002490


	//   ....[15]....
        /*00fc*/ 	.word	0x000024f0


	//   ....[16]....
        /*0100*/ 	.word	0x00002500


	//   ....[17]....
        /*0104*/ 	.word	0x00002510


	//   ....[18]....
        /*0108*/ 	.word	0x00002be0


	//   ....[19]....
        /*010c*/ 	.word	0x00002c30


	//   ....[20]....
        /*0110*/ 	.word	0x00002c90


	//   ....[21]....
        /*0114*/ 	.word	0x00002d20


	//   ....[22]....
        /*0118*/ 	.word	0x00002d90


	//   ....[23]....
        /*011c*/ 	.word	0x00002df0


	//   ....[24]....
        /*0120*/ 	.word	0x00002e80


	//   ....[25]....
        /*0124*/ 	.word	0x00002ef0


	//   ....[26]....
        /*0128*/ 	.word	0x00002f50


	//   ....[27]....
        /*012c*/ 	.word	0x00002fe0


	//   ....[28]....
        /*0130*/ 	.word	0x00003050


	//   ....[29]....
        /*0134*/ 	.word	0x000030b0


	//   ....[30]....
        /*0138*/ 	.word	0x00003140


	//   ....[31]....
        /*013c*/ 	.word	0x000031a0


	//   ....[32]....
        /*0140*/ 	.word	0x000031f0


	//   ....[33]....
        /*0144*/ 	.word	0x000032a0


	//   ....[34]....
        /*0148*/ 	.word	0x000032f0


	//   ....[35]....
        /*014c*/ 	.word	0x00003340


	//----- nvinfo : EIATTR_EXIT_INSTR_OFFSETS
	.align		4
.L_2587:
        /*0150*/ 	.byte	0x04, 0x1c
        /*0152*/ 	.short	(.L_2589 - .L_2588)


	//   ....[0]....
.L_2588:
        /*0154*/ 	.word	0x00002a10


	//   ....[1]....
        /*0158*/ 	.word	0x00002b60


	//----- nvinfo : EIATTR_CRS_STACK_SIZE
	.align		4
.L_2589:
        /*015c*/ 	.byte	0x04, 0x1e
        /*015e*/ 	.short	(.L_2591 - .L_2590)
.L_2590:
        /*0160*/ 	.word	0x00000000


	//----- nvinfo : EIATTR_CBANK_PARAM_SIZE
	.align		4
.L_2591:
        /*0164*/ 	.byte	0x03, 0x19
        /*0166*/ 	.short	0x00b8


	//----- nvinfo : EIATTR_PARAM_CBANK
	.align		4
        /*0168*/ 	.byte	0x04, 0x0a
        /*016a*/ 	.short	(.L_2593 - .L_2592)
	.align		4
.L_2592:
        /*016c*/ 	.word	index@(.nv.constant0._Z30group_norm_nhwc_bwd_sum_kernelI11Fp32IOFp16WLi128EEv26Group_norm_nhwc_bwd_params)
        /*0170*/ 	.short	0x0210
        /*0172*/ 	.short	0x00b8


	//----- nvinfo : EIATTR_SW_WAR
	.align		4
.L_2593:
        /*0174*/ 	.byte	0x04, 0x36
        /*0176*/ 	.short	(.L_2595 - .L_2594)
.L_2594:
        /*0178*/ 	.word	0x00000008
.L_2595:


//--------------------- .nv.info._Z30group_norm_nhwc_bwd_sum_kernelI11Fp32IOFp16WLi192EEv26Group_norm_nhwc_bwd_params --------------------------
	.section	.nv.info._Z30group_norm_nhwc_bwd_sum_kernelI11Fp32IOFp16WLi192EEv26Group_norm_nhwc_bwd_params,"",@"SHT_CUDA_INFO"
	.sectionflags	@""
	.align	4


	//----- nvinfo : EIATTR_CUDA_API_VERSION
	.align		4
        /*0000*/ 	.byte	0x04, 0x37
        /*0002*/ 	.short	(.L_2597 - .L_2596)
.L_2596:
        /*0004*/ 	.word	0x00000082


	//----- nvinfo : EIATTR_KPARAM_INFO
	.align		4
.L_2597:
        /*0008*/ 	.byte	0x04, 0x17
        /*000a*/ 	.short	(.L_2599 - .L_2598)
.L_2598:
        /*000c*/ 	.word	0x00000000
        /*0010*/ 	.short	0x0000
        /*0012*/ 	.short	0x0000
        /*0014*/ 	.byte	0x00, 0xf0, 0xe1, 0x02


	//----- nvinfo : EIATTR_SPARSE_MMA_MASK
	.align		4
.L_2599:
        /*0018*/ 	.byte	0x03, 0x50
        /*001a*/ 	.short	0x0000


	//----- nvinfo : EIATTR_MAXREG_COUNT
	.align		4
        /*001c*/ 	.byte	0x03, 0x1b
        /*001e*/ 	.short	0x00ff


	//----- nvinfo : EIATTR_NUM_BARRIERS
	.align		4
        /*0020*/ 	.byte	0x02, 0x4c
        /*0022*/ 	.byte	0x01
	.zero		1


	//----- nvinfo : EIATTR_MERCURY_ISA_VERSION
	.align		4
        /*0024*/ 	.byte	0x03, 0x5f
        /*0026*/ 	.short	0x0101


	//----- nvinfo : EIATTR_COOP_GROUP_MASK_REGIDS
	.align		4
        /*0028*/ 	.byte	0x04, 0x29
        /*002a*/ 	.short	(.L_2601 - .L_2600)


	//   ....[0]....
.L_2600:
        /*002c*/ 	.word	0xffffffff


	//   ....[1]....
        /*0030*/ 	.word	0xffffffff


	//   ....[2]....
        /*0034*/ 	.word	0xffffffff


	//   ....[3]....
        /*0038*/ 	.word	0xffffffff


	//   ....[4]....
        /*003c*/ 	.word	0xffffffff


	//   ....[5]....
        /*0040*/ 	.word	0xffffffff


	//   ....[6]....
        /*0044*/ 	.word	0xffffffff


	//   ....[7]....
        /*0048*/ 	.word	0xffffffff


	//   ....[8]....
        /*004c*/ 	.word	0xffffffff


	//   ....[9]....
        /*0050*/ 	.word	0xffffffff


	//   ....[10]....
        /*0054*/ 	.word	0xffffffff


	//   ....[11]....
        /*0058*/ 	.word	0xffffffff


	//   ....[12]....
        /*005c*/ 	.word	0xffffffff


	//   ....[13]....
        /*0060*/ 	.word	0xffffffff


	//   ....[14]....
        /*0064*/ 	.word	0xffffffff


	//   ....[15]....
        /*0068*/ 	.word	0xffffffff


	//   ....[16]....
        /*006c*/ 	.word	0xffffffff


	//   ....[17]....
        /*0070*/ 	.word	0xffffffff


	//   ....[18]....
        /*0074*/ 	.word	0x0500001b


	//   ....[19]....
        /*0078*/ 	.word	0x0500001b


	//   ....[20]....
        /*007c*/ 	.word	0x0500001b


	//   ....[21]....
        /*0080*/ 	.word	0x0500001b


	//   ....[22]....
        /*0084*/ 	.word	0x0500001b


	//   ....[23]....
        /*0088*/ 	.word	0x0500001b


	//   ....[24]....
        /*008c*/ 	.word	0x0500001b


	//   ....[25]....
        /*0090*/ 	.word	0x0500001b


	//   ....[26]....
        /*0094*/ 	.word	0x0500001b


	//   ....[27]....
        /*0098*/ 	.word	0x0500001b


	//   ....[28]....
        /*009c*/ 	.word	0x0500001b


	//   ....[29]....
        /*00a0*/ 	.word	0x0500001b


	//   ....[30]....
        /*00a4*/ 	.word	0x0500001b


	//   ....[31]....
        /*00a8*/ 	.word	0x0500001b


	//   ....[32]....
        /*00ac*/ 	.word	0x0500001b


	//   ....[33]....
        /*00b0*/ 	.word	0x0500001b


	//   ....[34]....
        /*00b4*/ 	.word	0x0500001b


	//   ....[35]....
        /*00b8*/ 	.word	0x0500001b


	//----- nvinfo : EIATTR_COOP_GROUP_INSTR_OFFSETS
	.align		4
.L_2601:
        /*00bc*/ 	.byte	0x04, 0x28
        /*00be*/ 	.short	(.L_2603 - .L_2602)


	//   ....[0]....
.L_2602:
        /*00c0*/ 	.word	0x00002340


	//   ....[1]....
        /*00c4*/ 	.word	0x00002370


	//   ....[2]....
        /*00c8*/ 	.word	0x00002380


	//   ....[3]....
        /*00cc*/ 	.word	0x000023e0


	//   ....[4]....
        /*00d0*/ 	.word	0x00002410


	//   ....[5]....
        /*00d4*/ 	.word	0x00002420


	//   ....[6]....
        /*00d8*/ 	.word	0x00002480


	//   ....[7]....
        /*00dc*/ 	.word	0x000024b0


	//   ....[8]....
        /*00e0*/ 	.word	0x000024c0


	//   ....[9]....
        /*00e4*/ 	.word	0x00002520


	//   ....[10]....
        /*00e8*/ 	.word	0x00002550


	//   ....[11]....
        /*00ec*/ 	.word	0x00002560


	//   ....[12]....
        /*00f0*/ 	.word	0x000025c0


	//   ....[13]....
        /*00f4*/ 	.word	0x000025f0


	//   ....[14]....
        /*00f8*/ 	.word	0x00002600


	//   ....[15]....
        /*00fc*/ 	.word	0x00002660


	//   ....[16]....
        /*0100*/ 	.word	0x00002670


	//   ....[17]....
        /*0104*/ 	.word	0x00002680


	//   ....[18]....
        /*0108*/ 	.word	0x00002e90


	//   ....[19]....
        /*010c*/ 	.word	0x00002ee0


	//   ....[20]....
        /*0110*/ 	.word	0x00002f50


	//   ....[21]....
        /*0114*/ 	.word	0x00003000


	//   ....[22]....
        /*0118*/ 	.word	0x00003050


	//   ....[23]....
        /*011c*/ 	.word	0x000030c0


	//   ....[24]....
        /*0120*/ 	.word	0x00003170


	//   ....[25]....
        /*0124*/ 	.word	0x000031c0


	//   ....[26]....
        /*0128*/ 	.word	0x00003230


	//   ....[27]....
        /*012c*/ 	.word	0x000032e0


	//   ....[28]....
        /*0130*/ 	.word	0x00003330


	//   ....[29]....
        /*0134*/ 	.word	0x000033a0


	//   ....[30]....
        /*0138*/ 	.word	0x00003450


	//   ....[31]....
        /*013c*/ 	.word	0x000034b0


	//   ....[32]....
        /*0140*/ 	.word	0x00003500


	//   ....[33]....
        /*0144*/ 	.word	0x000035b0


	//   ....[34]....
        /*0148*/ 	.word	0x00003600


	//   ....[35]....
        /*014c*/ 	.word	0x00003650


	//----- nvinfo : EIATTR_EXIT_INSTR_OFFSETS
	.align		4
.L_2603:
        /*0150*/ 	.byte	0x04, 0x1c
        /*0152*/ 	.short	(.L_2605 - .L_2604)


	//   ....[0]....
.L_2604:
        /*0154*/ 	.word	0x00002cd0


	//   ....[1]....
        /*0158*/ 	.word	0x00002e20


	//----- nvinfo : EIATTR_CRS_STACK_SIZE
	.align		4
.L_2605:
        /*015c*/ 	.byte	0x04, 0x1e
        /*015e*/ 	.short	(.L_2607 - .L_2606)
.L_2606:
        /*0160*/ 	.word	0x00000000


	//----- nvinfo : EIATTR_CBANK_PARAM_SIZE
	.align		4
.L_2607:
        /*0164*/ 	.byte	0x03, 0x19
        /*0166*/ 	.short	0x00b8


	//----- nvinfo : EIATTR_PARAM_CBANK
	.align		4
        /*0168*/ 	.byte	0x04, 0x0a
        /*016a*/ 	.short	(.L_2609 - .L_2608)
	.align		4
.L_2608:
        /*016c*/ 	.word	index@(.nv.constant0._Z30group_norm_nhwc_bwd_sum_kernelI11Fp32IOFp16WLi192EEv26Group_norm_nhwc_bwd_params)
        /*0170*/ 	.short	0x0210
        /*0172*/ 	.short	0x00b8


	//----- nvinfo : EIATTR_SW_WAR
	.align		4
.L_2609:
        /*0174*/ 	.byte	0x04, 0x36
        /*0176*/ 	.short	(.L_2611 - .L_2610)
.L_2610:
        /*0178*/ 	.word	0x00000008
.L_2611:


//--------------------- .nv.info._Z30group_norm_nhwc_bwd_sum_kernelI11Fp32IOFp16WLi448EEv26Group_norm_nhwc_bwd_params --------------------------
	.section	.nv.info._Z30group_norm_nhwc_bwd_sum_kernelI11Fp32IOFp16WLi448EEv26Group_norm_nhwc_bwd_params,"",@"SHT_CUDA_INFO"
	.sectionflags	@""
	.align	4


	//----- nvinfo : EIATTR_CUDA_API_VERSION
	.align		4
        /*0000*/ 	.byte	0x04, 0x37
        /*0002*/ 	.short	(.L_2613 - .L_2612)
.L_2612:
        /*0004*/ 	.word	0x00000082


	//----- nvinfo : EIATTR_KPARAM_INFO
	.align		4
.L_2613:
        /*0008*/ 	.byte	0x04, 0x17
        /*000a*/ 	.short	(.L_2615 - .L_2614)
.L_2614:
        /*000c*/ 	.word	0x00000000
        /*0010*/ 	.short	0x0000
        /*0012*/ 	.short	0x0000
        /*0014*/ 	.byte	0x00, 0xf0, 0xe1, 0x02


	//----- nvinfo : EIATTR_SPARSE_MMA_MASK
	.align		4
.L_2615:
        /*0018*/ 	.byte	0x03, 0x50
        /*001a*/ 	.short	0x0000


	//----- nvinfo : EIATTR_MAXREG_COUNT
	.align		4
        /*001c*/ 	.byte	0x03, 0x1b
        /*001e*/ 	.short	0x00ff


	//----- nvinfo : EIATTR_NUM_BARRIERS
	.align		4
        /*0020*/ 	.byte	0x02, 0x4c
        /*0022*/ 	.byte	0x01
	.zero		1


	//----- nvinfo : EIATTR_MERCURY_ISA_VERSION
	.align		4
        /*0024*/ 	.byte	0x03, 0x5f
        /*0026*/ 	.short	0x0101


	//----- nvinfo : EIATTR_COOP_GROUP_MASK_REGIDS
	.align		4
        /*0028*/ 	.byte	0x04, 0x29
        /*002a*/ 	.short	(.L_2617 - .L_2616)


	//   ....[0]....
.L_2616:
        /*002c*/ 	.word	0xffffffff


	//   ....[1]....
        /*0030*/ 	.word	0xffffffff


	//   ....[2]....
        /*0034*/ 	.word	0xffffffff


	//   ....[3]....
        /*0038*/ 	.word	0xffffffff


	//   ....[4]....
        /*003c*/ 	.word	0xffffffff


	//   ....[5]....
        /*0040*/ 	.word	0xffffffff


	//   ....[6]....
        /*0044*/ 	.word	0xffffffff


	//   ....[7]....
        /*0048*/ 	.word	0xffffffff


	//   ....[8]....
        /*004c*/ 	.word	0xffffffff


	//   ....[9]....
        /*0050*/ 	.word	0xffffffff


	//   ....[10]....
        /*0054*/ 	.word	0xffffffff


	//   ....[11]....
        /*0058*/ 	.word	0xffffffff


	//   ....[12]....
        /*005c*/ 	.word	0xffffffff


	//   ....[13]....
        /*0060*/ 	.word	0xffffffff


	//   ....[14]....
        /*0064*/ 	.word	0xffffffff


	//   ....[15]....
        /*0068*/ 	.word	0xffffffff


	//   ....[16]....
        /*006c*/ 	.word	0xffffffff


	//   ....[17]....
        /*0070*/ 	.word	0xffffffff


	//   ....[18]....
        /*0074*/ 	.word	0x05000037


	//   ....[19]....
        /*0078*/ 	.word	0x05000037


	//   ....[20]....
        /*007c*/ 	.word	0x05000037


	//   ....[21]....
        /*0080*/ 	.word	0x05000037


	//   ....[22]....
        /*0084*/ 	.word	0x05000037


	//   ....[23]....
        /*0088*/ 	.word	0x05000037


	//   ....[24]....
        /*008c*/ 	.word	0x05000037


	//   ....[25]....
        /*0090*/ 	.word	0x05000037


	//   ....[26]....
        /*0094*/ 	.word	0x05000037


	//   ....[27]....
        /*0098*/ 	.word	0x05000037


	//   ....[28]....
        /*009c*/ 	.word	0x05000037


	//   ....[29]....
        /*00a0*/ 	.word	0x05000037


	//   ....[30]....
        /*00a4*/ 	.word	0x05000037


	//   ....[31]....
        /*00a8*/ 	.word	0x05000037


	//   ....[32]....
        /*00ac*/ 	.word	0x05000037


	//   ....[33]....
        /*00b0*/ 	.word	0x05000037


	//   ....[34]....
        /*00b4*/ 	.word	0x05000037


	//   ....[35]....
        /*00b8*/ 	.word	0x05000037


	//----- nvinfo : EIATTR_COOP_GROUP_INSTR_OFFSETS
	.align		4
.L_2617:
        /*00bc*/ 	.byte	0x04, 0x28
        /*00be*/ 	.short	(.L_2619 - .L_2618)


	//   ....[0]....
.L_2618:
        /*00c0*/ 	.word	0x000027f0


	//   ....[1]....
        /*00c4*/ 	.word	0x00002820


	//   ....[2]....
        /*00c8*/ 	.word	0x00002850


	//   ....[3]....
        /*00cc*/ 	.word	0x000028c0


	//   ....[4]....
        /*00d0*/ 	.word	0x000028f0


	//   ....[5]....
        /*00d4*/ 	.word	0x00002900


	//   ....[6]....
        /*00d8*/ 	.word	0x00002960


	//   ....[7]....
        /*00dc*/ 	.word	0x00002990


	//   ....[8]....
        /*00e0*/ 	.word	0x000029a0


	//   ....[9]....
        /*00e4*/ 	.word	0x00002a00


	//   ....[10]....
        /*00e8*/ 	.word	0x00002a30


	//   ....[11]....
        /*00ec*/ 	.word	0x00002a40


	//   ....[12]....
        /*00f0*/ 	.word	0x00002a90


	//   ....[13]....
        /*00f4*/ 	.word	0x00002ae0


	//   ....[14]....
        /*00f8*/ 	.word	0x00002b20


	//   ....[15]....
        /*00fc*/ 	.word	0x00002b30


	//   ....[16]....
        /*0100*/ 	.word	0x00002b60


	//   ....[17]....
        /*0104*/ 	.word	0x00002b80


	//   ....[18]....
        /*0108*/ 	.word	0x000037d0


	//   ....[19]....
        /*010c*/ 	.word	0x00003840


	//   ....[20]....
        /*0110*/ 	.word	0x000038a0


	//   ....[21]....
        /*0114*/ 	.word	0x00003930


	//   ....[22]....
        /*0118*/ 	.word	0x000039a0


	//   ....[23]....
        /*011c*/ 	.word	0x00003a00


	//   ....[24]....
        /*0120*/ 	.word	0x00003a90


	//   ....[25]....
        /*0124*/ 	.word	0x00003b00


	//   ....[26]....
        /*0128*/ 	.word	0x00003b60


	//   ....[27]....
        /*012c*/ 	.word	0x00003bf0


	//   ....[28]....
        /*0130*/ 	.word	0x00003c60


	//   ....[29]....
        /*0134*/ 	.word	0x00003cc0


	//   ....[30]....
        /*0138*/ 	.word	0x00003d50


	//   ....[31]....
        /*013c*/ 	.word	0x00003de0


	//   ....[32]....
        /*0140*/ 	.word	0x00003e30


	//   ....[33]....
        /*0144*/ 	.word	0x00003ee0


	//   ....[34]....
        /*0148*/ 	.word	0x00003f40


	//   ....[35]....
        /*014c*/ 	.word	0x00003f90


	//----- nvinfo : EIATTR_EXIT_INSTR_OFFSETS
	.align		4
.L_2619:
        /*0150*/ 	.byte	0x04, 0x1c
        /*0152*/ 	.short	(.L_2621 - .L_2620)


	//   ....[0]....
.L_2620:
        /*0154*/ 	.word	0x00003600


	//   ....[1]....
        /*0158*/ 	.word	0x00003750


	//----- nvinfo : EIATTR_CRS_STACK_SIZE
	.align		4
.L_2621:
        /*015c*/ 	.byte	0x04, 0x1e
        /*015e*/ 	.short	(.L_2623 - .L_2622)
.L_2622:
        /*0160*/ 	.word	0x00000000


	//----- nvinfo : EIATTR_CBANK_PARAM_SIZE
	.align		4
.L_2623:
        /*0164*/ 	.byte	0x03, 0x19
        /*0166*/ 	.short	0x00b8


	//----- nvinfo : EIATTR_PARAM_CBANK
	.align		4
        /*0168*/ 	.byte	0x04, 0x0a
        /*016a*/ 	.short	(.L_2625 - .L_2624)
	.align		4
.L_2624:
        /*016c*/ 	.word	index@(.nv.constant0._Z30group_norm_nhwc_bwd_sum_kernelI11Fp32IOFp16WLi448EEv26Group_norm_nhwc_bwd_params)
        /*0170*/ 	.short	0x0210
        /*0172*/ 	.short	0x00b8


	//----- nvinfo : EIATTR_SW_WAR
	.align		4
.L_2625:
        /*0174*/ 	.byte	0x04, 0x36
        /*0176*/ 	.short	(.L_2627 - .L_2626)
.L_2626:
        /*0178*/ 	.word	0x00000008
.L_2627:


//--------------------- .nv.info._Z30group_norm_nhwc_bwd_sum_kernelI11Fp32IOFp16WLi256EEv26Group_norm_nhwc_bwd_params --------------------------
	.section	.nv.info._Z30group_norm_nhwc_bwd_sum_kernelI11Fp32IOFp16WLi256EEv26Group_norm_nhwc_bwd_params,"",@"SHT_CUDA_INFO"
	.sectionflags	@""
	.align	4


	//----- nvinfo : EIATTR_CUDA_API_VERSION
	.align		4
        /*0000*/ 	.byte	0x04, 0x37
        /*0002*/ 	.short	(.L_2629 - .L_2628)
.L_2628:
        /*0004*/ 	.word	0x00000082


	//----- nvinfo : EIATTR_KPARAM_INFO
	.align		4
.L_2629:
        /*0008*/ 	.byte	0x04, 0x17
        /*000a*/ 	.short	(.L_2631 - .L_2630)
.L_2630:
        /*000c*/ 	.word	0x00000000
        /*0010*/ 	.short	0x0000
        /*0012*/ 	.short	0x0000
        /*0014*/ 	.byte	0x00, 0xf0, 0xe1, 0x02


	//----- nvinfo : EIATTR_SPARSE_MMA_MASK
	.align		4
.L_2631:
        /*0018*/ 	.byte	0x03, 0x50
        /*001a*/ 	.short	0x0000


	//----- nvinfo : EIATTR_MAXREG_COUNT
	.align		4
        /*001c*/ 	.byte	0x03, 0x1b
        /*001e*/ 	.short	0x00ff


	//----- nvinfo : EIATTR_NUM_BARRIERS
	.align		4
        /*0020*/ 	.byte	0x02, 0x4c
        /*0022*/ 	.byte	0x01
	.zero		1


	//----- nvinfo : EIATTR_MERCURY_ISA_VERSION
	.align		4
        /*0024*/ 	.byte	0x03, 0x5f
        /*0026*/ 	.short	0x0101


	//----- nvinfo : EIATTR_COOP_GROUP_MASK_REGIDS
	.align		4
        /*0028*/ 	.byte	0x04, 0x29
        /*002a*/ 	.short	(.L_2633 - .L_2632)


	//   ....[0]....
.L_2632:
        /*002c*/ 	.word	0xffffffff


	//   ....[1]....
        /*0030*/ 	.word	0xffffffff


	//   ....[2]....
        /*0034*/ 	.word	0xffffffff


	//   ....[3]....
        /*0038*/ 	.word	0xffffffff


	//   ....[4]....
        /*003c*/ 	.word	0xffffffff


	//   ....[5]....
        /*0040*/ 	.word	0xffffffff


	//   ....[6]....
        /*0044*/ 	.word	0xffffffff


	//   ....[7]....
        /*0048*/ 	.word	0xffffffff


	//   ....[8]....
        /*004c*/ 	.word	0xffffffff


	//   ....[9]....
        /*0050*/ 	.word	0xffffffff


	//   ....[10]....
        /*0054*/ 	.word	0xffffffff


	//   ....[11]....
        /*0058*/ 	.word	0xffffffff


	//   ....[12]....
        /*005c*/ 	.word	0xffffffff


	//   ....[13]....
        /*0060*/ 	.word	0xffffffff


	//   ....[14]....
        /*0064*/ 	.word	0xffffffff


	//   ....[15]....
        /*0068*/ 	.word	0xffffffff


	//   ....[16]....
        /*006c*/ 	.word	0xffffffff


	//   ....[17]....
        /*0070*/ 	.word	0xffffffff


	//   ....[18]....
        /*0074*/ 	.word	0x05000025


	//   ....[19]....
        /*0078*/ 	.word	0x05000025


	//   ....[20]....
        /*007c*/ 	.word	0x05000025


	//   ....[21]....
        /*0080*/ 	.word	0x05000025


	//   ....[22]....
        /*0084*/ 	.word	0x05000025


	//   ....[23]....
        /*0088*/ 	.word	0x05000025


	//   ....[24]....
        /*008c*/ 	.word	0x05000025


	//   ....[25]....
        /*0090*/ 	.word	0x05000025


	//   ....[26]....
        /*0094*/ 	.word	0x05000025


	//   ....[27]....
        /*0098*/ 	.word	0x05000025


	//   ....[28]....
        /*009c*/ 	.word	0x05000025


	//   ....[29]....
        /*00a0*/ 	.word	0x05000025


	//   ....[30]....
        /*00a4*/ 	.word	0x05000025


	//   ....[31]....
        /*00a8*/ 	.word	0x05000025


	//   ....[32]....
        /*00ac*/ 	.word	0x05000025


	//   ....[33]....
        /*00b0*/ 	.word	0x05000025


	//   ....[34]....
        /*00b4*/ 	.word	0x05000025


	//   ....[35]....
        /*00b8*/ 	.word	0x05000025


	//----- nvinfo : EIATTR_COOP_GROUP_INSTR_OFFSETS
	.align		4
.L_2633:
        /*00bc*/ 	.byte	0x04, 0x28
        /*00be*/ 	.short	(.L_2635 - .L_2634)


	//   ....[0]....
.L_2634:
        /*00c0*/ 	.word	0x00002400


	//   ....[1]....
        /*00c4*/ 	.word	0x00002430


	//   ....[2]....
        /*00c8*/ 	.word	0x00002480


	//   ....[3]....
        /*00cc*/ 	.word	0x00002490


	//   ....[4]....
        /*00d0*/ 	.word	0x000024c0


	//   ....[5]....
        /*00d4*/ 	.word	0x00002500


	//   ....[6]....
        /*00d8*/ 	.word	0x00002530


	//   ....[7]....
        /*00dc*/ 	.word	0x00002560


	//   ....[8]....
        /*00e0*/ 	.word	0x000025a0


	//   ....[9]....
        /*00e4*/ 	.word	0x000025d0


	//   ....[10]....
        /*00e8*/ 	.word	0x00002600


	//   ....[11]....
        /*00ec*/ 	.word	0x00002660


	//   ....[12]....
        /*00f0*/ 	.word	0x00002690


	//   ....[13]....
        /*00f4*/ 	.word	0x000026c0


	//   ....[14]....
        /*00f8*/ 	.word	0x00002700


	//   ....[15]....
        /*00fc*/ 	.word	0x00002740


	//   ....[16]....
        /*0100*/ 	.word	0x00002760


	//   ....[17]....
        /*0104*/ 	.word	0x00002770


	//   ....[18]....
        /*0108*/ 	.word	0x00003050


	//   ....[19]....
        /*010c*/ 	.word	0x000030c0


	//   ....[20]....
        /*0110*/ 	.word	0x00003120


	//   ....[21]....
        /*0114*/ 	.word	0x000031a0


	//   ....[22]....
        /*0118*/ 	.word	0x00003230


	//   ....[23]....
        /*011c*/ 	.word	0x00003290


	//   ....[24]....
        /*0120*/ 	.word	0x00003310


	//   ....[25]....
        /*0124*/ 	.word	0x000033a0


	//   ....[26]....
        /*0128*/ 	.word	0x00003400


	//   ....[27]....
        /*012c*/ 	.word	0x00003480


	//   ....[28]....
        /*0130*/ 	.word	0x00003510


	//   ....[29]....
        /*0134*/ 	.word	0x00003570


	//   ....[30]....
        /*0138*/ 	.word	0x000035f0


	//   ....[31]....
        /*013c*/ 	.word	0x000036a0


	//   ....[32]....
        /*0140*/ 	.word	0x000036f0


	//   ....[33]....
        /*0144*/ 	.word	0x000037a0


	//   ....[34]....
        /*0148*/ 	.word	0x00003800


	//   ....[35]....
        /*014c*/ 	.word	0x00003850


	//----- nvinfo : EIATTR_EXIT_INSTR_OFFSETS
	.align		4
.L_2635:
        /*0150*/ 	.byte	0x04, 0x1c
        /*0152*/ 	.short	(.L_2637 - .L_2636)


	//   ....[0]....
.L_2636:
        /*0154*/ 	.word	0x00002e80


	//   ....[1]....
        /*0158*/ 	.word	0x00002fd0


	//----- nvinfo : EIATTR_CRS_STACK_SIZE
	.align		4
.L_2637:
        /*015c*/ 	.byte	0x04, 0x1e
        /*015e*/ 	.short	(.L_2639 - .L_2638)
.L_2638:
        /*0160*/ 	.word	0x00000000


	//----- nvinfo : EIATTR_CBANK_PARAM_SIZE
	.align		4
.L_2639:
        /*0164*/ 	.byte	0x03, 0x19
        /*0166*/ 	.short	0x00b8


	//----- nvinfo : EIATTR_PARAM_CBANK
	.align		4
        /*0168*/ 	.byte	0x04, 0x0a
        /*016a*/ 	.short	(.L_2641 - .L_2640)
	.align		4
.L_2640:
        /*016c*/ 	.word	index@(.nv.constant0._Z30group_norm_nhwc_bwd_sum_kernelI11Fp32IOFp16WLi256EEv26Group_norm_nhwc_bwd_params)
        /*0170*/ 	.short	0x0210
        /*0172*/ 	.short	0x00b8


	//----- nvinfo : EIATTR_SW_WAR
	.align		4
.L_2641:
        /*0174*/ 	.byte	0x04, 0x36
        /*0176*/ 	.short	(.L_2643 - .L_2642)
.L_2642:
        /*0178*/ 	.word	0x00000008
.L_2643:


//--------------------- .nv.info._Z30group_norm_nhwc_bwd_sum_kernelI11Fp32IOFp16WLi120EEv26Group_norm_nhwc_bwd_params --------------------------
	.section	.nv.info._Z30group_norm_nhwc_bwd_sum_kernelI11Fp32IOFp16WLi120EEv26Group_norm_nhwc_bwd_params,"",@"SHT_CUDA_INFO"
	.sectionflags	@""
	.align	4


	//----- nvinfo : EIATTR_CUDA_API_VERSION
	.align		4
        /*0000*/ 	.byte	0x04, 0x37
        /*0002*/ 	.short	(.L_2645 - .L_2644)
.L_2644:
        /*0004*/ 	.word	0x00000082


	//----- nvinfo : EIATTR_KPARAM_INFO
	.align		4
.L_2645:
        /*0008*/ 	.byte	0x04, 0x17
        /*000a*/ 	.short	(.L_2647 - .L_2646)
.L_2646:
        /*000c*/ 	.word	0x00000000
        /*0010*/ 	.short	0x0000
        /*0012*/ 	.short	0x0000
        /*0014*/ 	.byte	0x00, 0xf0, 0xe1, 0x02


	//----- nvinfo : EIATTR_SPARSE_MMA_MASK
	.align		4
.L_2647:
        /*0018*/ 	.byte	0x03, 0x50
        /*001a*/ 	.short	0x0000


	//----- nvinfo : EIATTR_MAXREG_COUNT
	.align		4
        /*001c*/ 	.byte	0x03, 0x1b
        /*001e*/ 	.short	0x00ff


	//----- nvinfo : EIATTR_NUM_BARRIERS
	.align		4
        /*0020*/ 	.byte	0x02, 0x4c
        /*0022*/ 	.byte	0x01
	.zero		1


	//----- nvinfo : EIATTR_MERCURY_ISA_VERSION
	.align		4
        /*0024*/ 	.byte	0x03, 0x5f
        /*0026*/ 	.short	0x0101


	//----- nvinfo : EIATTR_COOP_GROUP_MASK_REGIDS
	.align		4
        /*0028*/ 	.byte	0x04, 0x29
        /*002a*/ 	.short	(.L_2649 - .L_2648)


	//   ....[0]....
.L_2648:
        /*002c*/ 	.word	0x0500000c


	//   ....[1]....
        /*0030*/ 	.word	0x0500000c


	//   ....[2]....
        /*0034*/ 	.word	0x0500000c


	//   ....[3]....
        /*0038*/ 	.word	0x0500000c


	//   ....[4]....
        /*003c*/ 	.word	0x0500000c


	//   ....[5]....
        /*0040*/ 	.word	0x0500000c


	//   ....[6]....
        /*0044*/ 	.word	0x0500000c


	//   ....[7]....
        /*0048*/ 	.word	0x0500000c


	//   ....[8]....
        /*004c*/ 	.word	0x0500000c


	//   ....[9]....
        /*0050*/ 	.word	0x0500000c


	//   ....[10]....
        /*0054*/ 	.word	0x0500000c


	//   ....[11]....
        /*0058*/ 	.word	0x0500000c


	//   ....[12]....
        /*005c*/ 	.word	0x0500000c


	//   ....[13]....
        /*0060*/ 	.word	0x0500000c


	//   ....[14]....
        /*0064*/ 	.word	0x0500000c


	//   ....[15]....
        /*0068*/ 	.word	0x0500000c


	//   ....[16]....
        /*006c*/ 	.word	0x0500000c


	//   ....[17]....
        /*0070*/ 	.word	0x0500000c


	//   ....[18]....
        /*0074*/ 	.word	0x0500000c


	//   ....[19]....
        /*0078*/ 	.word	0x0500000c


	//   ....[20]....
        /*007c*/ 	.word	0x0500000c


	//   ....[21]....
        /*0080*/ 	.word	0x0500000c


	//----- nvinfo : EIATTR_COOP_GROUP_INSTR_OFFSETS
	.align		4
.L_2649:
        /*0084*/ 	.byte	0x04, 0x28
        /*0086*/ 	.short	(.L_2651 - .L_2650)


	//   ....[0]....
.L_2650:
        /*0088*/ 	.word	0x000021f0


	//   ....[1]....
        /*008c*/ 	.word	0x000022f0


	//   ....[2]....
        /*0090*/ 	.word	0x00002330


	//   ....[3]....
        /*0094*/ 	.word	0x00002430


	//   ....[4]....
        /*0098*/ 	.word	0x00002470


	//   ....[5]....
        /*009c*/ 	.word	0x00002570


	//   ....[6]....
        /*00a0*/ 	.word	0x000025b0


	//   ....[7]....
        /*00a4*/ 	.word	0x000026e0


	//   ....[8]....
        /*00a8*/ 	.word	0x00002730


	//   ....[9]....
        /*00ac*/ 	.word	0x000027a0


	//   ....[10]....
        /*00b0*/ 	.word	0x00002810


	//   ....[11]....
        /*00b4*/ 	.word	0x00002ef0


	//   ....[12]....
        /*00b8*/ 	.word	0x00002f40


	//   ....[13]....
        /*00bc*/ 	.word	0x00002fb0


	//   ....[14]....
        /*00c0*/ 	.word	0x00003000


	//   ....[15]....
        /*00c4*/ 	.word	0x00003070


	//   ....[16]....
        /*00c8*/ 	.word	0x000030c0


	//   ....[17]....
        /*00cc*/ 	.word	0x00003130


	//   ....[18]....
        /*00d0*/ 	.word	0x00003190


	//   ....[19]....
        /*00d4*/ 	.word	0x00003210


	//   ....[20]....
        /*00d8*/ 	.word	0x000032a0


	//   ....[21]....
        /*00dc*/ 	.word	0x00003330


	//----- nvinfo : EIATTR_EXIT_INSTR_OFFSETS
	.align		4
.L_2651:
        /*00e0*/ 	.byte	0x04, 0x1c
        /*00e2*/ 	.short	(.L_2653 - .L_2652)


	//   ....[0]....
.L_2652:
        /*00e4*/ 	.word	0x00002d80


	//   ....[1]....
        /*00e8*/ 	.word	0x00002ed0


	//----- nvinfo : EIATTR_CRS_STACK_SIZE
	.align		4
.L_2653:
        /*00ec*/ 	.byte	0x04, 0x1e
        /*00ee*/ 	.short	(.L_2655 - .L_2654)
.L_2654:
        /*00f0*/ 	.word	0x00000000


	//----- nvinfo : EIATTR_CBANK_PARAM_SIZE
	.align		4
.L_2655:
        /*00f4*/ 	.byte	0x03, 0x19
        /*00f6*/ 	.short	0x00b8


	//----- nvinfo : EIATTR_PARAM_CBANK
	.align		4
        /*00f8*/ 	.byte	0x04, 0x0a
        /*00fa*/ 	.short	(.L_2657 - .L_2656)
	.align		4
.L_2656:
        /*00fc*/ 	.word	index@(.nv.constant0._Z30group_norm_nhwc_bwd_sum_kernelI11Fp32IOFp16WLi120EEv26Group_norm_nhwc_bwd_params)
        /*0100*/ 	.short	0x0210
        /*0102*/ 	.short	0x00b8


	//----- nvinfo : EIATTR_SW_WAR
	.align		4
.L_2657:
        /*0104*/ 	.byte	0x04, 0x36
        /*0106*/ 	.short	(.L_2659 - .L_2658)
.L_2658:
        /*0108*/ 	.word	0x00000008
.L_2659:


//--------------------- .nv.info._Z30group_norm_nhwc_bwd_sum_kernelI11Fp32IOFp16WLi140EEv26Group_norm_nhwc_bwd_params --------------------------
	.section	.nv.info._Z30group_norm_nhwc_bwd_sum_kernelI11Fp32IOFp16WLi140EEv26Group_norm_nhwc_bwd_params,"",@"SHT_CUDA_INFO"
	.sectionflags	@""
	.align	4


	//----- nvinfo : EIATTR_CUDA_API_VERSION
	.align		4
        /*0000*/ 	.byte	0x04, 0x37
        /*0002*/ 	.short	(.L_2661 - .L_2660)
.L_2660:
        /*0004*/ 	.word	0x00000082


	//----- nvinfo : EIATTR_KPARAM_INFO
	.align		4
.L_2661:
        /*0008*/ 	.byte	0x04, 0x17
        /*000a*/ 	.short	(.L_2663 - .L_2662)
.L_2662:
        /*000c*/ 	.word	0x00000000
        /*0010*/ 	.short	0x0000
        /*0012*/ 	.short	0x0000
        /*0014*/ 	.byte	0x00, 0xf0, 0xe1, 0x02


	//----- nvinfo : EIATTR_SPARSE_MMA_MASK
	.align		4
.L_2663:
        /*0018*/ 	.byte	0x03, 0x50
        /*001a*/ 	.short	0x0000


	//----- nvinfo : EIATTR_MAXREG_COUNT
	.align		4
        /*001c*/ 	.byte	0x03, 0x1b
        /*001e*/ 	.short	0x00ff


	//----- nvinfo : EIATTR_NUM_BARRIERS
	.align		4
        /*0020*/ 	.byte	0x02, 0x4c
        /*0022*/ 	.byte	0x01
	.zero		1


	//----- nvinfo : EIATTR_MERCURY_ISA_VERSION
	.align		4
        /*0024*/ 	.byte	0x03, 0x5f
        /*0026*/ 	.short	0x0101


	//----- nvinfo : EIATTR_COOP_GROUP_MASK_REGIDS
	.align		4
        /*0028*/ 	.byte	0x04, 0x29
        /*002a*/ 	.short	(.L_2665 - .L_2664)


	//   ....[0]....
.L_2664:
        /*002c*/ 	.word	0x05000009


	//   ....[1]....
        /*0030*/ 	.word	0x05000009


	//   ....[2]....
        /*0034*/ 	.word	0x05000009


	//   ....[3]....
        /*0038*/ 	.word	0x05000009


	//   ....[4]....
        /*003c*/ 	.word	0x05000009


	//   ....[5]....
        /*0040*/ 	.word	0x05000009


	//   ....[6]....
        /*0044*/ 	.word	0x05000009


	//   ....[7]....
        /*0048*/ 	.word	0x05000009


	//   ....[8]....
        /*004c*/ 	.word	0x05000009


	//   ....[9]....
        /*0050*/ 	.word	0x05000009


	//   ....[10]....
        /*0054*/ 	.word	0x05000009


	//   ....[11]....
        /*0058*/ 	.word	0x05000009


	//   ....[12]....
        /*005c*/ 	.word	0x05000009


	//   ....[13]....
        /*0060*/ 	.word	0x05000009


	//   ....[14]....
        /*0064*/ 	.word	0x05000009


	//   ....[15]....
        /*0068*/ 	.word	0x05000009


	//   ....[16]....
        /*006c*/ 	.word	0x05000009


	//   ....[17]....
        /*0070*/ 	.word	0x05000009


	//   ....[18]....
        /*0074*/ 	.word	0x05000009


	//   ....[19]....
        /*0078*/ 	.word	0x05000009


	//   ....[20]....
        /*007c*/ 	.word	0x05000009


	//   ....[21]....
        /*0080*/ 	.word	0x05000009


	//----- nvinfo : EIATTR_COOP_GROUP_INSTR_OFFSETS
	.align		4
.L_2665:
        /*0084*/ 	.byte	0x04, 0x28
        /*0086*/ 	.short	(.L_2667 - .L_2666)


	//   ....[0]....
.L_2666:
        /*0088*/ 	.word	0x00002240


	//   ....[1]....
        /*008c*/ 	.word	0x00002340


	//   ....[2]....
        /*0090*/ 	.word	0x00002380


	//   ....[3]....
        /*0094*/ 	.word	0x00002480


	//   ....[4]....
        /*0098*/ 	.word	0x000024c0


	//   ....[5]....
        /*009c*/ 	.word	0x000025c0


	//   ....[6]....
        /*00a0*/ 	.word	0x00002600


	//   ....[7]....
        /*00a4*/ 	.word	0x00002730


	//   ....[8]....
        /*00a8*/ 	.word	0x00002780


	//   ....[9]....
        /*00ac*/ 	.word	0x000027f0


	//   ....[10]....
        /*00b0*/ 	.word	0x00002860


	//   ....[11]....
        /*00b4*/ 	.word	0x00003000


	//   ....[12]....
        /*00b8*/ 	.word	0x00003050


	//   ....[13]....
        /*00bc*/ 	.word	0x000030c0


	//   ....[14]....
        /*00c0*/ 	.word	0x00003110


	//   ....[15]....
        /*00c4*/ 	.word	0x00003180


	//   ....[16]....
        /*00c8*/ 	.word	0x000031d0


	//   ....[17]....
        /*00cc*/ 	.word	0x00003240


	//   ....[18]....
        /*00d0*/ 	.word	0x000032a0


	//   ....[19]....
        /*00d4*/ 	.word	0x00003320


	//   ....[20]....
        /*00d8*/ 	.word	0x000033b0


	//   ....[21]....
        /*00dc*/ 	.word	0x00003440


	//----- nvinfo : EIATTR_EXIT_INSTR_OFFSETS
	.align		4
.L_2667:
        /*00e0*/ 	.byte	0x04, 0x1c
        /*00e2*/ 	.short	(.L_2669 - .L_2668)


	//   ....[0]....
.L_2668:
        /*00e4*/ 	.word	0x00002e90


	//   ....[1]....
        /*00e8*/ 	.word	0x00002fe0


	//----- nvinfo : EIATTR_CRS_STACK_SIZE
	.align		4
.L_2669:
        /*00ec*/ 	.byte	0x04, 0x1e
        /*00ee*/ 	.short	(.L_2671 - .L_2670)
.L_2670:
        /*00f0*/ 	.word	0x00000000


	//----- nvinfo : EIATTR_CBANK_PARAM_SIZE
	.align		4
.L_2671:
        /*00f4*/ 	.byte	0x03, 0x19
        /*00f6*/ 	.short	0x00b8


	//----- nvinfo : EIATTR_PARAM_CBANK
	.align		4
        /*00f8*/ 	.byte	0x04, 0x0a
        /*00fa*/ 	.short	(.L_2673 - .L_2672)
	.align		4
.L_2672:
        /*00fc*/ 	.word	index@(.nv.constant0._Z30group_norm_nhwc_bwd_sum_kernelI11Fp32IOFp16WLi140EEv26Group_norm_nhwc_bwd_params)
        /*0100*/ 	.short	0x0210
        /*0102*/ 	.short	0x00b8


	//----- nvinfo : EIATTR_SW_WAR
	.align		4
.L_2673:
        /*0104*/ 	.byte	0x04, 0x36
        /*0106*/ 	.short	(.L_2675 - .L_2674)
.L_2674:
        /*0108*/ 	.word	0x00000008
.L_2675:


//--------------------- .nv.info._Z30group_norm_nhwc_bwd_sum_kernelI11Fp32IOFp16WLi160EEv26Group_norm_nhwc_bwd_params --------------------------
	.section	.nv.info._Z30group_norm_nhwc_bwd_sum_kernelI11Fp32IOFp16WLi160EEv26Group_norm_nhwc_bwd_params,"",@"SHT_CUDA_INFO"
	.sectionflags	@""
	.align	4


	//----- nvinfo : EIATTR_CUDA_API_VERSION
	.align		4
        /*0000*/ 	.byte	0x04, 0x37
        /*0002*/ 	.short	(.L_2677 - .L_2676)
.L_2676:
        /*0004*/ 	.word	0x00000082


	//----- nvinfo : EIATTR_KPARAM_INFO
	.align		4
.L_2677:
        /*0008*/ 	.byte	0x04, 0x17
        /*000a*/ 	.short	(.L_2679 - .L_2678)
.L_2678:
        /*000c*/ 	.word	0x00000000
        /*0010*/ 	.short	0x0000
        /*0012*/ 	.short	0x0000
        /*0014*/ 	.byte	0x00, 0xf0, 0xe1, 0x02


	//----- nvinfo : EIATTR_SPARSE_MMA_MASK
	.align		4
.L_2679:
        /*0018*/ 	.byte	0x03, 0x50
        /*001a*/ 	.short	0x0000


	//----- nvinfo : EIATTR_MAXREG_COUNT
	.align		4
        /*001c*/ 	.byte	0x03, 0x1b
        /*001e*/ 	.short	0x00ff


	//----- nvinfo : EIATTR_NUM_BARRIERS
	.align		4
        /*0020*/ 	.byte	0x02, 0x4c
        /*0022*/ 	.byte	0x01
	.zero		1


	//----- nvinfo : EIATTR_MERCURY_ISA_VERSION
	.align		4
        /*0024*/ 	.byte	0x03, 0x5f
        /*0026*/ 	.short	0x0101


	//----- nvinfo : EIATTR_COOP_GROUP_MASK_REGIDS
	.align		4
        /*0028*/ 	.byte	0x04, 0x29
        /*002a*/ 	.short	(.L_2681 - .L_2680)


	//   ....[0]....
.L_2680:
        /*002c*/ 	.word	0xffffffff


	//   ....[1]....
        /*0030*/ 	.word	0xffffffff


	//   ....[2]....
        /*0034*/ 	.word	0xffffffff


	//   ....[3]....
        /*0038*/ 	.word	0xffffffff


	//   ....[4]....
        /*003c*/ 	.word	0xffffffff


	//   ....[5]....
        /*0040*/ 	.word	0xffffffff


	//   ....[6]....
        /*0044*/ 	.word	0xffffffff


	//   ....[7]....
        /*0048*/ 	.word	0xffffffff


	//   ....[8]....
        /*004c*/ 	.word	0xffffffff


	//   ....[9]....
        /*0050*/ 	.word	0xffffffff


	//   ....[10]....
        /*0054*/ 	.word	0xffffffff


	//   ....[11]....
        /*0058*/ 	.word	0xffffffff


	//   ....[12]....
        /*005c*/ 	.word	0xffffffff


	//   ....[13]....
        /*0060*/ 	.word	0xffffffff


	//   ....[14]....
        /*0064*/ 	.word	0xffffffff


	//   ....[15]....
        /*0068*/ 	.word	0xffffffff


	//   ....[16]....
        /*006c*/ 	.word	0xffffffff


	//   ....[17]....
        /*0070*/ 	.word	0xffffffff


	//   ....[18]....
        /*0074*/ 	.word	0x0500001d


	//   ....[19]....
        /*0078*/ 	.word	0x0500001d


	//   ....[20]....
        /*007c*/ 	.word	0x0500001d


	//   ....[21]....
        /*0080*/ 	.word	0x0500001d


	//   ....[22]....
        /*0084*/ 	.word	0x0500001d


	//   ....[23]....
        /*0088*/ 	.word	0x0500001d


	//   ....[24]....
        /*008c*/ 	.word	0x0500001d


	//   ....[25]....
        /*0090*/ 	.word	0x0500001d


	//   ....[26]....
        /*0094*/ 	.word	0x0500001d


	//   ....[27]....
        /*0098*/ 	.word	0x0500001d


	//   ....[28]....
        /*009c*/ 	.word	0x0500001d


	//   ....[29]....
        /*00a0*/ 	.word	0x0500001d


	//   ....[30]....
        /*00a4*/ 	.word	0x0500001d


	//   ....[31]....
        /*00a8*/ 	.word	0x0500001d


	//   ....[32]....
        /*00ac*/ 	.word	0x0500001d


	//   ....[33]....
        /*00b0*/ 	.word	0x0500001d


	//   ....[34]....
        /*00b4*/ 	.word	0x0500001d


	//   ....[35]....
        /*00b8*/ 	.word	0x0500001d


	//----- nvinfo : EIATTR_COOP_GROUP_INSTR_OFFSETS
	.align		4
.L_2681:
        /*00bc*/ 	.byte	0x04, 0x28
        /*00be*/ 	.short	(.L_2683 - .L_2682)


	//   ....[0]....
.L_2682:
        /*00c0*/ 	.word	0x00002280


	//   ....[1]....
        /*00c4*/ 	.word	0x000022b0


	//   ....[2]....
        /*00c8*/ 	.word	0x00002300


	//   ....[3]....
        /*00cc*/ 	.word	0x00002310


	//   ....[4]....
        /*00d0*/ 	.word	0x00002340


	//   ....[5]....
        /*00d4*/ 	.word	0x00002380


	//   ....[6]....
        /*00d8*/ 	.word	0x000023b0


	//   ....[7]....
        /*00dc*/ 	.word	0x000023e0


	//   ....[8]....
        /*00e0*/ 	.word	0x00002420


	//   ....[9]....
        /*00e4*/ 	.word	0x00002450


	//   ....[10]....
        /*00e8*/ 	.word	0x00002480


	//   ....[11]....
        /*00ec*/ 	.word	0x000024c0


	//   ....[12]....
        /*00f0*/ 	.word	0x000024f0


	//   ....[13]....
        /*00f4*/ 	.word	0x00002520


	//   ....[14]....
        /*00f8*/ 	.word	0x00002550


	//   ....[15]....
        /*00fc*/ 	.word	0x00002560


	//   ....[16]....
        /*0100*/ 	.word	0x000025b0


	//   ....[17]....
        /*0104*/ 	.word	0x000025c0


	//   ....[18]....
        /*0108*/ 	.word	0x00002d20


	//   ....[19]....
        /*010c*/ 	.word	0x00002d70


	//   ....[20]....
        /*0110*/ 	.word	0x00002dd0


	//   ....[21]....
        /*0114*/ 	.word	0x00002e50


	//   ....[22]....
        /*0118*/ 	.word	0x00002ee0


	//   ....[23]....
        /*011c*/ 	.word	0x00002f40


	//   ....[24]....
        /*0120*/ 	.word	0x00002fc0


	//   ....[25]....
        /*0124*/ 	.word	0x00003050


	//   ....[26]....
        /*0128*/ 	.word	0x000030b0


	//   ....[27]....
        /*012c*/ 	.word	0x00003130


	//   ....[28]....
        /*0130*/ 	.word	0x000031c0


	//   ....[29]....
        /*0134*/ 	.word	0x00003210


	//   ....[30]....
        /*0138*/ 	.word	0x000032f0


	//   ....[31]....
        /*013c*/ 	.word	0x00003340


	//   ....[32]....
        /*0140*/ 	.word	0x000033a0


	//   ....[33]....
        /*0144*/ 	.word	0x00003430


	//   ....[34]....
        /*0148*/ 	.word	0x00003480


	//   ....[35]....
        /*014c*/ 	.word	0x000034d0


	//----- nvinfo : EIATTR_EXIT_INSTR_OFFSETS
	.align		4
.L_2683:
        /*0150*/ 	.byte	0x04, 0x1c
        /*0152*/ 	.short	(.L_2685 - .L_2684)


	//   ....[0]....
.L_2684:
        /*0154*/ 	.word	0x00002b50


	//   ....[1]....
        /*0158*/ 	.word	0x00002ca0


	//----- nvinfo : EIATTR_CRS_STACK_SIZE
	.align		4
.L_2685:
        /*015c*/ 	.byte	0x04, 0x1e
        /*015e*/ 	.short	(.L_2687 - .L_2686)
.L_2686:
        /*0160*/ 	.word	0x00000000


	//----- nvinfo : EIATTR_CBANK_PARAM_SIZE
	.align		4
.L_2687:
        /*0164*/ 	.byte	0x03, 0x19
        /*0166*/ 	.short	0x00b8


	//----- nvinfo : EIATTR_PARAM_CBANK
	.align		4
        /*0168*/ 	.byte	0x04, 0x0a
        /*016a*/ 	.short	(.L_2689 - .L_2688)
	.align		4
.L_2688:
        /*016c*/ 	.word	index@(.nv.constant0._Z30group_norm_nhwc_bwd_sum_kernelI11Fp32IOFp16WLi160EEv26Group_norm_nhwc_bwd_params)
        /*0170*/ 	.short	0x0210
        /*0172*/ 	.short	0x00b8


	//----- nvinfo : EIATTR_SW_WAR
	.align		4
.L_2689:
        /*0174*/ 	.byte	0x04, 0x36
        /*0176*/ 	.short	(.L_2691 - .L_2690)
.L_2690:
        /*0178*/ 	.word	0x00000008
.L_2691:


//--------------------- .nv.info._Z30group_norm_nhwc_bwd_sum_kernelI11Bf16IOFp32WLi196EEv26Group_norm_nhwc_bwd_params --------------------------
	.section	.nv.info._Z30group_norm_nhwc_bwd_sum_kernelI11Bf16IOFp32WLi196EEv26Group_norm_nhwc_bwd_params,"",@"SHT_CUDA_INFO"
	.sectionflags	@""
	.align	4


	//----- nvinfo : EIATTR_CUDA_API_VERSION
	.align		4
        /*0000*/ 	.byte	0x04, 0x37
        /*0002*/ 	.short	(.L_2693 - .L_2692)
.L_2692:
        /*0004*/ 	.word	0x00000082


	//----- nvinfo : EIATTR_KPARAM_INFO
	.align		4
.L_2693:
        /*0008*/ 	.byte	0x04, 0x17
        /*000a*/ 	.short	(.L_2695 - .L_2694)
.L_2694:
        /*000c*/ 	.word	0x00000000
        /*0010*/ 	.short	0x0000
        /*0012*/ 	.short	0x0000
        /*0014*/ 	.byte	0x00, 0xf0, 0xe1, 0x02


	//----- nvinfo : EIATTR_SPARSE_MMA_MASK
	.align		4
.L_2695:
        /*0018*/ 	.byte	0x03, 0x50
        /*001a*/ 	.short	0x0000


	//----- nvinfo : EIATTR_MAXREG_COUNT
	.align		4
        /*001c*/ 	.byte	0x03, 0x1b
        /*001e*/ 	.short	0x00ff


	//----- nvinfo : EIATTR_NUM_BARRIERS
	.align		4
        /*0020*/ 	.byte	0x02, 0x4c
        /*0022*/ 	.byte	0x01
	.zero		1


	//----- nvinfo : EIATTR_MERCURY_ISA_VERSION
	.align		4
        /*0024*/ 	.byte	0x03, 0x5f
        /*0026*/ 	.short	0x0101


	//----- nvinfo : EIATTR_COOP_GROUP_MASK_REGIDS
	.align		4
        /*0028*/ 	.byte	0x04, 0x29
        /*002a*/ 	.short	(.L_2697 - .L_2696)


	//   ....[0]....
.L_2696:
        /*002c*/ 	.word	0x05000003


	//   ....[1]....
        /*0030*/ 	.word	0x05000003


	//   ....[2]....
        /*0034*/ 	.word	0x05000003


	//   ....[3]....
        /*0038*/ 	.word	0x05000003


	//   ....[4]....
        /*003c*/ 	.word	0x05000003


	//   ....[5]....
        /*0040*/ 	.word	0x05000003


	//   ....[6]....
        /*0044*/ 	.word	0x05000003


	//   ....[7]....
        /*0048*/ 	.word	0x05000003


	//   ....[8]....
        /*004c*/ 	.word	0x05000003


	//   ....[9]....
        /*0050*/ 	.word	0x05000003


	//   ....[10]....
        /*0054*/ 	.word	0x05000003


	//   ....[11]....
        /*0058*/ 	.word	0x05000003


	//   ....[12]....
        /*005c*/ 	.word	0x05000003


	//   ....[13]....
        /*0060*/ 	.word	0x05000003


	//   ....[14]....
        /*0064*/ 	.word	0x05000003


	//   ....[15]....
        /*0068*/ 	.word	0x05000003


	//   ....[16]....
        /*006c*/ 	.word	0x05000003


	//   ....[17]....
        /*0070*/ 	.word	0x05000003


	//   ....[18]....
        /*0074*/ 	.word	0x05000003


	//   ....[19]....
        /*0078*/ 	.word	0x05000003


	//   ....[20]....
        /*007c*/ 	.word	0x05000003


	//   ....[21]....
        /*0080*/ 	.word	0x05000003


	//----- nvinfo : EIATTR_COOP_GROUP_INSTR_OFFSETS
	.align		4
.L_2697:
        /*0084*/ 	.byte	0x04, 0x28
        /*0086*/ 	.short	(.L_2699 - .L_2698)


	//   ....[0]....
.L_2698:
        /*0088*/ 	.word	0x00002750


	//   ....[1]....
        /*008c*/ 	.word	0x00002850


	//   ....[2]....
        /*0090*/ 	.word	0x00002890


	//   ....[3]....
        /*0094*/ 	.word	0x00002990


	//   ....[4]....
        /*0098*/ 	.word	0x000029d0


	//   ....[5]....
        /*009c*/ 	.word	0x00002ad0


	//   ....[6]....
        /*00a0*/ 	.word	0x00002b10


	//   ....[7]....
        /*00a4*/ 	.word	0x00002c40


	//   ....[8]....
        /*00a8*/ 	.word	0x00002c90


	//   ....[9]....
        /*00ac*/ 	.word	0x00002d00


	//   ....[10]....
        /*00b0*/ 	.word	0x00002d70


	//   ....[11]....
        /*00b4*/ 	.word	0x00003670


	//   ....[12]....
        /*00b8*/ 	.word	0x000036c0


	//   ....[13]....
        /*00bc*/ 	.word	0x00003730


	//   ....[14]....
        /*00c0*/ 	.word	0x00003780


	//   ....[15]....
        /*00c4*/ 	.word	0x000037f0


	//   ....[16]....
        /*00c8*/ 	.word	0x00003840


	//   ....[17]....
        /*00cc*/ 	.word	0x000038b0


	//   ....[18]....
        /*00d0*/ 	.word	0x00003910


	//   ....[19]....
        /*00d4*/ 	.word	0x00003990


	//   ....[20]....
        /*00d8*/ 	.word	0x00003a20


	//   ....[21]....
        /*00dc*/ 	.word	0x00003ab0


	//----- nvinfo : EIATTR_EXIT_INSTR_OFFSETS
	.align		4
.L_2699:
        /*00e0*/ 	.byte	0x04, 0x1c
        /*00e2*/ 	.short	(.L_2701 - .L_2700)


	//   ....[0]....
.L_2700:
        /*00e4*/ 	.word	0x00003500


	//   ....[1]....
        /*00e8*/ 	.word	0x00003650


	//----- nvinfo : EIATTR_CRS_STACK_SIZE
	.align		4
.L_2701:
        /*00ec*/ 	.byte	0x04, 0x1e
        /*00ee*/ 	.short	(.L_2703 - .L_2702)
.L_2702:
        /*00f0*/ 	.word	0x00000000


	//----- nvinfo : EIATTR_CBANK_PARAM_SIZE
	.align		4
.L_2703:
        /*00f4*/ 	.byte	0x03, 0x19
        /*00f6*/ 	.short	0x00b8


	//----- nvinfo : EIATTR_PARAM_CBANK
	.align		4
        /*00f8*/ 	.byte	0x04, 0x0a
        /*00fa*/ 	.short	(.L_2705 - .L_2704)
	.align		4
.L_2704:
        /*00fc*/ 	.word	index@(.nv.constant0._Z30group_norm_nhwc_bwd_sum_kernelI11Bf16IOFp32WLi196EEv26Group_norm_nhwc_bwd_params)
        /*0100*/ 	.short	0x0210
        /*0102*/ 	.short	0x00b8


	//----- nvinfo : EIATTR_SW_WAR
	.align		4
.L_2705:
        /*0104*/ 	.byte	0x04, 0x36
        /*0106*/ 	.short	(.L_2707 - .L_2706)
.L_2706:
        /*0108*/ 	.word	0x00000008
.L_2707:


//--------------------- .nv.info._Z30group_norm_nhwc_bwd_sum_kernelI11Bf16IOFp32WLi168EEv26Group_norm_nhwc_bwd_params --------------------------
	.section	.nv.info._Z30group_norm_nhwc_bwd_sum_kernelI11Bf16IOFp32WLi168EEv26Group_norm_nhwc_bwd_params,"",@"SHT_CUDA_INFO"
	.sectionflags	@""
	.align	4


	//----- nvinfo : EIATTR_CUDA_API_VERSION
	.align		4
        /*0000*/ 	.byte	0x04, 0x37
        /*0002*/ 	.short	(.L_2709 - .L_2708)
.L_2708:
        /*0004*/ 	.word	0x00000082


	//----- nvinfo : EIATTR_KPARAM_INFO
	.align		4
.L_2709:
        /*0008*/ 	.byte	0x04, 0x17
        /*000a*/ 	.short	(.L_2711 - .L_2710)
.L_2710:
        /*000c*/ 	.word	0x00000000
        /*0010*/ 	.short	0x0000
        /*0012*/ 	.short	0x0000
        /*0014*/ 	.byte	0x00, 0xf0, 0xe1, 0x02


	//----- nvinfo : EIATTR_SPARSE_MMA_MASK
	.align		4
.L_2711:
        /*0018*/ 	.byte	0x03, 0x50
        /*001a*/ 	.short	0x0000


	//----- nvinfo : EIATTR_MAXREG_COUNT
	.align		4
        /*001c*/ 	.byte	0x03, 0x1b
        /*001e*/ 	.short	0x00ff


	//----- nvinfo : EIATTR_NUM_BARRIERS
	.align		4
        /*0020*/ 	.byte	0x02, 0x4c
        /*0022*/ 	.byte	0x01
	.zero		1


	//----- nvinfo : EIATTR_MERCURY_ISA_VERSION
	.align		4
        /*0024*/ 	.byte	0x03, 0x5f
        /*0026*/ 	.short	0x0101


	//----- nvinfo : EIATTR_COOP_GROUP_MASK_REGIDS
	.align		4
        /*0028*/ 	.byte	0x04, 0x29
        /*002a*/ 	.short	(.L_2713 - .L_2712)


	//   ....[0]....
.L_2712:
        /*002c*/ 	.word	0x05000005


	//   ....[1]....
        /*0030*/ 	.word	0x05000005


	//   ....[2]....
        /*0034*/ 	.word	0x05000005


	//   ....[3]....
        /*0038*/ 	.word	0x05000005


	//   ....[4]....
        /*003c*/ 	.word	0x05000005


	//   ....[5]....
        /*0040*/ 	.word	0x05000005


	//   ....[6]....
        /*0044*/ 	.word	0x05000005


	//   ....[7]....
        /*0048*/ 	.word	0x05000005


	//   ....[8]....
        /*004c*/ 	.word	0x05000005


	//   ....[9]....
        /*0050*/ 	.word	0x05000005


	//   ....[10]....
        /*0054*/ 	.word	0x05000005


	//   ....[11]....
        /*0058*/ 	.word	0x05000005


	//   ....[12]....
        /*005c*/ 	.word	0x05000005


	//   ....[13]....
        /*0060*/ 	.word	0x05000005


	//   ....[14]....
        /*0064*/ 	.word	0x05000005


	//   ....[15]....
        /*0068*/ 	.word	0x05000005


	//   ....[16]....
        /*006c*/ 	.word	0x05000005


	//   ....[17]....
        /*0070*/ 	.word	0x05000005


	//   ....[18]....
        /*0074*/ 	.word	0x05000005


	//   ....[19]....
        /*0078*/ 	.word	0x05000005


	//   ....[20]....
        /*007c*/ 	.word	0x05000005


	//   ....[21]....
        /*0080*/ 	.word	0x05000005


	//----- nvinfo : EIATTR_COOP_GROUP_INSTR_OFFSETS
	.align		4
.L_2713:
        /*0084*/ 	.byte	0x04, 0x28
        /*0086*/ 	.short	(.L_2715 - .L_2714)


	//   ....[0]....
.L_2714:
        /*0088*/ 	.word	0x000026d0


	//   ....[1]....
        /*008c*/ 	.word	0x000027d0


	//   ....[2]....
        /*0090*/ 	.word	0x00002810


	//   ....[3]....
        /*0094*/ 	.word	0x00002910


	//   ....[4]....
        /*0098*/ 	.word	0x00002950


	//   ....[5]....
        /*009c*/ 	.word	0x00002a50


	//   ....[6]....
        /*00a0*/ 	.word	0x00002a90


	//   ....[7]....
        /*00a4*/ 	.word	0x00002bc0


	//   ....[8]....
        /*00a8*/ 	.word	0x00002c10


	//   ....[9]....
        /*00ac*/ 	.word	0x00002c80


	//   ....[10]....
        /*00b0*/ 	.word	0x00002cf0


	//   ....[11]....
        /*00b4*/ 	.word	0x00003560


	//   ....[12]....
        /*00b8*/ 	.word	0x000035b0


	//   ....[13]....
        /*00bc*/ 	.word	0x00003620


	//   ....[14]....
        /*00c0*/ 	.word	0x00003670


	//   ....[15]....
        /*00c4*/ 	.word	0x000036e0


	//   ....[16]....
        /*00c8*/ 	.word	0x00003730


	//   ....[17]....
        /*00cc*/ 	.word	0x000037a0


	//   ....[18]....
        /*00d0*/ 	.word	0x00003800


	//   ....[19]....
        /*00d4*/ 	.word	0x00003880


	//   ....[20]....
        /*00d8*/ 	.word	0x00003910


	//   ....[21]....
        /*00dc*/ 	.word	0x000039a0


	//----- nvinfo : EIATTR_EXIT_INSTR_OFFSETS
	.align		4
.L_2715:
        /*00e0*/ 	.byte	0x04, 0x1c
        /*00e2*/ 	.short	(.L_2717 - .L_2716)


	//   ....[0]....
.L_2716:
        /*00e4*/ 	.word	0x000033f0


	//   ....[1]....
        /*00e8*/ 	.word	0x00003540


	//----- nvinfo : EIATTR_CRS_STACK_SIZE
	.align		4
.L_2717:
        /*00ec*/ 	.byte	0x04, 0x1e
        /*00ee*/ 	.short	(.L_2719 - .L_2718)
.L_2718:
        /*00f0*/ 	.word	0x00000000


	//----- nvinfo : EIATTR_CBANK_PARAM_SIZE
	.align		4
.L_2719:
        /*00f4*/ 	.byte	0x03, 0x19
        /*00f6*/ 	.short	0x00b8


	//----- nvinfo : EIATTR_PARAM_CBANK
	.align		4
        /*00f8*/ 	.byte	0x04, 0x0a
        /*00fa*/ 	.short	(.L_2721 - .L_2720)
	.align		4
.L_2720:
        /*00fc*/ 	.word	index@(.nv.constant0._Z30group_norm_nhwc_bwd_sum_kernelI11Bf16IOFp32WLi168EEv26Group_norm_nhwc_bwd_params)
        /*0100*/ 	.short	0x0210
        /*0102*/ 	.short	0x00b8


	//----- nvinfo : EIATTR_SW_WAR
	.align		4
.L_2721:
        /*0104*/ 	.byte	0x04, 0x36
        /*0106*/ 	.short	(.L_2723 - .L_2722)
.L_2722:
        /*0108*/ 	.word	0x00000008
.L_2723:


//--------------------- .nv.info._Z30group_norm_nhwc_bwd_sum_kernelI11Bf16IOFp32WLi64EEv26Group_norm_nhwc_bwd_params --------------------------
	.section	.nv.info._Z30group_norm_nhwc_bwd_sum_kernelI11Bf16IOFp32WLi64EEv26Group_norm_nhwc_bwd_params,"",@"SHT_CUDA_INFO"
	.sectionflags	@""
	.align	4


	//----- nvinfo : EIATTR_CUDA_API_VERSION
	.align		4
        /*0000*/ 	.byte	0x04, 0x37
        /*0002*/ 	.short	(.L_2725 - .L_2724)
.L_2724:
        /*0004*/ 	.word	0x00000082


	//----- nvinfo : EIATTR_KPARAM_INFO
	.align		4
.L_2725:
        /*0008*/ 	.byte	0x04, 0x17
        /*000a*/ 	.short	(.L_2727 - .L_2726)
.L_2726:
        /*000c*/ 	.word	0x00000000
        /*0010*/ 	.short	0x0000
        /*0012*/ 	.short	0x0000
        /*0014*/ 	.byte	0x00, 0xf0, 0xe1, 0x02


	//----- nvinfo : EIATTR_SPARSE_MMA_MASK
	.align		4
.L_2727:
        /*0018*/ 	.byte	0x03, 0x50
        /*001a*/ 	.short	0x0000


	//----- nvinfo : EIATTR_MAXREG_COUNT
	.align		4
        /*001c*/ 	.byte	0x03, 0x1b
        /*001e*/ 	.short	0x00ff


	//----- nvinfo : EIATTR_NUM_BARRIERS
	.align		4
        /*0020*/ 	.byte	0x02, 0x4c
        /*0022*/ 	.byte	0x01
	.zero		1


	//----- nvinfo : EIATTR_MERCURY_ISA_VERSION
	.align		4
        /*0024*/ 	.byte	0x03, 0x5f
        /*0026*/ 	.short	0x0101


	//----- nvinfo : EIATTR_COOP_GROUP_MASK_REGIDS
	.align		4
        /*0028*/ 	.byte	0x04, 0x29
        /*002a*/ 	.short	(.L_2729 - .L_2728)


	//   ....[0]....
.L_2728:
        /*002c*/ 	.word	0xffffffff


	//   ....[1]....
        /*0030*/ 	.word	0xffffffff


	//   ....[2]....
        /*0034*/ 	.word	0xffffffff


	//   ....[3]....
        /*0038*/ 	.word	0xffffffff


	//   ....[4]....
        /*003c*/ 	.word	0xffffffff


	//   ....[5]....
        /*0040*/ 	.word	0xffffffff


	//   ....[6]....
        /*0044*/ 	.word	0xffffffff


	//   ....[7]....
        /*0048*/ 	.word	0xffffffff


	//   ....[8]....
        /*004c*/ 	.word	0xffffffff


	//   ....[9]....
        /*0050*/ 	.word	0xffffffff


	//   ....[10]....
        /*0054*/ 	.word	0xffffffff


	//   ....[11]....
        /*0058*/ 	.word	0xffffffff


	//   ....[12]....
        /*005c*/ 	.word	0xffffffff


	//   ....[13]....
        /*0060*/ 	.word	0xffffffff


	//   ....[14]....
        /*0064*/ 	.word	0xffffffff


	//   ....[15]....
        /*0068*/ 	.word	0xffffffff


	//   ....[16]....
        /*006c*/ 	.word	0xffffffff


	//   ....[17]....
        /*0070*/ 	.word	0xffffffff


	//   ....[18]....
        /*0074*/ 	.word	0x05000013


	//   ....[19]....
        /*0078*/ 	.word	0x05000013


	//   ....[20]....
        /*007c*/ 	.word	0x05000013


	//   ....[21]....
        /*0080*/ 	.word	0x05000013


	//   ....[22]....
        /*0084*/ 	.word	0x05000013


	//   ....[23]....
        /*0088*/ 	.word	0x05000013


	//   ....[24]....
        /*008c*/ 	.word	0x05000013


	//   ....[25]....
        /*0090*/ 	.word	0x05000013


	//   ....[26]....
        /*0094*/ 	.word	0x05000013


	//   ....[27]....
        /*0098*/ 	.word	0x05000013


	//   ....[28]....
        /*009c*/ 	.word	0x05000013


	//   ....[29]....
        /*00a0*/ 	.word	0x05000013


	//   ....[30]....
        /*00a4*/ 	.word	0x05000013


	//   ....[31]....
        /*00a8*/ 	.word	0x05000013


	//   ....[32]....
        /*00ac*/ 	.word	0x05000013


	//   ....[33]....
        /*00b0*/ 	.word	0x05000013


	//   ....[34]....
        /*00b4*/ 	.word	0x05000013


	//   ....[35]....
        /*00b8*/ 	.word	0x05000013


	//----- nvinfo : EIATTR_COOP_GROUP_INSTR_OFFSETS
	.align		4
.L_2729:
        /*00bc*/ 	.byte	0x04, 0x28
        /*00be*/ 	.short	(.L_2731 - .L_2730)


	//   ....[0]....
.L_2730:
        /*00c0*/ 	.word	0x00001590


	//   ....[1]....
        /*00c4*/ 	.word	0x000015c0


	//   ....[2]....
        /*00c8*/ 	.word	0x000015d0


	//   ....[3]....
        /*00cc*/ 	.word	0x00001630


	//   ....[4]....
        /*00d0*/ 	.word	0x00001660


	//   ....[5]....
        /*00d4*/ 	.word	0x00001670


	//   ....[6]....
        /*00d8*/ 	.word	0x000016d0


	//   ....[7]....
        /*00dc*/ 	.word	0x00001700


	//   ....[8]....
        /*00e0*/ 	.word	0x00001710


	//   ....[9]....
        /*00e4*/ 	.word	0x00001770


	//   ....[10]....
        /*00e8*/ 	.word	0x000017a0


	//   ....[11]....
        /*00ec*/ 	.word	0x000017b0


	//   ....[12]....
        /*00f0*/ 	.word	0x00001810


	//   ....[13]....
        /*00f4*/ 	.word	0x00001840


	//   ....[14]....
        /*00f8*/ 	.word	0x00001850


	//   ....[15]....
        /*00fc*/ 	.word	0x000018b0


	//   ....[16]....
        /*0100*/ 	.word	0x000018c0


	//   ....[17]....
        /*0104*/ 	.word	0x000018d0


	//   ....[18]....
        /*0108*/ 	.word	0x00001e50


	//   ....[19]....
        /*010c*/ 	.word	0x00001ea0


	//   ....[20]....
        /*0110*/ 	.word	0x00001f10


	//   ....[21]....
        /*0114*/ 	.word	0x00001f70


	//   ....[22]....
        /*0118*/ 	.word	0x00002000


	//   ....[23]....
        /*011c*/ 	.word	0x00002070


	//   ....[24]....
        /*0120*/ 	.word	0x000020d0


	//   ....[25]....
        /*0124*/ 	.word	0x00002160


	//   ....[26]....
        /*0128*/ 	.word	0x000021d0


	//   ....[27]....
        /*012c*/ 	.word	0x00002230


	//   ....[28]....
        /*0130*/ 	.word	0x000022c0


	//   ....[29]....
        /*0134*/ 	.word	0x00002330


	//   ....[30]....
        /*0138*/ 	.word	0x00002390


	//   ....[31]....
        /*013c*/ 	.word	0x00002410


	//   ....[32]....
        /*0140*/ 	.word	0x00002460


	//   ....[33]....
        /*0144*/ 	.word	0x000024e0


	//   ....[34]....
        /*0148*/ 	.word	0x00002550


	//   ....[35]....
        /*014c*/ 	.word	0x000025a0


	//----- nvinfo : EIATTR_EXIT_INSTR_OFFSETS
	.align		4
.L_2731:
        /*0150*/ 	.byte	0x04, 0x1c
        /*0152*/ 	.short	(.L_2733 - .L_2732)


	//   ....[0]....
.L_2732:
        /*0154*/ 	.word	0x00001c70


	//   ....[1]....
        /*0158*/ 	.word	0x00001dc0


	//----- nvinfo : EIATTR_CRS_STACK_SIZE
	.align		4
.L_2733:
        /*015c*/ 	.byte	0x04, 0x1e
        /*015e*/ 	.short	(.L_2735 - .L_2734)
.L_2734:
        /*0160*/ 	.word	0x00000000


	//----- nvinfo : EIATTR_CBANK_PARAM_SIZE
	.align		4
.L_2735:
        /*0164*/ 	.byte	0x03, 0x19
        /*0166*/ 	.short	0x00b8


	//----- nvinfo : EIATTR_PARAM_CBANK
	.align		4
        /*0168*/ 	.byte	0x04, 0x0a
        /*016a*/ 	.short	(.L_2737 - .L_2736)
	.align		4
.L_2736:
        /*016c*/ 	.word	index@(.nv.constant0._Z30group_norm_nhwc_bwd_sum_kernelI11Bf16IOFp32WLi64EEv26Group_norm_nhwc_bwd_params)
        /*0170*/ 	.short	0x0210
        /*0172*/ 	.short	0x00b8


	//----- nvinfo : EIATTR_SW_WAR
	.align		4
.L_2737:
        /*0174*/ 	.byte	0x04, 0x36
        /*0176*/ 	.short	(.L_2739 - .L_2738)
.L_2738:
        /*0178*/ 	.word	0x00000008
.L_2739:


//--------------------- .nv.info._Z30group_norm_nhwc_bwd_sum_kernelI11Bf16IOFp32WLi128EEv26Group_norm_nhwc_bwd_params --------------------------
	.section	.nv.info._Z30group_norm_nhwc_bwd_sum_kernelI11Bf16IOFp32WLi128EEv26Group_norm_nhwc_bwd_params,"",@"SHT_CUDA_INFO"
	.sectionflags	@""
	.align	4


	//----- nvinfo : EIATTR_CUDA_API_VERSION
	.align		4
        /*0000*/ 	.byte	0x04, 0x37
        /*0002*/ 	.short	(.L_2741 - .L_2740)
.L_2740:
        /*0004*/ 	.word	0x00000082


	//----- nvinfo : EIATTR_KPARAM_INFO
	.align		4
.L_2741:
        /*0008*/ 	.byte	0x04, 0x17
        /*000a*/ 	.short	(.L_2743 - .L_2742)
.L_2742:
        /*000c*/ 	.word	0x00000000
        /*0010*/ 	.short	0x0000
        /*0012*/ 	.short	0x0000
        /*0014*/ 	.byte	0x00, 0xf0, 0xe1, 0x02


	//----- nvinfo : EIATTR_SPARSE_MMA_MASK
	.align		4
.L_2743:
        /*0018*/ 	.byte	0x03, 0x50
        /*001a*/ 	.short	0x0000


	//----- nvinfo : EIATTR_MAXREG_COUNT
	.align		4
        /*001c*/ 	.byte	0x03, 0x1b
        /*001e*/ 	.short	0x00ff


	//----- nvinfo : EIATTR_NUM_BARRIERS
	.align		4
        /*0020*/ 	.byte	0x02, 0x4c
        /*0022*/ 	.byte	0x01
	.zero		1


	//----- nvinfo : EIATTR_MERCURY_ISA_VERSION
	.align		4
        /*0024*/ 	.byte	0x03, 0x5f
        /*0026*/ 	.short	0x0101


	//----- nvinfo : EIATTR_COOP_GROUP_MASK_REGIDS
	.align		4
        /*0028*/ 	.byte	0x04, 0x29
        /*002a*/ 	.short	(.L_2745 - .L_2744)


	//   ....[0]....
.L_2744:
        /*002c*/ 	.word	0xffffffff


	//   ....[1]....
        /*0030*/ 	.word	0xffffffff


	//   ....[2]....
        /*0034*/ 	.word	0xffffffff


	//   ....[3]....
        /*0038*/ 	.word	0xffffffff


	//   ....[4]....
        /*003c*/ 	.word	0xffffffff


	//   ....[5]....
        /*0040*/ 	.word	0xffffffff


	//   ....[6]....
        /*0044*/ 	.word	0xffffffff


	//   ....[7]....
        /*0048*/ 	.word	0xffffffff


	//   ....[8]....
        /*004c*/ 	.word	0xffffffff


	//   ....[9]....
        /*0050*/ 	.word	0xffffffff


	//   ....[10]....
        /*0054*/ 	.word	0xffffffff


	//   ....[11]....
        /*0058*/ 	.word	0xffffffff


	//   ....[12]....
        /*005c*/ 	.word	0xffffffff


	//   ....[13]....
        /*0060*/ 	.word	0xffffffff


	//   ....[14]....
        /*0064*/ 	.word	0xffffffff


	//   ....[15]....
        /*0068*/ 	.word	0xffffffff


	//   ....[16]....
        /*006c*/ 	.word	0xffffffff


	//   ....[17]....
        /*0070*/ 	.word	0xffffffff


	//   ....[18]....
        /*0074*/ 	.word	0x05000018


	//   ....[19]....
        /*0078*/ 	.word	0x05000018


	//   ....[20]....
        /*007c*/ 	.word	0x05000018


	//   ....[21]....
        /*0080*/ 	.word	0x05000018


	//   ....[22]....
        /*0084*/ 	.word	0x05000018


	//   ....[23]....
        /*0088*/ 	.word	0x05000018


	//   ....[24]....
        /*008c*/ 	.word	0x05000018


	//   ....[25]....
        /*0090*/ 	.word	0x05000018


	//   ....[26]....
        /*0094*/ 	.word	0x05000018


	//   ....[27]....
        /*0098*/ 	.word	0x05000018


	//   ....[28]....
        /*009c*/ 	.word	0x05000018


	//   ....[29]....
        /*00a0*/ 	.word	0x05000018


	//   ....[30]....
        /*00a4*/ 	.word	0x05000018


	//   ....[31]....
        /*00a8*/ 	.word	0x05000018


	//   ....[32]....
        /*00ac*/ 	.word	0x05000018


	//   ....[33]....
        /*00b0*/ 	.word	0x05000018


	//   ....[34]....
        /*00b4*/ 	.word	0x05000018


	//   ....[35]....
        /*00b8*/ 	.word	0x05000018


	//----- nvinfo : EIATTR_COOP_GROUP_INSTR_OFFSETS
	.align		4
.L_2745:
        /*00bc*/ 	.byte	0x04, 0x28
        /*00be*/ 	.short	(.L_2747 - .L_2746)


	//   ....[0]....
.L_2746:
        /*00c0*/ 	.word	0x000025e0


	//   ....[1]....
        /*00c4*/ 	.word	0x00002610


	//   ....[2]....
        /*00c8*/ 	.word	0x00002620


	//   ....[3]....
        /*00cc*/ 	.word	0x00002680


	//   ....[4]....
        /*00d0*/ 	.word	0x000026b0


	//   ....[5]....
        /*00d4*/ 	.word	0x000026c0


	//   ....[6]....
        /*00d8*/ 	.word	0x00002720


	//   ....[7]....
        /*00dc*/ 	.word	0x00002750


	//   ....[8]....
        /*00e0*/ 	.word	0x00002760


	//   ....[9]....
        /*00e4*/ 	.word	0x000027c0


	//   ....[10]....
        /*00e8*/ 	.word	0x000027f0


	//   ....[11]....
        /*00ec*/ 	.word	0x00002800


	//   ....[12]....
        /*00f0*/ 	.word	0x00002860


	//   ....[13]....
        /*00f4*/ 	.word	0x00002890


	//   ....[14]....
        /*00f8*/ 	.word	0x000028a0


	//   ....[15]....
        /*00fc*/ 	.word	0x00002900


	//   ....[16]....
        /*0100*/ 	.word	0x00002910


	//   ....[17]....
        /*0104*/ 	.word	0x00002920


	//   ....[18]....
        /*0108*/ 	.word	0x00003000


	//   ....[19]....
        /*010c*/ 	.word	0x00003050


	//   ....[20]....
        /*0110*/ 	.word	0x000030a0


	//   ....[21]....
        /*0114*/ 	.word	0x00003160


	//   ....[22]....
        /*0118*/ 	.word	0x000031b0


	//   ....[23]....
        /*011c*/ 	.word	0x00003200


	//   ....[24]....
        /*0120*/ 	.word	0x000032c0


	//   ....[25]....
        /*0124*/ 	.word	0x00003310


	//   ....[26]....
        /*0128*/ 	.word	0x00003360


	//   ....[27]....
        /*012c*/ 	.word	0x00003420


	//   ....[28]....
        /*0130*/ 	.word	0x00003470


	//   ....[29]....
        /*0134*/ 	.word	0x000034c0


	//   ....[30]....
        /*0138*/ 	.word	0x00003580


	//   ....[31]....
        /*013c*/ 	.word	0x000035d0


	//   ....[32]....
        /*0140*/ 	.word	0x00003620


	//   ....[33]....
        /*0144*/ 	.word	0x000036d0


	//   ....[34]....
        /*0148*/ 	.word	0x00003720


	//   ....[35]....
        /*014c*/ 	.word	0x00003770


	//----- nvinfo : EIATTR_EXIT_INSTR_OFFSETS
	.align		4
.L_2747:
        /*0150*/ 	.byte	0x04, 0x1c
        /*0152*/ 	.short	(.L_2749 - .L_2748)


	//   ....[0]....
.L_2748:
        /*0154*/ 	.word	0x00002e40


	//   ....[1]....
        /*0158*/ 	.word	0x00002f90


	//----- nvinfo : EIATTR_CRS_STACK_SIZE
	.align		4
.L_2749:
        /*015c*/ 	.byte	0x04, 0x1e
        /*015e*/ 	.short	(.L_2751 - .L_2750)
.L_2750:
        /*0160*/ 	.word	0x00000000


	//----- nvinfo : EIATTR_CBANK_PARAM_SIZE
	.align		4
.L_2751:
        /*0164*/ 	.byte	0x03, 0x19
        /*0166*/ 	.short	0x00b8


	//----- nvinfo : EIATTR_PARAM_CBANK
	.align		4
        /*0168*/ 	.byte	0x04, 0x0a
        /*016a*/ 	.short	(.L_2753 - .L_2752)
	.align		4
.L_2752:
        /*016c*/ 	.word	index@(.nv.constant0._Z30group_norm_nhwc_bwd_sum_kernelI11Bf16IOFp32WLi128EEv26Group_norm_nhwc_bwd_params)
        /*0170*/ 	.short	0x0210
        /*0172*/ 	.short	0x00b8


	//----- nvinfo : EIATTR_SW_WAR
	.align		4
.L_2753:
        /*0174*/ 	.byte	0x04, 0x36
        /*0176*/ 	.short	(.L_2755 - .L_2754)
.L_2754:
        /*0178*/ 	.word	0x00000008
.L_2755:


//--------------------- .nv.info._Z30group_norm_nhwc_bwd_sum_kernelI11Bf16IOFp32WLi192EEv26Group_norm_nhwc_bwd_params --------------------------
	.section	.nv.info._Z30group_norm_nhwc_bwd_sum_kernelI11Bf16IOFp32WLi192EEv26Group_norm_nhwc_bwd_params,"",@"SHT_CUDA_INFO"
	.sectionflags	@""
	.align	4


	//----- nvinfo : EIATTR_CUDA_API_VERSION
	.align		4
        /*0000*/ 	.byte	0x04, 0x37
        /*0002*/ 	.short	(.L_2757 - .L_2756)
.L_2756:
        /*0004*/ 	.word	0x00000082


	//----- nvinfo : EIATTR_KPARAM_INFO
	.align		4
.L_2757:
        /*0008*/ 	.byte	0x04, 0x17
        /*000a*/ 	.short	(.L_2759 - .L_2758)
.L_2758:
        /*000c*/ 	.word	0x00000000
        /*0010*/ 	.short	0x0000
        /*0012*/ 	.short	0x0000
        /*0014*/ 	.byte	0x00, 0xf0, 0xe1, 0x02


	//----- nvinfo : EIATTR_SPARSE_MMA_MASK
	.align		4
.L_2759:
        /*0018*/ 	.byte	0x03, 0x50
        /*001a*/ 	.short	0x0000


	//----- nvinfo : EIATTR_MAXREG_COUNT
	.align		4
        /*001c*/ 	.byte	0x03, 0x1b
        /*001e*/ 	.short	0x00ff


	//----- nvinfo : EIATTR_NUM_BARRIERS
	.align		4
        /*0020*/ 	.byte	0x02, 0x4c
        /*0022*/ 	.byte	0x01
	.zero		1


	//----- nvinfo : EIATTR_MERCURY_ISA_VERSION
	.align		4
        /*0024*/ 	.byte	0x03, 0x5f
        /*0026*/ 	.short	0x0101


	//----- nvinfo : EIATTR_COOP_GROUP_MASK_REGIDS
	.align		4
        /*0028*/ 	.byte	0x04, 0x29
        /*002a*/ 	.short	(.L_2761 - .L_2760)


	//   ....[0]....
.L_2760:
        /*002c*/ 	.word	0xffffffff


	//   ....[1]....
        /*0030*/ 	.word	0xffffffff


	//   ....[2]....
        /*0034*/ 	.word	0xffffffff


	//   ....[3]....
        /*0038*/ 	.word	0xffffffff


	//   ....[4]....
        /*003c*/ 	.word	0xffffffff


	//   ....[5]....
        /*0040*/ 	.word	0xffffffff


	//   ....[6]....
        /*0044*/ 	.word	0xffffffff


	//   ....[7]....
        /*0048*/ 	.word	0xffffffff


	//   ....[8]....
        /*004c*/ 	.word	0xffffffff


	//   ....[9]....
        /*0050*/ 	.word	0xffffffff


	//   ....[10]....
        /*0054*/ 	.word	0xffffffff


	//   ....[11]....
        /*0058*/ 	.word	0xffffffff


	//   ....[12]....
        /*005c*/ 	.word	0xffffffff


	//   ....[13]....
        /*0060*/ 	.word	0xffffffff


	//   ....[14]....
        /*0064*/ 	.word	0xffffffff


	//   ....[15]....
        /*0068*/ 	.word	0xffffffff


	//   ....[16]....
        /*006c*/ 	.word	0xffffffff


	//   ....[17]....
        /*0070*/ 	.word	0xffffffff


	//   ....[18]....
        /*0074*/ 	.word	0x0500001d


	//   ....[19]....
        /*0078*/ 	.word	0x0500001d


	//   ....[20]....
        /*007c*/ 	.word	0x0500001d


	//   ....[21]....
        /*0080*/ 	.word	0x0500001d


	//   ....[22]....
        /*0084*/ 	.word	0x0500001d


	//   ....[23]....
        /*0088*/ 	.word	0x0500001d


	//   ....[24]....
        /*008c*/ 	.word	0x0500001d


	//   ....[25]....
        /*0090*/ 	.word	0x0500001d


	//   ....[26]....
        /*0094*/ 	.word	0x0500001d


	//   ....[27]....
        /*0098*/ 	.word	0x0500001d


	//   ....[28]....
        /*009c*/ 	.word	0x0500001d


	//   ....[29]....
        /*00a0*/ 	.word	0x0500001d


	//   ....[30]....
        /*00a4*/ 	.word	0x0500001d


	//   ....[31]....
        /*00a8*/ 	.word	0x0500001d


	//   ....[32]....
        /*00ac*/ 	.word	0x0500001d


	//   ....[33]....
        /*00b0*/ 	.word	0x0500001d


	//   ....[34]....
        /*00b4*/ 	.word	0x0500001d


	//   ....[35]....
        /*00b8*/ 	.word	0x0500001d


	//----- nvinfo : EIATTR_COOP_GROUP_INSTR_OFFSETS
	.align		4
.L_2761:
        /*00bc*/ 	.byte	0x04, 0x28
        /*00be*/ 	.short	(.L_2763 - .L_2762)


	//   ....[0]....
.L_2762:
        /*00c0*/ 	.word	0x00002760


	//   ....[1]....
        /*00c4*/ 	.word	0x00002790


	//   ....[2]....
        /*00c8*/ 	.word	0x000027a0


	//   ....[3]....
        /*00cc*/ 	.word	0x00002800


	//   ....[4]....
        /*00d0*/ 	.word	0x00002830


	//   ....[5]....
        /*00d4*/ 	.word	0x00002840


	//   ....[6]....
        /*00d8*/ 	.word	0x000028a0


	//   ....[7]....
        /*00dc*/ 	.word	0x000028d0


	//   ....[8]....
        /*00e0*/ 	.word	0x000028e0


	//   ....[9]....
        /*00e4*/ 	.word	0x00002940


	//   ....[10]....
        /*00e8*/ 	.word	0x00002970


	//   ....[11]....
        /*00ec*/ 	.word	0x00002980


	//   ....[12]....
        /*00f0*/ 	.word	0x000029e0


	//   ....[13]....
        /*00f4*/ 	.word	0x00002a10


	//   ....[14]....
        /*00f8*/ 	.word	0x00002a20


	//   ....[15]....
        /*00fc*/ 	.word	0x00002a80


	//   ....[16]....
        /*0100*/ 	.word	0x00002a90


	//   ....[17]....
        /*0104*/ 	.word	0x00002aa0


	//   ....[18]....
        /*0108*/ 	.word	0x000032b0


	//   ....[19]....
        /*010c*/ 	.word	0x00003300


	//   ....[20]....
        /*0110*/ 	.word	0x00003370


	//   ....[21]....
        /*0114*/ 	.word	0x00003420


	//   ....[22]....
        /*0118*/ 	.word	0x00003470


	//   ....[23]....
        /*011c*/ 	.word	0x000034e0


	//   ....[24]....
        /*0120*/ 	.word	0x00003590


	//   ....[25]....
        /*0124*/ 	.word	0x000035e0


	//   ....[26]....
        /*0128*/ 	.word	0x00003650


	//   ....[27]....
        /*012c*/ 	.word	0x00003700


	//   ....[28]....
        /*0130*/ 	.word	0x00003750


	//   ....[29]....
        /*0134*/ 	.word	0x000037c0


	//   ....[30]....
        /*0138*/ 	.word	0x00003870


	//   ....[31]....
        /*013c*/ 	.word	0x000038d0


	//   ....[32]....
        /*0140*/ 	.word	0x00003920


	//   ....[33]....
        /*0144*/ 	.word	0x000039d0


	//   ....[34]....
        /*0148*/ 	.word	0x00003a20


	//   ....[35]....
        /*014c*/ 	.word	0x00003a70


	//----- nvinfo : EIATTR_EXIT_INSTR_OFFSETS
	.align		4
.L_2763:
        /*0150*/ 	.byte	0x04, 0x1c
        /*0152*/ 	.short	(.L_2765 - .L_2764)


	//   ....[0]....
.L_2764:
        /*0154*/ 	.word	0x000030f0


	//   ....[1]....
        /*0158*/ 	.word	0x00003240


	//----- nvinfo : EIATTR_CRS_STACK_SIZE
	.align		4
.L_2765:
        /*015c*/ 	.byte	0x04, 0x1e
        /*015e*/ 	.short	(.L_2767 - .L_2766)
.L_2766:
        /*0160*/ 	.word	0x00000000


	//----- nvinfo : EIATTR_CBANK_PARAM_SIZE
	.align		4
.L_2767:
        /*0164*/ 	.byte	0x03, 0x19
        /*0166*/ 	.short	0x00b8


	//----- nvinfo : EIATTR_PARAM_CBANK
	.align		4
        /*0168*/ 	.byte	0x04, 0x0a
        /*016a*/ 	.short	(.L_2769 - .L_2768)
	.align		4
.L_2768:
        /*016c*/ 	.word	index@(.nv.constant0._Z30group_norm_nhwc_bwd_sum_kernelI11Bf16IOFp32WLi192EEv26Group_norm_nhwc_bwd_params)
        /*0170*/ 	.short	0x0210
        /*0172*/ 	.short	0x00b8


	//----- nvinfo : EIATTR_SW_WAR
	.align		4
.L_2769:
        /*0174*/ 	.byte	0x04, 0x36
        /*0176*/ 	.short	(.L_2771 - .L_2770)
.L_2770:
        /*0178*/ 	.word	0x00000008
.L_2771:


//--------------------- .nv.info._Z30group_norm_nhwc_bwd_sum_kernelI11Bf16IOFp32WLi448EEv26Group_norm_nhwc_bwd_params --------------------------
	.section	.nv.info._Z30group_norm_nhwc_bwd_sum_kernelI11Bf16IOFp32WLi448EEv26Group_norm_nhwc_bwd_params,"",@"SHT_CUDA_INFO"
	.sectionflags	@""
	.align	4


	//----- nvinfo : EIATTR_CUDA_API_VERSION
	.align		4
        /*0000*/ 	.byte	0x04, 0x37
        /*0002*/ 	.short	(.L_2773 - .L_2772)
.L_2772:
        /*0004*/ 	.word	0x00000082


	//----- nvinfo : EIATTR_KPARAM_INFO
	.align		4
.L_2773:
        /*0008*/ 	.byte	0x04, 0x17
        /*000a*/ 	.short	(.L_2775 - .L_2774)
.L_2774:
        /*000c*/ 	.word	0x00000000
        /*0010*/ 	.short	0x0000
        /*0012*/ 	.short	0x0000
        /*0014*/ 	.byte	0x00, 0xf0, 0xe1, 0x02


	//----- nvinfo : EIATTR_SPARSE_MMA_MASK
	.align		4
.L_2775:
        /*0018*/ 	.byte	0x03, 0x50
        /*001a*/ 	.short	0x0000


	//----- nvinfo : EIATTR_MAXREG_COUNT
	.align		4
        /*001c*/ 	.byte	0x03, 0x1b
        /*001e*/ 	.short	0x00ff


	//----- nvinfo : EIATTR_NUM_BARRIERS
	.align		4
        /*0020*/ 	.byte	0x02, 0x4c
        /*0022*/ 	.byte	0x01
	.zero		1


	//----- nvinfo : EIATTR_MERCURY_ISA_VERSION
	.align		4
        /*0024*/ 	.byte	0x03, 0x5f
        /*0026*/ 	.short	0x0101


	//----- nvinfo : EIATTR_COOP_GROUP_MASK_REGIDS
	.align		4
        /*0028*/ 	.byte	0x04, 0x29
        /*002a*/ 	.short	(.L_2777 - .L_2776)


	//   ....[0]....
.L_2776:
        /*002c*/ 	.word	0xffffffff


	//   ....[1]....
        /*0030*/ 	.word	0xffffffff


	//   ....[2]....
        /*0034*/ 	.word	0xffffffff


	//   ....[3]....
        /*0038*/ 	.word	0xffffffff


	//   ....[4]....
        /*003c*/ 	.word	0xffffffff


	//   ....[5]....
        /*0040*/ 	.word	0xffffffff


	//   ....[6]....
        /*0044*/ 	.word	0xffffffff


	//   ....[7]....
        /*0048*/ 	.word	0xffffffff


	//   ....[8]....
        /*004c*/ 	.word	0xffffffff


	//   ....[9]....
        /*0050*/ 	.word	0xffffffff


	//   ....[10]....
        /*0054*/ 	.word	0xffffffff


	//   ....[11]....
        /*0058*/ 	.word	0xffffffff


	//   ....[12]....
        /*005c*/ 	.word	0xffffffff


	//   ....[13]....
        /*0060*/ 	.word	0xffffffff


	//   ....[14]....
        /*0064*/ 	.word	0xffffffff


	//   ....[15]....
        /*0068*/ 	.word	0xffffffff


	//   ....[16]....
        /*006c*/ 	.word	0xffffffff


	//   ....[17]....
        /*0070*/ 	.word	0xffffffff


	//   ....[18]....
        /*0074*/ 	.word	0x05000037


	//   ....[19]....
        /*0078*/ 	.word	0x05000037


	//   ....[20]....
        /*007c*/ 	.word	0x05000037


	//   ....[21]....
        /*0080*/ 	.word	0x05000037


	//   ....[22]....
        /*0084*/ 	.word	0x05000037


	//   ....[23]....
        /*0088*/ 	.word	0x05000037


	//   ....[24]....
        /*008c*/ 	.word	0x05000037


	//   ....[25]....
        /*0090*/ 	.word	0x05000037


	//   ....[26]....
        /*0094*/ 	.word	0x05000037


	//   ....[27]....
        /*0098*/ 	.word	0x05000037


	//   ....[28]....
        /*009c*/ 	.word	0x05000037


	//   ....[29]....
        /*00a0*/ 	.word	0x05000037


	//   ....[30]....
        /*00a4*/ 	.word	0x05000037


	//   ....[31]....
        /*00a8*/ 	.word	0x05000037


	//   ....[32]....
        /*00ac*/ 	.word	0x05000037


	//   ....[33]....
        /*00b0*/ 	.word	0x05000037


	//   ....[34]....
        /*00b4*/ 	.word	0x05000037


	//   ....[35]....
        /*00b8*/ 	.word	0x05000037


	//----- nvinfo : EIATTR_COOP_GROUP_INSTR_OFFSETS
	.align		4
.L_2777:
        /*00bc*/ 	.byte	0x04, 0x28
        /*00be*/ 	.short	(.L_2779 - .L_2778)


	//   ....[0]....
.L_2778:
        /*00c0*/ 	.word	0x00002cb0


	//   ....[1]....
        /*00c4*/ 	.word	0x00002ce0


	//   ....[2]....
        /*00c8*/ 	.word	0x00002d10


	//   ....[3]....
        /*00cc*/ 	.word	0x00002d80


	//   ....[4]....
        /*00d0*/ 	.word	0x00002db0


	//   ....[5]....
        /*00d4*/ 	.word	0x00002dc0


	//   ....[6]....
        /*00d8*/ 	.word	0x00002e20


	//   ....[7]....
        /*00dc*/ 	.word	0x00002e50


	//   ....[8]....
        /*00e0*/ 	.word	0x00002e60


	//   ....[9]....
        /*00e4*/ 	.word	0x00002ec0


	//   ....[10]....
        /*00e8*/ 	.word	0x00002ef0


	//   ....[11]....
        /*00ec*/ 	.word	0x00002f00


	//   ....[12]....
        /*00f0*/ 	.word	0x00002f70


	//   ....[13]....
        /*00f4*/ 	.word	0x00002f90


	//   ....[14]....
        /*00f8*/ 	.word	0x00002fd0


	//   ....[15]....
        /*00fc*/ 	.word	0x00002ff0


	//   ....[16]....
        /*0100*/ 	.word	0x00003020


	//   ....[17]....
        /*0104*/ 	.word	0x00003040


	//   ....[18]....
        /*0108*/ 	.word	0x00003ca0


	//   ....[19]....
        /*010c*/ 	.word	0x00003d00


	//   ....[20]....
        /*0110*/ 	.word	0x00003d60


	//   ....[21]....
        /*0114*/ 	.word	0x00003df0


	//   ....[22]....
        /*0118*/ 	.word	0x00003e60


	//   ....[23]....
        /*011c*/ 	.word	0x00003ec0


	//   ....[24]....
        /*0120*/ 	.word	0x00003f50


	//   ....[25]....
        /*0124*/ 	.word	0x00003fc0


	//   ....[26]....
        /*0128*/ 	.word	0x00004020


	//   ....[27]....
        /*012c*/ 	.word	0x000040b0


	//   ....[28]....
        /*0130*/ 	.word	0x00004120


	//   ....[29]....
        /*0134*/ 	.word	0x00004180


	//   ....[30]....
        /*0138*/ 	.word	0x00004210


	//   ....[31]....
        /*013c*/ 	.word	0x000042a0


	//   ....[32]....
        /*0140*/ 	.word	0x000042f0


	//   ....[33]....
        /*0144*/ 	.word	0x000043a0


	//   ....[34]....
        /*0148*/ 	.word	0x00004400


	//   ....[35]....
        /*014c*/ 	.word	0x00004450


	//----- nvinfo : EIATTR_EXIT_INSTR_OFFSETS
	.align		4
.L_2779:
        /*0150*/ 	.byte	0x04, 0x1c
        /*0152*/ 	.short	(.L_2781 - .L_2780)


	//   ....[0]....
.L_2780:
        /*0154*/ 	.word	0x00003ac0


	//   ....[1]....
        /*0158*/ 	.word	0x00003c10


	//----- nvinfo : EIATTR_CRS_STACK_SIZE
	.align		4
.L_2781:
        /*015c*/ 	.byte	0x04, 0x1e
        /*015e*/ 	.short	(.L_2783 - .L_2782)
.L_2782:
        /*0160*/ 	.word	0x00000000


	//----- nvinfo : EIATTR_CBANK_PARAM_SIZE
	.align		4
.L_2783:
        /*0164*/ 	.byte	0x03, 0x19
        /*0166*/ 	.short	0x00b8


	//----- nvinfo : EIATTR_PARAM_CBANK
	.align		4
        /*0168*/ 	.byte	0x04, 0x0a
        /*016a*/ 	.short	(.L_2785 - .L_2784)
	.align		4
.L_2784:
        /*016c*/ 	.word	index@(.nv.constant0._Z30group_norm_nhwc_bwd_sum_kernelI11Bf16IOFp32WLi448EEv26Group_norm_nhwc_bwd_params)
        /*0170*/ 	.short	0x0210
        /*0172*/ 	.short	0x00b8


	//----- nvinfo : EIATTR_SW_WAR
	.align		4
.L_2785:
        /*0174*/ 	.byte	0x04, 0x36
        /*0176*/ 	.short	(.L_2787 - .L_2786)
.L_2786:
        /*0178*/ 	.word	0x00000008
.L_2787:


//--------------------- .nv.info._Z30group_norm_nhwc_bwd_sum_kernelI11Bf16IOFp32WLi256EEv26Group_norm_nhwc_bwd_params --------------------------
	.section	.nv.info._Z30group_norm_nhwc_bwd_sum_kernelI11Bf16IOFp32WLi256EEv26Group_norm_nhwc_bwd_params,"",@"SHT_CUDA_INFO"
	.sectionflags	@""
	.align	4


	//----- nvinfo : EIATTR_CUDA_API_VERSION
	.align		4
        /*0000*/ 	.byte	0x04, 0x37
        /*0002*/ 	.short	(.L_2789 - .L_2788)
.L_2788:
        /*0004*/ 	.word	0x00000082


	//----- nvinfo : EIATTR_KPARAM_INFO
	.align		4
.L_2789:
        /*0008*/ 	.byte	0x04, 0x17
        /*000a*/ 	.short	(.L_2791 - .L_2790)
.L_2790:
        /*000c*/ 	.word	0x00000000
        /*0010*/ 	.short	0x0000
        /*0012*/ 	.short	0x0000
        /*0014*/ 	.byte	0x00, 0xf0, 0xe1, 0x02


	//----- nvinfo : EIATTR_SPARSE_MMA_MASK
	.align		4
.L_2791:
        /*0018*/ 	.byte	0x03, 0x50
        /*001a*/ 	.short	0x0000


	//----- nvinfo : EIATTR_MAXREG_COUNT
	.align		4
        /*001c*/ 	.byte	0x03, 0x1b
        /*001e*/ 	.short	0x00ff


	//----- nvinfo : EIATTR_NUM_BARRIERS
	.align		4
        /*0020*/ 	.byte	0x02, 0x4c
        /*0022*/ 	.byte	0x01
	.zero		1


	//----- nvinfo : EIATTR_MERCURY_ISA_VERSION
	.align		4
        /*0024*/ 	.byte	0x03, 0x5f
        /*0026*/ 	.short	0x0101


	//----- nvinfo : EIATTR_COOP_GROUP_MASK_REGIDS
	.align		4
        /*0028*/ 	.byte	0x04, 0x29
        /*002a*/ 	.short	(.L_2793 - .L_2792)


	//   ....[0]....
.L_2792:
        /*002c*/ 	.word	0xffffffff


	//   ....[1]....
        /*0030*/ 	.word	0xffffffff


	//   ....[2]....
        /*0034*/ 	.word	0xffffffff


	//   ....[3]....
        /*0038*/ 	.word	0xffffffff


	//   ....[4]....
        /*003c*/ 	.word	0xffffffff


	//   ....[5]....
        /*0040*/ 	.word	0xffffffff


	//   ....[6]....
        /*0044*/ 	.word	0xffffffff


	//   ....[7]....
        /*0048*/ 	.word	0xffffffff


	//   ....[8]....
        /*004c*/ 	.word	0xffffffff


	//   ....[9]....
        /*0050*/ 	.word	0xffffffff


	//   ....[10]....
        /*0054*/ 	.word	0xffffffff


	//   ....[11]....
        /*0058*/ 	.word	0xffffffff


	//   ....[12]....
        /*005c*/ 	.word	0xffffffff


	//   ....[13]....
        /*0060*/ 	.word	0xffffffff


	//   ....[14]....
        /*0064*/ 	.word	0xffffffff


	//   ....[15]....
        /*0068*/ 	.word	0xffffffff


	//   ....[16]....
        /*006c*/ 	.word	0xffffffff


	//   ....[17]....
        /*0070*/ 	.word	0xffffffff


	//   ....[18]....
        /*0074*/ 	.word	0x05000025


	//   ....[19]....
        /*0078*/ 	.word	0x05000025


	//   ....[20]....
        /*007c*/ 	.word	0x05000025


	//   ....[21]....
        /*0080*/ 	.word	0x05000025


	//   ....[22]....
        /*0084*/ 	.word	0x05000025


	//   ....[23]....
        /*0088*/ 	.word	0x05000025


	//   ....[24]....
        /*008c*/ 	.word	0x05000025


	//   ....[25]....
        /*0090*/ 	.word	0x05000025


	//   ....[26]....
        /*0094*/ 	.word	0x05000025


	//   ....[27]....
        /*0098*/ 	.word	0x05000025


	//   ....[28]....
        /*009c*/ 	.word	0x05000025


	//   ....[29]....
        /*00a0*/ 	.word	0x05000025


	//   ....[30]....
        /*00a4*/ 	.word	0x05000025


	//   ....[31]....
        /*00a8*/ 	.word	0x05000025


	//   ....[32]....
        /*00ac*/ 	.word	0x05000025


	//   ....[33]....
        /*00b0*/ 	.word	0x05000025


	//   ....[34]....
        /*00b4*/ 	.word	0x05000025


	//   ....[35]....
        /*00b8*/ 	.word	0x05000025


	//----- nvinfo : EIATTR_COOP_GROUP_INSTR_OFFSETS
	.align		4
.L_2793:
        /*00bc*/ 	.byte	0x04, 0x28
        /*00be*/ 	.short	(.L_2795 - .L_2794)


	//   ....[0]....
.L_2794:
        /*00c0*/ 	.word	0x00002870


	//   ....[1]....
        /*00c4*/ 	.word	0x000028a0


	//   ....[2]....
        /*00c8*/ 	.word	0x000028c0


	//   ....[3]....
        /*00cc*/ 	.word	0x00002910


	//   ....[4]....
        /*00d0*/ 	.word	0x00002940


	//   ....[5]....
        /*00d4*/ 	.word	0x00002960


	//   ....[6]....
        /*00d8*/ 	.word	0x000029b0


	//   ....[7]....
        /*00dc*/ 	.word	0x000029c0


	//   ....[8]....
        /*00e0*/ 	.word	0x00002a00


	//   ....[9]....
        /*00e4*/ 	.word	0x00002a30


	//   ....[10]....
        /*00e8*/ 	.word	0x00002a60


	//   ....[11]....
        /*00ec*/ 	.word	0x00002aa0


	//   ....[12]....
        /*00f0*/ 	.word	0x00002af0


	//   ....[13]....
        /*00f4*/ 	.word	0x00002b30


	//   ....[14]....
        /*00f8*/ 	.word	0x00002b70


	//   ....[15]....
        /*00fc*/ 	.word	0x00002bb0


	//   ....[16]....
        /*0100*/ 	.word	0x00002bd0


	//   ....[17]....
        /*0104*/ 	.word	0x00002be0


	//   ....[18]....
        /*0108*/ 	.word	0x000034d0


	//   ....[19]....
        /*010c*/ 	.word	0x00003530


	//   ....[20]....
        /*0110*/ 	.word	0x00003590


	//   ....[21]....
        /*0114*/ 	.word	0x00003620


	//   ....[22]....
        /*0118*/ 	.word	0x00003690


	//   ....[23]....
        /*011c*/ 	.word	0x000036f0


	//   ....[24]....
        /*0120*/ 	.word	0x00003780


	//   ....[25]....
        /*0124*/ 	.word	0x000037f0


	//   ....[26]....
        /*0128*/ 	.word	0x00003850


	//   ....[27]....
        /*012c*/ 	.word	0x000038e0


	//   ....[28]....
        /*0130*/ 	.word	0x00003950


	//   ....[29]....
        /*0134*/ 	.word	0x000039b0


	//   ....[30]....
        /*0138*/ 	.word	0x00003a40


	//   ....[31]....
        /*013c*/ 	.word	0x00003ad0


	//   ....[32]....
        /*0140*/ 	.word	0x00003b20


	//   ....[33]....
        /*0144*/ 	.word	0x00003bc0


	//   ....[34]....
        /*0148*/ 	.word	0x00003c20


	//   ....[35]....
        /*014c*/ 	.word	0x00003c70


	//----- nvinfo : EIATTR_EXIT_INSTR_OFFSETS
	.align		4
.L_2795:
        /*0150*/ 	.byte	0x04, 0x1c
        /*0152*/ 	.short	(.L_2797 - .L_2796)


	//   ....[0]....
.L_2796:
        /*0154*/ 	.word	0x000032f0


	//   ....[1]....
        /*0158*/ 	.word	0x00003440


	//----- nvinfo : EIATTR_CRS_STACK_SIZE
	.align		4
.L_2797:
        /*015c*/ 	.byte	0x04, 0x1e
        /*015e*/ 	.short	(.L_2799 - .L_2798)
.L_2798:
        /*0160*/ 	.word	0x00000000


	//----- nvinfo : EIATTR_CBANK_PARAM_SIZE
	.align		4
.L_2799:
        /*0164*/ 	.byte	0x03, 0x19
        /*0166*/ 	.short	0x00b8


	//----- nvinfo : EIATTR_PARAM_CBANK
	.align		4
        /*0168*/ 	.byte	0x04, 0x0a
        /*016a*/ 	.short	(.L_2801 - .L_2800)
	.align		4
.L_2800:
        /*016c*/ 	.word	index@(.nv.constant0._Z30group_norm_nhwc_bwd_sum_kernelI11Bf16IOFp32WLi256EEv26Group_norm_nhwc_bwd_params)
        /*0170*/ 	.short	0x0210
        /*0172*/ 	.short	0x00b8


	//----- nvinfo : EIATTR_SW_WAR
	.align		4
.L_2801:
        /*0174*/ 	.byte	0x04, 0x36
        /*0176*/ 	.short	(.L_2803 - .L_2802)
.L_2802:
        /*0178*/ 	.word	0x00000008
.L_2803:


//--------------------- .nv.info._Z30group_norm_nhwc_bwd_sum_kernelI11Bf16IOFp32WLi120EEv26Group_norm_nhwc_bwd_params --------------------------
	.section	.nv.info._Z30group_norm_nhwc_bwd_sum_kernelI11Bf16IOFp32WLi120EEv26Group_norm_nhwc_bwd_params,"",@"SHT_CUDA_INFO"
	.sectionflags	@""
	.align	4


	//----- nvinfo : EIATTR_CUDA_API_VERSION
	.align		4
        /*0000*/ 	.byte	0x04, 0x37
        /*0002*/ 	.short	(.L_2805 - .L_2804)
.L_2804:
        /*0004*/ 	.word	0x00000082


	//----- nvinfo : EIATTR_KPARAM_INFO
	.align		4
.L_2805:
        /*0008*/ 	.byte	0x04, 0x17
        /*000a*/ 	.short	(.L_2807 - .L_2806)
.L_2806:
        /*000c*/ 	.word	0x00000000
        /*0010*/ 	.short	0x0000
        /*0012*/ 	.short	0x0000
        /*0014*/ 	.byte	0x00, 0xf0, 0xe1, 0x02


	//----- nvinfo : EIATTR_SPARSE_MMA_MASK
	.align		4
.L_2807:
        /*0018*/ 	.byte	0x03, 0x50
        /*001a*/ 	.short	0x0000


	//----- nvinfo : EIATTR_MAXREG_COUNT
	.align		4
        /*001c*/ 	.byte	0x03, 0x1b
        /*001e*/ 	.short	0x00ff


	//----- nvinfo : EIATTR_NUM_BARRIERS
	.align		4
        /*0020*/ 	.byte	0x02, 0x4c
        /*0022*/ 	.byte	0x01
	.zero		1


	//----- nvinfo : EIATTR_MERCURY_ISA_VERSION
	.align		4
        /*0024*/ 	.byte	0x03, 0x5f
        /*0026*/ 	.short	0x0101


	//----- nvinfo : EIATTR_COOP_GROUP_MASK_REGIDS
	.align		4
        /*0028*/ 	.byte	0x04, 0x29
        /*002a*/ 	.short	(.L_2809 - .L_2808)


	//   ....[0]....
.L_2808:
        /*002c*/ 	.word	0x05000005


	//   ....[1]....
        /*0030*/ 	.word	0x05000005


	//   ....[2]....
        /*0034*/ 	.word	0x05000005


	//   ....[3]....
        /*0038*/ 	.word	0x05000005


	//   ....[4]....
        /*003c*/ 	.word	0x05000005


	//   ....[5]....
        /*0040*/ 	.word	0x05000005


	//   ....[6]....
        /*0044*/ 	.word	0x05000005


	//   ....[7]....
        /*0048*/ 	.word	0x05000005


	//   ....[8]....
        /*004c*/ 	.word	0x05000005


	//   ....[9]....
        /*0050*/ 	.word	0x05000005


	//   ....[10]....
        /*0054*/ 	.word	0x05000005


	//   ....[11]....
        /*0058*/ 	.word	0x05000005


	//   ....[12]....
        /*005c*/ 	.word	0x05000005


	//   ....[13]....
        /*0060*/ 	.word	0x05000005


	//   ....[14]....
        /*0064*/ 	.word	0x05000005


	//   ....[15]....
        /*0068*/ 	.word	0x05000005


	//   ....[16]....
        /*006c*/ 	.word	0x05000005


	//   ....[17]....
        /*0070*/ 	.word	0x05000005


	//   ....[18]....
        /*0074*/ 	.word	0x05000005


	//   ....[19]....
        /*0078*/ 	.word	0x05000005


	//   ....[20]....
        /*007c*/ 	.word	0x05000005


	//   ....[21]....
        /*0080*/ 	.word	0x05000005


	//----- nvinfo : EIATTR_COOP_GROUP_INSTR_OFFSETS
	.align		4
.L_2809:
        /*0084*/ 	.byte	0x04, 0x28
        /*0086*/ 	.short	(.L_2811 - .L_2810)


	//   ....[0]....
.L_2810:
        /*0088*/ 	.word	0x000025f0


	//   ....[1]....
        /*008c*/ 	.word	0x000026f0


	//   ....[2]....
        /*0090*/ 	.word	0x00002730


	//   ....[3]....
        /*0094*/ 	.word	0x00002830


	//   ....[4]....
        /*0098*/ 	.word	0x00002870


	//   ....[5]....
        /*009c*/ 	.word	0x00002970


	//   ....[6]....
        /*00a0*/ 	.word	0x000029b0


	//   ....[7]....
        /*00a4*/ 	.word	0x00002ae0


	//   ....[8]....
        /*00a8*/ 	.word	0x00002b30


	//   ....[9]....
        /*00ac*/ 	.word	0x00002ba0


	//   ....[10]....
        /*00b0*/ 	.word	0x00002c10


	//   ....[11]....
        /*00b4*/ 	.word	0x000032e0


	//   ....[12]....
        /*00b8*/ 	.word	0x00003330


	//   ....[13]....
        /*00bc*/ 	.word	0x000033a0


	//   ....[14]....
        /*00c0*/ 	.word	0x000033f0


	//   ....[15]....
        /*00c4*/ 	.word	0x00003460


	//   ....[16]....
        /*00c8*/ 	.word	0x000034b0


	//   ....[17]....
        /*00cc*/ 	.word	0x00003520


	//   ....[18]....
        /*00d0*/ 	.word	0x00003580


	//   ....[19]....
        /*00d4*/ 	.word	0x00003600


	//   ....[20]....
        /*00d8*/ 	.word	0x00003690


	//   ....[21]....
        /*00dc*/ 	.word	0x00003720


	//----- nvinfo : EIATTR_EXIT_INSTR_OFFSETS
	.align		4
.L_2811:
        /*00e0*/ 	.byte	0x04, 0x1c
        /*00e2*/ 	.short	(.L_2813 - .L_2812)


	//   ....[0]....
.L_2812:
        /*00e4*/ 	.word	0x00003170


	//   ....[1]....
        /*00e8*/ 	.word	0x000032c0


	//----- nvinfo : EIATTR_CRS_STACK_SIZE
	.align		4
.L_2813:
        /*00ec*/ 	.byte	0x04, 0x1e
        /*00ee*/ 	.short	(.L_2815 - .L_2814)
.L_2814:
        /*00f0*/ 	.word	0x00000000


	//----- nvinfo : EIATTR_CBANK_PARAM_SIZE
	.align		4
.L_2815:
        /*00f4*/ 	.byte	0x03, 0x19
        /*00f6*/ 	.short	0x00b8


	//----- nvinfo : EIATTR_PARAM_CBANK
	.align		4
        /*00f8*/ 	.byte	0x04, 0x0a
        /*00fa*/ 	.short	(.L_2817 - .L_2816)
	.align		4
.L_2816:
        /*00fc*/ 	.word	index@(.nv.constant0._Z30group_norm_nhwc_bwd_sum_kernelI11Bf16IOFp32WLi120EEv26Group_norm_nhwc_bwd_params)
        /*0100*/ 	.short	0x0210
        /*0102*/ 	.short	0x00b8


	//----- nvinfo : EIATTR_SW_WAR
	.align		4
.L_2817:
        /*0104*/ 	.byte	0x04, 0x36
        /*0106*/ 	.short	(.L_2819 - .L_2818)
.L_2818:
        /*0108*/ 	.word	0x00000008
.L_2819:


//--------------------- .nv.info._Z30group_norm_nhwc_bwd_sum_kernelI11Bf16IOFp32WLi140EEv26Group_norm_nhwc_bwd_params --------------------------
	.section	.nv.info._Z30group_norm_nhwc_bwd_sum_kernelI11Bf16IOFp32WLi140EEv26Group_norm_nhwc_bwd_params,"",@"SHT_CUDA_INFO"
	.sectionflags	@""
	.align	4


	//----- nvinfo : EIATTR_CUDA_API_VERSION
	.align		4
        /*0000*/ 	.byte	0x04, 0x37
        /*0002*/ 	.short	(.L_2821 - .L_2820)
.L_2820:
        /*0004*/ 	.word	0x00000082


	//----- nvinfo : EIATTR_KPARAM_INFO
	.align		4
.L_2821:
        /*0008*/ 	.byte	0x04, 0x17
        /*000a*/ 	.short	(.L_2823 - .L_2822)
.L_2822:
        /*000c*/ 	.word	0x00000000
        /*0010*/ 	.short	0x0000
        /*0012*/ 	.short	0x0000
        /*0014*/ 	.byte	0x00, 0xf0, 0xe1, 0x02


	//----- nvinfo : EIATTR_SPARSE_MMA_MASK
	.align		4
.L_2823:
        /*0018*/ 	.byte	0x03, 0x50
        /*001a*/ 	.short	0x0000


	//----- nvinfo : EIATTR_MAXREG_COUNT
	.align		4
        /*001c*/ 	.byte	0x03, 0x1b
        /*001e*/ 	.short	0x00ff


	//----- nvinfo : EIATTR_NUM_BARRIERS
	.align		4
        /*0020*/ 	.byte	0x02, 0x4c
        /*0022*/ 	.byte	0x01
	.zero		1


	//----- nvinfo : EIATTR_MERCURY_ISA_VERSION
	.align		4
        /*0024*/ 	.byte	0x03, 0x5f
        /*0026*/ 	.short	0x0101


	//----- nvinfo : EIATTR_COOP_GROUP_MASK_REGIDS
	.align		4
        /*0028*/ 	.byte	0x04, 0x29
        /*002a*/ 	.short	(.L_2825 - .L_2824)


	//   ....[0]....
.L_2824:
        /*002c*/ 	.word	0x05000005


	//   ....[1]....
        /*0030*/ 	.word	0x05000005


	//   ....[2]....
        /*0034*/ 	.word	0x05000005


	//   ....[3]....
        /*0038*/ 	.word	0x05000005


	//   ....[4]....
        /*003c*/ 	.word	0x05000005


	//   ....[5]....
        /*0040*/ 	.word	0x05000005


	//   ....[6]....
        /*0044*/ 	.word	0x05000005


	//   ....[7]....
        /*0048*/ 	.word	0x05000005


	//   ....[8]....
        /*004c*/ 	.word	0x05000005


	//   ....[9]....
        /*0050*/ 	.word	0x05000005


	//   ....[10]....
        /*0054*/ 	.word	0x05000005


	//   ....[11]....
        /*0058*/ 	.word	0x05000005


	//   ....[12]....
        /*005c*/ 	.word	0x05000005


	//   ....[13]....
        /*0060*/ 	.word	0x05000005


	//   ....[14]....
        /*0064*/ 	.word	0x05000005


	//   ....[15]....
        /*0068*/ 	.word	0x05000005


	//   ....[16]....
        /*006c*/ 	.word	0x05000005


	//   ....[17]....
        /*0070*/ 	.word	0x05000005


	//   ....[18]....
        /*0074*/ 	.word	0x05000005


	//   ....[19]....
        /*0078*/ 	.word	0x05000005


	//   ....[20]....
        /*007c*/ 	.word	0x05000005


	//   ....[21]....
        /*0080*/ 	.word	0x05000005


	//----- nvinfo : EIATTR_COOP_GROUP_INSTR_OFFSETS
	.align		4
.L_2825:
        /*0084*/ 	.byte	0x04, 0x28
        /*0086*/ 	.short	(.L_2827 - .L_2826)


	//   ....[0]....
.L_2826:
        /*0088*/ 	.word	0x00002640


	//   ....[1]....
        /*008c*/ 	.word	0x00002740


	//   ....[2]....
        /*0090*/ 	.word	0x00002780


	//   ....[3]....
        /*0094*/ 	.word	0x00002880


	//   ....[4]....
        /*0098*/ 	.word	0x000028c0


	//   ....[5]....
        /*009c*/ 	.word	0x000029c0


	//   ....[6]....
        /*00a0*/ 	.word	0x00002a00


	//   ....[7]....
        /*00a4*/ 	.word	0x00002b30


	//   ....[8]....
        /*00a8*/ 	.word	0x00002b80


	//   ....[9]....
        /*00ac*/ 	.word	0x00002bf0


	//   ....[10]....
        /*00b0*/ 	.word	0x00002c60


	//   ....[11]....
        /*00b4*/ 	.word	0x000033d0


	//   ....[12]....
        /*00b8*/ 	.word	0x00003420


	//   ....[13]....
        /*00bc*/ 	.word	0x00003490


	//   ....[14]....
        /*00c0*/ 	.word	0x000034e0


	//   ....[15]....
        /*00c4*/ 	.word	0x00003550


	//   ....[16]....
        /*00c8*/ 	.word	0x000035a0


	//   ....[17]....
        /*00cc*/ 	.word	0x00003610


	//   ....[18]....
        /*00d0*/ 	.word	0x00003670


	//   ....[19]....
        /*00d4*/ 	.word	0x000036f0


	//   ....[20]....
        /*00d8*/ 	.word	0x00003780


	//   ....[21]....
        /*00dc*/ 	.word	0x00003810


	//----- nvinfo : EIATTR_EXIT_INSTR_OFFSETS
	.align		4
.L_2827:
        /*00e0*/ 	.byte	0x04, 0x1c
        /*00e2*/ 	.short	(.L_2829 - .L_2828)


	//   ....[0]....
.L_2828:
        /*00e4*/ 	.word	0x00003260


	//   ....[1]....
        /*00e8*/ 	.word	0x000033b0


	//----- nvinfo : EIATTR_CRS_STACK_SIZE
	.align		4
.L_2829:
        /*00ec*/ 	.byte	0x04, 0x1e
        /*00ee*/ 	.short	(.L_2831 - .L_2830)
.L_2830:
        /*00f0*/ 	.word	0x00000000


	//----- nvinfo : EIATTR_CBANK_PARAM_SIZE
	.align		4
.L_2831:
        /*00f4*/ 	.byte	0x03, 0x19
        /*00f6*/ 	.short	0x00b8


	//----- nvinfo : EIATTR_PARAM_CBANK
	.align		4
        /*00f8*/ 	.byte	0x04, 0x0a
        /*00fa*/ 	.short	(.L_2833 - .L_2832)
	.align		4
.L_2832:
        /*00fc*/ 	.word	index@(.nv.constant0._Z30group_norm_nhwc_bwd_sum_kernelI11Bf16IOFp32WLi140EEv26Group_norm_nhwc_bwd_params)
        /*0100*/ 	.short	0x0210
        /*0102*/ 	.short	0x00b8


	//----- nvinfo : EIATTR_SW_WAR
	.align		4
.L_2833:
        /*0104*/ 	.byte	0x04, 0x36
        /*0106*/ 	.short	(.L_2835 - .L_2834)
.L_2834:
        /*0108*/ 	.word	0x00000008
.L_2835:


//--------------------- .nv.info._Z30group_norm_nhwc_bwd_sum_kernelI11Bf16IOFp32WLi160EEv26Group_norm_nhwc_bwd_params --------------------------
	.section	.nv.info._Z30group_norm_nhwc_bwd_sum_kernelI11Bf16IOFp32WLi160EEv26Group_norm_nhwc_bwd_params,"",@"SHT_CUDA_INFO"
	.sectionflags	@""
	.align	4


	//----- nvinfo : EIATTR_CUDA_API_VERSION
	.align		4
        /*0000*/ 	.byte	0x04, 0x37
        /*0002*/ 	.short	(.L_2837 - .L_2836)
.L_2836:
        /*0004*/ 	.word	0x00000082


	//----- nvinfo : EIATTR_KPARAM_INFO
	.align		4
.L_2837:
        /*0008*/ 	.byte	0x04, 0x17
        /*000a*/ 	.short	(.L_2839 - .L_2838)
.L_2838:
        /*000c*/ 	.word	0x00000000
        /*0010*/ 	.short	0x0000
        /*0012*/ 	.short	0x0000
        /*0014*/ 	.byte	0x00, 0xf0, 0xe1, 0x02


	//----- nvinfo : EIATTR_SPARSE_MMA_MASK
	.align		4
.L_2839:
        /*0018*/ 	.byte	0x03, 0x50
        /*001a*/ 	.short	0x0000


	//----- nvinfo : EIATTR_MAXREG_COUNT
	.align		4
        /*001c*/ 	.byte	0x03, 0x1b
        /*001e*/ 	.short	0x00ff


	//----- nvinfo : EIATTR_NUM_BARRIERS
	.align		4
        /*0020*/ 	.byte	0x02, 0x4c
        /*0022*/ 	.byte	0x01
	.zero		1


	//----- nvinfo : EIATTR_MERCURY_ISA_VERSION
	.align		4
        /*0024*/ 	.byte	0x03, 0x5f
        /*0026*/ 	.short	0x0101


	//----- nvinfo : EIATTR_COOP_GROUP_MASK_REGIDS
	.align		4
        /*0028*/ 	.byte	0x04, 0x29
        /*002a*/ 	.short	(.L_2841 - .L_2840)


	//   ....[0]....
.L_2840:
        /*002c*/ 	.word	0xffffffff


	//   ....[1]....
        /*0030*/ 	.word	0xffffffff


	//   ....[2]....
        /*0034*/ 	.word	0xffffffff


	//   ....[3]....
        /*0038*/ 	.word	0xffffffff


	//   ....[4]....
        /*003c*/ 	.word	0xffffffff


	//   ....[5]....
        /*0040*/ 	.word	0xffffffff


	//   ....[6]....
        /*0044*/ 	.word	0xffffffff


	//   ....[7]....
        /*0048*/ 	.word	0xffffffff


	//   ....[8]....
        /*004c*/ 	.word	0xffffffff


	//   ....[9]....
        /*0050*/ 	.word	0xffffffff


	//   ....[10]....
        /*0054*/ 	.word	0xffffffff


	//   ....[11]....
        /*0058*/ 	.word	0xffffffff


	//   ....[12]....
        /*005c*/ 	.word	0xffffffff


	//   ....[13]....
        /*0060*/ 	.word	0xffffffff


	//   ....[14]....
        /*0064*/ 	.word	0xffffffff


	//   ....[15]....
        /*0068*/ 	.word	0xffffffff


	//   ....[16]....
        /*006c*/ 	.word	0xffffffff


	//   ....[17]....
        /*0070*/ 	.word	0xffffffff


	//   ....[18]....
        /*0074*/ 	.word	0x0500001c


	//   ....[19]....
        /*0078*/ 	.word	0x0500001c


	//   ....[20]....
        /*007c*/ 	.word	0x0500001c


	//   ....[21]....
        /*0080*/ 	.word	0x0500001c


	//   ....[22]....
        /*0084*/ 	.word	0x0500001c


	//   ....[23]....
        /*0088*/ 	.word	0x0500001c


	//   ....[24]....
        /*008c*/ 	.word	0x0500001c


	//   ....[25]....
        /*0090*/ 	.word	0x0500001c


	//   ....[26]....
        /*0094*/ 	.word	0x0500001c


	//   ....[27]....
        /*0098*/ 	.word	0x0500001c


	//   ....[28]....
        /*009c*/ 	.word	0x0500001c


	//   ....[29]....
        /*00a0*/ 	.word	0x0500001c


	//   ....[30]....
        /*00a4*/ 	.word	0x0500001c


	//   ....[31]....
        /*00a8*/ 	.word	0x0500001c


	//   ....[32]....
        /*00ac*/ 	.word	0x0500001c


	//   ....[33]....
        /*00b0*/ 	.word	0x0500001c


	//   ....[34]....
        /*00b4*/ 	.word	0x0500001c


	//   ....[35]....
        /*00b8*/ 	.word	0x0500001c


	//----- nvinfo : EIATTR_COOP_GROUP_INSTR_OFFSETS
	.align		4
.L_2841:
        /*00bc*/ 	.byte	0x04, 0x28
        /*00be*/ 	.short	(.L_2843 - .L_2842)


	//   ....[0]....
.L_2842:
        /*00c0*/ 	.word	0x000026d0


	//   ....[1]....
        /*00c4*/ 	.word	0x00002700


	//   ....[2]....
        /*00c8*/ 	.word	0x00002750


	//   ....[3]....
        /*00cc*/ 	.word	0x00002760


	//   ....[4]....
        /*00d0*/ 	.word	0x00002790


	//   ....[5]....
        /*00d4*/ 	.word	0x000027d0


	//   ....[6]....
        /*00d8*/ 	.word	0x00002800


	//   ....[7]....
        /*00dc*/ 	.word	0x00002830


	//   ....[8]....
        /*00e0*/ 	.word	0x00002870


	//   ....[9]....
        /*00e4*/ 	.word	0x000028a0


	//   ....[10]....
        /*00e8*/ 	.word	0x000028e0


	//   ....[11]....
        /*00ec*/ 	.word	0x00002910


	//   ....[12]....
        /*00f0*/ 	.word	0x00002920


	//   ....[13]....
        /*00f4*/ 	.word	0x00002970


	//   ....[14]....
        /*00f8*/ 	.word	0x000029a0


	//   ....[15]....
        /*00fc*/ 	.word	0x000029b0


	//   ....[16]....
        /*0100*/ 	.word	0x00002a00


	//   ....[17]....
        /*0104*/ 	.word	0x00002a10


	//   ....[18]....
        /*0108*/ 	.word	0x00003170


	//   ....[19]....
        /*010c*/ 	.word	0x000031c0


	//   ....[20]....
        /*0110*/ 	.word	0x00003230


	//   ....[21]....
        /*0114*/ 	.word	0x000032a0


	//   ....[22]....
        /*0118*/ 	.word	0x00003310


	//   ....[23]....
        /*011c*/ 	.word	0x00003380


	//   ....[24]....
        /*0120*/ 	.word	0x000033f0


	//   ....[25]....
        /*0124*/ 	.word	0x00003460


	//   ....[26]....
        /*0128*/ 	.word	0x000034d0


	//   ....[27]....
        /*012c*/ 	.word	0x00003540


	//   ....[28]....
        /*0130*/ 	.word	0x000035b0


	//   ....[29]....
        /*0134*/ 	.word	0x00003610


	//   ....[30]....
        /*0138*/ 	.word	0x000036d0


	//   ....[31]....
        /*013c*/ 	.word	0x00003720


	//   ....[32]....
        /*0140*/ 	.word	0x00003780


	//   ....[33]....
        /*0144*/ 	.word	0x00003810


	//   ....[34]....
        /*0148*/ 	.word	0x00003860


	//   ....[35]....
        /*014c*/ 	.word	0x000038b0


	//----- nvinfo : EIATTR_EXIT_INSTR_OFFSETS
	.align		4
.L_2843:
        /*0150*/ 	.byte	0x04, 0x1c
        /*0152*/ 	.short	(.L_2845 - .L_2844)


	//   ....[0]....
.L_2844:
        /*0154*/ 	.word	0x00002fa0


	//   ....[1]....
        /*0158*/ 	.word	0x000030f0


	//----- nvinfo : EIATTR_CRS_STACK_SIZE
	.align		4
.L_2845:
        /*015c*/ 	.byte	0x04, 0x1e
        /*015e*/ 	.short	(.L_2847 - .L_2846)
.L_2846:
        /*0160*/ 	.word	0x00000000


	//----- nvinfo : EIATTR_CBANK_PARAM_SIZE
	.align		4
.L_2847:
        /*0164*/ 	.byte	0x03, 0x19
        /*0166*/ 	.short	0x00b8


	//----- nvinfo : EIATTR_PARAM_CBANK
	.align		4
        /*0168*/ 	.byte	0x04, 0x0a
        /*016a*/ 	.short	(.L_2849 - .L_2848)
	.align		4
.L_2848:
        /*016c*/ 	.word	index@(.nv.constant0._Z30group_norm_nhwc_bwd_sum_kernelI11Bf16IOFp32WLi160EEv26Group_norm_nhwc_bwd_params)
        /*0170*/ 	.short	0x0210
        /*0172*/ 	.short	0x00b8


	//----- nvinfo : EIATTR_SW_WAR
	.align		4
.L_2849:
        /*0174*/ 	.byte	0x04, 0x36
        /*0176*/ 	.short	(.L_2851 - .L_2850)
.L_2850:
        /*0178*/ 	.word	0x00000008
.L_2851:


//--------------------- .nv.info._Z30group_norm_nhwc_bwd_sum_kernelI11Bf16IOBf16WLi196EEv26Group_norm_nhwc_bwd_params --------------------------
	.section	.nv.info._Z30group_norm_nhwc_bwd_sum_kernelI11Bf16IOBf16WLi196EEv26Group_norm_nhwc_bwd_params,"",@"SHT_CUDA_INFO"
	.sectionflags	@""
	.align	4


	//----- nvinfo : EIATTR_CUDA_API_VERSION
	.align		4
        /*0000*/ 	.byte	0x04, 0x37
        /*0002*/ 	.short	(.L_2853 - .L_2852)
.L_2852:
        /*0004*/ 	.word	0x00000082


	//----- nvinfo : EIATTR_KPARAM_INFO
	.align		4
.L_2853:
        /*0008*/ 	.byte	0x04, 0x17
        /*000a*/ 	.short	(.L_2855 - .L_2854)
.L_2854:
        /*000c*/ 	.word	0x00000000
        /*0010*/ 	.short	0x0000
        /*0012*/ 	.short	0x0000
        /*0014*/ 	.byte	0x00, 0xf0, 0xe1, 0x02


	//----- nvinfo : EIATTR_SPARSE_MMA_MASK
	.align		4
.L_2855:
        /*0018*/ 	.byte	0x03, 0x50
        /*001a*/ 	.short	0x0000


	//----- nvinfo : EIATTR_MAXREG_COUNT
	.align		4
        /*001c*/ 	.byte	0x03, 0x1b
        /*001e*/ 	.short	0x00ff


	//----- nvinfo : EIATTR_NUM_BARRIERS
	.align		4
        /*0020*/ 	.byte	0x02, 0x4c
        /*0022*/ 	.byte	0x01
	.zero		1


	//----- nvinfo : EIATTR_MERCURY_ISA_VERSION
	.align		4
        /*0024*/ 	.byte	0x03, 0x5f
        /*0026*/ 	.short	0x0101


	//----- nvinfo : EIATTR_COOP_GROUP_MASK_REGIDS
	.align		4
        /*0028*/ 	.byte	0x04, 0x29
        /*002a*/ 	.short	(.L_2857 - .L_2856)


	//   ....[0]....
.L_2856:
        /*002c*/ 	.word	0x05000005


	//   ....[1]....
        /*0030*/ 	.word	0x05000005


	//   ....[2]....
        /*0034*/ 	.word	0x05000005


	//   ....[3]....
        /*0038*/ 	.word	0x05000005


	//   ....[4]....
        /*003c*/ 	.word	0x05000005


	//   ....[5]....
        /*0040*/ 	.word	0x05000005


	//   ....[6]....
        /*0044*/ 	.word	0x05000005


	//   ....[7]....
        /*0048*/ 	.word	0x05000005


	//   ....[8]....
        /*004c*/ 	.word	0x05000005


	//   ....[9]....
        /*0050*/ 	.word	0x05000005


	//   ....[10]....
        /*0054*/ 	.word	0x05000005


	//   ....[11]....
        /*0058*/ 	.word	0x05000005


	//   ....[12]....
        /*005c*/ 	.word	0x05000005


	//   ....[13]....
        /*0060*/ 	.word	0x05000005


	//   ....[14]....
        /*0064*/ 	.word	0x05000005


	//   ....[15]....
        /*0068*/ 	.word	0x05000005


	//   ....[16]....
        /*006c*/ 	.word	0x05000005


	//   ....[17]....
        /*0070*/ 	.word	0x05000005


	//   ....[18]....
        /*0074*/ 	.word	0x05000005


	//   ....[19]....
        /*0078*/ 	.word	0x05000005


	//   ....[20]....
        /*007c*/ 	.word	0x05000005


	//   ....[21]....
        /*0080*/ 	.word	0x05000005


	//----- nvinfo : EIATTR_COOP_GROUP_INSTR_OFFSETS
	.align		4
.L_2857:
        /*0084*/ 	.byte	0x04, 0x28
        /*0086*/ 	.short	(.L_2859 - .L_2858)


	//   ....[0]....
.L_2858:
        /*0088*/ 	.word	0x000027b0


	//   ....[1]....
        /*008c*/ 	.word	0x000028b0


	//   ....[2]....
        /*0090*/ 	.word	0x000028f0


	//   ....[3]....
        /*0094*/ 	.word	0x000029f0


	//   ....[4]....
        /*0098*/ 	.word	0x00002a30


	//   ....[5]....
        /*009c*/ 	.word	0x00002b30


	//   ....[6]....
        /*00a0*/ 	.word	0x00002b70


	//   ....[7]....
        /*00a4*/ 	.word	0x00002ca0


	//   ....[8]....
        /*00a8*/ 	.word	0x00002cf0


	//   ....[9]....
        /*00ac*/ 	.word	0x00002d60


	//   ....[10]....
        /*00b0*/ 	.word	0x00002dd0


	//   ....[11]....
        /*00b4*/ 	.word	0x000036d0


	//   ....[12]....
        /*00b8*/ 	.word	0x00003720


	//   ....[13]....
        /*00bc*/ 	.word	0x00003790


	//   ....[14]....
        /*00c0*/ 	.word	0x000037e0


	//   ....[15]....
        /*00c4*/ 	.word	0x00003850


	//   ....[16]....
        /*00c8*/ 	.word	0x000038a0


	//   ....[17]....
        /*00cc*/ 	.word	0x00003910


	//   ....[18]....
        /*00d0*/ 	.word	0x00003970


	//   ....[19]....
        /*00d4*/ 	.word	0x000039f0


	//   ....[20]....
        /*00d8*/ 	.word	0x00003a80


	//   ....[21]....
        /*00dc*/ 	.word	0x00003b10


	//----- nvinfo : EIATTR_EXIT_INSTR_OFFSETS
	.align		4
.L_2859:
        /*00e0*/ 	.byte	0x04, 0x1c
        /*00e2*/ 	.short	(.L_2861 - .L_2860)


	//   ....[0]....
.L_2860:
        /*00e4*/ 	.word	0x00003560


	//   ....[1]....
        /*00e8*/ 	.word	0x000036b0


	//----- nvinfo : EIATTR_CRS_STACK_SIZE
	.align		4
.L_2861:
        /*00ec*/ 	.byte	0x04, 0x1e
        /*00ee*/ 	.short	(.L_2863 - .L_2862)
.L_2862:
        /*00f0*/ 	.word	0x00000000


	//----- nvinfo : EIATTR_CBANK_PARAM_SIZE
	.align		4
.L_2863:
        /*00f4*/ 	.byte	0x03, 0x19
        /*00f6*/ 	.short	0x00b8


	//----- nvinfo : EIATTR_PARAM_CBANK
	.align		4
        /*00f8*/ 	.byte	0x04, 0x0a
        /*00fa*/ 	.short	(.L_2865 - .L_2864)
	.align		4
.L_2864:
        /*00fc*/ 	.word	index@(.nv.constant0._Z30group_norm_nhwc_bwd_sum_kernelI11Bf16IOBf16WLi196EEv26Group_norm_nhwc_bwd_params)
        /*0100*/ 	.short	0x0210
        /*0102*/ 	.short	0x00b8


	//----- nvinfo : EIATTR_SW_WAR
	.align		4
.L_2865:
        /*0104*/ 	.byte	0x04, 0x36
        /*0106*/ 	.short	(.L_2867 - .L_2866)
.L_2866:
        /*0108*/ 	.word	0x00000008
.L_2867:


//--------------------- .nv.info._Z30group_norm_nhwc_bwd_sum_kernelI11Bf16IOBf16WLi168EEv26Group_norm_nhwc_bwd_params --------------------------
	.section	.nv.info._Z30group_norm_nhwc_bwd_sum_kernelI11Bf16IOBf16WLi168EEv26Group_norm_nhwc_bwd_params,"",@"SHT_CUDA_INFO"
	.sectionflags	@""
	.align	4


	//----- nvinfo : EIATTR_CUDA_API_VERSION
	.align		4
        /*0000*/ 	.byte	0x04, 0x37
        /*0002*/ 	.short	(.L_2869 - .L_2868)
.L_2868:
        /*0004*/ 	.word	0x00000082


	//----- nvinfo : EIATTR_KPARAM_INFO
	.align		4
.L_2869:
        /*0008*/ 	.byte	0x04, 0x17
        /*000a*/ 	.short	(.L_2871 - .L_2870)
.L_2870:
        /*000c*/ 	.word	0x00000000
        /*0010*/ 	.short	0x0000
        /*0012*/ 	.short	0x0000
        /*0014*/ 	.byte	0x00, 0xf0, 0xe1, 0x02


	//----- nvinfo : EIATTR_SPARSE_MMA_MASK
	.align		4
.L_2871:
        /*0018*/ 	.byte	0x03, 0x50
        /*001a*/ 	.short	0x0000


	//----- nvinfo : EIATTR_MAXREG_COUNT
	.align		4
        /*001c*/ 	.byte	0x03, 0x1b
        /*001e*/ 	.short	0x00ff


	//----- nvinfo : EIATTR_NUM_BARRIERS
	.align		4
        /*0020*/ 	.byte	0x02, 0x4c
        /*0022*/ 	.byte	0x01
	.zero		1


	//----- nvinfo : EIATTR_MERCURY_ISA_VERSION
	.align		4
        /*0024*/ 	.byte	0x03, 0x5f
        /*0026*/ 	.short	0x0101


	//----- nvinfo : EIATTR_COOP_GROUP_MASK_REGIDS
	.align		4
        /*0028*/ 	.byte	0x04, 0x29
        /*002a*/ 	.short	(.L_2873 - .L_2872)


	//   ....[0]....
.L_2872:
        /*002c*/ 	.word	0x05000005


	//   ....[1]....
        /*0030*/ 	.word	0x05000005


	//   ....[2]....
        /*0034*/ 	.word	0x05000005


	//   ....[3]....
        /*0038*/ 	.word	0x05000005


	//   ....[4]....
        /*003c*/ 	.word	0x05000005


	//   ....[5]....
        /*0040*/ 	.word	0x05000005


	//   ....[6]....
        /*0044*/ 	.word	0x05000005


	//   ....[7]....
        /*0048*/ 	.word	0x05000005


	//   ....[8]....
        /*004c*/ 	.word	0x05000005


	//   ....[9]....
        /*0050*/ 	.word	0x05000005


	//   ....[10]....
        /*0054*/ 	.word	0x05000005


	//   ....[11]....
        /*0058*/ 	.word	0x05000005


	//   ....[12]....
        /*005c*/ 	.word	0x05000005


	//   ....[13]....
        /*0060*/ 	.word	0x05000005


	//   ....[14]....
        /*0064*/ 	.word	0x05000005


	//   ....[15]....
        /*0068*/ 	.word	0x05000005


	//   ....[16]....
        /*006c*/ 	.word	0x05000005


	//   ....[17]....
        /*0070*/ 	.word	0x05000005


	//   ....[18]....
        /*0074*/ 	.word	0x05000005


	//   ....[19]....
        /*0078*/ 	.word	0x05000005


	//   ....[20]....
        /*007c*/ 	.word	0x05000005


	//   ....[21]....
        /*0080*/ 	.word	0x05000005


	//----- nvinfo : EIATTR_COOP_GROUP_INSTR_OFFSETS
	.align		4
.L_2873:
        /*0084*/ 	.byte	0x04, 0x28
        /*0086*/ 	.short	(.L_2875 - .L_2874)


	//   ....[0]....
.L_2874:
        /*0088*/ 	.word	0x00002790


	//   ....[1]....
        /*008c*/ 	.word	0x00002890


	//   ....[2]....
        /*0090*/ 	.word	0x000028d0


	//   ....[3]....
        /*0094*/ 	.word	0x000029d0


	//   ....[4]....
        /*0098*/ 	.word	0x00002a10


	//   ....[5]....
        /*009c*/ 	.word	0x00002b10


	//   ....[6]....
        /*00a0*/ 	.word	0x00002b50


	//   ....[7]....
        /*00a4*/ 	.word	0x00002c80


	//   ....[8]....
        /*00a8*/ 	.word	0x00002cd0


	//   ....[9]....
        /*00ac*/ 	.word	0x00002d40


	//   ....[10]....
        /*00b0*/ 	.word	0x00002db0


	//   ....[11]....
        /*00b4*/ 	.word	0x00003620


	//   ....[12]....
        /*00b8*/ 	.word	0x00003670


	//   ....[13]....
        /*00bc*/ 	.word	0x000036e0


	//   ....[14]....
        /*00c0*/ 	.word	0x00003730


	//   ....[15]....
        /*00c4*/ 	.word	0x000037a0


	//   ....[16]....
        /*00c8*/ 	.word	0x000037f0


	//   ....[17]....
        /*00cc*/ 	.word	0x00003860


	//   ....[18]....
        /*00d0*/ 	.word	0x000038c0


	//   ....[19]....
        /*00d4*/ 	.word	0x00003940


	//   ....[20]....
        /*00d8*/ 	.word	0x000039d0


	//   ....[21]....
        /*00dc*/ 	.word	0x00003a60


	//----- nvinfo : EIATTR_EXIT_INSTR_OFFSETS
	.align		4
.L_2875:
        /*00e0*/ 	.byte	0x04, 0x1c
        /*00e2*/ 	.short	(.L_2877 - .L_2876)


	//   ....[0]....
.L_2876:
        /*00e4*/ 	.word	0x000034b0


	//   ....[1]....
        /*00e8*/ 	.word	0x00003600


	//----- nvinfo : EIATTR_CRS_STACK_SIZE
	.align		4
.L_2877:
        /*00ec*/ 	.byte	0x04, 0x1e
        /*00ee*/ 	.short	(.L_2879 - .L_2878)
.L_2878:
        /*00f0*/ 	.word	0x00000000


	//----- nvinfo : EIATTR_CBANK_PARAM_SIZE
	.align		4
.L_2879:
        /*00f4*/ 	.byte	0x03, 0x19
        /*00f6*/ 	.short	0x00b8


	//----- nvinfo : EIATTR_PARAM_CBANK
	.align		4
        /*00f8*/ 	.byte	0x04, 0x0a
        /*00fa*/ 	.short	(.L_2881 - .L_2880)
	.align		4
.L_2880:
        /*00fc*/ 	.word	index@(.nv.constant0._Z30group_norm_nhwc_bwd_sum_kernelI11Bf16IOBf16WLi168EEv26Group_norm_nhwc_bwd_params)
        /*0100*/ 	.short	0x0210
        /*0102*/ 	.short	0x00b8


	//----- nvinfo : EIATTR_SW_WAR
	.align		4
.L_2881:
        /*0104*/ 	.byte	0x04, 0x36
        /*0106*/ 	.short	(.L_2883 - .L_2882)
.L_2882:
        /*0108*/ 	.word	0x00000008
.L_2883:


//--------------------- .nv.info._Z30group_norm_nhwc_bwd_sum_kernelI11Bf16IOBf16WLi64EEv26Group_norm_nhwc_bwd_params --------------------------
	.section	.nv.info._Z30group_norm_nhwc_bwd_sum_kernelI11Bf16IOBf16WLi64EEv26Group_norm_nhwc_bwd_params,"",@"SHT_CUDA_INFO"
	.sectionflags	@""
	.align	4


	//----- nvinfo : EIATTR_CUDA_API_VERSION
	.align		4
        /*0000*/ 	.byte	0x04, 0x37
        /*0002*/ 	.short	(.L_2885 - .L_2884)
.L_2884:
        /*0004*/ 	.word	0x00000082


	//----- nvinfo : EIATTR_KPARAM_INFO
	.align		4
.L_2885:
        /*0008*/ 	.byte	0x04, 0x17
        /*000a*/ 	.short	(.L_2887 - .L_2886)
.L_2886:
        /*000c*/ 	.word	0x00000000
        /*0010*/ 	.short	0x0000
        /*0012*/ 	.short	0x0000
        /*0014*/ 	.byte	0x00, 0xf0, 0xe1, 0x02


	//----- nvinfo : EIATTR_SPARSE_MMA_MASK
	.align		4
.L_2887:
        /*0018*/ 	.byte	0x03, 0x50
        /*001a*/ 	.short	0x0000


	//----- nvinfo : EIATTR_MAXREG_COUNT
	.align		4
        /*001c*/ 	.byte	0x03, 0x1b
        /*001e*/ 	.short	0x00ff


	//----- nvinfo : EIATTR_NUM_BARRIERS
	.align		4
        /*0020*/ 	.byte	0x02, 0x4c
        /*0022*/ 	.byte	0x01
	.zero		1


	//----- nvinfo : EIATTR_MERCURY_ISA_VERSION
	.align		4
        /*0024*/ 	.byte	0x03, 0x5f
        /*0026*/ 	.short	0x0101


	//----- nvinfo : EIATTR_COOP_GROUP_MASK_REGIDS
	.align		4
        /*0028*/ 	.byte	0x04, 0x29
        /*002a*/ 	.short	(.L_2889 - .L_2888)


	//   ....[0]....
.L_2888:
        /*002c*/ 	.word	0xffffffff


	//   ....[1]....
        /*0030*/ 	.word	0xffffffff


	//   ....[2]....
        /*0034*/ 	.word	0xffffffff


	//   ....[3]....
        /*0038*/ 	.word	0xffffffff


	//   ....[4]....
        /*003c*/ 	.word	0xffffffff


	//   ....[5]....
        /*0040*/ 	.word	0xffffffff


	//   ....[6]....
        /*0044*/ 	.word	0xffffffff


	//   ....[7]....
        /*0048*/ 	.word	0xffffffff


	//   ....[8]....
        /*004c*/ 	.word	0xffffffff


	//   ....[9]....
        /*0050*/ 	.word	0xffffffff


	//   ....[10]....
        /*0054*/ 	.word	0xffffffff


	//   ....[11]....
        /*0058*/ 	.word	0xffffffff


	//   ....[12]....
        /*005c*/ 	.word	0xffffffff


	//   ....[13]....
        /*0060*/ 	.word	0xffffffff


	//   ....[14]....
        /*0064*/ 	.word	0xffffffff


	//   ....[15]....
        /*0068*/ 	.word	0xffffffff


	//   ....[16]....
        /*006c*/ 	.word	0xffffffff


	//   ....[17]....
        /*0070*/ 	.word	0xffffffff


	//   ....[18]....
        /*0074*/ 	.word	0x05000013


	//   ....[19]....
        /*0078*/ 	.word	0x05000013


	//   ....[20]....
        /*007c*/ 	.word	0x05000013


	//   ....[21]....
        /*0080*/ 	.word	0x05000013


	//   ....[22]....
        /*0084*/ 	.word	0x05000013


	//   ....[23]....
        /*0088*/ 	.word	0x05000013


	//   ....[24]....
        /*008c*/ 	.word	0x05000013


	//   ....[25]....
        /*0090*/ 	.word	0x05000013


	//   ....[26]....
        /*0094*/ 	.word	0x05000013


	//   ....[27]....
        /*0098*/ 	.word	0x05000013


	//   ....[28]....
        /*009c*/ 	.word	0x05000013


	//   ....[29]....
        /*00a0*/ 	.word	0x05000013


	//   ....[30]....
        /*00a4*/ 	.word	0x05000013


	//   ....[31]....
        /*00a8*/ 	.word	0x05000013


	//   ....[32]....
        /*00ac*/ 	.word	0x05000013


	//   ....[33]....
        /*00b0*/ 	.word	0x05000013


	//   ....[34]....
        /*00b4*/ 	.word	0x05000013


	//   ....[35]....
        /*00b8*/ 	.word	0x05000013


	//----- nvinfo : EIATTR_COOP_GROUP_INSTR_OFFSETS
	.align		4
.L_2889:
        /*00bc*/ 	.byte	0x04, 0x28
        /*00be*/ 	.short	(.L_2891 - .L_2890)


	//   ....[0]....
.L_2890:
        /*00c0*/ 	.word	0x000015f0


	//   ....[1]....
        /*00c4*/ 	.word	0x00001620


	//   ....[2]....
        /*00c8*/ 	.word	0x00001630


	//   ....[3]....
        /*00cc*/ 	.word	0x00001690


	//   ....[4]....
        /*00d0*/ 	.word	0x000016c0


	//   ....[5]....
        /*00d4*/ 	.word	0x000016d0


	//   ....[6]....
        /*00d8*/ 	.word	0x00001730


	//   ....[7]....
        /*00dc*/ 	.word	0x00001760


	//   ....[8]....
        /*00e0*/ 	.word	0x00001770


	//   ....[9]....
        /*00e4*/ 	.word	0x000017d0


	//   ....[10]....
        /*00e8*/ 	.word	0x00001800


	//   ....[11]....
        /*00ec*/ 	.word	0x00001810


	//   ....[12]....
        /*00f0*/ 	.word	0x00001870


	//   ....[13]....
        /*00f4*/ 	.word	0x000018a0


	//   ....[14]....
        /*00f8*/ 	.word	0x000018b0


	//   ....[15]....
        /*00fc*/ 	.word	0x00001910


	//   ....[16]....
        /*0100*/ 	.word	0x00001920


	//   ....[17]....
        /*0104*/ 	.word	0x00001930


	//   ....[18]....
        /*0108*/ 	.word	0x00001eb0


	//   ....[19]....
        /*010c*/ 	.word	0x00001f00


	//   ....[20]....
        /*0110*/ 	.word	0x00001f70


	//   ....[21]....
        /*0114*/ 	.word	0x00001fd0


	//   ....[22]....
        /*0118*/ 	.word	0x00002060


	//   ....[23]....
        /*011c*/ 	.word	0x000020d0


	//   ....[24]....
        /*0120*/ 	.word	0x00002130


	//   ....[25]....
        /*0124*/ 	.word	0x000021c0


	//   ....[26]....
        /*0128*/ 	.word	0x00002230


	//   ....[27]....
        /*012c*/ 	.word	0x00002290


	//   ....[28]....
        /*0130*/ 	.word	0x00002320


	//   ....[29]....
        /*0134*/ 	.word	0x00002390


	//   ....[30]....
        /*0138*/ 	.word	0x000023f0


	//   ....[31]....
        /*013c*/ 	.word	0x00002470


	//   ....[32]....
        /*0140*/ 	.word	0x000024c0


	//   ....[33]....
        /*0144*/ 	.word	0x00002540


	//   ....[34]....
        /*0148*/ 	.word	0x000025b0


	//   ....[35]....
        /*014c*/ 	.word	0x00002600


	//----- nvinfo : EIATTR_EXIT_INSTR_OFFSETS
	.align		4
.L_2891:
        /*0150*/ 	.byte	0x04, 0x1c
        /*0152*/ 	.short	(.L_2893 - .L_2892)


	//   ....[0]....
.L_2892:
        /*0154*/ 	.word	0x00001cd0


	//   ....[1]....
        /*0158*/ 	.word	0x00001e20


	//----- nvinfo : EIATTR_CRS_STACK_SIZE
	.align		4
.L_2893:
        /*015c*/ 	.byte	0x04, 0x1e
        /*015e*/ 	.short	(.L_2895 - .L_2894)
.L_2894:
        /*0160*/ 	.word	0x00000000


	//----- nvinfo : EIATTR_CBANK_PARAM_SIZE
	.align		4
.L_2895:
        /*0164*/ 	.byte	0x03, 0x19
        /*0166*/ 	.short	0x00b8


	//----- nvinfo : EIATTR_PARAM_CBANK
	.align		4
        /*0168*/ 	.byte	0x04, 0x0a
        /*016a*/ 	.short	(.L_2897 - .L_2896)
	.align		4
.L_2896:
        /*016c*/ 	.word	index@(.nv.constant0._Z30group_norm_nhwc_bwd_sum_kernelI11Bf16IOBf16WLi64EEv26Group_norm_nhwc_bwd_params)
        /*0170*/ 	.short	0x0210
        /*0172*/ 	.short	0x00b8


	//----- nvinfo : EIATTR_SW_WAR
	.align		4
.L_2897:
        /*0174*/ 	.byte	0x04, 0x36
        /*0176*/ 	.short	(.L_2899 - .L_2898)
.L_2898:
        /*0178*/ 	.word	0x00000008
.L_2899:


//--------------------- .nv.info._Z30group_norm_nhwc_bwd_sum_kernelI11Bf16IOBf16WLi128EEv26Group_norm_nhwc_bwd_params --------------------------
	.section	.nv.info._Z30group_norm_nhwc_bwd_sum_kernelI11Bf16IOBf16WLi128EEv26Group_norm_nhwc_bwd_params,"",@"SHT_CUDA_INFO"
	.sectionflags	@""
	.align	4


	//----- nvinfo : EIATTR_CUDA_API_VERSION
	.align		4
        /*0000*/ 	.byte	0x04, 0x37
        /*0002*/ 	.short	(.L_2901 - .L_2900)
.L_2900:
        /*0004*/ 	.word	0x00000082


	//----- nvinfo : EIATTR_KPARAM_INFO
	.align		4
.L_2901:
        /*0008*/ 	.byte	0x04, 0x17
        /*000a*/ 	.short	(.L_2903 - .L_2902)
.L_2902:
        /*000c*/ 	.word	0x00000000
        /*0010*/ 	.short	0x0000
        /*0012*/ 	.short	0x0000
        /*0014*/ 	.byte	0x00, 0xf0, 0xe1, 0x02


	//----- nvinfo : EIATTR_SPARSE_MMA_MASK
	.align		4
.L_2903:
        /*0018*/ 	.byte	0x03, 0x50
        /*001a*/ 	.short	0x0000


	//----- nvinfo : EIATTR_MAXREG_COUNT
	.align		4
        /*001c*/ 	.byte	0x03, 0x1b
        /*001e*/ 	.short	0x00ff


	//----- nvinfo : EIATTR_NUM_BARRIERS
	.align		4
        /*0020*/ 	.byte	0x02, 0x4c
        /*0022*/ 	.byte	0x01
	.zero		1


	//----- nvinfo : EIATTR_MERCURY_ISA_VERSION
	.align		4
        /*0024*/ 	.byte	0x03, 0x5f
        /*0026*/ 	.short	0x0101


	//----- nvinfo : EIATTR_COOP_GROUP_MASK_REGIDS
	.align		4
        /*0028*/ 	.byte	0x04, 0x29
        /*002a*/ 	.short	(.L_2905 - .L_2904)


	//   ....[0]....
.L_2904:
        /*002c*/ 	.word	0xffffffff


	//   ....[1]....
        /*0030*/ 	.word	0xffffffff


	//   ....[2]....
        /*0034*/ 	.word	0xffffffff


	//   ....[3]....
        /*0038*/ 	.word	0xffffffff


	//   ....[4]....
        /*003c*/ 	.word	0xffffffff


	//   ....[5]....
        /*0040*/ 	.word	0xffffffff


	//   ....[6]....
        /*0044*/ 	.word	0xffffffff


	//   ....[7]....
        /*0048*/ 	.word	0xffffffff


	//   ....[8]....
        /*004c*/ 	.word	0xffffffff


	//   ....[9]....
        /*0050*/ 	.word	0xffffffff


	//   ....[10]....
        /*0054*/ 	.word	0xffffffff


	//   ....[11]....
        /*0058*/ 	.word	0xffffffff


	//   ....[12]....
        /*005c*/ 	.word	0xffffffff


	//   ....[13]....
        /*0060*/ 	.word	0xffffffff


	//   ....[14]....
        /*0064*/ 	.word	0xffffffff


	//   ....[15]....
        /*0068*/ 	.word	0xffffffff


	//   ....[16]....
        /*006c*/ 	.word	0xffffffff


	//   ....[17]....
        /*0070*/ 	.word	0xffffffff


	//   ....[18]....
        /*0074*/ 	.word	0x05000017


	//   ....[19]....
        /*0078*/ 	.word	0x05000017


	//   ....[20]....
        /*007c*/ 	.word	0x05000017


	//   ....[21]....
        /*0080*/ 	.word	0x05000017


	//   ....[22]....
        /*0084*/ 	.word	0x05000017


	//   ....[23]....
        /*0088*/ 	.word	0x05000017


	//   ....[24]....
        /*008c*/ 	.word	0x05000017


	//   ....[25]....
        /*0090*/ 	.word	0x05000017


	//   ....[26]....
        /*0094*/ 	.word	0x05000017


	//   ....[27]....
        /*0098*/ 	.word	0x05000017


	//   ....[28]....
        /*009c*/ 	.word	0x05000017


	//   ....[29]....
        /*00a0*/ 	.word	0x05000017


	//   ....[30]....
        /*00a4*/ 	.word	0x05000017


	//   ....[31]....
        /*00a8*/ 	.word	0x05000017


	//   ....[32]....
        /*00ac*/ 	.word	0x05000017


	//   ....[33]....
        /*00b0*/ 	.word	0x05000017


	//   ....[34]....
        /*00b4*/ 	.word	0x05000017


	//   ....[35]....
        /*00b8*/ 	.word	0x05000017


	//----- nvinfo : EIATTR_COOP_GROUP_INSTR_OFFSETS
	.align		4
.L_2905:
        /*00bc*/ 	.byte	0x04, 0x28
        /*00be*/ 	.short	(.L_2907 - .L_2906)


	//   ....[0]....
.L_2906:
        /*00c0*/ 	.word	0x00002670


	//   ....[1]....
        /*00c4*/ 	.word	0x000026a0


	//   ....[2]....
        /*00c8*/ 	.word	0x000026b0


	//   ....[3]....
        /*00cc*/ 	.word	0x00002710


	//   ....[4]....
        /*00d0*/ 	.word	0x00002740


	//   ....[5]....
        /*00d4*/ 	.word	0x00002750


	//   ....[6]....
        /*00d8*/ 	.word	0x000027b0


	//   ....[7]....
        /*00dc*/ 	.word	0x000027e0


	//   ....[8]....
        /*00e0*/ 	.word	0x000027f0


	//   ....[9]....
        /*00e4*/ 	.word	0x00002850


	//   ....[10]....
        /*00e8*/ 	.word	0x00002880


	//   ....[11]....
        /*00ec*/ 	.word	0x00002890


	//   ....[12]....
        /*00f0*/ 	.word	0x000028f0


	//   ....[13]....
        /*00f4*/ 	.word	0x00002920


	//   ....[14]....
        /*00f8*/ 	.word	0x00002930


	//   ....[15]....
        /*00fc*/ 	.word	0x00002990


	//   ....[16]....
        /*0100*/ 	.word	0x000029a0


	//   ....[17]....
        /*0104*/ 	.word	0x000029b0


	//   ....[18]....
        /*0108*/ 	.word	0x00003090


	//   ....[19]....
        /*010c*/ 	.word	0x000030e0


	//   ....[20]....
        /*0110*/ 	.word	0x00003130


	//   ....[21]....
        /*0114*/ 	.word	0x000031f0


	//   ....[22]....
        /*0118*/ 	.word	0x00003240


	//   ....[23]....
        /*011c*/ 	.word	0x00003290


	//   ....[24]....
        /*0120*/ 	.word	0x00003350


	//   ....[25]....
        /*0124*/ 	.word	0x000033a0


	//   ....[26]....
        /*0128*/ 	.word	0x000033f0


	//   ....[27]....
        /*012c*/ 	.word	0x000034b0


	//   ....[28]....
        /*0130*/ 	.word	0x00003500


	//   ....[29]....
        /*0134*/ 	.word	0x00003550


	//   ....[30]....
        /*0138*/ 	.word	0x00003610


	//   ....[31]....
        /*013c*/ 	.word	0x00003660


	//   ....[32]....
        /*0140*/ 	.word	0x000036b0


	//   ....[33]....
        /*0144*/ 	.word	0x00003760


	//   ....[34]....
        /*0148*/ 	.word	0x000037b0


	//   ....[35]....
        /*014c*/ 	.word	0x00003800


	//----- nvinfo : EIATTR_EXIT_INSTR_OFFSETS
	.align		4
.L_2907:
        /*0150*/ 	.byte	0x04, 0x1c
        /*0152*/ 	.short	(.L_2909 - .L_2908)


	//   ....[0]....
.L_2908:
        /*0154*/ 	.word	0x00002ed0


	//   ....[1]....
        /*0158*/ 	.word	0x00003020


	//----- nvinfo : EIATTR_CRS_STACK_SIZE
	.align		4
.L_2909:
        /*015c*/ 	.byte	0x04, 0x1e
        /*015e*/ 	.short	(.L_2911 - .L_2910)
.L_2910:
        /*0160*/ 	.word	0x00000000


	//----- nvinfo : EIATTR_CBANK_PARAM_SIZE
	.align		4
.L_2911:
        /*0164*/ 	.byte	0x03, 0x19
        /*0166*/ 	.short	0x00b8


	//----- nvinfo : EIATTR_PARAM_CBANK
	.align		4
        /*0168*/ 	.byte	0x04, 0x0a
        /*016a*/ 	.short	(.L_2913 - .L_2912)
	.align		4
.L_2912:
        /*016c*/ 	.word	index@(.nv.constant0._Z30group_norm_nhwc_bwd_sum_kernelI11Bf16IOBf16WLi128EEv26Group_norm_nhwc_bwd_params)
        /*0170*/ 	.short	0x0210
        /*0172*/ 	.short	0x00b8


	//----- nvinfo : EIATTR_SW_WAR
	.align		4
.L_2913:
        /*0174*/ 	.byte	0x04, 0x36
        /*0176*/ 	.short	(.L_2915 - .L_2914)
.L_2914:
        /*0178*/ 	.word	0x00000008
.L_2915:


//--------------------- .nv.info._Z30group_norm_nhwc_bwd_sum_kernelI11Bf16IOBf16WLi192EEv26Group_norm_nhwc_bwd_params --------------------------
	.section	.nv.info._Z30group_norm_nhwc_bwd_sum_kernelI11Bf16IOBf16WLi192EEv26Group_norm_nhwc_bwd_params,"",@"SHT_CUDA_INFO"
	.sectionflags	@""
	.align	4


	//----- nvinfo : EIATTR_CUDA_API_VERSION
	.align		4
        /*0000*/ 	.byte	0x04, 0x37
        /*0002*/ 	.short	(.L_2917 - .L_2916)
.L_2916:
        /*0004*/ 	.word	0x00000082


	//----- nvinfo : EIATTR_KPARAM_INFO
	.align		4
.L_2917:
        /*0008*/ 	.byte	0x04, 0x17
        /*000a*/ 	.short	(.L_2919 - .L_2918)
.L_2918:
        /*000c*/ 	.word	0x00000000
        /*0010*/ 	.short	0x0000
        /*0012*/ 	.short	0x0000
        /*0014*/ 	.byte	0x00, 0xf0, 0xe1, 0x02


	//----- nvinfo : EIATTR_SPARSE_MMA_MASK
	.align		4
.L_2919:
        /*0018*/ 	.byte	0x03, 0x50
        /*001a*/ 	.short	0x0000


	//----- nvinfo : EIATTR_MAXREG_COUNT
	.align		4
        /*001c*/ 	.byte	0x03, 0x1b
        /*001e*/ 	.short	0x00ff


	//----- nvinfo : EIATTR_NUM_BARRIERS
	.align		4
        /*0020*/ 	.byte	0x02, 0x4c
        /*0022*/ 	.byte	0x01
	.zero		1


	//----- nvinfo : EIATTR_MERCURY_ISA_VERSION
	.align		4
        /*0024*/ 	.byte	0x03, 0x5f
        /*0026*/ 	.short	0x0101


	//----- nvinfo : EIATTR_COOP_GROUP_MASK_REGIDS
	.align		4
        /*0028*/ 	.byte	0x04, 0x29
        /*002a*/ 	.short	(.L_2921 - .L_2920)


	//   ....[0]....
.L_2920:
        /*002c*/ 	.word	0xffffffff


	//   ....[1]....
        /*0030*/ 	.word	0xffffffff


	//   ....[2]....
        /*0034*/ 	.word	0xffffffff


	//   ....[3]....
        /*0038*/ 	.word	0xffffffff


	//   ....[4]....
        /*003c*/ 	.word	0xffffffff


	//   ....[5]....
        /*0040*/ 	.word	0xffffffff


	//   ....[6]....
        /*0044*/ 	.word	0xffffffff


	//   ....[7]....
        /*0048*/ 	.word	0xffffffff


	//   ....[8]....
        /*004c*/ 	.word	0xffffffff


	//   ....[9]....
        /*0050*/ 	.word	0xffffffff


	//   ....[10]....
        /*0054*/ 	.word	0xffffffff


	//   ....[11]....
        /*0058*/ 	.word	0xffffffff


	//   ....[12]....
        /*005c*/ 	.word	0xffffffff


	//   ....[13]....
        /*0060*/ 	.word	0xffffffff


	//   ....[14]....
        /*0064*/ 	.word	0xffffffff


	//   ....[15]....
        /*0068*/ 	.word	0xffffffff


	//   ....[16]....
        /*006c*/ 	.word	0xffffffff


	//   ....[17]....
        /*0070*/ 	.word	0xffffffff


	//   ....[18]....
        /*0074*/ 	.word	0x0500001d


	//   ....[19]....
        /*0078*/ 	.word	0x0500001d


	//   ....[20]....
        /*007c*/ 	.word	0x0500001d


	//   ....[21]....
        /*0080*/ 	.word	0x0500001d


	//   ....[22]....
        /*0084*/ 	.word	0x0500001d


	//   ....[23]....
        /*0088*/ 	.word	0x0500001d


	//   ....[24]....
        /*008c*/ 	.word	0x0500001d


	//   ....[25]....
        /*0090*/ 	.word	0x0500001d


	//   ....[26]....
        /*0094*/ 	.word	0x0500001d


	//   ....[27]....
        /*0098*/ 	.word	0x0500001d


	//   ....[28]....
        /*009c*/ 	.word	0x0500001d


	//   ....[29]....
        /*00a0*/ 	.word	0x0500001d


	//   ....[30]....
        /*00a4*/ 	.word	0x0500001d


	//   ....[31]....
        /*00a8*/ 	.word	0x0500001d


	//   ....[32]....
        /*00ac*/ 	.word	0x0500001d


	//   ....[33]....
        /*00b0*/ 	.word	0x0500001d


	//   ....[34]....
        /*00b4*/ 	.word	0x0500001d


	//   ....[35]....
        /*00b8*/ 	.word	0x0500001d


	//----- nvinfo : EIATTR_COOP_GROUP_INSTR_OFFSETS
	.align		4
.L_2921:
        /*00bc*/ 	.byte	0x04, 0x28
        /*00be*/ 	.short	(.L_2923 - .L_2922)


	//   ....[0]....
.L_2922:
        /*00c0*/ 	.word	0x000027f0


	//   ....[1]....
        /*00c4*/ 	.word	0x00002820


	//   ....[2]....
        /*00c8*/ 	.word	0x00002830


	//   ....[3]....
        /*00cc*/ 	.word	0x00002890


	//   ....[4]....
        /*00d0*/ 	.word	0x000028c0


	//   ....[5]....
        /*00d4*/ 	.word	0x000028d0


	//   ....[6]....
        /*00d8*/ 	.word	0x00002930


	//   ....[7]....
        /*00dc*/ 	.word	0x00002960


	//   ....[8]....
        /*00e0*/ 	.word	0x00002970


	//   ....[9]....
        /*00e4*/ 	.word	0x000029d0


	//   ....[10]....
        /*00e8*/ 	.word	0x00002a00


	//   ....[11]....
        /*00ec*/ 	.word	0x00002a10


	//   ....[12]....
        /*00f0*/ 	.word	0x00002a70


	//   ....[13]....
        /*00f4*/ 	.word	0x00002aa0


	//   ....[14]....
        /*00f8*/ 	.word	0x00002ab0


	//   ....[15]....
        /*00fc*/ 	.word	0x00002b10


	//   ....[16]....
        /*0100*/ 	.word	0x00002b20


	//   ....[17]....
        /*0104*/ 	.word	0x00002b30


	//   ....[18]....
        /*0108*/ 	.word	0x00003340


	//   ....[19]....
        /*010c*/ 	.word	0x00003390


	//   ....[20]....
        /*0110*/ 	.word	0x00003400


	//   ....[21]....
        /*0114*/ 	.word	0x000034b0


	//   ....[22]....
        /*0118*/ 	.word	0x00003500


	//   ....[23]....
        /*011c*/ 	.word	0x00003570


	//   ....[24]....
        /*0120*/ 	.word	0x00003620


	//   ....[25]....
        /*0124*/ 	.word	0x00003670


	//   ....[26]....
        /*0128*/ 	.word	0x000036e0


	//   ....[27]....
        /*012c*/ 	.word	0x00003790


	//   ....[28]....
        /*0130*/ 	.word	0x000037e0


	//   ....[29]....
        /*0134*/ 	.word	0x00003850


	//   ....[30]....
        /*0138*/ 	.word	0x00003900


	//   ....[31]....
        /*013c*/ 	.word	0x00003960


	//   ....[32]....
        /*0140*/ 	.word	0x000039b0


	//   ....[33]....
        /*0144*/ 	.word	0x00003a60


	//   ....[34]....
        /*0148*/ 	.word	0x00003ab0


	//   ....[35]....
        /*014c*/ 	.word	0x00003b00


	//----- nvinfo : EIATTR_EXIT_INSTR_OFFSETS
	.align		4
.L_2923:
        /*0150*/ 	.byte	0x04, 0x1c
        /*0152*/ 	.short	(.L_2925 - .L_2924)


	//   ....[0]....
.L_2924:
        /*0154*/ 	.word	0x00003180


	//   ....[1]....
        /*0158*/ 	.word	0x000032d0


	//----- nvinfo : EIATTR_CRS_STACK_SIZE
	.align		4
.L_2925:
        /*015c*/ 	.byte	0x04, 0x1e
        /*015e*/ 	.short	(.L_2927 - .L_2926)
.L_2926:
        /*0160*/ 	.word	0x00000000


	//----- nvinfo : EIATTR_CBANK_PARAM_SIZE
	.align		4
.L_2927:
        /*0164*/ 	.byte	0x03, 0x19
        /*0166*/ 	.short	0x00b8


	//----- nvinfo : EIATTR_PARAM_CBANK
	.align		4
        /*0168*/ 	.byte	0x04, 0x0a
        /*016a*/ 	.short	(.L_2929 - .L_2928)
	.align		4
.L_2928:
        /*016c*/ 	.word	index@(.nv.constant0._Z30group_norm_nhwc_bwd_sum_kernelI11Bf16IOBf16WLi192EEv26Group_norm_nhwc_bwd_params)
        /*0170*/ 	.short	0x0210
        /*0172*/ 	.short	0x00b8


	//----- nvinfo : EIATTR_SW_WAR
	.align		4
.L_2929:
        /*0174*/ 	.byte	0x04, 0x36
        /*0176*/ 	.short	(.L_2931 - .L_2930)
.L_2930:
        /*0178*/ 	.word	0x00000008
.L_2931:


//--------------------- .nv.info._Z30group_norm_nhwc_bwd_sum_kernelI11Bf16IOBf16WLi448EEv26Group_norm_nhwc_bwd_params --------------------------
	.section	.nv.info._Z30group_norm_nhwc_bwd_sum_kernelI11Bf16IOBf16WLi448EEv26Group_norm_nhwc_bwd_params,"",@"SHT_CUDA_INFO"
	.sectionflags	@""
	.align	4


	//----- nvinfo : EIATTR_CUDA_API_VERSION
	.align		4
        /*0000*/ 	.byte	0x04, 0x37
        /*0002*/ 	.short	(.L_2933 - .L_2932)
.L_2932:
        /*0004*/ 	.word	0x00000082


	//----- nvinfo : EIATTR_KPARAM_INFO
	.align		4
.L_2933:
        /*0008*/ 	.byte	0x04, 0x17
        /*000a*/ 	.short	(.L_2935 - .L_2934)
.L_2934:
        /*000c*/ 	.word	0x00000000
        /*0010*/ 	.short	0x0000
        /*0012*/ 	.short	0x0000
        /*0014*/ 	.byte	0x00, 0xf0, 0xe1, 0x02


	//----- nvinfo : EIATTR_SPARSE_MMA_MASK
	.align		4
.L_2935:
        /*0018*/ 	.byte	0x03, 0x50
        /*001a*/ 	.short	0x0000


	//----- nvinfo : EIATTR_MAXREG_COUNT
	.align		4
        /*001c*/ 	.byte	0x03, 0x1b
        /*001e*/ 	.short	0x00ff


	//----- nvinfo : EIATTR_NUM_BARRIERS
	.align		4
        /*0020*/ 	.byte	0x02, 0x4c
        /*0022*/ 	.byte	0x01
	.zero		1


	//----- nvinfo : EIATTR_MERCURY_ISA_VERSION
	.align		4
        /*0024*/ 	.byte	0x03, 0x5f
        /*0026*/ 	.short	0x0101


	//----- nvinfo : EIATTR_COOP_GROUP_MASK_REGIDS
	.align		4
        /*0028*/ 	.byte	0x04, 0x29
        /*002a*/ 	.short	(.L_2937 - .L_2936)


	//   ....[0]....
.L_2936:
        /*002c*/ 	.word	0xffffffff


	//   ....[1]....
        /*0030*/ 	.word	0xffffffff


	//   ....[2]....
        /*0034*/ 	.word	0xffffffff


	//   ....[3]....
        /*0038*/ 	.word	0xffffffff


	//   ....[4]....
        /*003c*/ 	.word	0xffffffff


	//   ....[5]....
        /*0040*/ 	.word	0xffffffff


	//   ....[6]....
        /*0044*/ 	.word	0xffffffff


	//   ....[7]....
        /*0048*/ 	.word	0xffffffff


	//   ....[8]....
        /*004c*/ 	.word	0xffffffff


	//   ....[9]....
        /*0050*/ 	.word	0xffffffff


	//   ....[10]....
        /*0054*/ 	.word	0xffffffff


	//   ....[11]....
        /*0058*/ 	.word	0xffffffff


	//   ....[12]....
        /*005c*/ 	.word	0xffffffff


	//   ....[13]....
        /*0060*/ 	.word	0xffffffff


	//   ....[14]....
        /*0064*/ 	.word	0xffffffff


	//   ....[15]....
        /*0068*/ 	.word	0xffffffff


	//   ....[16]....
        /*006c*/ 	.word	0xffffffff


	//   ....[17]....
        /*0070*/ 	.word	0xffffffff


	//   ....[18]....
        /*0074*/ 	.word	0x05000037


	//   ....[19]....
        /*0078*/ 	.word	0x05000037


	//   ....[20]....
        /*007c*/ 	.word	0x05000037


	//   ....[21]....
        /*0080*/ 	.word	0x05000037


	//   ....[22]....
        /*0084*/ 	.word	0x05000037


	//   ....[23]....
        /*0088*/ 	.word	0x05000037


	//   ....[24]....
        /*008c*/ 	.word	0x05000037


	//   ....[25]....
        /*0090*/ 	.word	0x05000037


	//   ....[26]....
        /*0094*/ 	.word	0x05000037


	//   ....[27]....
        /*0098*/ 	.word	0x05000037


	//   ....[28]....
        /*009c*/ 	.word	0x05000037


	//   ....[29]....
        /*00a0*/ 	.word	0x05000037


	//   ....[30]....
        /*00a4*/ 	.word	0x05000037


	//   ....[31]....
        /*00a8*/ 	.word	0x05000037


	//   ....[32]....
        /*00ac*/ 	.word	0x05000037


	//   ....[33]....
        /*00b0*/ 	.word	0x05000037


	//   ....[34]....
        /*00b4*/ 	.word	0x05000037


	//   ....[35]....
        /*00b8*/ 	.word	0x05000037


	//----- nvinfo : EIATTR_COOP_GROUP_INSTR_OFFSETS
	.align		4
.L_2937:
        /*00bc*/ 	.byte	0x04, 0x28
        /*00be*/ 	.short	(.L_2939 - .L_2938)


	//   ....[0]....
.L_2938:
        /*00c0*/ 	.word	0x00002ce0


	//   ....[1]....
        /*00c4*/ 	.word	0x00002d10


	//   ....[2]....
        /*00c8*/ 	.word	0x00002d40


	//   ....[3]....
        /*00cc*/ 	.word	0x00002db0


	//   ....[4]....
        /*00d0*/ 	.word	0x00002de0


	//   ....[5]....
        /*00d4*/ 	.word	0x00002df0


	//   ....[6]....
        /*00d8*/ 	.word	0x00002e50


	//   ....[7]....
        /*00dc*/ 	.word	0x00002e80


	//   ....[8]....
        /*00e0*/ 	.word	0x00002e90


	//   ....[9]....
        /*00e4*/ 	.word	0x00002ef0


	//   ....[10]....
        /*00e8*/ 	.word	0x00002f20


	//   ....[11]....
        /*00ec*/ 	.word	0x00002f30


	//   ....[12]....
        /*00f0*/ 	.word	0x00002fa0


	//   ....[13]....
        /*00f4*/ 	.word	0x00002fc0


	//   ....[14]....
        /*00f8*/ 	.word	0x00003000


	//   ....[15]....
        /*00fc*/ 	.word	0x00003020


	//   ....[16]....
        /*0100*/ 	.word	0x00003050


	//   ....[17]....
        /*0104*/ 	.word	0x00003070


	//   ....[18]....
        /*0108*/ 	.word	0x00003cd0


	//   ....[19]....
        /*010c*/ 	.word	0x00003d30


	//   ....[20]....
        /*0110*/ 	.word	0x00003d90


	//   ....[21]....
        /*0114*/ 	.word	0x00003e20


	//   ....[22]....
        /*0118*/ 	.word	0x00003e90


	//   ....[23]....
        /*011c*/ 	.word	0x00003ef0


	//   ....[24]....
        /*0120*/ 	.word	0x00003f80


	//   ....[25]....
        /*0124*/ 	.word	0x00003ff0


	//   ....[26]....
        /*0128*/ 	.word	0x00004050


	//   ....[27]....
        /*012c*/ 	.word	0x000040e0


	//   ....[28]....
        /*0130*/ 	.word	0x00004150


	//   ....[29]....
        /*0134*/ 	.word	0x000041b0


	//   ....[30]....
        /*0138*/ 	.word	0x00004240


	//   ....[31]....
        /*013c*/ 	.word	0x000042d0


	//   ....[32]....
        /*0140*/ 	.word	0x00004320


	//   ....[33]....
        /*0144*/ 	.word	0x000043d0


	//   ....[34]....
        /*0148*/ 	.word	0x00004430


	//   ....[35]....
        /*014c*/ 	.word	0x00004480


	//----- nvinfo : EIATTR_EXIT_INSTR_OFFSETS
	.align		4
.L_2939:
        /*0150*/ 	.byte	0x04, 0x1c
        /*0152*/ 	.short	(.L_2941 - .L_2940)


	//   ....[0]....
.L_2940:
        /*0154*/ 	.word	0x00003af0


	//   ....[1]....
        /*0158*/ 	.word	0x00003c40


	//----- nvinfo : EIATTR_CRS_STACK_SIZE
	.align		4
.L_2941:
        /*015c*/ 	.byte	0x04, 0x1e
        /*015e*/ 	.short	(.L_2943 - .L_2942)
.L_2942:
        /*0160*/ 	.word	0x00000000


	//----- nvinfo : EIATTR_CBANK_PARAM_SIZE
	.align		4
.L_2943:
        /*0164*/ 	.byte	0x03, 0x19
        /*0166*/ 	.short	0x00b8


	//----- nvinfo : EIATTR_PARAM_CBANK
	.align		4
        /*0168*/ 	.byte	0x04, 0x0a
        /*016a*/ 	.short	(.L_2945 - .L_2944)
	.align		4
.L_2944:
        /*016c*/ 	.word	index@(.nv.constant0._Z30group_norm_nhwc_bwd_sum_kernelI11Bf16IOBf16WLi448EEv26Group_norm_nhwc_bwd_params)
        /*0170*/ 	.short	0x0210
        /*0172*/ 	.short	0x00b8


	//----- nvinfo : EIATTR_SW_WAR
	.align		4
.L_2945:
        /*0174*/ 	.byte	0x04, 0x36
        /*0176*/ 	.short	(.L_2947 - .L_2946)
.L_2946:
        /*0178*/ 	.word	0x00000008
.L_2947:


//--------------------- .nv.info._Z30group_norm_nhwc_bwd_sum_kernelI11Bf16IOBf16WLi256EEv26Group_norm_nhwc_bwd_params --------------------------
	.section	.nv.info._Z30group_norm_nhwc_bwd_sum_kernelI11Bf16IOBf16WLi256EEv26Group_norm_nhwc_bwd_params,"",@"SHT_CUDA_INFO"
	.sectionflags	@""
	.align	4


	//----- nvinfo : EIATTR_CUDA_API_VERSION
	.align		4
        /*0000*/ 	.byte	0x04, 0x37
        /*0002*/ 	.short	(.L_2949 - .L_2948)
.L_2948:
        /*0004*/ 	.word	0x00000082


	//----- nvinfo : EIATTR_KPARAM_INFO
	.align		4
.L_2949:
        /*0008*/ 	.byte	0x04, 0x17
        /*000a*/ 	.short	(.L_2951 - .L_2950)
.L_2950:
        /*000c*/ 	.word	0x00000000
        /*0010*/ 	.short	0x0000
        /*0012*/ 	.short	0x0000
        /*0014*/ 	.byte	0x00, 0xf0, 0xe1, 0x02


	//----- nvinfo : EIATTR_SPARSE_MMA_MASK
	.align		4
.L_2951:
        /*0018*/ 	.byte	0x03, 0x50
        /*001a*/ 	.short	0x0000


	//----- nvinfo : EIATTR_MAXREG_COUNT
	.align		4
        /*001c*/ 	.byte	0x03, 0x1b
        /*001e*/ 	.short	0x00ff


	//----- nvinfo : EIATTR_NUM_BARRIERS
	.align		4
        /*0020*/ 	.byte	0x02, 0x4c
        /*0022*/ 	.byte	0x01
	.zero		1


	//----- nvinfo : EIATTR_MERCURY_ISA_VERSION
	.align		4
        /*0024*/ 	.byte	0x03, 0x5f
        /*0026*/ 	.short	0x0101


	//----- nvinfo : EIATTR_COOP_GROUP_MASK_REGIDS
	.align		4
        /*0028*/ 	.byte	0x04, 0x29
        /*002a*/ 	.short	(.L_2953 - .L_2952)


	//   ....[0]....
.L_2952:
        /*002c*/ 	.word	0xffffffff


	//   ....[1]....
        /*0030*/ 	.word	0xffffffff


	//   ....[2]....
        /*0034*/ 	.word	0xffffffff


	//   ....[3]....
        /*0038*/ 	.word	0xffffffff


	//   ....[4]....
        /*003c*/ 	.word	0xffffffff


	//   ....[5]....
        /*0040*/ 	.word	0xffffffff


	//   ....[6]....
        /*0044*/ 	.word	0xffffffff


	//   ....[7]....
        /*0048*/ 	.word	0xffffffff


	//   ....[8]....
        /*004c*/ 	.word	0xffffffff


	//   ....[9]....
        /*0050*/ 	.word	0xffffffff


	//   ....[10]....
        /*0054*/ 	.word	0xffffffff


	//   ....[11]....
        /*0058*/ 	.word	0xffffffff


	//   ....[12]....
        /*005c*/ 	.word	0xffffffff


	//   ....[13]....
        /*0060*/ 	.word	0xffffffff


	//   ....[14]....
        /*0064*/ 	.word	0xffffffff


	//   ....[15]....
        /*0068*/ 	.word	0xffffffff


	//   ....[16]....
        /*006c*/ 	.word	0xffffffff


	//   ....[17]....
        /*0070*/ 	.word	0xffffffff


	//   ....[18]....
        /*0074*/ 	.word	0x05000025


	//   ....[19]....
        /*0078*/ 	.word	0x05000025


	//   ....[20]....
        /*007c*/ 	.word	0x05000025


	//   ....[21]....
        /*0080*/ 	.word	0x05000025


	//   ....[22]....
        /*0084*/ 	.word	0x05000025


	//   ....[23]....
        /*0088*/ 	.word	0x05000025


	//   ....[24]....
        /*008c*/ 	.word	0x05000025


	//   ....[25]....
        /*0090*/ 	.word	0x05000025


	//   ....[26]....
        /*0094*/ 	.word	0x05000025


	//   ....[27]....
        /*0098*/ 	.word	0x05000025


	//   ....[28]....
        /*009c*/ 	.word	0x05000025


	//   ....[29]....
        /*00a0*/ 	.word	0x05000025


	//   ....[30]....
        /*00a4*/ 	.word	0x05000025


	//   ....[31]....
        /*00a8*/ 	.word	0x05000025


	//   ....[32]....
        /*00ac*/ 	.word	0x05000025


	//   ....[33]....
        /*00b0*/ 	.word	0x05000025


	//   ....[34]....
        /*00b4*/ 	.word	0x05000025


	//   ....[35]....
        /*00b8*/ 	.word	0x05000025


	//----- nvinfo : EIATTR_COOP_GROUP_INSTR_OFFSETS
	.align		4
.L_2953:
        /*00bc*/ 	.byte	0x04, 0x28
        /*00be*/ 	.short	(.L_2955 - .L_2954)


	//   ....[0]....
.L_2954:
        /*00c0*/ 	.word	0x00002910


	//   ....[1]....
        /*00c4*/ 	.word	0x00002940


	//   ....[2]....
        /*00c8*/ 	.word	0x00002990


	//   ....[3]....
        /*00cc*/ 	.word	0x000029a0


	//   ....[4]....
        /*00d0*/ 	.word	0x000029d0


	//   ....[5]....
        /*00d4*/ 	.word	0x00002a10


	//   ....[6]....
        /*00d8*/ 	.word	0x00002a40


	//   ....[7]....
        /*00dc*/ 	.word	0x00002a70


	//   ....[8]....
        /*00e0*/ 	.word	0x00002ab0


	//   ....[9]....
        /*00e4*/ 	.word	0x00002ae0


	//   ....[10]....
        /*00e8*/ 	.word	0x00002b10


	//   ....[11]....
        /*00ec*/ 	.word	0x00002b70


	//   ....[12]....
        /*00f0*/ 	.word	0x00002b80


	//   ....[13]....
        /*00f4*/ 	.word	0x00002be0


	//   ....[14]....
        /*00f8*/ 	.word	0x00002c00


	//   ....[15]....
        /*00fc*/ 	.word	0x00002c40


	//   ....[16]....
        /*0100*/ 	.word	0x00002c60


	//   ....[17]....
        /*0104*/ 	.word	0x00002c80


	//   ....[18]....
        /*0108*/ 	.word	0x00003560


	//   ....[19]....
        /*010c*/ 	.word	0x000035d0


	//   ....[20]....
        /*0110*/ 	.word	0x00003640


	//   ....[21]....
        /*0114*/ 	.word	0x000036b0


	//   ....[22]....
        /*0118*/ 	.word	0x00003720


	//   ....[23]....
        /*011c*/ 	.word	0x00003790


	//   ....[24]....
        /*0120*/ 	.word	0x00003800


	//   ....[25]....
        /*0124*/ 	.word	0x00003870


	//   ....[26]....
        /*0128*/ 	.word	0x000038e0


	//   ....[27]....
        /*012c*/ 	.word	0x00003950


	//   ....[28]....
        /*0130*/ 	.word	0x000039c0


	//   ....[29]....
        /*0134*/ 	.word	0x00003a30


	//   ....[30]....
        /*0138*/ 	.word	0x00003aa0


	//   ....[31]....
        /*013c*/ 	.word	0x00003b30


	//   ....[32]....
        /*0140*/ 	.word	0x00003b80


	//   ....[33]....
        /*0144*/ 	.word	0x00003c20


	//   ....[34]....
        /*0148*/ 	.word	0x00003c80


	//   ....[35]....
        /*014c*/ 	.word	0x00003cd0


	//----- nvinfo : EIATTR_EXIT_INSTR_OFFSETS
	.align		4
.L_2955:
        /*0150*/ 	.byte	0x04, 0x1c
        /*0152*/ 	.short	(.L_2957 - .L_2956)


	//   ....[0]....
.L_2956:
        /*0154*/ 	.word	0x00003390


	//   ....[1]....
        /*0158*/ 	.word	0x000034e0


	//----- nvinfo : EIATTR_CRS_STACK_SIZE
	.align		4
.L_2957:
        /*015c*/ 	.byte	0x04, 0x1e
        /*015e*/ 	.short	(.L_2959 - .L_2958)
.L_2958:
        /*0160*/ 	.word	0x00000000


	//----- nvinfo : EIATTR_CBANK_PARAM_SIZE
	.align		4
.L_2959:
        /*0164*/ 	.byte	0x03, 0x19
        /*0166*/ 	.short	0x00b8


	//----- nvinfo : EIATTR_PARAM_CBANK
	.align		4
        /*0168*/ 	.byte	0x04, 0x0a
        /*016a*/ 	.short	(.L_2961 - .L_2960)
	.align		4
.L_2960:
        /*016c*/ 	.word	index@(.nv.constant0._Z30group_norm_nhwc_bwd_sum_kernelI11Bf16IOBf16WLi256EEv26Group_norm_nhwc_bwd_params)
        /*0170*/ 	.short	0x0210
        /*0172*/ 	.short	0x00b8


	//----- nvinfo : EIATTR_SW_WAR
	.align		4
.L_2961:
        /*0174*/ 	.byte	0x04, 0x36
        /*0176*/ 	.short	(.L_2963 - .L_2962)
.L_2962:
        /*0178*/ 	.word	0x00000008
.L_2963:


//--------------------- .nv.info._Z30group_norm_nhwc_bwd_sum_kernelI11Bf16IOBf16WLi120EEv26Group_norm_nhwc_bwd_params --------------------------
	.section	.nv.info._Z30group_norm_nhwc_bwd_sum_kernelI11Bf16IOBf16WLi120EEv26Group_norm_nhwc_bwd_params,"",@"SHT_CUDA_INFO"
	.sectionflags	@""
	.align	4


	//----- nvinfo : EIATTR_CUDA_API_VERSION
	.align		4
        /*0000*/ 	.byte	0x04, 0x37
        /*0002*/ 	.short	(.L_2965 - .L_2964)
.L_2964:
        /*0004*/ 	.word	0x00000082


	//----- nvinfo : EIATTR_KPARAM_INFO
	.align		4
.L_2965:
        /*0008*/ 	.byte	0x04, 0x17
        /*000a*/ 	.short	(.L_2967 - .L_2966)
.L_2966:
        /*000c*/ 	.word	0x00000000
        /*0010*/ 	.short	0x0000
        /*0012*/ 	.short	0x0000
        /*0014*/ 	.byte	0x00, 0xf0, 0xe1, 0x02


	//----- nvinfo : EIATTR_SPARSE_MMA_MASK
	.align		4
.L_2967:
        /*0018*/ 	.byte	0x03, 0x50
        /*001a*/ 	.short	0x0000


	//----- nvinfo : EIATTR_MAXREG_COUNT
	.align		4
        /*001c*/ 	.byte	0x03, 0x1b
        /*001e*/ 	.short	0x00ff


	//----- nvinfo : EIATTR_NUM_BARRIERS
	.align		4
        /*0020*/ 	.byte	0x02, 0x4c
        /*0022*/ 	.byte	0x01
	.zero		1


	//----- nvinfo : EIATTR_MERCURY_ISA_VERSION
	.align		4
        /*0024*/ 	.byte	0x03, 0x5f
        /*0026*/ 	.short	0x0101


	//----- nvinfo : EIATTR_COOP_GROUP_MASK_REGIDS
	.align		4
        /*0028*/ 	.byte	0x04, 0x29
        /*002a*/ 	.short	(.L_2969 - .L_2968)


	//   ....[0]....
.L_2968:
        /*002c*/ 	.word	0x05000009


	//   ....[1]....
        /*0030*/ 	.word	0x05000009


	//   ....[2]....
        /*0034*/ 	.word	0x05000009


	//   ....[3]....
        /*0038*/ 	.word	0x05000009


	//   ....[4]....
        /*003c*/ 	.word	0x05000009


	//   ....[5]....
        /*0040*/ 	.word	0x05000009


	//   ....[6]....
        /*0044*/ 	.word	0x05000009


	//   ....[7]....
        /*0048*/ 	.word	0x05000009


	//   ....[8]....
        /*004c*/ 	.word	0x05000009


	//   ....[9]....
        /*0050*/ 	.word	0x05000009


	//   ....[10]....
        /*0054*/ 	.word	0x05000009


	//   ....[11]....
        /*0058*/ 	.word	0x05000009


	//   ....[12]....
        /*005c*/ 	.word	0x05000009


	//   ....[13]....
        /*0060*/ 	.word	0x05000009


	//   ....[14]....
        /*0064*/ 	.word	0x05000009


	//   ....[15]....
        /*0068*/ 	.word	0x05000009


	//   ....[16]....
        /*006c*/ 	.word	0x05000009


	//   ....[17]....
        /*0070*/ 	.word	0x05000009


	//   ....[18]....
        /*0074*/ 	.word	0x05000009


	//   ....[19]....
        /*0078*/ 	.word	0x05000009


	//   ....[20]....
        /*007c*/ 	.word	0x05000009


	//   ....[21]....
        /*0080*/ 	.word	0x05000009


	//----- nvinfo : EIATTR_COOP_GROUP_INSTR_OFFSETS
	.align		4
.L_2969:
        /*0084*/ 	.byte	0x04, 0x28
        /*0086*/ 	.short	(.L_2971 - .L_2970)


	//   ....[0]....
.L_2970:
        /*0088*/ 	.word	0x000026b0


	//   ....[1]....
        /*008c*/ 	.word	0x000027b0


	//   ....[2]....
        /*0090*/ 	.word	0x000027f0


	//   ....[3]....
        /*0094*/ 	.word	0x000028f0


	//   ....[4]....
        /*0098*/ 	.word	0x00002930


	//   ....[5]....
        /*009c*/ 	.word	0x00002a30


	//   ....[6]....
        /*00a0*/ 	.word	0x00002a70


	//   ....[7]....
        /*00a4*/ 	.word	0x00002ba0


	//   ....[8]....
        /*00a8*/ 	.word	0x00002bf0


	//   ....[9]....
        /*00ac*/ 	.word	0x00002c60


	//   ....[10]....
        /*00b0*/ 	.word	0x00002cd0


	//   ....[11]....
        /*00b4*/ 	.word	0x000033a0


	//   ....[12]....
        /*00b8*/ 	.word	0x000033f0


	//   ....[13]....
        /*00bc*/ 	.word	0x00003460


	//   ....[14]....
        /*00c0*/ 	.word	0x000034b0


	//   ....[15]....
        /*00c4*/ 	.word	0x00003520


	//   ....[16]....
        /*00c8*/ 	.word	0x00003570


	//   ....[17]....
        /*00cc*/ 	.word	0x000035e0


	//   ....[18]....
        /*00d0*/ 	.word	0x00003640


	//   ....[19]....
        /*00d4*/ 	.word	0x000036c0


	//   ....[20]....
        /*00d8*/ 	.word	0x00003750


	//   ....[21]....
        /*00dc*/ 	.word	0x000037e0


	//----- nvinfo : EIATTR_EXIT_INSTR_OFFSETS
	.align		4
.L_2971:
        /*00e0*/ 	.byte	0x04, 0x1c
        /*00e2*/ 	.short	(.L_2973 - .L_2972)


	//   ....[0]....
.L_2972:
        /*00e4*/ 	.word	0x00003230


	//   ....[1]....
        /*00e8*/ 	.word	0x00003380


	//----- nvinfo : EIATTR_CRS_STACK_SIZE
	.align		4
.L_2973:
        /*00ec*/ 	.byte	0x04, 0x1e
        /*00ee*/ 	.short	(.L_2975 - .L_2974)
.L_2974:
        /*00f0*/ 	.word	0x00000000


	//----- nvinfo : EIATTR_CBANK_PARAM_SIZE
	.align		4
.L_2975:
        /*00f4*/ 	.byte	0x03, 0x19
        /*00f6*/ 	.short	0x00b8


	//----- nvinfo : EIATTR_PARAM_CBANK
	.align		4
        /*00f8*/ 	.byte	0x04, 0x0a
        /*00fa*/ 	.short	(.L_2977 - .L_2976)
	.align		4
.L_2976:
        /*00fc*/ 	.word	index@(.nv.constant0._Z30group_norm_nhwc_bwd_sum_kernelI11Bf16IOBf16WLi120EEv26Group_norm_nhwc_bwd_params)
        /*0100*/ 	.short	0x0210
        /*0102*/ 	.short	0x00b8


	//----- nvinfo : EIATTR_SW_WAR
	.align		4
.L_2977:
        /*0104*/ 	.byte	0x04, 0x36
        /*0106*/ 	.short	(.L_2979 - .L_2978)
.L_2978:
        /*0108*/ 	.word	0x00000008
.L_2979:


//--------------------- .nv.info._Z30group_norm_nhwc_bwd_sum_kernelI11Bf16IOBf16WLi140EEv26Group_norm_nhwc_bwd_params --------------------------
	.section	.nv.info._Z30group_norm_nhwc_bwd_sum_kernelI11Bf16IOBf16WLi140EEv26Group_norm_nhwc_bwd_params,"",@"SHT_CUDA_INFO"
	.sectionflags	@""
	.align	4


	//----- nvinfo : EIATTR_CUDA_API_VERSION
	.align		4
        /*0000*/ 	.byte	0x04, 0x37
        /*0002*/ 	.short	(.L_2981 - .L_2980)
.L_2980:
        /*0004*/ 	.word	0x00000082


	//----- nvinfo : EIATTR_KPARAM_INFO
	.align		4
.L_2981:
        /*0008*/ 	.byte	0x04, 0x17
        /*000a*/ 	.short	(.L_2983 - .L_2982)
.L_2982:
        /*000c*/ 	.word	0x00000000
        /*0010*/ 	.short	0x0000
        /*0012*/ 	.short	0x0000
        /*0014*/ 	.byte	0x00, 0xf0, 0xe1, 0x02


	//----- nvinfo : EIATTR_SPARSE_MMA_MASK
	.align		4
.L_2983:
        /*0018*/ 	.byte	0x03, 0x50
        /*001a*/ 	.short	0x0000


	//----- nvinfo : EIATTR_MAXREG_COUNT
	.align		4
        /*001c*/ 	.byte	0x03, 0x1b
        /*001e*/ 	.short	0x00ff


	//----- nvinfo : EIATTR_NUM_BARRIERS
	.align		4
        /*0020*/ 	.byte	0x02, 0x4c
        /*0022*/ 	.byte	0x01
	.zero		1


	//----- nvinfo : EIATTR_MERCURY_ISA_VERSION
	.align		4
        /*0024*/ 	.byte	0x03, 0x5f
        /*0026*/ 	.short	0x0101


	//----- nvinfo : EIATTR_COOP_GROUP_MASK_REGIDS
	.align		4
        /*0028*/ 	.byte	0x04, 0x29
        /*002a*/ 	.short	(.L_2985 - .L_2984)


	//   ....[0]....
.L_2984:
        /*002c*/ 	.word	0x05000009


	//   ....[1]....
        /*0030*/ 	.word	0x05000009


	//   ....[2]....
        /*0034*/ 	.word	0x05000009


	//   ....[3]....
        /*0038*/ 	.word	0x05000009


	//   ....[4]....
        /*003c*/ 	.word	0x05000009


	//   ....[5]....
        /*0040*/ 	.word	0x05000009


	//   ....[6]....
        /*0044*/ 	.word	0x05000009


	//   ....[7]....
        /*0048*/ 	.word	0x05000009


	//   ....[8]....
        /*004c*/ 	.word	0x05000009


	//   ....[9]....
        /*0050*/ 	.word	0x05000009


	//   ....[10]....
        /*0054*/ 	.word	0x05000009


	//   ....[11]....
        /*0058*/ 	.word	0x05000009


	//   ....[12]....
        /*005c*/ 	.word	0x05000009


	//   ....[13]....
        /*0060*/ 	.word	0x05000009


	//   ....[14]....
        /*0064*/ 	.word	0x05000009


	//   ....[15]....
        /*0068*/ 	.word	0x05000009


	//   ....[16]....
        /*006c*/ 	.word	0x05000009


	//   ....[17]....
        /*0070*/ 	.word	0x05000009


	//   ....[18]....
        /*0074*/ 	.word	0x05000009


	//   ....[19]....
        /*0078*/ 	.word	0x05000009


	//   ....[20]....
        /*007c*/ 	.word	0x05000009


	//   ....[21]....
        /*0080*/ 	.word	0x05000009


	//----- nvinfo : EIATTR_COOP_GROUP_INSTR_OFFSETS
	.align		4
.L_2985:
        /*0084*/ 	.byte	0x04, 0x28
        /*0086*/ 	.short	(.L_2987 - .L_2986)


	//   ....[0]....
.L_2986:
        /*0088*/ 	.word	0x00002700


	//   ....[1]....
        /*008c*/ 	.word	0x00002800


	//   ....[2]....
        /*0090*/ 	.word	0x00002840


	//   ....[3]....
        /*0094*/ 	.word	0x00002940


	//   ....[4]....
        /*0098*/ 	.word	0x00002980


	//   ....[5]....
        /*009c*/ 	.word	0x00002a80


	//   ....[6]....
        /*00a0*/ 	.word	0x00002ac0


	//   ....[7]....
        /*00a4*/ 	.word	0x00002bf0


	//   ....[8]....
        /*00a8*/ 	.word	0x00002c40


	//   ....[9]....
        /*00ac*/ 	.word	0x00002cb0


	//   ....[10]....
        /*00b0*/ 	.word	0x00002d20


	//   ....[11]....
        /*00b4*/ 	.word	0x00003490


	//   ....[12]....
        /*00b8*/ 	.word	0x000034e0


	//   ....[13]....
        /*00bc*/ 	.word	0x00003550


	//   ....[14]....
        /*00c0*/ 	.word	0x000035a0


	//   ....[15]....
        /*00c4*/ 	.word	0x00003610


	//   ....[16]....
        /*00c8*/ 	.word	0x00003660


	//   ....[17]....
        /*00cc*/ 	.word	0x000036d0


	//   ....[18]....
        /*00d0*/ 	.word	0x00003730


	//   ....[19]....
        /*00d4*/ 	.word	0x000037b0


	//   ....[20]....
        /*00d8*/ 	.word	0x00003840


	//   ....[21]....
        /*00dc*/ 	.word	0x000038d0


	//----- nvinfo : EIATTR_EXIT_INSTR_OFFSETS
	.align		4
.L_2987:
        /*00e0*/ 	.byte	0x04, 0x1c
        /*00e2*/ 	.short	(.L_2989 - .L_2988)


	//   ....[0]....
.L_2988:
        /*00e4*/ 	.word	0x00003320


	//   ....[1]....
        /*00e8*/ 	.word	0x00003470


	//----- nvinfo : EIATTR_CRS_STACK_SIZE
	.align		4
.L_2989:
        /*00ec*/ 	.byte	0x04, 0x1e
        /*00ee*/ 	.short	(.L_2991 - .L_2990)
.L_2990:
        /*00f0*/ 	.word	0x00000000


	//----- nvinfo : EIATTR_CBANK_PARAM_SIZE
	.align		4
.L_2991:
        /*00f4*/ 	.byte	0x03, 0x19
        /*00f6*/ 	.short	0x00b8


	//----- nvinfo : EIATTR_PARAM_CBANK
	.align		4
        /*00f8*/ 	.byte	0x04, 0x0a
        /*00fa*/ 	.short	(.L_2993 - .L_2992)
	.align		4
.L_2992:
        /*00fc*/ 	.word	index@(.nv.constant0._Z30group_norm_nhwc_bwd_sum_kernelI11Bf16IOBf16WLi140EEv26Group_norm_nhwc_bwd_params)
        /*0100*/ 	.short	0x0210
        /*0102*/ 	.short	0x00b8


	//----- nvinfo : EIATTR_SW_WAR
	.align		4
.L_2993:
        /*0104*/ 	.byte	0x04, 0x36
        /*0106*/ 	.short	(.L_2995 - .L_2994)
.L_2994:
        /*0108*/ 	.word	0x00000008
.L_2995:


//--------------------- .nv.info._Z30group_norm_nhwc_bwd_sum_kernelI11Bf16IOBf16WLi160EEv26Group_norm_nhwc_bwd_params --------------------------
	.section	.nv.info._Z30group_norm_nhwc_bwd_sum_kernelI11Bf16IOBf16WLi160EEv26Group_norm_nhwc_bwd_params,"",@"SHT_CUDA_INFO"
	.sectionflags	@""
	.align	4


	//----- nvinfo : EIATTR_CUDA_API_VERSION
	.align		4
        /*0000*/ 	.byte	0x04, 0x37
        /*0002*/ 	.short	(.L_2997 - .L_2996)
.L_2996:
        /*0004*/ 	.word	0x00000082


	//----- nvinfo : EIATTR_KPARAM_INFO
	.align		4
.L_2997:
        /*0008*/ 	.byte	0x04, 0x17
        /*000a*/ 	.short	(.L_2999 - .L_2998)
.L_2998:
        /*000c*/ 	.word	0x00000000
        /*0010*/ 	.short	0x0000
        /*0012*/ 	.short	0x0000
        /*0014*/ 	.byte	0x00, 0xf0, 0xe1, 0x02


	//----- nvinfo : EIATTR_SPARSE_MMA_MASK
	.align		4
.L_2999:
        /*0018*/ 	.byte	0x03, 0x50
        /*001a*/ 	.short	0x0000


	//----- nvinfo : EIATTR_MAXREG_COUNT
	.align		4
        /*001c*/ 	.byte	0x03, 0x1b
        /*001e*/ 	.short	0x00ff


	//----- nvinfo : EIATTR_NUM_BARRIERS
	.align		4
        /*0020*/ 	.byte	0x02, 0x4c
        /*0022*/ 	.byte	0x01
	.zero		1


	//----- nvinfo : EIATTR_MERCURY_ISA_VERSION
	.align		4
        /*0024*/ 	.byte	0x03, 0x5f
        /*0026*/ 	.short	0x0101


	//----- nvinfo : EIATTR_COOP_GROUP_MASK_REGIDS
	.align		4
        /*0028*/ 	.byte	0x04, 0x29
        /*002a*/ 	.short	(.L_3001 - .L_3000)


	//   ....[0]....
.L_3000:
        /*002c*/ 	.word	0xffffffff


	//   ....[1]....
        /*0030*/ 	.word	0xffffffff


	//   ....[2]....
        /*0034*/ 	.word	0xffffffff


	//   ....[3]....
        /*0038*/ 	.word	0xffffffff


	//   ....[4]....
        /*003c*/ 	.word	0xffffffff


	//   ....[5]....
        /*0040*/ 	.word	0xffffffff


	//   ....[6]....
        /*0044*/ 	.word	0xffffffff


	//   ....[7]....
        /*0048*/ 	.word	0xffffffff


	//   ....[8]....
        /*004c*/ 	.word	0xffffffff


	//   ....[9]....
        /*0050*/ 	.word	0xffffffff


	//   ....[10]....
        /*0054*/ 	.word	0xffffffff


	//   ....[11]....
        /*0058*/ 	.word	0xffffffff


	//   ....[12]....
        /*005c*/ 	.word	0xffffffff


	//   ....[13]....
        /*0060*/ 	.word	0xffffffff


	//   ....[14]....
        /*0064*/ 	.word	0xffffffff


	//   ....[15]....
        /*0068*/ 	.word	0xffffffff


	//   ....[16]....
        /*006c*/ 	.word	0xffffffff


	//   ....[17]....
        /*0070*/ 	.word	0xffffffff


	//   ....[18]....
        /*0074*/ 	.word	0x0500001d


	//   ....[19]....
        /*0078*/ 	.word	0x0500001d


	//   ....[20]....
        /*007c*/ 	.word	0x0500001d


	//   ....[21]....
        /*0080*/ 	.word	0x0500001d


	//   ....[22]....
        /*0084*/ 	.word	0x0500001d


	//   ....[23]....
        /*0088*/ 	.word	0x0500001d


	//   ....[24]....
        /*008c*/ 	.word	0x0500001d


	//   ....[25]....
        /*0090*/ 	.word	0x0500001d


	//   ....[26]....
        /*0094*/ 	.word	0x0500001d


	//   ....[27]....
        /*0098*/ 	.word	0x0500001d


	//   ....[28]....
        /*009c*/ 	.word	0x0500001d


	//   ....[29]....
        /*00a0*/ 	.word	0x0500001d


	//   ....[30]....
        /*00a4*/ 	.word	0x0500001d


	//   ....[31]....
        /*00a8*/ 	.word	0x0500001d


	//   ....[32]....
        /*00ac*/ 	.word	0x0500001d


	//   ....[33]....
        /*00b0*/ 	.word	0x0500001d


	//   ....[34]....
        /*00b4*/ 	.word	0x0500001d


	//   ....[35]....
        /*00b8*/ 	.word	0x0500001d


	//----- nvinfo : EIATTR_COOP_GROUP_INSTR_OFFSETS
	.align		4
.L_3001:
        /*00bc*/ 	.byte	0x04, 0x28
        /*00be*/ 	.short	(.L_3003 - .L_3002)


	//   ....[0]....
.L_3002:
        /*00c0*/ 	.word	0x00002730


	//   ....[1]....
        /*00c4*/ 	.word	0x00002760


	//   ....[2]....
        /*00c8*/ 	.word	0x00002780


	//   ....[3]....
        /*00cc*/ 	.word	0x000027b0


	//   ....[4]....
        /*00d0*/ 	.word	0x000027f0


	//   ....[5]....
        /*00d4*/ 	.word	0x00002820


	//   ....[6]....
        /*00d8*/ 	.word	0x00002840


	//   ....[7]....
        /*00dc*/ 	.word	0x00002890


	//   ....[8]....
        /*00e0*/ 	.word	0x000028c0


	//   ....[9]....
        /*00e4*/ 	.word	0x000028e0


	//   ....[10]....
        /*00e8*/ 	.word	0x00002930


	//   ....[11]....
        /*00ec*/ 	.word	0x00002960


	//   ....[12]....
        /*00f0*/ 	.word	0x00002980


	//   ....[13]....
        /*00f4*/ 	.word	0x000029f0


	//   ....[14]....
        /*00f8*/ 	.word	0x00002a00


	//   ....[15]....
        /*00fc*/ 	.word	0x00002a10


	//   ....[16]....
        /*0100*/ 	.word	0x00002a60


	//   ....[17]....
        /*0104*/ 	.word	0x00002a70


	//   ....[18]....
        /*0108*/ 	.word	0x000031d0


	//   ....[19]....
        /*010c*/ 	.word	0x00003220


	//   ....[20]....
        /*0110*/ 	.word	0x00003290


	//   ....[21]....
        /*0114*/ 	.word	0x000032f0


	//   ....[22]....
        /*0118*/ 	.word	0x00003380


	//   ....[23]....
        /*011c*/ 	.word	0x000033f0


	//   ....[24]....
        /*0120*/ 	.word	0x00003450


	//   ....[25]....
        /*0124*/ 	.word	0x000034e0


	//   ....[26]....
        /*0128*/ 	.word	0x00003550


	//   ....[27]....
        /*012c*/ 	.word	0x000035b0


	//   ....[28]....
        /*0130*/ 	.word	0x00003640


	//   ....[29]....
        /*0134*/ 	.word	0x000036a0


	//   ....[30]....
        /*0138*/ 	.word	0x00003760


	//   ....[31]....
        /*013c*/ 	.word	0x000037b0


	//   ....[32]....
        /*0140*/ 	.word	0x00003810


	//   ....[33]....
        /*0144*/ 	.word	0x00003890


	//   ....[34]....
        /*0148*/ 	.word	0x00003900


	//   ....[35]....
        /*014c*/ 	.word	0x00003950


	//----- nvinfo : EIATTR_EXIT_INSTR_OFFSETS
	.align		4
.L_3003:
        /*0150*/ 	.byte	0x04, 0x1c
        /*0152*/ 	.short	(.L_3005 - .L_3004)


	//   ....[0]....
.L_3004:
        /*0154*/ 	.word	0x00003000


	//   ....[1]....
        /*0158*/ 	.word	0x00003150


	//----- nvinfo : EIATTR_CRS_STACK_SIZE
	.align		4
.L_3005:
        /*015c*/ 	.byte	0x04, 0x1e
        /*015e*/ 	.short	(.L_3007 - .L_3006)
.L_3006:
        /*0160*/ 	.word	0x00000000


	//----- nvinfo : EIATTR_CBANK_PARAM_SIZE
	.align		4
.L_3007:
        /*0164*/ 	.byte	0x03, 0x19
        /*0166*/ 	.short	0x00b8


	//----- nvinfo : EIATTR_PARAM_CBANK
	.align		4
        /*0168*/ 	.byte	0x04, 0x0a
        /*016a*/ 	.short	(.L_3009 - .L_3008)
	.align		4
.L_3008:
        /*016c*/ 	.word	index@(.nv.constant0._Z30group_norm_nhwc_bwd_sum_kernelI11Bf16IOBf16WLi160EEv26Group_norm_nhwc_bwd_params)
        /*0170*/ 	.short	0x0210
        /*0172*/ 	.short	0x00b8


	//----- nvinfo : EIATTR_SW_WAR
	.align		4
.L_3009:
        /*0174*/ 	.byte	0x04, 0x36
        /*0176*/ 	.short	(.L_3011 - .L_3010)
.L_3010:
        /*0178*/ 	.word	0x00000008
.L_3011:


//--------------------- .nv.info._Z30group_norm_nhwc_bwd_sum_kernelI11Bf16IOFp16WLi196EEv26Group_norm_nhwc_bwd_params --------------------------
	.section	.nv.info._Z30group_norm_nhwc_bwd_sum_kernelI11Bf16IOFp16WLi196EEv26Group_norm_nhwc_bwd_params,"",@"SHT_CUDA_INFO"
	.sectionflags	@""
	.align	4


	//----- nvinfo : EIATTR_CUDA_API_VERSION
	.align		4
        /*0000*/ 	.byte	0x04, 0x37
        /*0002*/ 	.short	(.L_3013 - .L_3012)
.L_3012:
        /*0004*/ 	.word	0x00000082


	//----- nvinfo : EIATTR_KPARAM_INFO
	.align		4
.L_3013:
        /*0008*/ 	.byte	0x04, 0x17
        /*000a*/ 	.short	(.L_3015 - .L_3014)
.L_3014:
        /*000c*/ 	.word	0x00000000
        /*0010*/ 	.short	0x0000
        /*0012*/ 	.short	0x0000
        /*0014*/ 	.byte	0x00, 0xf0, 0xe1, 0x02


	//----- nvinfo : EIATTR_SPARSE_MMA_MASK
	.align		4
.L_3015:
        /*0018*/ 	.byte	0x03, 0x50
        /*001a*/ 	.short	0x0000


	//----- nvinfo : EIATTR_MAXREG_COUNT
	.align		4
        /*001c*/ 	.byte	0x03, 0x1b
        /*001e*/ 	.short	0x00ff


	//----- nvinfo : EIATTR_NUM_BARRIERS
	.align		4
        /*0020*/ 	.byte	0x02, 0x4c
        /*0022*/ 	.byte	0x01
	.zero		1


	//----- nvinfo : EIATTR_MERCURY_ISA_VERSION
	.align		4
        /*0024*/ 	.byte	0x03, 0x5f
        /*0026*/ 	.short	0x0101


	//----- nvinfo : EIATTR_COOP_GROUP_MASK_REGIDS
	.align		4
        /*0028*/ 	.byte	0x04, 0x29
        /*002a*/ 	.short	(.L_3017 - .L_3016)


	//   ....[0]....
.L_3016:
        /*002c*/ 	.word	0x05000005


	//   ....[1]....
        /*0030*/ 	.word	0x05000005


	//   ....[2]....
        /*0034*/ 	.word	0x05000005


	//   ....[3]....
        /*0038*/ 	.word	0x05000005


	//   ....[4]....
        /*003c*/ 	.word	0x05000005


	//   ....[5]....
        /*0040*/ 	.word	0x05000005


	//   ....[6]....
        /*0044*/ 	.word	0x05000005


	//   ....[7]....
        /*0048*/ 	.word	0x05000005


	//   ....[8]....
        /*004c*/ 	.word	0x05000005


	//   ....[9]....
        /*0050*/ 	.word	0x05000005


	//   ....[10]....
        /*0054*/ 	.word	0x05000005


	//   ....[11]....
        /*0058*/ 	.word	0x05000005


	//   ....[12]....
        /*005c*/ 	.word	0x05000005


	//   ....[13]....
        /*0060*/ 	.word	0x05000005


	//   ....[14]....
        /*0064*/ 	.word	0x05000005


	//   ....[15]....
        /*0068*/ 	.word	0x05000005


	//   ....[16]....
        /*006c*/ 	.word	0x05000005


	//   ....[17]....
        /*0070*/ 	.word	0x05000005


	//   ....[18]....
        /*0074*/ 	.word	0x05000005


	//   ....[19]....
        /*0078*/ 	.word	0x05000005


	//   ....[20]....
        /*007c*/ 	.word	0x05000005


	//   ....[21]....
        /*0080*/ 	.word	0x05000005


	//----- nvinfo : EIATTR_COOP_GROUP_INSTR_OFFSETS
	.align		4
.L_3017:
        /*0084*/ 	.byte	0x04, 0x28
        /*0086*/ 	.short	(.L_3019 - .L_3018)


	//   ....[0]....
.L_3018:
        /*0088*/ 	.word	0x000027b0


	//   ....[1]....
        /*008c*/ 	.word	0x000028b0


	//   ....[2]....
        /*0090*/ 	.word	0x000028f0


	//   ....[3]....
        /*0094*/ 	.word	0x000029f0


	//   ....[4]....
        /*0098*/ 	.word	0x00002a30


	//   ....[5]....
        /*009c*/ 	.word	0x00002b30


	//   ....[6]....
        /*00a0*/ 	.word	0x00002b70


	//   ....[7]....
        /*00a4*/ 	.word	0x00002ca0


	//   ....[8]....
        /*00a8*/ 	.word	0x00002cf0


	//   ....[9]....
        /*00ac*/ 	.word	0x00002d60


	//   ....[10]....
        /*00b0*/ 	.word	0x00002dd0


	//   ....[11]....
        /*00b4*/ 	.word	0x000036d0


	//   ....[12]....
        /*00b8*/ 	.word	0x00003720


	//   ....[13]....
        /*00bc*/ 	.word	0x00003790


	//   ....[14]....
        /*00c0*/ 	.word	0x000037e0


	//   ....[15]....
        /*00c4*/ 	.word	0x00003850


	//   ....[16]....
        /*00c8*/ 	.word	0x000038a0


	//   ....[17]....
        /*00cc*/ 	.word	0x00003910


	//   ....[18]....
        /*00d0*/ 	.word	0x00003970


	//   ....[19]....
        /*00d4*/ 	.word	0x000039f0


	//   ....[20]....
        /*00d8*/ 	.word	0x00003a80


	//   ....[21]....
        /*00dc*/ 	.word	0x00003b10


	//----- nvinfo : EIATTR_EXIT_INSTR_OFFSETS
	.align		4
.L_3019:
        /*00e0*/ 	.byte	0x04, 0x1c
        /*00e2*/ 	.short	(.L_3021 - .L_3020)


	//   ....[0]....
.L_3020:
        /*00e4*/ 	.word	0x00003560


	//   ....[1]....
        /*00e8*/ 	.word	0x000036b0


	//----- nvinfo : EIATTR_CRS_STACK_SIZE
	.align		4
.L_3021:
        /*00ec*/ 	.byte	0x04, 0x1e
        /*00ee*/ 	.short	(.L_3023 - .L_3022)
.L_3022:
        /*00f0*/ 	.word	0x00000000


	//----- nvinfo : EIATTR_CBANK_PARAM_SIZE
	.align		4
.L_3023:
        /*00f4*/ 	.byte	0x03, 0x19
        /*00f6*/ 	.short	0x00b8


	//----- nvinfo : EIATTR_PARAM_CBANK
	.align		4
        /*00f8*/ 	.byte	0x04, 0x0a
        /*00fa*/ 	.short	(.L_3025 - .L_3024)
	.align		4
.L_3024:
        /*00fc*/ 	.word	index@(.nv.constant0._Z30group_norm_nhwc_bwd_sum_kernelI11Bf16IOFp16WLi196EEv26Group_norm_nhwc_bwd_params)
        /*0100*/ 	.short	0x0210
        /*0102*/ 	.short	0x00b8


	//----- nvinfo : EIATTR_SW_WAR
	.align		4
.L_3025:
        /*0104*/ 	.byte	0x04, 0x36
        /*0106*/ 	.short	(.L_3027 - .L_3026)
.L_3026:
        /*0108*/ 	.word	0x00000008
.L_3027:


//--------------------- .nv.info._Z30group_norm_nhwc_bwd_sum_kernelI11Bf16IOFp16WLi168EEv26Group_norm_nhwc_bwd_params --------------------------
	.section	.nv.info._Z30group_norm_nhwc_bwd_sum_kernelI11Bf16IOFp16WLi168EEv26Group_norm_nhwc_bwd_params,"",@"SHT_CUDA_INFO"
	.sectionflags	@""
	.align	4


	//----- nvinfo : EIATTR_CUDA_API_VERSION
	.align		4
        /*0000*/ 	.byte	0x04, 0x37
        /*0002*/ 	.short	(.L_3029 - .L_3028)
.L_3028:
        /*0004*/ 	.word	0x00000082


	//----- nvinfo : EIATTR_KPARAM_INFO
	.align		4
.L_3029:
        /*0008*/ 	.byte	0x04, 0x17
        /*000a*/ 	.short	(.L_3031 - .L_3030)
.L_3030:
        /*000c*/ 	.word	0x00000000
        /*0010*/ 	.short	0x0000
        /*0012*/ 	.short	0x0000
        /*0014*/ 	.byte	0x00, 0xf0, 0xe1, 0x02


	//----- nvinfo : EIATTR_SPARSE_MMA_MASK
	.align		4
.L_3031:
        /*0018*/ 	.byte	0x03, 0x50
        /*001a*/ 	.short	0x0000


	//----- nvinfo : EIATTR_MAXREG_COUNT
	.align		4
        /*001c*/ 	.byte	0x03, 0x1b
        /*001e*/ 	.short	0x00ff


	//----- nvinfo : EIATTR_NUM_BARRIERS
	.align		4
        /*0020*/ 	.byte	0x02, 0x4c
        /*0022*/ 	.byte	0x01
	.zero		1


	//----- nvinfo : EIATTR_MERCURY_ISA_VERSION
	.align		4
        /*0024*/ 	.byte	0x03, 0x5f
        /*0026*/ 	.short	0x0101


	//----- nvinfo : EIATTR_COOP_GROUP_MASK_REGIDS
	.align		4
        /*0028*/ 	.byte	0x04, 0x29
        /*002a*/ 	.short	(.L_3033 - .L_3032)


	//   ....[0]....
.L_3032:
        /*002c*/ 	.word	0x05000005


	//   ....[1]....
        /*0030*/ 	.word	0x05000005


	//   ....[2]....
        /*0034*/ 	.word	0x05000005


	//   ....[3]....
        /*0038*/ 	.word	0x05000005


	//   ....[4]....
        /*003c*/ 	.word	0x05000005


	//   ....[5]....
        /*0040*/ 	.word	0x05000005


	//   ....[6]....
        /*0044*/ 	.word	0x05000005


	//   ....[7]....
        /*0048*/ 	.word	0x05000005


	//   ....[8]....
        /*004c*/ 	.word	0x05000005


	//   ....[9]....
        /*0050*/ 	.word	0x05000005


	//   ....[10]....
        /*0054*/ 	.word	0x05000005


	//   ....[11]....
        /*0058*/ 	.word	0x05000005


	//   ....[12]....
        /*005c*/ 	.word	0x05000005


	//   ....[13]....
        /*0060*/ 	.word	0x05000005


	//   ....[14]....
        /*0064*/ 	.word	0x05000005


	//   ....[15]....
        /*0068*/ 	.word	0x05000005


	//   ....[16]....
        /*006c*/ 	.word	0x05000005


	//   ....[17]....
        /*0070*/ 	.word	0x05000005


	//   ....[18]....
        /*0074*/ 	.word	0x05000005


	//   ....[19]....
        /*0078*/ 	.word	0x05000005


	//   ....[20]....
        /*007c*/ 	.word	0x05000005


	//   ....[21]....
        /*0080*/ 	.word	0x05000005


	//----- nvinfo : EIATTR_COOP_GROUP_INSTR_OFFSETS
	.align		4
.L_3033:
        /*0084*/ 	.byte	0x04, 0x28
        /*0086*/ 	.short	(.L_3035 - .L_3034)


	//   ....[0]....
.L_3034:
        /*0088*/ 	.word	0x00002790


	//   ....[1]....
        /*008c*/ 	.word	0x00002890


	//   ....[2]....
        /*0090*/ 	.word	0x000028d0


	//   ....[3]....
        /*0094*/ 	.word	0x000029d0


	//   ....[4]....
        /*0098*/ 	.word	0x00002a10


	//   ....[5]....
        /*009c*/ 	.word	0x00002b10


	//   ....[6]....
        /*00a0*/ 	.word	0x00002b50


	//   ....[7]....
        /*00a4*/ 	.word	0x00002c80


	//   ....[8]....
        /*00a8*/ 	.word	0x00002cd0


	//   ....[9]....
        /*00ac*/ 	.word	0x00002d40


	//   ....[10]....
        /*00b0*/ 	.word	0x00002db0


	//   ....[11]....
        /*00b4*/ 	.word	0x00003620


	//   ....[12]....
        /*00b8*/ 	.word	0x00003670


	//   ....[13]....
        /*00bc*/ 	.word	0x000036e0


	//   ....[14]....
        /*00c0*/ 	.word	0x00003730


	//   ....[15]....
        /*00c4*/ 	.word	0x000037a0


	//   ....[16]....
        /*00c8*/ 	.word	0x000037f0


	//   ....[17]....
        /*00cc*/ 	.word	0x00003860


	//   ....[18]....
        /*00d0*/ 	.word	0x000038c0


	//   ....[19]....
        /*00d4*/ 	.word	0x00003940


	//   ....[20]....
        /*00d8*/ 	.word	0x000039d0


	//   ....[21]....
        /*00dc*/ 	.word	0x00003a60


	//----- nvinfo : EIATTR_EXIT_INSTR_OFFSETS
	.align		4
.L_3035:
        /*00e0*/ 	.byte	0x04, 0x1c
        /*00e2*/ 	.short	(.L_3037 - .L_3036)


	//   ....[0]....
.L_3036:
        /*00e4*/ 	.word	0x000034b0


	//   ....[1]....
        /*00e8*/ 	.word	0x00003600


	//----- nvinfo : EIATTR_CRS_STACK_SIZE
	.align		4
.L_3037:
        /*00ec*/ 	.byte	0x04, 0x1e
        /*00ee*/ 	.short	(.L_3039 - .L_3038)
.L_3038:
        /*00f0*/ 	.word	0x00000000


	//----- nvinfo : EIATTR_CBANK_PARAM_SIZE
	.align		4
.L_3039:
        /*00f4*/ 	.byte	0x03, 0x19
        /*00f6*/ 	.short	0x00b8


	//----- nvinfo : EIATTR_PARAM_CBANK
	.align		4
        /*00f8*/ 	.byte	0x04, 0x0a
        /*00fa*/ 	.short	(.L_3041 - .L_3040)
	.align		4
.L_3040:
        /*00fc*/ 	.word	index@(.nv.constant0._Z30group_norm_nhwc_bwd_sum_kernelI11Bf16IOFp16WLi168EEv26Group_norm_nhwc_bwd_params)
        /*0100*/ 	.short	0x0210
        /*0102*/ 	.short	0x00b8


	//----- nvinfo : EIATTR_SW_WAR
	.align		4
.L_3041:
        /*0104*/ 	.byte	0x04, 0x36
        /*0106*/ 	.short	(.L_3043 - .L_3042)
.L_3042:
        /*0108*/ 	.word	0x00000008
.L_3043:


//--------------------- .nv.info._Z30group_norm_nhwc_bwd_sum_kernelI11Bf16IOFp16WLi64EEv26Group_norm_nhwc_bwd_params --------------------------
	.section	.nv.info._Z30group_norm_nhwc_bwd_sum_kernelI11Bf16IOFp16WLi64EEv26Group_norm_nhwc_bwd_params,"",@"SHT_CUDA_INFO"
	.sectionflags	@""
	.align	4


	//----- nvinfo : EIATTR_CUDA_API_VERSION
	.align		4
        /*0000*/ 	.byte	0x04, 0x37
        /*0002*/ 	.short	(.L_3045 - .L_3044)
.L_3044:
        /*0004*/ 	.word	0x00000082


	//----- nvinfo : EIATTR_KPARAM_INFO
	.align		4
.L_3045:
        /*0008*/ 	.byte	0x04, 0x17
        /*000a*/ 	.short	(.L_3047 - .L_3046)
.L_3046:
        /*000c*/ 	.word	0x00000000
        /*0010*/ 	.short	0x0000
        /*0012*/ 	.short	0x0000
        /*0014*/ 	.byte	0x00, 0xf0, 0xe1, 0x02


	//----- nvinfo : EIATTR_SPARSE_MMA_MASK
	.align		4
.L_3047:
        /*0018*/ 	.byte	0x03, 0x50
        /*001a*/ 	.short	0x0000


	//----- nvinfo : EIATTR_MAXREG_COUNT
	.align		4
        /*001c*/ 	.byte	0x03, 0x1b
        /*001e*/ 	.short	0x00ff


	//----- nvinfo : EIATTR_NUM_BARRIERS
	.align		4
        /*0020*/ 	.byte	0x02, 0x4c
        /*0022*/ 	.byte	0x01
	.zero		1


	//----- nvinfo : EIATTR_MERCURY_ISA_VERSION
	.align		4
        /*0024*/ 	.byte	0x03, 0x5f
        /*0026*/ 	.short	0x0101


	//----- nvinfo : EIATTR_COOP_GROUP_MASK_REGIDS
	.align		4
        /*0028*/ 	.byte	0x04, 0x29
        /*002a*/ 	.short	(.L_3049 - .L_3048)


	//   ....[0]....
.L_3048:
        /*002c*/ 	.word	0xffffffff


	//   ....[1]....
        /*0030*/ 	.word	0xffffffff


	//   ....[2]....
        /*0034*/ 	.word	0xffffffff


	//   ....[3]....
        /*0038*/ 	.word	0xffffffff


	//   ....[4]....
        /*003c*/ 	.word	0xffffffff


	//   ....[5]....
        /*0040*/ 	.word	0xffffffff


	//   ....[6]....
        /*0044*/ 	.word	0xffffffff


	//   ....[7]....
        /*0048*/ 	.word	0xffffffff


	//   ....[8]....
        /*004c*/ 	.word	0xffffffff


	//   ....[9]....
        /*0050*/ 	.word	0xffffffff


	//   ....[10]....
        /*0054*/ 	.word	0xffffffff


	//   ....[11]....
        /*0058*/ 	.word	0xffffffff


	//   ....[12]....
        /*005c*/ 	.word	0xffffffff


	//   ....[13]....
        /*0060*/ 	.word	0xffffffff


	//   ....[14]....
        /*0064*/ 	.word	0xffffffff


	//   ....[15]....
        /*0068*/ 	.word	0xffffffff


	//   ....[16]....
        /*006c*/ 	.word	0xffffffff


	//   ....[17]....
        /*0070*/ 	.word	0xffffffff


	//   ....[18]....
        /*0074*/ 	.word	0x05000013


	//   ....[19]....
        /*0078*/ 	.word	0x05000013


	//   ....[20]....
        /*007c*/ 	.word	0x05000013


	//   ....[21]....
        /*0080*/ 	.word	0x05000013


	//   ....[22]....
        /*0084*/ 	.word	0x05000013


	//   ....[23]....
        /*0088*/ 	.word	0x05000013


	//   ....[24]....
        /*008c*/ 	.word	0x05000013


	//   ....[25]....
        /*0090*/ 	.word	0x05000013


	//   ....[26]....
        /*0094*/ 	.word	0x05000013


	//   ....[27]....
        /*0098*/ 	.word	0x05000013


	//   ....[28]....
        /*009c*/ 	.word	0x05000013


	//   ....[29]....
        /*00a0*/ 	.word	0x05000013


	//   ....[30]....
        /*00a4*/ 	.word	0x05000013


	//   ....[31]....
        /*00a8*/ 	.word	0x05000013


	//   ....[32]....
        /*00ac*/ 	.word	0x05000013


	//   ....[33]....
        /*00b0*/ 	.word	0x05000013


	//   ....[34]....
        /*00b4*/ 	.word	0x05000013


	//   ....[35]....
        /*00b8*/ 	.word	0x05000013


	//----- nvinfo : EIATTR_COOP_GROUP_INSTR_OFFSETS
	.align		4
.L_3049:
        /*00bc*/ 	.byte	0x04, 0x28
        /*00be*/ 	.short	(.L_3051 - .L_3050)


	//   ....[0]....
.L_3050:
        /*00c0*/ 	.word	0x000015f0


	//   ....[1]....
        /*00c4*/ 	.word	0x00001620


	//   ....[2]....
        /*00c8*/ 	.word	0x00001630


	//   ....[3]....
        /*00cc*/ 	.word	0x00001690


	//   ....[4]....
        /*00d0*/ 	.word	0x000016c0


	//   ....[5]....
        /*00d4*/ 	.word	0x000016d0


	//   ....[6]....
        /*00d8*/ 	.word	0x00001730


	//   ....[7]....
        /*00dc*/ 	.word	0x00001760


	//   ....[8]....
        /*00e0*/ 	.word	0x00001770


	//   ....[9]....
        /*00e4*/ 	.word	0x000017d0


	//   ....[10]....
        /*00e8*/ 	.word	0x00001800


	//   ....[11]....
        /*00ec*/ 	.word	0x00001810


	//   ....[12]....
        /*00f0*/ 	.word	0x00001870


	//   ....[13]....
        /*00f4*/ 	.word	0x000018a0


	//   ....[14]....
        /*00f8*/ 	.word	0x000018b0


	//   ....[15]....
        /*00fc*/ 	.word	0x00001910


	//   ....[16]....
        /*0100*/ 	.word	0x00001920


	//   ....[17]....
        /*0104*/ 	.word	0x00001930


	//   ....[18]....
        /*0108*/ 	.word	0x00001eb0


	//   ....[19]....
        /*010c*/ 	.word	0x00001f00


	//   ....[20]....
        /*0110*/ 	.word	0x00001f70


	//   ....[21]....
        /*0114*/ 	.word	0x00001fd0


	//   ....[22]....
        /*0118*/ 	.word	0x00002060


	//   ....[23]....
        /*011c*/ 	.word	0x000020d0


	//   ....[24]....
        /*0120*/ 	.word	0x00002130


	//   ....[25]....
        /*0124*/ 	.word	0x000021c0


	//   ....[26]....
        /*0128*/ 	.word	0x00002230


	//   ....[27]....
        /*012c*/ 	.word	0x00002290


	//   ....[28]....
        /*0130*/ 	.word	0x00002320


	//   ....[29]....
        /*0134*/ 	.word	0x00002390


	//   ....[30]....
        /*0138*/ 	.word	0x000023f0


	//   ....[31]....
        /*013c*/ 	.word	0x00002470


	//   ....[32]....
        /*0140*/ 	.word	0x000024c0


	//   ....[33]....
        /*0144*/ 	.word	0x00002540


	//   ....[34]....
        /*0148*/ 	.word	0x000025b0


	//   ....[35]....
        /*014c*/ 	.word	0x00002600


	//----- nvinfo : EIATTR_EXIT_INSTR_OFFSETS
	.align		4
.L_3051:
        /*0150*/ 	.byte	0x04, 0x1c
        /*0152*/ 	.short	(.L_3053 - .L_3052)


	//   ....[0]....
.L_3052:
        /*0154*/ 	.word	0x00001cd0


	//   ....[1]....
        /*0158*/ 	.word	0x00001e20


	//----- nvinfo : EIATTR_CRS_STACK_SIZE
	.align		4
.L_3053:
        /*015c*/ 	.byte	0x04, 0x1e
        /*015e*/ 	.short	(.L_3055 - .L_3054)
.L_3054:
        /*0160*/ 	.word	0x00000000


	//----- nvinfo : EIATTR_CBANK_PARAM_SIZE
	.align		4
.L_3055:
        /*0164*/ 	.byte	0x03, 0x19
        /*0166*/ 	.short	0x00b8


	//----- nvinfo : EIATTR_PARAM_CBANK
	.align		4
        /*0168*/ 	.byte	0x04, 0x0a
        /*016a*/ 	.short	(.L_3057 - .L_3056)
	.align		4
.L_3056:
        /*016c*/ 	.word	index@(.nv.constant0._Z30group_norm_nhwc_bwd_sum_kernelI11Bf16IOFp16WLi64EEv26Group_norm_nhwc_bwd_params)
        /*0170*/ 	.short	0x0210
        /*0172*/ 	.short	0x00b8


	//----- nvinfo : EIATTR_SW_WAR
	.align		4
.L_3057:
        /*0174*/ 	.byte	0x04, 0x36
        /*0176*/ 	.short	(.L_3059 - .L_3058)
.L_3058:
        /*0178*/ 	.word	0x00000008
.L_3059:


//--------------------- .nv.info._Z30group_norm_nhwc_bwd_sum_kernelI11Bf16IOFp16WLi128EEv26Group_norm_nhwc_bwd_params --------------------------
	.section	.nv.info._Z30group_norm_nhwc_bwd_sum_kernelI11Bf16IOFp16WLi128EEv26Group_norm_nhwc_bwd_params,"",@"SHT_CUDA_INFO"
	.sectionflags	@""
	.align	4


	//----- nvinfo : EIATTR_CUDA_API_VERSION
	.align		4
        /*0000*/ 	.byte	0x04, 0x37
        /*0002*/ 	.short	(.L_3061 - .L_3060)
.L_3060:
        /*0004*/ 	.word	0x00000082


	//----- nvinfo : EIATTR_KPARAM_INFO
	.align		4
.L_3061:
        /*0008*/ 	.byte	0x04, 0x17
        /*000a*/ 	.short	(.L_3063 - .L_3062)
.L_3062:
        /*000c*/ 	.word	0x00000000
        /*0010*/ 	.short	0x0000
        /*0012*/ 	.short	0x0000
        /*0014*/ 	.byte	0x00, 0xf0, 0xe1, 0x02


	//----- nvinfo : EIATTR_SPARSE_MMA_MASK
	.align		4
.L_3063:
        /*0018*/ 	.byte	0x03, 0x50
        /*001a*/ 	.short	0x0000


	//----- nvinfo : EIATTR_MAXREG_COUNT
	.align		4
        /*001c*/ 	.byte	0x03, 0x1b
        /*001e*/ 	.short	0x00ff


	//----- nvinfo : EIATTR_NUM_BARRIERS
	.align		4
        /*0020*/ 	.byte	0x02, 0x4c
        /*0022*/ 	.byte	0x01
	.zero		1


	//----- nvinfo : EIATTR_MERCURY_ISA_VERSION
	.align		4
        /*0024*/ 	.byte	0x03, 0x5f
        /*0026*/ 	.short	0x0101


	//----- nvinfo : EIATTR_COOP_GROUP_MASK_REGIDS
	.align		4
        /*0028*/ 	.byte	0x04, 0x29
        /*002a*/ 	.short	(.L_3065 - .L_3064)


	//   ....[0]....
.L_3064:
        /*002c*/ 	.word	0xffffffff


	//   ....[1]....
        /*0030*/ 	.word	0xffffffff


	//   ....[2]....
        /*0034*/ 	.word	0xffffffff


	//   ....[3]....
        /*0038*/ 	.word	0xffffffff


	//   ....[4]....
        /*003c*/ 	.word	0xffffffff


	//   ....[5]....
        /*0040*/ 	.word	0xffffffff


	//   ....[6]....
        /*0044*/ 	.word	0xffffffff


	//   ....[7]....
        /*0048*/ 	.word	0xffffffff


	//   ....[8]....
        /*004c*/ 	.word	0xffffffff


	//   ....[9]....
        /*0050*/ 	.word	0xffffffff


	//   ....[10]....
        /*0054*/ 	.word	0xffffffff


	//   ....[11]....
        /*0058*/ 	.word	0xffffffff


	//   ....[12]....
        /*005c*/ 	.word	0xffffffff


	//   ....[13]....
        /*0060*/ 	.word	0xffffffff


	//   ....[14]....
        /*0064*/ 	.word	0xffffffff


	//   ....[15]....
        /*0068*/ 	.word	0xffffffff


	//   ....[16]....
        /*006c*/ 	.word	0xffffffff


	//   ....[17]....
        /*0070*/ 	.word	0xffffffff


	//   ....[18]....
        /*0074*/ 	.word	0x05000017


	//   ....[19]....
        /*0078*/ 	.word	0x05000017


	//   ....[20]....
        /*007c*/ 	.word	0x05000017


	//   ....[21]....
        /*0080*/ 	.word	0x05000017


	//   ....[22]....
        /*0084*/ 	.word	0x05000017


	//   ....[23]....
        /*0088*/ 	.word	0x05000017


	//   ....[24]....
        /*008c*/ 	.word	0x05000017


	//   ....[25]....
        /*0090*/ 	.word	0x05000017


	//   ....[26]....
        /*0094*/ 	.word	0x05000017


	//   ....[27]....
        /*0098*/ 	.word	0x05000017


	//   ....[28]....
        /*009c*/ 	.word	0x05000017


	//   ....[29]....
        /*00a0*/ 	.word	0x05000017


	//   ....[30]....
        /*00a4*/ 	.word	0x05000017


	//   ....[31]....
        /*00a8*/ 	.word	0x05000017


	//   ....[32]....
        /*00ac*/ 	.word	0x05000017


	//   ....[33]....
        /*00b0*/ 	.word	0x05000017


	//   ....[34]....
        /*00b4*/ 	.word	0x05000017


	//   ....[35]....
        /*00b8*/ 	.word	0x05000017


	//----- nvinfo : EIATTR_COOP_GROUP_INSTR_OFFSETS
	.align		4
.L_3065:
        /*00bc*/ 	.byte	0x04, 0x28
        /*00be*/ 	.short	(.L_3067 - .L_3066)


	//   ....[0]....
.L_3066:
        /*00c0*/ 	.word	0x00002670


	//   ....[1]....
        /*00c4*/ 	.word	0x000026a0


	//   ....[2]....
        /*00c8*/ 	.word	0x000026b0


	//   ....[3]....
        /*00cc*/ 	.word	0x00002710


	//   ....[4]....
        /*00d0*/ 	.word	0x00002740


	//   ....[5]....
        /*00d4*/ 	.word	0x00002750


	//   ....[6]....
        /*00d8*/ 	.word	0x000027b0


	//   ....[7]....
        /*00dc*/ 	.word	0x000027e0


	//   ....[8]....
        /*00e0*/ 	.word	0x000027f0


	//   ....[9]....
        /*00e4*/ 	.word	0x00002850


	//   ....[10]....
        /*00e8*/ 	.word	0x00002880


	//   ....[11]....
        /*00ec*/ 	.word	0x00002890


	//   ....[12]....
        /*00f0*/ 	.word	0x000028f0


	//   ....[13]....
        /*00f4*/ 	.word	0x00002920


	//   ....[14]....
        /*00f8*/ 	.word	0x00002930


	//   ....[15]....
        /*00fc*/ 	.word	0x00002990


	//   ....[16]....
        /*0100*/ 	.word	0x000029a0


	//   ....[17]....
        /*0104*/ 	.word	0x000029b0


	//   ....[18]....
        /*0108*/ 	.word	0x00003090


	//   ....[19]....
        /*010c*/ 	.word	0x000030e0


	//   ....[20]....
        /*0110*/ 	.word	0x00003130


	//   ....[21]....
        /*0114*/ 	.word	0x000031f0


	//   ....[22]....
        /*0118*/ 	.word	0x00003240


	//   ....[23]....
        /*011c*/ 	.word	0x00003290


	//   ....[24]....
        /*0120*/ 	.word	0x00003350


	//   ....[25]....
        /*0124*/ 	.word	0x000033a0


	//   ....[26]....
        /*0128*/ 	.word	0x000033f0


	//   ....[27]....
        /*012c*/ 	.word	0x000034b0


	//   ....[28]....
        /*0130*/ 	.word	0x00003500


	//   ....[29]....
        /*0134*/ 	.word	0x00003550


	//   ....[30]....
        /*0138*/ 	.word	0x00003610


	//   ....[31]....
        /*013c*/ 	.word	0x00003660


	//   ....[32]....
        /*0140*/ 	.word	0x000036b0


	//   ....[33]....
        /*0144*/ 	.word	0x00003760


	//   ....[34]....
        /*0148*/ 	.word	0x000037b0


	//   ....[35]....
        /*014c*/ 	.word	0x00003800


	//----- nvinfo : EIATTR_EXIT_INSTR_OFFSETS
	.align		4
.L_3067:
        /*0150*/ 	.byte	0x04, 0x1c
        /*0152*/ 	.short	(.L_3069 - .L_3068)


	//   ....[0]....
.L_3068:
        /*0154*/ 	.word	0x00002ed0


	//   ....[1]....
        /*0158*/ 	.word	0x00003020


	//----- nvinfo : EIATTR_CRS_STACK_SIZE
	.align		4
.L_3069:
        /*015c*/ 	.byte	0x04, 0x1e
        /*015e*/ 	.short	(.L_3071 - .L_3070)
.L_3070:
        /*0160*/ 	.word	0x00000000


	//----- nvinfo : EIATTR_CBANK_PARAM_SIZE
	.align		4
.L_3071:
        /*0164*/ 	.byte	0x03, 0x19
        /*0166*/ 	.short	0x00b8


	//----- nvinfo : EIATTR_PARAM_CBANK
	.align		4
        /*0168*/ 	.byte	0x04, 0x0a
        /*016a*/ 	.short	(.L_3073 - .L_3072)
	.align		4
.L_3072:
        /*016c*/ 	.word	index@(.nv.constant0._Z30group_norm_nhwc_bwd_sum_kernelI11Bf16IOFp16WLi128EEv26Group_norm_nhwc_bwd_params)
        /*0170*/ 	.short	0x0210
        /*0172*/ 	.short	0x00b8


	//----- nvinfo : EIATTR_SW_WAR
	.align		4
.L_3073:
        /*0174*/ 	.byte	0x04, 0x36
        /*0176*/ 	.short	(.L_3075 - .L_3074)
.L_3074:
        /*0178*/ 	.word	0x00000008
.L_3075:


//--------------------- .nv.info._Z30group_norm_nhwc_bwd_sum_kernelI11Bf16IOFp16WLi192EEv26Group_norm_nhwc_bwd_params --------------------------
	.section	.nv.info._Z30group_norm_nhwc_bwd_sum_kernelI11Bf16IOFp16WLi192EEv26Group_norm_nhwc_bwd_params,"",@"SHT_CUDA_INFO"
	.sectionflags	@""
	.align	4


	//----- nvinfo : EIATTR_CUDA_API_VERSION
	.align		4
        /*0000*/ 	.byte	0x04, 0x37
        /*0002*/ 	.short	(.L_3077 - .L_3076)
.L_3076:
        /*0004*/ 	.word	0x00000082


	//----- nvinfo : EIATTR_KPARAM_INFO
	.align		4
.L_3077:
        /*0008*/ 	.byte	0x04, 0x17
        /*000a*/ 	.short	(.L_3079 - .L_3078)
.L_3078:
        /*000c*/ 	.word	0x00000000
        /*0010*/ 	.short	0x0000
        /*0012*/ 	.short	0x0000
        /*0014*/ 	.byte	0x00, 0xf0, 0xe1, 0x02


	//----- nvinfo : EIATTR_SPARSE_MMA_MASK
	.align		4
.L_3079:
        /*0018*/ 	.byte	0x03, 0x50
        /*001a*/ 	.short	0x0000


	//----- nvinfo : EIATTR_MAXREG_COUNT
	.align		4
        /*001c*/ 	.byte	0x03, 0x1b
        /*001e*/ 	.short	0x00ff


	//----- nvinfo : EIATTR_NUM_BARRIERS
	.align		4
        /*0020*/ 	.byte	0x02, 0x4c
        /*0022*/ 	.byte	0x01
	.zero		1


	//----- nvinfo : EIATTR_MERCURY_ISA_VERSION
	.align		4
        /*0024*/ 	.byte	0x03, 0x5f
        /*0026*/ 	.short	0x0101


	//----- nvinfo : EIATTR_COOP_GROUP_MASK_REGIDS
	.align		4
        /*0028*/ 	.byte	0x04, 0x29
        /*002a*/ 	.short	(.L_3081 - .L_3080)


	//   ....[0]....
.L_3080:
        /*002c*/ 	.word	0xffffffff


	//   ....[1]....
        /*0030*/ 	.word	0xffffffff


	//   ....[2]....
        /*0034*/ 	.word	0xffffffff


	//   ....[3]....
        /*0038*/ 	.word	0xffffffff


	//   ....[4]....
        /*003c*/ 	.word	0xffffffff


	//   ....[5]....
        /*0040*/ 	.word	0xffffffff


	//   ....[6]....
        /*0044*/ 	.word	0xffffffff


	//   ....[7]....
        /*0048*/ 	.word	0xffffffff


	//   ....[8]....
        /*004c*/ 	.word	0xffffffff


	//   ....[9]....
        /*0050*/ 	.word	0xffffffff


	//   ....[10]....
        /*0054*/ 	.word	0xffffffff


	//   ....[11]....
        /*0058*/ 	.word	0xffffffff


	//   ....[12]....
        /*005c*/ 	.word	0xffffffff


	//   ....[13]....
        /*0060*/ 	.word	0xffffffff


	//   ....[14]....
        /*0064*/ 	.word	0xffffffff


	//   ....[15]....
        /*0068*/ 	.word	0xffffffff


	//   ....[16]....
        /*006c*/ 	.word	0xffffffff


	//   ....[17]....
        /*0070*/ 	.word	0xffffffff


	//   ....[18]....
        /*0074*/ 	.word	0x0500001d


	//   ....[19]....
        /*0078*/ 	.word	0x0500001d


	//   ....[20]....
        /*007c*/ 	.word	0x0500001d


	//   ....[21]....
        /*0080*/ 	.word	0x0500001d


	//   ....[22]....
        /*0084*/ 	.word	0x0500001d


	//   ....[23]....
        /*0088*/ 	.word	0x0500001d


	//   ....[24]....
        /*008c*/ 	.word	0x0500001d


	//   ....[25]....
        /*0090*/ 	.word	0x0500001d


	//   ....[26]....
        /*0094*/ 	.word	0x0500001d


	//   ....[27]....
        /*0098*/ 	.word	0x0500001d


	//   ....[28]....
        /*009c*/ 	.word	0x0500001d


	//   ....[29]....
        /*00a0*/ 	.word	0x0500001d


	//   ....[30]....
        /*00a4*/ 	.word	0x0500001d


	//   ....[31]....
        /*00a8*/ 	.word	0x0500001d


	//   ....[32]....
        /*00ac*/ 	.word	0x0500001d


	//   ....[33]....
        /*00b0*/ 	.word	0x0500001d


	//   ....[34]....
        /*00b4*/ 	.word	0x0500001d


	//   ....[35]....
        /*00b8*/ 	.word	0x0500001d


	//----- nvinfo : EIATTR_COOP_GROUP_INSTR_OFFSETS
	.align		4
.L_3081:
        /*00bc*/ 	.byte	0x04, 0x28
        /*00be*/ 	.short	(.L_3083 - .L_3082)


	//   ....[0]....
.L_3082:
        /*00c0*/ 	.word	0x000027f0


	//   ....[1]....
        /*00c4*/ 	.word	0x00002820


	//   ....[2]....
        /*00c8*/ 	.word	0x00002830


	//   ....[3]....
        /*00cc*/ 	.word	0x00002890


	//   ....[4]....
        /*00d0*/ 	.word	0x000028c0


	//   ....[5]....
        /*00d4*/ 	.word	0x000028d0


	//   ....[6]....
        /*00d8*/ 	.word	0x00002930


	//   ....[7]....
        /*00dc*/ 	.word	0x00002960


	//   ....[8]....
        /*00e0*/ 	.word	0x00002970


	//   ....[9]....
        /*00e4*/ 	.word	0x000029d0


	//   ....[10]....
        /*00e8*/ 	.word	0x00002a00


	//   ....[11]....
        /*00ec*/ 	.word	0x00002a10


	//   ....[12]....
        /*00f0*/ 	.word	0x00002a70


	//   ....[13]....
        /*00f4*/ 	.word	0x00002aa0


	//   ....[14]....
        /*00f8*/ 	.word	0x00002ab0


	//   ....[15]....
        /*00fc*/ 	.word	0x00002b10


	//   ....[16]....
        /*0100*/ 	.word	0x00002b20


	//   ....[17]....
        /*0104*/ 	.word	0x00002b30


	//   ....[18]....
        /*0108*/ 	.word	0x00003340


	//   ....[19]....
        /*010c*/ 	.word	0x00003390


	//   ....[20]....
        /*0110*/ 	.word	0x00003400


	//   ....[21]....
        /*0114*/ 	.word	0x000034b0


	//   ....[22]....
        /*0118*/ 	.word	0x00003500


	//   ....[23]....
        /*011c*/ 	.word	0x00003570


	//   ....[24]....
        /*0120*/ 	.word	0x00003620


	//   ....[25]....
        /*0124*/ 	.word	0x00003670


	//   ....[26]....
        /*0128*/ 	.word	0x000036e0


	//   ....[27]....
        /*012c*/ 	.word	0x00003790


	//   ....[28]....
        /*0130*/ 	.word	0x000037e0


	//   ....[29]....
        /*0134*/ 	.word	0x00003850


	//   ....[30]....
        /*0138*/ 	.word	0x00003900


	//   ....[31]....
        /*013c*/ 	.word	0x00003960


	//   ....[32]....
        /*0140*/ 	.word	0x000039b0


	//   ....[33]....
        /*0144*/ 	.word	0x00003a60


	//   ....[34]....
        /*0148*/ 	.word	0x00003ab0


	//   ....[35]....
        /*014c*/ 	.word	0x00003b00


	//----- nvinfo : EIATTR_EXIT_INSTR_OFFSETS
	.align		4
.L_3083:
        /*0150*/ 	.byte	0x04, 0x1c
        /*0152*/ 	.short	(.L_3085 - .L_3084)


	//   ....[0]....
.L_3084:
        /*0154*/ 	.word	0x00003180


	//   ....[1]....
        /*0158*/ 	.word	0x000032d0


	//----- nvinfo : EIATTR_CRS_STACK_SIZE
	.align		4
.L_3085:
        /*015c*/ 	.byte	0x04, 0x1e
        /*015e*/ 	.short	(.L_3087 - .L_3086)
.L_3086:
        /*0160*/ 	.word	0x00000000


	//----- nvinfo : EIATTR_CBANK_PARAM_SIZE
	.align		4
.L_3087:
        /*0164*/ 	.byte	0x03, 0x19
        /*0166*/ 	.short	0x00b8


	//----- nvinfo : EIATTR_PARAM_CBANK
	.align		4
        /*0168*/ 	.byte	0x04, 0x0a
        /*016a*/ 	.short	(.L_3089 - .L_3088)
	.align		4
.L_3088:
        /*016c*/ 	.word	index@(.nv.constant0._Z30group_norm_nhwc_bwd_sum_kernelI11Bf16IOFp16WLi192EEv26Group_norm_nhwc_bwd_params)
        /*0170*/ 	.short	0x0210
        /*0172*/ 	.short	0x00b8


	//----- nvinfo : EIATTR_SW_WAR
	.align		4
.L_3089:
        /*0174*/ 	.byte	0x04, 0x36
        /*0176*/ 	.short	(.L_3091 - .L_3090)
.L_3090:
        /*0178*/ 	.word	0x00000008
.L_3091:


//--------------------- .nv.info._Z30group_norm_nhwc_bwd_sum_kernelI11Bf16IOFp16WLi448EEv26Group_norm_nhwc_bwd_params --------------------------
	.section	.nv.info._Z30group_norm_nhwc_bwd_sum_kernelI11Bf16IOFp16WLi448EEv26Group_norm_nhwc_bwd_params,"",@"SHT_CUDA_INFO"
	.sectionflags	@""
	.align	4


	//----- nvinfo : EIATTR_CUDA_API_VERSION
	.align		4
        /*0000*/ 	.byte	0x04, 0x37
        /*0002*/ 	.short	(.L_3093 - .L_3092)
.L_3092:
        /*0004*/ 	.word	0x00000082


	//----- nvinfo : EIATTR_KPARAM_INFO
	.align		4
.L_3093:
        /*0008*/ 	.byte	0x04, 0x17
        /*000a*/ 	.short	(.L_3095 - .L_3094)
.L_3094:
        /*000c*/ 	.word	0x00000000
        /*0010*/ 	.short	0x0000
        /*0012*/ 	.short	0x0000
        /*0014*/ 	.byte	0x00, 0xf0, 0xe1, 0x02


	//----- nvinfo : EIATTR_SPARSE_MMA_MASK
	.align		4
.L_3095:
        /*0018*/ 	.byte	0x03, 0x50
        /*001a*/ 	.short	0x0000


	//----- nvinfo : EIATTR_MAXREG_COUNT
	.align		4
        /*001c*/ 	.byte	0x03, 0x1b
        /*001e*/ 	.short	0x00ff


	//----- nvinfo : EIATTR_NUM_BARRIERS
	.align		4
        /*0020*/ 	.byte	0x02, 0x4c
        /*0022*/ 	.byte	0x01
	.zero		1


	//----- nvinfo : EIATTR_MERCURY_ISA_VERSION
	.align		4
        /*0024*/ 	.byte	0x03, 0x5f
        /*0026*/ 	.short	0x0101


	//----- nvinfo : EIATTR_COOP_GROUP_MASK_REGIDS
	.align		4
        /*0028*/ 	.byte	0x04, 0x29
        /*002a*/ 	.short	(.L_3097 - .L_3096)


	//   ....[0]....
.L_3096:
        /*002c*/ 	.word	0xffffffff


	//   ....[1]....
        /*0030*/ 	.word	0xffffffff


	//   ....[2]....
        /*0034*/ 	.word	0xffffffff


	//   ....[3]....
        /*0038*/ 	.word	0xffffffff


	//   ....[4]....
        /*003c*/ 	.word	0xffffffff


	//   ....[5]....
        /*0040*/ 	.word	0xffffffff


	//   ....[6]....
        /*0044*/ 	.word	0xffffffff


	//   ....[7]....
        /*0048*/ 	.word	0xffffffff


	//   ....[8]....
        /*004c*/ 	.word	0xffffffff


	//   ....[9]....
        /*0050*/ 	.word	0xffffffff


	//   ....[10]....
        /*0054*/ 	.word	0xffffffff


	//   ....[11]....
        /*0058*/ 	.word	0xffffffff


	//   ....[12]....
        /*005c*/ 	.word	0xffffffff


	//   ....[13]....
        /*0060*/ 	.word	0xffffffff


	//   ....[14]....
        /*0064*/ 	.word	0xffffffff


	//   ....[15]....
        /*0068*/ 	.word	0xffffffff


	//   ....[16]....
        /*006c*/ 	.word	0xffffffff


	//   ....[17]....
        /*0070*/ 	.word	0xffffffff


	//   ....[18]....
        /*0074*/ 	.word	0x05000037


	//   ....[19]....
        /*0078*/ 	.word	0x05000037


	//   ....[20]....
        /*007c*/ 	.word	0x05000037


	//   ....[21]....
        /*0080*/ 	.word	0x05000037


	//   ....[22]....
        /*0084*/ 	.word	0x05000037


	//   ....[23]....
        /*0088*/ 	.word	0x05000037


	//   ....[24]....
        /*008c*/ 	.word	0x05000037


	//   ....[25]....
        /*0090*/ 	.word	0x05000037


	//   ....[26]....
        /*0094*/ 	.word	0x05000037


	//   ....[27]....
        /*0098*/ 	.word	0x05000037


	//   ....[28]....
        /*009c*/ 	.word	0x05000037


	//   ....[29]....
        /*00a0*/ 	.word	0x05000037


	//   ....[30]....
        /*00a4*/ 	.word	0x05000037


	//   ....[31]....
        /*00a8*/ 	.word	0x05000037


	//   ....[32]....
        /*00ac*/ 	.word	0x05000037


	//   ....[33]....
        /*00b0*/ 	.word	0x05000037


	//   ....[34]....
        /*00b4*/ 	.word	0x05000037


	//   ....[35]....
        /*00b8*/ 	.word	0x05000037


	//----- nvinfo : EIATTR_COOP_GROUP_INSTR_OFFSETS
	.align		4
.L_3097:
        /*00bc*/ 	.byte	0x04, 0x28
        /*00be*/ 	.short	(.L_3099 - .L_3098)


	//   ....[0]....
.L_3098:
        /*00c0*/ 	.word	0x00002ce0


	//   ....[1]....
        /*00c4*/ 	.word	0x00002d10


	//   ....[2]....
        /*00c8*/ 	.word	0x00002d40


	//   ....[3]....
        /*00cc*/ 	.word	0x00002db0


	//   ....[4]....
        /*00d0*/ 	.word	0x00002de0


	//   ....[5]....
        /*00d4*/ 	.word	0x00002df0


	//   ....[6]....
        /*00d8*/ 	.word	0x00002e50


	//   ....[7]....
        /*00dc*/ 	.word	0x00002e80


	//   ....[8]....
        /*00e0*/ 	.word	0x00002e90


	//   ....[9]....
        /*00e4*/ 	.word	0x00002ef0


	//   ....[10]....
        /*00e8*/ 	.word	0x00002f20


	//   ....[11]....
        /*00ec*/ 	.word	0x00002f30


	//   ....[12]....
        /*00f0*/ 	.word	0x00002fa0


	//   ....[13]....
        /*00f4*/ 	.word	0x00002fc0


	//   ....[14]....
        /*00f8*/ 	.word	0x00003000


	//   ....[15]....
        /*00fc*/ 	.word	0x00003020


	//   ....[16]....
        /*0100*/ 	.word	0x00003050


	//   ....[17]....
        /*0104*/ 	.word	0x00003070


	//   ....[18]....
        /*0108*/ 	.word	0x00003cd0


	//   ....[19]....
        /*010c*/ 	.word	0x00003d30


	//   ....[20]....
        /*0110*/ 	.word	0x00003d90


	//   ....[21]....
        /*0114*/ 	.word	0x00003e20


	//   ....[22]....
        /*0118*/ 	.word	0x00003e90


	//   ....[23]....
        /*011c*/ 	.word	0x00003ef0


	//   ....[24]....
        /*0120*/ 	.word	0x00003f80


	//   ....[25]....
        /*0124*/ 	.word	0x00003ff0


	//   ....[26]....
        /*0128*/ 	.word	0x00004050


	//   ....[27]....
        /*012c*/ 	.word	0x000040e0


	//   ....[28]....
        /*0130*/ 	.word	0x00004150


	//   ....[29]....
        /*0134*/ 	.word	0x000041b0


	//   ....[30]....
        /*0138*/ 	.word	0x00004240


	//   ....[31]....
        /*013c*/ 	.word	0x000042d0


	//   ....[32]....
        /*0140*/ 	.word	0x00004320


	//   ....[33]....
        /*0144*/ 	.word	0x000043d0


	//   ....[34]....
        /*0148*/ 	.word	0x00004430


	//   ....[35]....
        /*014c*/ 	.word	0x00004480


	//----- nvinfo : EIATTR_EXIT_INSTR_OFFSETS
	.align		4
.L_3099:
        /*0150*/ 	.byte	0x04, 0x1c
        /*0152*/ 	.short	(.L_3101 - .L_3100)


	//   ....[0]....
.L_3100:
        /*0154*/ 	.word	0x00003af0


	//   ....[1]....
        /*0158*/ 	.word	0x00003c40


	//----- nvinfo : EIATTR_CRS_STACK_SIZE
	.align		4
.L_3101:
        /*015c*/ 	.byte	0x04, 0x1e
        /*015e*/ 	.short	(.L_3103 - .L_3102)
.L_3102:
        /*0160*/ 	.word	0x00000000


	//----- nvinfo : EIATTR_CBANK_PARAM_SIZE
	.align		4
.L_3103:
        /*0164*/ 	.byte	0x03, 0x19
        /*0166*/ 	.short	0x00b8


	//----- nvinfo : EIATTR_PARAM_CBANK
	.align		4
        /*0168*/ 	.byte	0x04, 0x0a
        /*016a*/ 	.short	(.L_3105 - .L_3104)
	.align		4
.L_3104:
        /*016c*/ 	.word	index@(.nv.constant0._Z30group_norm_nhwc_bwd_sum_kernelI11Bf16IOFp16WLi448EEv26Group_norm_nhwc_bwd_params)
        /*0170*/ 	.short	0x0210
        /*0172*/ 	.short	0x00b8


	//----- nvinfo : EIATTR_SW_WAR
	.align		4
.L_3105:
        /*0174*/ 	.byte	0x04, 0x36
        /*0176*/ 	.short	(.L_3107 - .L_3106)
.L_3106:
        /*0178*/ 	.word	0x00000008
.L_3107:


//--------------------- .nv.info._Z30group_norm_nhwc_bwd_sum_kernelI11Bf16IOFp16WLi256EEv26Group_norm_nhwc_bwd_params --------------------------
	.section	.nv.info._Z30group_norm_nhwc_bwd_sum_kernelI11Bf16IOFp16WLi256EEv26Group_norm_nhwc_bwd_params,"",@"SHT_CUDA_INFO"
	.sectionflags	@""
	.align	4


	//----- nvinfo : EIATTR_CUDA_API_VERSION
	.align		4
        /*0000*/ 	.byte	0x04, 0x37
        /*0002*/ 	.short	(.L_3109 - .L_3108)
.L_3108:
        /*0004*/ 	.word	0x00000082


	//----- nvinfo : EIATTR_KPARAM_INFO
	.align		4
.L_3109:
        /*0008*/ 	.byte	0x04, 0x17
        /*000a*/ 	.short	(.L_3111 - .L_3110)
.L_3110:
        /*000c*/ 	.word	0x00000000
        /*0010*/ 	.short	0x0000
        /*0012*/ 	.short	0x0000
        /*0014*/ 	.byte	0x00, 0xf0, 0xe1, 0x02


	//----- nvinfo : EIATTR_SPARSE_MMA_MASK
	.align		4
.L_3111:
        /*0018*/ 	.byte	0x03, 0x50
        /*001a*/ 	.short	0x0000


	//----- nvinfo : EIATTR_MAXREG_COUNT
	.align		4
        /*001c*/ 	.byte	0x03, 0x1b
        /*001e*/ 	.short	0x00ff


	//----- nvinfo : EIATTR_NUM_BARRIERS
	.align		4
        /*0020*/ 	.byte	0x02, 0x4c
        /*0022*/ 	.byte	0x01
	.zero		1


	//----- nvinfo : EIATTR_MERCURY_ISA_VERSION
	.align		4
        /*0024*/ 	.byte	0x03, 0x5f
        /*0026*/ 	.short	0x0101


	//----- nvinfo : EIATTR_COOP_GROUP_MASK_REGIDS
	.align		4
        /*0028*/ 	.byte	0x04, 0x29
        /*002a*/ 	.short	(.L_3113 - .L_3112)


	//   ....[0]....
.L_3112:
        /*002c*/ 	.word	0xffffffff


	//   ....[1]....
        /*0030*/ 	.word	0xffffffff


	//   ....[2]....
        /*0034*/ 	.word	0xffffffff


	//   ....[3]....
        /*0038*/ 	.word	0xffffffff


	//   ....[4]....
        /*003c*/ 	.word	0xffffffff


	//   ....[5]....
        /*0040*/ 	.word	0xffffffff


	//   ....[6]....
        /*0044*/ 	.word	0xffffffff


	//   ....[7]....
        /*0048*/ 	.word	0xffffffff


	//   ....[8]....
        /*004c*/ 	.word	0xffffffff


	//   ....[9]....
        /*0050*/ 	.word	0xffffffff


	//   ....[10]....
        /*0054*/ 	.word	0xffffffff


	//   ....[11]....
        /*0058*/ 	.word	0xffffffff


	//   ....[12]....
        /*005c*/ 	.word	0xffffffff


	//   ....[13]....
        /*0060*/ 	.word	0xffffffff


	//   ....[14]....
        /*0064*/ 	.word	0xffffffff


	//   ....[15]....
        /*0068*/ 	.word	0xffffffff


	//   ....[16]....
        /*006c*/ 	.word	0xffffffff


	//   ....[17]....
        /*0070*/ 	.word	0xffffffff


	//   ....[18]....
        /*0074*/ 	.word	0x05000025


	//   ....[19]....
        /*0078*/ 	.word	0x05000025


	//   ....[20]....
        /*007c*/ 	.word	0x05000025


	//   ....[21]....
        /*0080*/ 	.word	0x05000025


	//   ....[22]....
        /*0084*/ 	.word	0x05000025


	//   ....[23]....
        /*0088*/ 	.word	0x05000025


	//   ....[24]....
        /*008c*/ 	.word	0x05000025


	//   ....[25]....
        /*0090*/ 	.word	0x05000025


	//   ....[26]....
        /*0094*/ 	.word	0x05000025


	//   ....[27]....
        /*0098*/ 	.word	0x05000025


	//   ....[28]....
        /*009c*/ 	.word	0x05000025


	//   ....[29]....
        /*00a0*/ 	.word	0x05000025


	//   ....[30]....
        /*00a4*/ 	.word	0x05000025


	//   ....[31]....
        /*00a8*/ 	.word	0x05000025


	//   ....[32]....
        /*00ac*/ 	.word	0x05000025


	//   ....[33]....
        /*00b0*/ 	.word	0x05000025


	//   ....[34]....
        /*00b4*/ 	.word	0x05000025


	//   ....[35]....
        /*00b8*/ 	.word	0x05000025


	//----- nvinfo : EIATTR_COOP_GROUP_INSTR_OFFSETS
	.align		4
.L_3113:
        /*00bc*/ 	.byte	0x04, 0x28
        /*00be*/ 	.short	(.L_3115 - .L_3114)


	//   ....[0]....
.L_3114:
        /*00c0*/ 	.word	0x00002910


	//   ....[1]....
        /*00c4*/ 	.word	0x00002940


	//   ....[2]....
        /*00c8*/ 	.word	0x00002990


	//   ....[3]....
        /*00cc*/ 	.word	0x000029a0


	//   ....[4]....
        /*00d0*/ 	.word	0x000029d0


	//   ....[5]....
        /*00d4*/ 	.word	0x00002a10


	//   ....[6]....
        /*00d8*/ 	.word	0x00002a40


	//   ....[7]....
        /*00dc*/ 	.word	0x00002a70


	//   ....[8]....
        /*00e0*/ 	.word	0x00002ab0


	//   ....[9]....
        /*00e4*/ 	.word	0x00002ae0


	//   ....[10]....
        /*00e8*/ 	.word	0x00002b10


	//   ....[11]....
        /*00ec*/ 	.word	0x00002b70


	//   ....[12]....
        /*00f0*/ 	.word	0x00002b80


	//   ....[13]....
        /*00f4*/ 	.word	0x00002be0


	//   ....[14]....
        /*00f8*/ 	.word	0x00002c00


	//   ....[15]....
        /*00fc*/ 	.word	0x00002c40


	//   ....[16]....
        /*0100*/ 	.word	0x00002c60


	//   ....[17]....
        /*0104*/ 	.word	0x00002c80


	//   ....[18]....
        /*0108*/ 	.word	0x00003560


	//   ....[19]....
        /*010c*/ 	.word	0x000035d0


	//   ....[20]....
        /*0110*/ 	.word	0x00003640


	//   ....[21]....
        /*0114*/ 	.word	0x000036b0


	//   ....[22]....
        /*0118*/ 	.word	0x00003720


	//   ....[23]....
        /*011c*/ 	.word	0x00003790


	//   ....[24]....
        /*0120*/ 	.word	0x00003800


	//   ....[25]....
        /*0124*/ 	.word	0x00003870


	//   ....[26]....
        /*0128*/ 	.word	0x000038e0


	//   ....[27]....
        /*012c*/ 	.word	0x00003950


	//   ....[28]....
        /*0130*/ 	.word	0x000039c0


	//   ....[29]....
        /*0134*/ 	.word	0x00003a30


	//   ....[30]....
        /*0138*/ 	.word	0x00003aa0


	//   ....[31]....
        /*013c*/ 	.word	0x00003b30


	//   ....[32]....
        /*0140*/ 	.word	0x00003b80


	//   ....[33]....
        /*0144*/ 	.word	0x00003c20


	//   ....[34]....
        /*0148*/ 	.word	0x00003c80


	//   ....[35]....
        /*014c*/ 	.word	0x00003cd0


	//----- nvinfo : EIATTR_EXIT_INSTR_OFFSETS
	.align		4
.L_3115:
        /*0150*/ 	.byte	0x04, 0x1c
        /*0152*/ 	.short	(.L_3117 - .L_3116)


	//   ....[0]....
.L_3116:
        /*0154*/ 	.word	0x00003390


	//   ....[1]....
        /*0158*/ 	.word	0x000034e0


	//----- nvinfo : EIATTR_CRS_STACK_SIZE
	.align		4
.L_3117:
        /*015c*/ 	.byte	0x04, 0x1e
        /*015e*/ 	.short	(.L_3119 - .L_3118)
.L_3118:
        /*0160*/ 	.word	0x00000000


	//----- nvinfo : EIATTR_CBANK_PARAM_SIZE
	.align		4
.L_3119:
        /*0164*/ 	.byte	0x03, 0x19
        /*0166*/ 	.short	0x00b8


	//----- nvinfo : EIATTR_PARAM_CBANK
	.align		4
        /*0168*/ 	.byte	0x04, 0x0a
        /*016a*/ 	.short	(.L_3121 - .L_3120)
	.align		4
.L_3120:
        /*016c*/ 	.word	index@(.nv.constant0._Z30group_norm_nhwc_bwd_sum_kernelI11Bf16IOFp16WLi256EEv26Group_norm_nhwc_bwd_params)
        /*0170*/ 	.short	0x0210
        /*0172*/ 	.short	0x00b8


	//----- nvinfo : EIATTR_SW_WAR
	.align		4
.L_3121:
        /*0174*/ 	.byte	0x04, 0x36
        /*0176*/ 	.short	(.L_3123 - .L_3122)
.L_3122:
        /*0178*/ 	.word	0x00000008
.L_3123:


//--------------------- .nv.info._Z30group_norm_nhwc_bwd_sum_kernelI11Bf16IOFp16WLi120EEv26Group_norm_nhwc_bwd_params --------------------------
	.section	.nv.info._Z30group_norm_nhwc_bwd_sum_kernelI11Bf16IOFp16WLi120EEv26Group_norm_nhwc_bwd_params,"",@"SHT_CUDA_INFO"
	.sectionflags	@""
	.align	4


	//----- nvinfo : EIATTR_CUDA_API_VERSION
	.align		4
        /*0000*/ 	.byte	0x04, 0x37
        /*0002*/ 	.short	(.L_3125 - .L_3124)
.L_3124:
        /*0004*/ 	.word	0x00000082


	//----- nvinfo : EIATTR_KPARAM_INFO
	.align		4
.L_3125:
        /*0008*/ 	.byte	0x04, 0x17
        /*000a*/ 	.short	(.L_3127 - .L_3126)
.L_3126:
        /*000c*/ 	.word	0x00000000
        /*0010*/ 	.short	0x0000
        /*0012*/ 	.short	0x0000
        /*0014*/ 	.byte	0x00, 0xf0, 0xe1, 0x02


	//----- nvinfo : EIATTR_SPARSE_MMA_MASK
	.align		4
.L_3127:
        /*0018*/ 	.byte	0x03, 0x50
        /*001a*/ 	.short	0x0000


	//----- nvinfo : EIATTR_MAXREG_COUNT
	.align		4
        /*001c*/ 	.byte	0x03, 0x1b
        /*001e*/ 	.short	0x00ff


	//----- nvinfo : EIATTR_NUM_BARRIERS
	.align		4
        /*0020*/ 	.byte	0x02, 0x4c
        /*0022*/ 	.byte	0x01
	.zero		1


	//----- nvinfo : EIATTR_MERCURY_ISA_VERSION
	.align		4
        /*0024*/ 	.byte	0x03, 0x5f
        /*0026*/ 	.short	0x0101


	//----- nvinfo : EIATTR_COOP_GROUP_MASK_REGIDS
	.align		4
        /*0028*/ 	.byte	0x04, 0x29
        /*002a*/ 	.short	(.L_3129 - .L_3128)


	//   ....[0]....
.L_3128:
        /*002c*/ 	.word	0x05000009


	//   ....[1]....
        /*0030*/ 	.word	0x05000009


	//   ....[2]....
        /*0034*/ 	.word	0x05000009


	//   ....[3]....
        /*0038*/ 	.word	0x05000009


	//   ....[4]....
        /*003c*/ 	.word	0x05000009


	//   ....[5]....
        /*0040*/ 	.word	0x05000009


	//   ....[6]....
        /*0044*/ 	.word	0x05000009


	//   ....[7]....
        /*0048*/ 	.word	0x05000009


	//   ....[8]....
        /*004c*/ 	.word	0x05000009


	//   ....[9]....
        /*0050*/ 	.word	0x05000009


	//   ....[10]....
        /*0054*/ 	.word	0x05000009


	//   ....[11]....
        /*0058*/ 	.word	0x05000009


	//   ....[12]....
        /*005c*/ 	.word	0x05000009


	//   ....[13]....
        /*0060*/ 	.word	0x05000009


	//   ....[14]....
        /*0064*/ 	.word	0x05000009


	//   ....[15]....
        /*0068*/ 	.word	0x05000009


	//   ....[16]....
        /*006c*/ 	.word	0x05000009


	//   ....[17]....
        /*0070*/ 	.word	0x05000009


	//   ....[18]....
        /*0074*/ 	.word	0x05000009


	//   ....[19]....
        /*0078*/ 	.word	0x05000009


	//   ....[20]....
        /*007c*/ 	.word	0x05000009


	//   ....[21]....
        /*0080*/ 	.word	0x05000009


	//----- nvinfo : EIATTR_COOP_GROUP_INSTR_OFFSETS
	.align		4
.L_3129:
        /*0084*/ 	.byte	0x04, 0x28
        /*0086*/ 	.short	(.L_3131 - .L_3130)


	//   ....[0]....
.L_3130:
        /*0088*/ 	.word	0x000026b0


	//   ....[1]....
        /*008c*/ 	.word	0x000027b0


	//   ....[2]....
        /*0090*/ 	.word	0x000027f0


	//   ....[3]....
        /*0094*/ 	.word	0x000028f0


	//   ....[4]....
        /*0098*/ 	.word	0x00002930


	//   ....[5]....
        /*009c*/ 	.word	0x00002a30


	//   ....[6]....
        /*00a0*/ 	.word	0x00002a70


	//   ....[7]....
        /*00a4*/ 	.word	0x00002ba0


	//   ....[8]....
        /*00a8*/ 	.word	0x00002bf0


	//   ....[9]....
        /*00ac*/ 	.word	0x00002c60


	//   ....[10]....
        /*00b0*/ 	.word	0x00002cd0


	//   ....[11]....
        /*00b4*/ 	.word	0x000033a0


	//   ....[12]....
        /*00b8*/ 	.word	0x000033f0


	//   ....[13]....
        /*00bc*/ 	.word	0x00003460


	//   ....[14]....
        /*00c0*/ 	.word	0x000034b0


	//   ....[15]....
        /*00c4*/ 	.word	0x00003520


	//   ....[16]....
        /*00c8*/ 	.word	0x00003570


	//   ....[17]....
        /*00cc*/ 	.word	0x000035e0


	//   ....[18]....
        /*00d0*/ 	.word	0x00003640


	//   ....[19]....
        /*00d4*/ 	.word	0x000036c0


	//   ....[20]....
        /*00d8*/ 	.word	0x00003750


	//   ....[21]....
        /*00dc*/ 	.word	0x000037e0


	//----- nvinfo : EIATTR_EXIT_INSTR_OFFSETS
	.align		4
.L_3131:
        /*00e0*/ 	.byte	0x04, 0x1c
        /*00e2*/ 	.short	(.L_3133 - .L_3132)


	//   ....[0]....
.L_3132:
        /*00e4*/ 	.word	0x00003230


	//   ....[1]....
        /*00e8*/ 	.word	0x00003380


	//----- nvinfo : EIATTR_CRS_STACK_SIZE
	.align		4
.L_3133:
        /*00ec*/ 	.byte	0x04, 0x1e
        /*00ee*/ 	.short	(.L_3135 - .L_3134)
.L_3134:
        /*00f0*/ 	.word	0x00000000


	//----- nvinfo : EIATTR_CBANK_PARAM_SIZE
	.align		4
.L_3135:
        /*00f4*/ 	.byte	0x03, 0x19
        /*00f6*/ 	.short	0x00b8


	//----- nvinfo : EIATTR_PARAM_CBANK
	.align		4
        /*00f8*/ 	.byte	0x04, 0x0a
        /*00fa*/ 	.short	(.L_3137 - .L_3136)
	.align		4
.L_3136:
        /*00fc*/ 	.word	index@(.nv.constant0._Z30group_norm_nhwc_bwd_sum_kernelI11Bf16IOFp16WLi120EEv26Group_norm_nhwc_bwd_params)
        /*0100*/ 	.short	0x0210
        /*0102*/ 	.short	0x00b8


	//----- nvinfo : EIATTR_SW_WAR
	.align		4
.L_3137:
        /*0104*/ 	.byte	0x04, 0x36
        /*0106*/ 	.short	(.L_3139 - .L_3138)
.L_3138:
        /*0108*/ 	.word	0x00000008
.L_3139:


//--------------------- .nv.info._Z30group_norm_nhwc_bwd_sum_kernelI11Bf16IOFp16WLi140EEv26Group_norm_nhwc_bwd_params --------------------------
	.section	.nv.info._Z30group_norm_nhwc_bwd_sum_kernelI11Bf16IOFp16WLi140EEv26Group_norm_nhwc_bwd_params,"",@"SHT_CUDA_INFO"
	.sectionflags	@""
	.align	4


	//----- nvinfo : EIATTR_CUDA_API_VERSION
	.align		4
        /*0000*/ 	.byte	0x04, 0x37
        /*0002*/ 	.short	(.L_3141 - .L_3140)
.L_3140:
        /*0004*/ 	.word	0x00000082


	//----- nvinfo : EIATTR_KPARAM_INFO
	.align		4
.L_3141:
        /*0008*/ 	.byte	0x04, 0x17
        /*000a*/ 	.short	(.L_3143 - .L_3142)
.L_3142:
        /*000c*/ 	.word	0x00000000
        /*0010*/ 	.short	0x0000
        /*0012*/ 	.short	0x0000
        /*0014*/ 	.byte	0x00, 0xf0, 0xe1, 0x02


	//----- nvinfo : EIATTR_SPARSE_MMA_MASK
	.align		4
.L_3143:
        /*0018*/ 	.byte	0x03, 0x50
        /*001a*/ 	.short	0x0000


	//----- nvinfo : EIATTR_MAXREG_COUNT
	.align		4
        /*001c*/ 	.byte	0x03, 0x1b
        /*001e*/ 	.short	0x00ff


	//----- nvinfo : EIATTR_NUM_BARRIERS
	.align		4
        /*0020*/ 	.byte	0x02, 0x4c
        /*0022*/ 	.byte	0x01
	.zero		1


	//----- nvinfo : EIATTR_MERCURY_ISA_VERSION
	.align		4
        /*0024*/ 	.byte	0x03, 0x5f
        /*0026*/ 	.short	0x0101


	//----- nvinfo : EIATTR_COOP_GROUP_MASK_REGIDS
	.align		4
        /*0028*/ 	.byte	0x04, 0x29
        /*002a*/ 	.short	(.L_3145 - .L_3144)


	//   ....[0]....
.L_3144:
        /*002c*/ 	.word	0x05000009


	//   ....[1]....
        /*0030*/ 	.word	0x05000009


	//   ....[2]....
        /*0034*/ 	.word	0x05000009


	//   ....[3]....
        /*0038*/ 	.word	0x05000009


	//   ....[4]....
        /*003c*/ 	.word	0x05000009


	//   ....[5]....
        /*0040*/ 	.word	0x05000009


	//   ....[6]....
        /*0044*/ 	.word	0x05000009


	//   ....[7]....
        /*0048*/ 	.word	0x05000009


	//   ....[8]....
        /*004c*/ 	.word	0x05000009


	//   ....[9]....
        /*0050*/ 	.word	0x05000009


	//   ....[10]....
        /*0054*/ 	.word	0x05000009


	//   ....[11]....
        /*0058*/ 	.word	0x05000009


	//   ....[12]....
        /*005c*/ 	.word	0x05000009


	//   ....[13]....
        /*0060*/ 	.word	0x05000009


	//   ....[14]....
        /*0064*/ 	.word	0x05000009


	//   ....[15]....
        /*0068*/ 	.word	0x05000009


	//   ....[16]....
        /*006c*/ 	.word	0x05000009


	//   ....[17]....
        /*0070*/ 	.word	0x05000009


	//   ....[18]....
        /*0074*/ 	.word	0x05000009


	//   ....[19]....
        /*0078*/ 	.word	0x05000009


	//   ....[20]....
        /*007c*/ 	.word	0x05000009


	//   ....[21]....
        /*0080*/ 	.word	0x05000009


	//----- nvinfo : EIATTR_COOP_GROUP_INSTR_OFFSETS
	.align		4
.L_3145:
        /*0084*/ 	.byte	0x04, 0x28
        /*0086*/ 	.short	(.L_3147 - .L_3146)


	//   ....[0]....
.L_3146:
        /*0088*/ 	.word	0x00002700


	//   ....[1]....
        /*008c*/ 	.word	0x00002800


	//   ....[2]....
        /*0090*/ 	.word	0x00002840


	//   ....[3]....
        /*0094*/ 	.word	0x00002940


	//   ....[4]....
        /*0098*/ 	.word	0x00002980


	//   ....[5]....
        /*009c*/ 	.word	0x00002a80


	//   ....[6]....
        /*00a0*/ 	.word	0x00002ac0


	//   ....[7]....
        /*00a4*/ 	.word	0x00002bf0


	//   ....[8]....
        /*00a8*/ 	.word	0x00002c40


	//   ....[9]....
        /*00ac*/ 	.word	0x00002cb0


	//   ....[10]....
        /*00b0*/ 	.word	0x00002d20


	//   ....[11]....
        /*00b4*/ 	.word	0x00003490


	//   ....[12]....
        /*00b8*/ 	.word	0x000034e0


	//   ....[13]....
        /*00bc*/ 	.word	0x00003550


	//   ....[14]....
        /*00c0*/ 	.word	0x000035a0


	//   ....[15]....
        /*00c4*/ 	.word	0x00003610


	//   ....[16]....
        /*00c8*/ 	.word	0x00003660


	//   ....[17]....
        /*00cc*/ 	.word	0x000036d0


	//   ....[18]....
        /*00d0*/ 	.word	0x00003730


	//   ....[19]....
        /*00d4*/ 	.word	0x000037b0


	//   ....[20]....
        /*00d8*/ 	.word	0x00003840


	//   ....[21]....
        /*00dc*/ 	.word	0x000038d0


	//----- nvinfo : EIATTR_EXIT_INSTR_OFFSETS
	.align		4
.L_3147:
        /*00e0*/ 	.byte	0x04, 0x1c
        /*00e2*/ 	.short	(.L_3149 - .L_3148)


	//   ....[0]....
.L_3148:
        /*00e4*/ 	.word	0x00003320


	//   ....[1]....
        /*00e8*/ 	.word	0x00003470


	//----- nvinfo : EIATTR_CRS_STACK_SIZE
	.align		4
.L_3149:
        /*00ec*/ 	.byte	0x04, 0x1e
        /*00ee*/ 	.short	(.L_3151 - .L_3150)
.L_3150:
        /*00f0*/ 	.word	0x00000000


	//----- nvinfo : EIATTR_CBANK_PARAM_SIZE
	.align		4
.L_3151:
        /*00f4*/ 	.byte	0x03, 0x19
        /*00f6*/ 	.short	0x00b8


	//----- nvinfo : EIATTR_PARAM_CBANK
	.align		4
        /*00f8*/ 	.byte	0x04, 0x0a
        /*00fa*/ 	.short	(.L_3153 - .L_3152)
	.align		4
.L_3152:
        /*00fc*/ 	.word	index@(.nv.constant0._Z30group_norm_nhwc_bwd_sum_kernelI11Bf16IOFp16WLi140EEv26Group_norm_nhwc_bwd_params)
        /*0100*/ 	.short	0x0210
        /*0102*/ 	.short	0x00b8


	//----- nvinfo : EIATTR_SW_WAR
	.align		4
.L_3153:
        /*0104*/ 	.byte	0x04, 0x36
        /*0106*/ 	.short	(.L_3155 - .L_3154)
.L_3154:
        /*0108*/ 	.word	0x00000008
.L_3155:


//--------------------- .nv.info._Z30group_norm_nhwc_bwd_sum_kernelI11Bf16IOFp16WLi160EEv26Group_norm_nhwc_bwd_params --------------------------
	.section	.nv.info._Z30group_norm_nhwc_bwd_sum_kernelI11Bf16IOFp16WLi160EEv26Group_norm_nhwc_bwd_params,"",@"SHT_CUDA_INFO"
	.sectionflags	@""
	.align	4


	//----- nvinfo : EIATTR_CUDA_API_VERSION
	.align		4
        /*0000*/ 	.byte	0x04, 0x37
        /*0002*/ 	.short	(.L_3157 - .L_3156)
.L_3156:
        /*0004*/ 	.word	0x00000082


	//----- nvinfo : EIATTR_KPARAM_INFO
	.align		4
.L_3157:
        /*0008*/ 	.byte	0x04, 0x17
        /*000a*/ 	.short	(.L_3159 - .L_3158)
.L_3158:
        /*000c*/ 	.word	0x00000000
        /*0010*/ 	.short	0x0000
        /*0012*/ 	.short	0x0000
        /*0014*/ 	.byte	0x00, 0xf0, 0xe1, 0x02


	//----- nvinfo : EIATTR_SPARSE_MMA_MASK
	.align		4
.L_3159:
        /*0018*/ 	.byte	0x03, 0x50
        /*001a*/ 	.short	0x0000


	//----- nvinfo : EIATTR_MAXREG_COUNT
	.align		4
        /*001c*/ 	.byte	0x03, 0x1b
        /*001e*/ 	.short	0x00ff


	//----- nvinfo : EIATTR_NUM_BARRIERS
	.align		4
        /*0020*/ 	.byte	0x02, 0x4c
        /*0022*/ 	.byte	0x01
	.zero		1


	//----- nvinfo : EIATTR_MERCURY_ISA_VERSION
	.align		4
        /*0024*/ 	.byte	0x03, 0x5f
        /*0026*/ 	.short	0x0101


	//----- nvinfo : EIATTR_COOP_GROUP_MASK_REGIDS
	.align		4
        /*0028*/ 	.byte	0x04, 0x29
        /*002a*/ 	.short	(.L_3161 - .L_3160)


	//   ....[0]....
.L_3160:
        /*002c*/ 	.word	0xffffffff


	//   ....[1]....
        /*0030*/ 	.word	0xffffffff


	//   ....[2]....
        /*0034*/ 	.word	0xffffffff


	//   ....[3]....
        /*0038*/ 	.word	0xffffffff


	//   ....[4]....
        /*003c*/ 	.word	0xffffffff


	//   ....[5]....
        /*0040*/ 	.word	0xffffffff


	//   ....[6]....
        /*0044*/ 	.word	0xffffffff


	//   ....[7]....
        /*0048*/ 	.word	0xffffffff


	//   ....[8]....
        /*004c*/ 	.word	0xffffffff


	//   ....[9]....
        /*0050*/ 	.word	0xffffffff


	//   ....[10]....
        /*0054*/ 	.word	0xffffffff


	//   ....[11]....
        /*0058*/ 	.word	0xffffffff


	//   ....[12]....
        /*005c*/ 	.word	0xffffffff


	//   ....[13]....
        /*0060*/ 	.word	0xffffffff


	//   ....[14]....
        /*0064*/ 	.word	0xffffffff


	//   ....[15]....
        /*0068*/ 	.word	0xffffffff


	//   ....[16]....
        /*006c*/ 	.word	0xffffffff


	//   ....[17]....
        /*0070*/ 	.word	0xffffffff


	//   ....[18]....
        /*0074*/ 	.word	0x0500001d


	//   ....[19]....
        /*0078*/ 	.word	0x0500001d


	//   ....[20]....
        /*007c*/ 	.word	0x0500001d


	//   ....[21]....
        /*0080*/ 	.word	0x0500001d


	//   ....[22]....
        /*0084*/ 	.word	0x0500001d


	//   ....[23]....
        /*0088*/ 	.word	0x0500001d


	//   ....[24]....
        /*008c*/ 	.word	0x0500001d


	//   ....[25]....
        /*0090*/ 	.word	0x0500001d


	//   ....[26]....
        /*0094*/ 	.word	0x0500001d


	//   ....[27]....
        /*0098*/ 	.word	0x0500001d


	//   ....[28]....
        /*009c*/ 	.word	0x0500001d


	//   ....[29]....
        /*00a0*/ 	.word	0x0500001d


	//   ....[30]....
        /*00a4*/ 	.word	0x0500001d


	//   ....[31]....
        /*00a8*/ 	.word	0x0500001d


	//   ....[32]....
        /*00ac*/ 	.word	0x0500001d


	//   ....[33]....
        /*00b0*/ 	.word	0x0500001d


	//   ....[34]....
        /*00b4*/ 	.word	0x0500001d


	//   ....[35]....
        /*00b8*/ 	.word	0x0500001d


	//----- nvinfo : EIATTR_COOP_GROUP_INSTR_OFFSETS
	.align		4
.L_3161:
        /*00bc*/ 	.byte	0x04, 0x28
        /*00be*/ 	.short	(.L_3163 - .L_3162)


	//   ....[0]....
.L_3162:
        /*00c0*/ 	.word	0x00002730


	//   ....[1]....
        /*00c4*/ 	.word	0x00002760


	//   ....[2]....
        /*00c8*/ 	.word	0x00002780


	//   ....[3]....
        /*00cc*/ 	.word	0x000027b0


	//   ....[4]....
        /*00d0*/ 	.word	0x000027f0


	//   ....[5]....
        /*00d4*/ 	.word	0x00002820


	//   ....[6]....
        /*00d8*/ 	.word	0x00002840


	//   ....[7]....
        /*00dc*/ 	.word	0x00002890


	//   ....[8]....
        /*00e0*/ 	.word	0x000028c0


	//   ....[9]....
        /*00e4*/ 	.word	0x000028e0


	//   ....[10]....
        /*00e8*/ 	.word	0x00002930


	//   ....[11]....
        /*00ec*/ 	.word	0x00002960


	//   ....[12]....
        /*00f0*/ 	.word	0x00002980


	//   ....[13]....
        /*00f4*/ 	.word	0x000029f0


	//   ....[14]....
        /*00f8*/ 	.word	0x00002a00


	//   ....[15]....
        /*00fc*/ 	.word	0x00002a10


	//   ....[16]....
        /*0100*/ 	.word	0x00002a60


	//   ....[17]....
        /*0104*/ 	.word	0x00002a70


	//   ....[18]....
        /*0108*/ 	.word	0x000031d0


	//   ....[19]....
        /*010c*/ 	.word	0x00003220


	//   ....[20]....
        /*0110*/ 	.word	0x00003290


	//   ....[21]....
        /*0114*/ 	.word	0x000032f0


	//   ....[22]....
        /*0118*/ 	.word	0x00003380


	//   ....[23]....
        /*011c*/ 	.word	0x000033f0


	//   ....[24]....
        /*0120*/ 	.word	0x00003450


	//   ....[25]....
        /*0124*/ 	.word	0x000034e0


	//   ....[26]....
        /*0128*/ 	.word	0x00003550


	//   ....[27]....
        /*012c*/ 	.word	0x000035b0


	//   ....[28]....
        /*0130*/ 	.word	0x00003640


	//   ....[29]....
        /*0134*/ 	.word	0x000036a0


	//   ....[30]....
        /*0138*/ 	.word	0x00003760


	//   ....[31]....
        /*013c*/ 	.word	0x000037b0


	//   ....[32]....
        /*0140*/ 	.word	0x00003810


	//   ....[33]....
        /*0144*/ 	.word	0x00003890


	//   ....[34]....
        /*0148*/ 	.word	0x00003900


	//   ....[35]....
        /*014c*/ 	.word	0x00003950


	//----- nvinfo : EIATTR_EXIT_INSTR_OFFSETS
	.align		4
.L_3163:
        /*0150*/ 	.byte	0x04, 0x1c
        /*0152*/ 	.short	(.L_3165 - .L_3164)


	//   ....[0]....
.L_3164:
        /*0154*/ 	.word	0x00003000


	//   ....[1]....
        /*0158*/ 	.word	0x00003150


	//----- nvinfo : EIATTR_CRS_STACK_SIZE
	.align		4
.L_3165:
        /*015c*/ 	.byte	0x04, 0x1e
        /*015e*/ 	.short	(.L_3167 - .L_3166)
.L_3166:
        /*0160*/ 	.word	0x00000000


	//----- nvinfo : EIATTR_CBANK_PARAM_SIZE
	.align		4
.L_3167:
        /*0164*/ 	.byte	0x03, 0x19
        /*0166*/ 	.short	0x00b8


	//----- nvinfo : EIATTR_PARAM_CBANK
	.align		4
        /*0168*/ 	.byte	0x04, 0x0a
        /*016a*/ 	.short	(.L_3169 - .L_3168)
	.align		4
.L_3168:
        /*016c*/ 	.word	index@(.nv.constant0._Z30group_norm_nhwc_bwd_sum_kernelI11Bf16IOFp16WLi160EEv26Group_norm_nhwc_bwd_params)
        /*0170*/ 	.short	0x0210
        /*0172*/ 	.short	0x00b8


	//----- nvinfo : EIATTR_SW_WAR
	.align		4
.L_3169:
        /*0174*/ 	.byte	0x04, 0x36
        /*0176*/ 	.short	(.L_3171 - .L_3170)
.L_3170:
        /*0178*/ 	.word	0x00000008
.L_3171:


//--------------------- .nv.info._Z30group_norm_nhwc_bwd_sum_kernelI11Fp16IOFp32WLi196EEv26Group_norm_nhwc_bwd_params --------------------------
	.section	.nv.info._Z30group_norm_nhwc_bwd_sum_kernelI11Fp16IOFp32WLi196EEv26Group_norm_nhwc_bwd_params,"",@"SHT_CUDA_INFO"
	.sectionflags	@""
	.align	4


	//----- nvinfo : EIATTR_CUDA_API_VERSION
	.align		4
        /*0000*/ 	.byte	0x04, 0x37
        /*0002*/ 	.short	(.L_3173 - .L_3172)
.L_3172:
        /*0004*/ 	.word	0x00000082


	//----- nvinfo : EIATTR_KPARAM_INFO
	.align		4
.L_3173:
        /*0008*/ 	.byte	0x04, 0x17
        /*000a*/ 	.short	(.L_3175 - .L_3174)
.L_3174:
        /*000c*/ 	.word	0x00000000
        /*0010*/ 	.short	0x0000
        /*0012*/ 	.short	0x0000
        /*0014*/ 	.byte	0x00, 0xf0, 0xe1, 0x02


	//----- nvinfo : EIATTR_SPARSE_MMA_MASK
	.align		4
.L_3175:
        /*0018*/ 	.byte	0x03, 0x50
        /*001a*/ 	.short	0x0000


	//----- nvinfo : EIATTR_MAXREG_COUNT
	.align		4
        /*001c*/ 	.byte	0x03, 0x1b
        /*001e*/ 	.short	0x00ff


	//----- nvinfo : EIATTR_NUM_BARRIERS
	.align		4
        /*0020*/ 	.byte	0x02, 0x4c
        /*0022*/ 	.byte	0x01
	.zero		1


	//----- nvinfo : EIATTR_MERCURY_ISA_VERSION
	.align		4
        /*0024*/ 	.byte	0x03, 0x5f
        /*0026*/ 	.short	0x0101


	//----- nvinfo : EIATTR_COOP_GROUP_MASK_REGIDS
	.align		4
        /*0028*/ 	.byte	0x04, 0x29
        /*002a*/ 	.short	(.L_3177 - .L_3176)


	//   ....[0]....
.L_3176:
        /*002c*/ 	.word	0x05000003


	//   ....[1]....
        /*0030*/ 	.word	0x05000003


	//   ....[2]....
        /*0034*/ 	.word	0x05000003


	//   ....[3]....
        /*0038*/ 	.word	0x05000003


	//   ....[4]....
        /*003c*/ 	.word	0x05000003


	//   ....[5]....
        /*0040*/ 	.word	0x05000003


	//   ....[6]....
        /*0044*/ 	.word	0x05000003


	//   ....[7]....
        /*0048*/ 	.word	0x05000003


	//   ....[8]....
        /*004c*/ 	.word	0x05000003


	//   ....[9]....
        /*0050*/ 	.word	0x05000003


	//   ....[10]....
        /*0054*/ 	.word	0x05000003


	//   ....[11]....
        /*0058*/ 	.word	0x05000003


	//   ....[12]....
        /*005c*/ 	.word	0x05000003


	//   ....[13]....
        /*0060*/ 	.word	0x05000003


	//   ....[14]....
        /*0064*/ 	.word	0x05000003


	//   ....[15]....
        /*0068*/ 	.word	0x05000003


	//   ....[16]....
        /*006c*/ 	.word	0x05000003


	//   ....[17]....
        /*0070*/ 	.word	0x05000003


	//   ....[18]....
        /*0074*/ 	.word	0x05000003


	//   ....[19]....
        /*0078*/ 	.word	0x05000003


	//   ....[20]....
        /*007c*/ 	.word	0x05000003


	//   ....[21]....
        /*0080*/ 	.word	0x05000003


	//----- nvinfo : EIATTR_COOP_GROUP_INSTR_OFFSETS
	.align		4
.L_3177:
        /*0084*/ 	.byte	0x04, 0x28
        /*0086*/ 	.short	(.L_3179 - .L_3178)


	//   ....[0]....
.L_3178:
        /*0088*/ 	.word	0x000026b0


	//   ....[1]....
        /*008c*/ 	.word	0x000027b0


	//   ....[2]....
        /*0090*/ 	.word	0x000027f0


	//   ....[3]....
        /*0094*/ 	.word	0x000028f0


	//   ....[4]....
        /*0098*/ 	.word	0x00002930


	//   ....[5]....
        /*009c*/ 	.word	0x00002a30


	//   ....[6]....
        /*00a0*/ 	.word	0x00002a70


	//   ....[7]....
        /*00a4*/ 	.word	0x00002ba0


	//   ....[8]....
        /*00a8*/ 	.word	0x00002bf0


	//   ....[9]....
        /*00ac*/ 	.word	0x00002c60


	//   ....[10]....
        /*00b0*/ 	.word	0x00002cd0


	//   ....[11]....
        /*00b4*/ 	.word	0x000035d0


	//   ....[12]....
        /*00b8*/ 	.word	0x00003620


	//   ....[13]....
        /*00bc*/ 	.word	0x00003690


	//   ....[14]....
        /*00c0*/ 	.word	0x000036e0


	//   ....[15]....
        /*00c4*/ 	.word	0x00003750


	//   ....[16]....
        /*00c8*/ 	.word	0x000037a0


	//   ....[17]....
        /*00cc*/ 	.word	0x00003810


	//   ....[18]....
        /*00d0*/ 	.word	0x00003870


	//   ....[19]....
        /*00d4*/ 	.word	0x000038f0


	//   ....[20]....
        /*00d8*/ 	.word	0x00003980


	//   ....[21]....
        /*00dc*/ 	.word	0x00003a10


	//----- nvinfo : EIATTR_EXIT_INSTR_OFFSETS
	.align		4
.L_3179:
        /*00e0*/ 	.byte	0x04, 0x1c
        /*00e2*/ 	.short	(.L_3181 - .L_3180)


	//   ....[0]....
.L_3180:
        /*00e4*/ 	.word	0x00003460


	//   ....[1]....
        /*00e8*/ 	.word	0x000035b0


	//----- nvinfo : EIATTR_CRS_STACK_SIZE
	.align		4
.L_3181:
        /*00ec*/ 	.byte	0x04, 0x1e
        /*00ee*/ 	.short	(.L_3183 - .L_3182)
.L_3182:
        /*00f0*/ 	.word	0x00000000


	//----- nvinfo : EIATTR_CBANK_PARAM_SIZE
	.align		4
.L_3183:
        /*00f4*/ 	.byte	0x03, 0x19
        /*00f6*/ 	.short	0x00b8


	//----- nvinfo : EIATTR_PARAM_CBANK
	.align		4
        /*00f8*/ 	.byte	0x04, 0x0a
        /*00fa*/ 	.short	(.L_3185 - .L_3184)
	.align		4
.L_3184:
        /*00fc*/ 	.word	index@(.nv.constant0._Z30group_norm_nhwc_bwd_sum_kernelI11Fp16IOFp32WLi196EEv26Group_norm_nhwc_bwd_params)
        /*0100*/ 	.short	0x0210
        /*0102*/ 	.short	0x00b8


	//----- nvinfo : EIATTR_SW_WAR
	.align		4
.L_3185:
        /*0104*/ 	.byte	0x04, 0x36
        /*0106*/ 	.short	(.L_3187 - .L_3186)
.L_3186:
        /*0108*/ 	.word	0x00000008
.L_3187:


//--------------------- .nv.info._Z30group_norm_nhwc_bwd_sum_kernelI11Fp16IOFp32WLi168EEv26Group_norm_nhwc_bwd_params --------------------------
	.section	.nv.info._Z30group_norm_nhwc_bwd_sum_kernelI11Fp16IOFp32WLi168EEv26Group_norm_nhwc_bwd_params,"",@"SHT_CUDA_INFO"
	.sectionflags	@""
	.align	4


	//----- nvinfo : EIATTR_CUDA_API_VERSION
	.align		4
        /*0000*/ 	.byte	0x04, 0x37
        /*0002*/ 	.short	(.L_3189 - .L_3188)
.L_3188:
        /*0004*/ 	.word	0x00000082


	//----- nvinfo : EIATTR_KPARAM_INFO
	.align		4
.L_3189:
        /*0008*/ 	.byte	0x04, 0x17
        /*000a*/ 	.short	(.L_3191 - .L_3190)
.L_3190:
        /*000c*/ 	.word	0x00000000
        /*0010*/ 	.short	0x0000
        /*0012*/ 	.short	0x0000
        /*0014*/ 	.byte	0x00, 0xf0, 0xe1, 0x02


	//----- nvinfo : EIATTR_SPARSE_MMA_MASK
	.align		4
.L_3191:
        /*0018*/ 	.byte	0x03, 0x50
        /*001a*/ 	.short	0x0000


	//----- nvinfo : EIATTR_MAXREG_COUNT
	.align		4
        /*001c*/ 	.byte	0x03, 0x1b
        /*001e*/ 	.short	0x00ff


	//----- nvinfo : EIATTR_NUM_BARRIERS
	.align		4
        /*0020*/ 	.byte	0x02, 0x4c
        /*0022*/ 	.byte	0x01
	.zero		1


	//----- nvinfo : EIATTR_MERCURY_ISA_VERSION
	.align		4
        /*0024*/ 	.byte	0x03, 0x5f
        /*0026*/ 	.short	0x0101


	//----- nvinfo : EIATTR_COOP_GROUP_MASK_REGIDS
	.align		4
        /*0028*/ 	.byte	0x04, 0x29
        /*002a*/ 	.short	(.L_3193 - .L_3192)


	//   ....[0]....
.L_3192:
        /*002c*/ 	.word	0x05000005


	//   ....[1]....
        /*0030*/ 	.word	0x05000005


	//   ....[2]....
        /*0034*/ 	.word	0x05000005


	//   ....[3]....
        /*0038*/ 	.word	0x05000005


	//   ....[4]....
        /*003c*/ 	.word	0x05000005


	//   ....[5]....
        /*0040*/ 	.word	0x05000005


	//   ....[6]....
        /*0044*/ 	.word	0x05000005


	//   ....[7]....
        /*0048*/ 	.word	0x05000005


	//   ....[8]....
        /*004c*/ 	.word	0x05000005


	//   ....[9]....
        /*0050*/ 	.word	0x05000005


	//   ....[10]....
        /*0054*/ 	.word	0x05000005


	//   ....[11]....
        /*0058*/ 	.word	0x05000005


	//   ....[12]....
        /*005c*/ 	.word	0x05000005


	//   ....[13]....
        /*0060*/ 	.word	0x05000005


	//   ....[14]....
        /*0064*/ 	.word	0x05000005


	//   ....[15]....
        /*0068*/ 	.word	0x05000005


	//   ....[16]....
        /*006c*/ 	.word	0x05000005


	//   ....[17]....
        /*0070*/ 	.word	0x05000005


	//   ....[18]....
        /*0074*/ 	.word	0x05000005


	//   ....[19]....
        /*0078*/ 	.word	0x05000005


	//   ....[20]....
        /*007c*/ 	.word	0x05000005


	//   ....[21]....
        /*0080*/ 	.word	0x05000005


	//----- nvinfo : EIATTR_COOP_GROUP_INSTR_OFFSETS
	.align		4
.L_3193:
        /*0084*/ 	.byte	0x04, 0x28
        /*0086*/ 	.short	(.L_3195 - .L_3194)


	//   ....[0]....
.L_3194:
        /*0088*/ 	.word	0x00002630


	//   ....[1]....
        /*008c*/ 	.word	0x00002730


	//   ....[2]....
        /*0090*/ 	.word	0x00002770


	//   ....[3]....
        /*0094*/ 	.word	0x00002870


	//   ....[4]....
        /*0098*/ 	.word	0x000028b0


	//   ....[5]....
        /*009c*/ 	.word	0x000029b0


	//   ....[6]....
        /*00a0*/ 	.word	0x000029f0


	//   ....[7]....
        /*00a4*/ 	.word	0x00002b20


	//   ....[8]....
        /*00a8*/ 	.word	0x00002b70


	//   ....[9]....
        /*00ac*/ 	.word	0x00002be0


	//   ....[10]....
        /*00b0*/ 	.word	0x00002c50


	//   ....[11]....
        /*00b4*/ 	.word	0x000034c0


	//   ....[12]....
        /*00b8*/ 	.word	0x00003510


	//   ....[13]....
        /*00bc*/ 	.word	0x00003580


	//   ....[14]....
        /*00c0*/ 	.word	0x000035d0


	//   ....[15]....
        /*00c4*/ 	.word	0x00003640


	//   ....[16]....
        /*00c8*/ 	.word	0x00003690


	//   ....[17]....
        /*00cc*/ 	.word	0x00003700


	//   ....[18]....
        /*00d0*/ 	.word	0x00003760


	//   ....[19]....
        /*00d4*/ 	.word	0x000037e0


	//   ....[20]....
        /*00d8*/ 	.word	0x00003870


	//   ....[21]....
        /*00dc*/ 	.word	0x00003900


	//----- nvinfo : EIATTR_EXIT_INSTR_OFFSETS
	.align		4
.L_3195:
        /*00e0*/ 	.byte	0x04, 0x1c
        /*00e2*/ 	.short	(.L_3197 - .L_3196)


	//   ....[0]....
.L_3196:
        /*00e4*/ 	.word	0x00003350


	//   ....[1]....
        /*00e8*/ 	.word	0x000034a0


	//----- nvinfo : EIATTR_CRS_STACK_SIZE
	.align		4
.L_3197:
        /*00ec*/ 	.byte	0x04, 0x1e
        /*00ee*/ 	.short	(.L_3199 - .L_3198)
.L_3198:
        /*00f0*/ 	.word	0x00000000


	//----- nvinfo : EIATTR_CBANK_PARAM_SIZE
	.align		4
.L_3199:
        /*00f4*/ 	.byte	0x03, 0x19
        /*00f6*/ 	.short	0x00b8


	//----- nvinfo : EIATTR_PARAM_CBANK
	.align		4
        /*00f8*/ 	.byte	0x04, 0x0a
        /*00fa*/ 	.short	(.L_3201 - .L_3200)
	.align		4
.L_3200:
        /*00fc*/ 	.word	index@(.nv.constant0._Z30group_norm_nhwc_bwd_sum_kernelI11Fp16IOFp32WLi168EEv26Group_norm_nhwc_bwd_params)
        /*0100*/ 	.short	0x0210
        /*0102*/ 	.short	0x00b8


	//----- nvinfo : EIATTR_SW_WAR
	.align		4
.L_3201:
        /*0104*/ 	.byte	0x04, 0x36
        /*0106*/ 	.short	(.L_3203 - .L_3202)
.L_3202:
        /*0108*/ 	.word	0x00000008
.L_3203:


//--------------------- .nv.info._Z30group_norm_nhwc_bwd_sum_kernelI11Fp16IOFp32WLi64EEv26Group_norm_nhwc_bwd_params --------------------------
	.section	.nv.info._Z30group_norm_nhwc_bwd_sum_kernelI11Fp16IOFp32WLi64EEv26Group_norm_nhwc_bwd_params,"",@"SHT_CUDA_INFO"
	.sectionflags	@""
	.align	4


	//----- nvinfo : EIATTR_CUDA_API_VERSION
	.align		4
        /*0000*/ 	.byte	0x04, 0x37
        /*0002*/ 	.short	(.L_3205 - .L_3204)
.L_3204:
        /*0004*/ 	.word	0x00000082


	//----- nvinfo : EIATTR_KPARAM_INFO
	.align		4
.L_3205:
        /*0008*/ 	.byte	0x04, 0x17
        /*000a*/ 	.short	(.L_3207 - .L_3206)
.L_3206:
        /*000c*/ 	.word	0x00000000
        /*0010*/ 	.short	0x0000
        /*0012*/ 	.short	0x0000
        /*0014*/ 	.byte	0x00, 0xf0, 0xe1, 0x02


	//----- nvinfo : EIATTR_SPARSE_MMA_MASK
	.align		4
.L_3207:
        /*0018*/ 	.byte	0x03, 0x50
        /*001a*/ 	.short	0x0000


	//----- nvinfo : EIATTR_MAXREG_COUNT
	.align		4
        /*001c*/ 	.byte	0x03, 0x1b
        /*001e*/ 	.short	0x00ff


	//----- nvinfo : EIATTR_NUM_BARRIERS
	.align		4
        /*0020*/ 	.byte	0x02, 0x4c
        /*0022*/ 	.byte	0x01
	.zero		1


	//----- nvinfo : EIATTR_MERCURY_ISA_VERSION
	.align		4
        /*0024*/ 	.byte	0x03, 0x5f
        /*0026*/ 	.short	0x0101


	//----- nvinfo : EIATTR_COOP_GROUP_MASK_REGIDS
	.align		4
        /*0028*/ 	.byte	0x04, 0x29
        /*002a*/ 	.short	(.L_3209 - .L_3208)


	//   ....[0]....
.L_3208:
        /*002c*/ 	.word	0xffffffff


	//   ....[1]....
        /*0030*/ 	.word	0xffffffff


	//   ....[2]....
        /*0034*/ 	.word	0xffffffff


	//   ....[3]....
        /*0038*/ 	.word	0xffffffff


	//   ....[4]....
        /*003c*/ 	.word	0xffffffff


	//   ....[5]....
        /*0040*/ 	.word	0xffffffff


	//   ....[6]....
        /*0044*/ 	.word	0xffffffff


	//   ....[7]....
        /*0048*/ 	.word	0xffffffff


	//   ....[8]....
        /*004c*/ 	.word	0xffffffff


	//   ....[9]....
        /*0050*/ 	.word	0xffffffff


	//   ....[10]....
        /*0054*/ 	.word	0xffffffff


	//   ....[11]....
        /*0058*/ 	.word	0xffffffff


	//   ....[12]....
        /*005c*/ 	.word	0xffffffff


	//   ....[13]....
        /*0060*/ 	.word	0xffffffff


	//   ....[14]....
        /*0064*/ 	.word	0xffffffff


	//   ....[15]....
        /*0068*/ 	.word	0xffffffff


	//   ....[16]....
        /*006c*/ 	.word	0xffffffff


	//   ....[17]....
        /*0070*/ 	.word	0xffffffff


	//   ....[18]....
        /*0074*/ 	.word	0x05000013


	//   ....[19]....
        /*0078*/ 	.word	0x05000013


	//   ....[20]....
        /*007c*/ 	.word	0x05000013


	//   ....[21]....
        /*0080*/ 	.word	0x05000013


	//   ....[22]....
        /*0084*/ 	.word	0x05000013


	//   ....[23]....
        /*0088*/ 	.word	0x05000013


	//   ....[24]....
        /*008c*/ 	.word	0x05000013


	//   ....[25]....
        /*0090*/ 	.word	0x05000013


	//   ....[26]....
        /*0094*/ 	.word	0x05000013


	//   ....[27]....
        /*0098*/ 	.word	0x05000013


	//   ....[28]....
        /*009c*/ 	.word	0x05000013


	//   ....[29]....
        /*00a0*/ 	.word	0x05000013


	//   ....[30]....
        /*00a4*/ 	.word	0x05000013


	//   ....[31]....
        /*00a8*/ 	.word	0x05000013


	//   ....[32]....
        /*00ac*/ 	.word	0x05000013


	//   ....[33]....
        /*00b0*/ 	.word	0x05000013


	//   ....[34]....
        /*00b4*/ 	.word	0x05000013


	//   ....[35]....
        /*00b8*/ 	.word	0x05000013


	//----- nvinfo : EIATTR_COOP_GROUP_INSTR_OFFSETS
	.align		4
.L_3209:
        /*00bc*/ 	.byte	0x04, 0x28
        /*00be*/ 	.short	(.L_3211 - .L_3210)


	//   ....[0]....
.L_3210:
        /*00c0*/ 	.word	0x00001580


	//   ....[1]....
        /*00c4*/ 	.word	0x000015b0


	//   ....[2]....
        /*00c8*/ 	.word	0x000015c0


	//   ....[3]....
        /*00cc*/ 	.word	0x00001620


	//   ....[4]....
        /*00d0*/ 	.word	0x00001650


	//   ....[5]....
        /*00d4*/ 	.word	0x00001660


	//   ....[6]....
        /*00d8*/ 	.word	0x000016c0


	//   ....[7]....
        /*00dc*/ 	.word	0x000016f0


	//   ....[8]....
        /*00e0*/ 	.word	0x00001700


	//   ....[9]....
        /*00e4*/ 	.word	0x00001760


	//   ....[10]....
        /*00e8*/ 	.word	0x00001790


	//   ....[11]....
        /*00ec*/ 	.word	0x000017a0


	//   ....[12]....
        /*00f0*/ 	.word	0x00001800


	//   ....[13]....
        /*00f4*/ 	.word	0x00001830


	//   ....[14]....
        /*00f8*/ 	.word	0x00001840


	//   ....[15]....
        /*00fc*/ 	.word	0x000018a0


	//   ....[16]....
        /*0100*/ 	.word	0x000018b0


	//   ....[17]....
        /*0104*/ 	.word	0x000018c0


	//   ....[18]....
        /*0108*/ 	.word	0x00001e40


	//   ....[19]....
        /*010c*/ 	.word	0x00001e90


	//   ....[20]....
        /*0110*/ 	.word	0x00001f00


	//   ....[21]....
        /*0114*/ 	.word	0x00001f60


	//   ....[22]....
        /*0118*/ 	.word	0x00001ff0


	//   ....[23]....
        /*011c*/ 	.word	0x00002060


	//   ....[24]....
        /*0120*/ 	.word	0x000020c0


	//   ....[25]....
        /*0124*/ 	.word	0x00002150


	//   ....[26]....
        /*0128*/ 	.word	0x000021c0


	//   ....[27]....
        /*012c*/ 	.word	0x00002220


	//   ....[28]....
        /*0130*/ 	.word	0x000022b0


	//   ....[29]....
        /*0134*/ 	.word	0x00002320


	//   ....[30]....
        /*0138*/ 	.word	0x00002380


	//   ....[31]....
        /*013c*/ 	.word	0x00002400


	//   ....[32]....
        /*0140*/ 	.word	0x00002450


	//   ....[33]....
        /*0144*/ 	.word	0x000024d0


	//   ....[34]....
        /*0148*/ 	.word	0x00002540


	//   ....[35]....
        /*014c*/ 	.word	0x00002590


	//----- nvinfo : EIATTR_EXIT_INSTR_OFFSETS
	.align		4
.L_3211:
        /*0150*/ 	.byte	0x04, 0x1c
        /*0152*/ 	.short	(.L_3213 - .L_3212)


	//   ....[0]....
.L_3212:
        /*0154*/ 	.word	0x00001c60


	//   ....[1]....
        /*0158*/ 	.word	0x00001db0


	//----- nvinfo : EIATTR_CRS_STACK_SIZE
	.align		4
.L_3213:
        /*015c*/ 	.byte	0x04, 0x1e
        /*015e*/ 	.short	(.L_3215 - .L_3214)
.L_3214:
        /*0160*/ 	.word	0x00000000


	//----- nvinfo : EIATTR_CBANK_PARAM_SIZE
	.align		4
.L_3215:
        /*0164*/ 	.byte	0x03, 0x19
        /*0166*/ 	.short	0x00b8


	//----- nvinfo : EIATTR_PARAM_CBANK
	.align		4
        /*0168*/ 	.byte	0x04, 0x0a
        /*016a*/ 	.short	(.L_3217 - .L_3216)
	.align		4
.L_3216:
        /*016c*/ 	.word	index@(.nv.constant0._Z30group_norm_nhwc_bwd_sum_kernelI11Fp16IOFp32WLi64EEv26Group_norm_nhwc_bwd_params)
        /*0170*/ 	.short	0x0210
        /*0172*/ 	.short	0x00b8


	//----- nvinfo : EIATTR_SW_WAR
	.align		4
.L_3217:
        /*0174*/ 	.byte	0x04, 0x36
        /*0176*/ 	.short	(.L_3219 - .L_3218)
.L_3218:
        /*0178*/ 	.word	0x00000008
.L_3219:


//--------------------- .nv.info._Z30group_norm_nhwc_bwd_sum_kernelI11Fp16IOFp32WLi128EEv26Group_norm_nhwc_bwd_params --------------------------
	.section	.nv.info._Z30group_norm_nhwc_bwd_sum_kernelI11Fp16IOFp32WLi128EEv26Group_norm_nhwc_bwd_params,"",@"SHT_CUDA_INFO"
	.sectionflags	@""
	.align	4


	//----- nvinfo : EIATTR_CUDA_API_VERSION
	.align		4
        /*0000*/ 	.byte	0x04, 0x37
        /*0002*/ 	.short	(.L_3221 - .L_3220)
.L_3220:
        /*0004*/ 	.word	0x00000082


	//----- nvinfo : EIATTR_KPARAM_INFO
	.align		4
.L_3221:
        /*0008*/ 	.byte	0x04, 0x17
        /*000a*/ 	.short	(.L_3223 - .L_3222)
.L_3222:
        /*000c*/ 	.word	0x00000000
        /*0010*/ 	.short	0x0000
        /*0012*/ 	.short	0x0000
        /*0014*/ 	.byte	0x00, 0xf0, 0xe1, 0x02


	//----- nvinfo : EIATTR_SPARSE_MMA_MASK
	.align		4
.L_3223:
        /*0018*/ 	.byte	0x03, 0x50
        /*001a*/ 	.short	0x0000


	//----- nvinfo : EIATTR_MAXREG_COUNT
	.align		4
        /*001c*/ 	.byte	0x03, 0x1b
        /*001e*/ 	.short	0x00ff


	//----- nvinfo : EIATTR_NUM_BARRIERS
	.align		4
        /*0020*/ 	.byte	0x02, 0x4c
        /*0022*/ 	.byte	0x01
	.zero		1


	//----- nvinfo : EIATTR_MERCURY_ISA_VERSION
	.align		4
        /*0024*/ 	.byte	0x03, 0x5f
        /*0026*/ 	.short	0x0101


	//----- nvinfo : EIATTR_COOP_GROUP_MASK_REGIDS
	.align		4
        /*0028*/ 	.byte	0x04, 0x29
        /*002a*/ 	.short	(.L_3225 - .L_3224)


	//   ....[0]....
.L_3224:
        /*002c*/ 	.word	0xffffffff


	//   ....[1]....
        /*0030*/ 	.word	0xffffffff


	//   ....[2]....
        /*0034*/ 	.word	0xffffffff


	//   ....[3]....
        /*0038*/ 	.word	0xffffffff


	//   ....[4]....
        /*003c*/ 	.word	0xffffffff


	//   ....[5]....
        /*0040*/ 	.word	0xffffffff


	//   ....[6]....
        /*0044*/ 	.word	0xffffffff


	//   ....[7]....
        /*0048*/ 	.word	0xffffffff


	//   ....[8]....
        /*004c*/ 	.word	0xffffffff


	//   ....[9]....
        /*0050*/ 	.word	0xffffffff


	//   ....[10]....
        /*0054*/ 	.word	0xffffffff


	//   ....[11]....
        /*0058*/ 	.word	0xffffffff


	//   ....[12]....
        /*005c*/ 	.word	0xffffffff


	//   ....[13]....
        /*0060*/ 	.word	0xffffffff


	//   ....[14]....
        /*0064*/ 	.word	0xffffffff


	//   ....[15]....
        /*0068*/ 	.word	0xffffffff


	//   ....[16]....
        /*006c*/ 	.word	0xffffffff


	//   ....[17]....
        /*0070*/ 	.word	0xffffffff


	//   ....[18]....
        /*0074*/ 	.word	0x05000017


	//   ....[19]....
        /*0078*/ 	.word	0x05000017


	//   ....[20]....
        /*007c*/ 	.word	0x05000017


	//   ....[21]....
        /*0080*/ 	.word	0x05000017


	//   ....[22]....
        /*0084*/ 	.word	0x05000017


	//   ....[23]....
        /*0088*/ 	.word	0x05000017


	//   ....[24]....
        /*008c*/ 	.word	0x05000017


	//   ....[25]....
        /*0090*/ 	.word	0x05000017


	//   ....[26]....
        /*0094*/ 	.word	0x05000017


	//   ....[27]....
        /*0098*/ 	.word	0x05000017


	//   ....[28]....
        /*009c*/ 	.word	0x05000017


	//   ....[29]....
        /*00a0*/ 	.word	0x05000017


	//   ....[30]....
        /*00a4*/ 	.word	0x05000017


	//   ....[31]....
        /*00a8*/ 	.word	0x05000017


	//   ....[32]....
        /*00ac*/ 	.word	0x05000017


	//   ....[33]....
        /*00b0*/ 	.word	0x05000017


	//   ....[34]....
        /*00b4*/ 	.word	0x05000017


	//   ....[35]....
        /*00b8*/ 	.word	0x05000017


	//----- nvinfo : EIATTR_COOP_GROUP_INSTR_OFFSETS
	.align		4
.L_3225:
        /*00bc*/ 	.byte	0x04, 0x28
        /*00be*/ 	.short	(.L_3227 - .L_3226)


	//   ....[0]....
.L_3226:
        /*00c0*/ 	.word	0x00002590


	//   ....[1]....
        /*00c4*/ 	.word	0x000025c0


	//   ....[2]....
        /*00c8*/ 	.word	0x000025d0


	//   ....[3]....
        /*00cc*/ 	.word	0x00002630


	//   ....[4]....
        /*00d0*/ 	.word	0x00002660


	//   ....[5]....
        /*00d4*/ 	.word	0x00002670


	//   ....[6]....
        /*00d8*/ 	.word	0x000026d0


	//   ....[7]....
        /*00dc*/ 	.word	0x00002700


	//   ....[8]....
        /*00e0*/ 	.word	0x00002710


	//   ....[9]....
        /*00e4*/ 	.word	0x00002770


	//   ....[10]....
        /*00e8*/ 	.word	0x000027a0


	//   ....[11]....
        /*00ec*/ 	.word	0x000027b0


	//   ....[12]....
        /*00f0*/ 	.word	0x00002810


	//   ....[13]....
        /*00f4*/ 	.word	0x00002840


	//   ....[14]....
        /*00f8*/ 	.word	0x00002850


	//   ....[15]....
        /*00fc*/ 	.word	0x000028b0


	//   ....[16]....
        /*0100*/ 	.word	0x000028c0


	//   ....[17]....
        /*0104*/ 	.word	0x000028d0


	//   ....[18]....
        /*0108*/ 	.word	0x00002fb0


	//   ....[19]....
        /*010c*/ 	.word	0x00003000


	//   ....[20]....
        /*0110*/ 	.word	0x00003050


	//   ....[21]....
        /*0114*/ 	.word	0x00003110


	//   ....[22]....
        /*0118*/ 	.word	0x00003160


	//   ....[23]....
        /*011c*/ 	.word	0x000031b0


	//   ....[24]....
        /*0120*/ 	.word	0x00003270


	//   ....[25]....
        /*0124*/ 	.word	0x000032c0


	//   ....[26]....
        /*0128*/ 	.word	0x00003310


	//   ....[27]....
        /*012c*/ 	.word	0x000033d0


	//   ....[28]....
        /*0130*/ 	.word	0x00003420


	//   ....[29]....
        /*0134*/ 	.word	0x00003470


	//   ....[30]....
        /*0138*/ 	.word	0x00003530


	//   ....[31]....
        /*013c*/ 	.word	0x00003580


	//   ....[32]....
        /*0140*/ 	.word	0x000035d0


	//   ....[33]....
        /*0144*/ 	.word	0x00003680


	//   ....[34]....
        /*0148*/ 	.word	0x000036d0


	//   ....[35]....
        /*014c*/ 	.word	0x00003720


	//----- nvinfo : EIATTR_EXIT_INSTR_OFFSETS
	.align		4
.L_3227:
        /*0150*/ 	.byte	0x04, 0x1c
        /*0152*/ 	.short	(.L_3229 - .L_3228)


	//   ....[0]....
.L_3228:
        /*0154*/ 	.word	0x00002df0


	//   ....[1]....
        /*0158*/ 	.word	0x00002f40


	//----- nvinfo : EIATTR_CRS_STACK_SIZE
	.align		4
.L_3229:
        /*015c*/ 	.byte	0x04, 0x1e
        /*015e*/ 	.short	(.L_3231 - .L_3230)
.L_3230:
        /*0160*/ 	.word	0x00000000


	//----- nvinfo : EIATTR_CBANK_PARAM_SIZE
	.align		4
.L_3231:
        /*0164*/ 	.byte	0x03, 0x19
        /*0166*/ 	.short	0x00b8


	//----- nvinfo : EIATTR_PARAM_CBANK
	.align		4
        /*0168*/ 	.byte	0x04, 0x0a
        /*016a*/ 	.short	(.L_3233 - .L_3232)
	.align		4
.L_3232:
        /*016c*/ 	.word	index@(.nv.constant0._Z30group_norm_nhwc_bwd_sum_kernelI11Fp16IOFp32WLi128EEv26Group_norm_nhwc_bwd_params)
        /*0170*/ 	.short	0x0210
        /*0172*/ 	.short	0x00b8


	//----- nvinfo : EIATTR_SW_WAR
	.align		4
.L_3233:
        /*0174*/ 	.byte	0x04, 0x36
        /*0176*/ 	.short	(.L_3235 - .L_3234)
.L_3234:
        /*0178*/ 	.word	0x00000008
.L_3235:


//--------------------- .nv.info._Z30group_norm_nhwc_bwd_sum_kernelI11Fp16IOFp32WLi192EEv26Group_norm_nhwc_bwd_params --------------------------
	.section	.nv.info._Z30group_norm_nhwc_bwd_sum_kernelI11Fp16IOFp32WLi192EEv26Group_norm_nhwc_bwd_params,"",@"SHT_CUDA_INFO"
	.sectionflags	@""
	.align	4


	//----- nvinfo : EIATTR_CUDA_API_VERSION
	.align		4
        /*0000*/ 	.byte	0x04, 0x37
        /*0002*/ 	.short	(.L_3237 - .L_3236)
.L_3236:
        /*0004*/ 	.word	0x00000082


	//----- nvinfo : EIATTR_KPARAM_INFO
	.align		4
.L_3237:
        /*0008*/ 	.byte	0x04, 0x17
        /*000a*/ 	.short	(.L_3239 - .L_3238)
.L_3238:
        /*000c*/ 	.word	0x00000000
        /*0010*/ 	.short	0x0000
        /*0012*/ 	.short	0x0000
        /*0014*/ 	.byte	0x00, 0xf0, 0xe1, 0x02


	//----- nvinfo : EIATTR_SPARSE_MMA_MASK
	.align		4
.L_3239:
        /*0018*/ 	.byte	0x03, 0x50
        /*001a*/ 	.short	0x0000


	//----- nvinfo : EIATTR_MAXREG_COUNT
	.align		4
        /*001c*/ 	.byte	0x03, 0x1b
        /*001e*/ 	.short	0x00ff


	//----- nvinfo : EIATTR_NUM_BARRIERS
	.align		4
        /*0020*/ 	.byte	0x02, 0x4c
        /*0022*/ 	.byte	0x01
	.zero		1


	//----- nvinfo : EIATTR_MERCURY_ISA_VERSION
	.align		4
        /*0024*/ 	.byte	0x03, 0x5f
        /*0026*/ 	.short	0x0101


	//----- nvinfo : EIATTR_COOP_GROUP_MASK_REGIDS
	.align		4
        /*0028*/ 	.byte	0x04, 0x29
        /*002a*/ 	.short	(.L_3241 - .L_3240)


	//   ....[0]....
.L_3240:
        /*002c*/ 	.word	0xffffffff


	//   ....[1]....
        /*0030*/ 	.word	0xffffffff


	//   ....[2]....
        /*0034*/ 	.word	0xffffffff


	//   ....[3]....
        /*0038*/ 	.word	0xffffffff


	//   ....[4]....
        /*003c*/ 	.word	0xffffffff


	//   ....[5]....
        /*0040*/ 	.word	0xffffffff


	//   ....[6]....
        /*0044*/ 	.word	0xffffffff


	//   ....[7]....
        /*0048*/ 	.word	0xffffffff


	//   ....[8]....
        /*004c*/ 	.word	0xffffffff


	//   ....[9]....
        /*0050*/ 	.word	0xffffffff


	//   ....[10]....
        /*0054*/ 	.word	0xffffffff


	//   ....[11]....
        /*0058*/ 	.word	0xffffffff


	//   ....[12]....
        /*005c*/ 	.word	0xffffffff


	//   ....[13]....
        /*0060*/ 	.word	0xffffffff


	//   ....[14]....
        /*0064*/ 	.word	0xffffffff


	//   ....[15]....
        /*0068*/ 	.word	0xffffffff


	//   ....[16]....
        /*006c*/ 	.word	0xffffffff


	//   ....[17]....
        /*0070*/ 	.word	0xffffffff


	//   ....[18]....
        /*0074*/ 	.word	0x0500001d


	//   ....[19]....
        /*0078*/ 	.word	0x0500001d


	//   ....[20]....
        /*007c*/ 	.word	0x0500001d


	//   ....[21]....
        /*0080*/ 	.word	0x0500001d


	//   ....[22]....
        /*0084*/ 	.word	0x0500001d


	//   ....[23]....
        /*0088*/ 	.word	0x0500001d


	//   ....[24]....
        /*008c*/ 	.word	0x0500001d


	//   ....[25]....
        /*0090*/ 	.word	0x0500001d


	//   ....[26]....
        /*0094*/ 	.word	0x0500001d


	//   ....[27]....
        /*0098*/ 	.word	0x0500001d


	//   ....[28]....
        /*009c*/ 	.word	0x0500001d


	//   ....[29]....
        /*00a0*/ 	.word	0x0500001d


	//   ....[30]....
        /*00a4*/ 	.word	0x0500001d


	//   ....[31]....
        /*00a8*/ 	.word	0x0500001d


	//   ....[32]....
        /*00ac*/ 	.word	0x0500001d


	//   ....[33]....
        /*00b0*/ 	.word	0x0500001d


	//   ....[34]....
        /*00b4*/ 	.word	0x0500001d


	//   ....[35]....
        /*00b8*/ 	.word	0x0500001d


	//----- nvinfo : EIATTR_COOP_GROUP_INSTR_OFFSETS
	.align		4
.L_3241:
        /*00bc*/ 	.byte	0x04, 0x28
        /*00be*/ 	.short	(.L_3243 - .L_3242)


	//   ....[0]....
.L_3242:
        /*00c0*/ 	.word	0x00002710


	//   ....[1]....
        /*00c4*/ 	.word	0x00002740


	//   ....[2]....
        /*00c8*/ 	.word	0x00002750


	//   ....[3]....
        /*00cc*/ 	.word	0x000027b0


	//   ....[4]....
        /*00d0*/ 	.word	0x000027e0


	//   ....[5]....
        /*00d4*/ 	.word	0x000027f0


	//   ....[6]....
        /*00d8*/ 	.word	0x00002850


	//   ....[7]....
        /*00dc*/ 	.word	0x00002880


	//   ....[8]....
        /*00e0*/ 	.word	0x00002890


	//   ....[9]....
        /*00e4*/ 	.word	0x000028f0


	//   ....[10]....
        /*00e8*/ 	.word	0x00002920


	//   ....[11]....
        /*00ec*/ 	.word	0x00002930


	//   ....[12]....
        /*00f0*/ 	.word	0x00002990


	//   ....[13]....
        /*00f4*/ 	.word	0x000029c0


	//   ....[14]....
        /*00f8*/ 	.word	0x000029d0


	//   ....[15]....
        /*00fc*/ 	.word	0x00002a30


	//   ....[16]....
        /*0100*/ 	.word	0x00002a40


	//   ....[17]....
        /*0104*/ 	.word	0x00002a50


	//   ....[18]....
        /*0108*/ 	.word	0x00003260


	//   ....[19]....
        /*010c*/ 	.word	0x000032b0


	//   ....[20]....
        /*0110*/ 	.word	0x00003320


	//   ....[21]....
        /*0114*/ 	.word	0x000033d0


	//   ....[22]....
        /*0118*/ 	.word	0x00003420


	//   ....[23]....
        /*011c*/ 	.word	0x00003490


	//   ....[24]....
        /*0120*/ 	.word	0x00003540


	//   ....[25]....
        /*0124*/ 	.word	0x00003590


	//   ....[26]....
        /*0128*/ 	.word	0x00003600


	//   ....[27]....
        /*012c*/ 	.word	0x000036b0


	//   ....[28]....
        /*0130*/ 	.word	0x00003700


	//   ....[29]....
        /*0134*/ 	.word	0x00003770


	//   ....[30]....
        /*0138*/ 	.word	0x00003820


	//   ....[31]....
        /*013c*/ 	.word	0x00003880


	//   ....[32]....
        /*0140*/ 	.word	0x000038d0


	//   ....[33]....
        /*0144*/ 	.word	0x00003980


	//   ....[34]....
        /*0148*/ 	.word	0x000039d0


	//   ....[35]....
        /*014c*/ 	.word	0x00003a20


	//----- nvinfo : EIATTR_EXIT_INSTR_OFFSETS
	.align		4
.L_3243:
        /*0150*/ 	.byte	0x04, 0x1c
        /*0152*/ 	.short	(.L_3245 - .L_3244)


	//   ....[0]....
.L_3244:
        /*0154*/ 	.word	0x000030a0


	//   ....[1]....
        /*0158*/ 	.word	0x000031f0


	//----- nvinfo : EIATTR_CRS_STACK_SIZE
	.align		4
.L_3245:
        /*015c*/ 	.byte	0x04, 0x1e
        /*015e*/ 	.short	(.L_3247 - .L_3246)
.L_3246:
        /*0160*/ 	.word	0x00000000


	//----- nvinfo : EIATTR_CBANK_PARAM_SIZE
	.align		4
.L_3247:
        /*0164*/ 	.byte	0x03, 0x19
        /*0166*/ 	.short	0x00b8


	//----- nvinfo : EIATTR_PARAM_CBANK
	.align		4
        /*0168*/ 	.byte	0x04, 0x0a
        /*016a*/ 	.short	(.L_3249 - .L_3248)
	.align		4
.L_3248:
        /*016c*/ 	.word	index@(.nv.constant0._Z30group_norm_nhwc_bwd_sum_kernelI11Fp16IOFp32WLi192EEv26Group_norm_nhwc_bwd_params)
        /*0170*/ 	.short	0x0210
        /*0172*/ 	.short	0x00b8


	//----- nvinfo : EIATTR_SW_WAR
	.align		4
.L_3249:
        /*0174*/ 	.byte	0x04, 0x36
        /*0176*/ 	.short	(.L_3251 - .L_3250)
.L_3250:
        /*0178*/ 	.word	0x00000008
.L_3251:


//--------------------- .nv.info._Z30group_norm_nhwc_bwd_sum_kernelI11Fp16IOFp32WLi448EEv26Group_norm_nhwc_bwd_params --------------------------
	.section	.nv.info._Z30group_norm_nhwc_bwd_sum_kernelI11Fp16IOFp32WLi448EEv26Group_norm_nhwc_bwd_params,"",@"SHT_CUDA_INFO"
	.sectionflags	@""
	.align	4


	//----- nvinfo : EIATTR_CUDA_API_VERSION
	.align		4
        /*0000*/ 	.byte	0x04, 0x37
        /*0002*/ 	.short	(.L_3253 - .L_3252)
.L_3252:
        /*0004*/ 	.word	0x00000082


	//----- nvinfo : EIATTR_KPARAM_INFO
	.align		4
.L_3253:
        /*0008*/ 	.byte	0x04, 0x17
        /*000a*/ 	.short	(.L_3255 - .L_3254)
.L_3254:
        /*000c*/ 	.word	0x00000000
        /*0010*/ 	.short	0x0000
        /*0012*/ 	.short	0x0000
        /*0014*/ 	.byte	0x00, 0xf0, 0xe1, 0x02


	//----- nvinfo : EIATTR_SPARSE_MMA_MASK
	.align		4
.L_3255:
        /*0018*/ 	.byte	0x03, 0x50
        /*001a*/ 	.short	0x0000


	//----- nvinfo : EIATTR_MAXREG_COUNT
	.align		4
        /*001c*/ 	.byte	0x03, 0x1b
        /*001e*/ 	.short	0x00ff


	//----- nvinfo : EIATTR_NUM_BARRIERS
	.align		4
        /*0020*/ 	.byte	0x02, 0x4c
        /*0022*/ 	.byte	0x01
	.zero		1


	//----- nvinfo : EIATTR_MERCURY_ISA_VERSION
	.align		4
        /*0024*/ 	.byte	0x03, 0x5f
        /*0026*/ 	.short	0x0101


	//----- nvinfo : EIATTR_COOP_GROUP_MASK_REGIDS
	.align		4
        /*0028*/ 	.byte	0x04, 0x29
        /*002a*/ 	.short	(.L_3257 - .L_3256)


	//   ....[0]....
.L_3256:
        /*002c*/ 	.word	0xffffffff


	//   ....[1]....
        /*0030*/ 	.word	0xffffffff


	//   ....[2]....
        /*0034*/ 	.word	0xffffffff


	//   ....[3]....
        /*0038*/ 	.word	0xffffffff


	//   ....[4]....
        /*003c*/ 	.word	0xffffffff


	//   ....[5]....
        /*0040*/ 	.word	0xffffffff


	//   ....[6]....
        /*0044*/ 	.word	0xffffffff


	//   ....[7]....
        /*0048*/ 	.word	0xffffffff


	//   ....[8]....
        /*004c*/ 	.word	0xffffffff


	//   ....[9]....
        /*0050*/ 	.word	0xffffffff


	//   ....[10]....
        /*0054*/ 	.word	0xffffffff


	//   ....[11]....
        /*0058*/ 	.word	0xffffffff


	//   ....[12]....
        /*005c*/ 	.word	0xffffffff


	//   ....[13]....
        /*0060*/ 	.word	0xffffffff


	//   ....[14]....
        /*0064*/ 	.word	0xffffffff


	//   ....[15]....
        /*0068*/ 	.word	0xffffffff


	//   ....[16]....
        /*006c*/ 	.word	0xffffffff


	//   ....[17]....
        /*0070*/ 	.word	0xffffffff


	//   ....[18]....
        /*0074*/ 	.word	0x05000037


	//   ....[19]....
        /*0078*/ 	.word	0x05000037


	//   ....[20]....
        /*007c*/ 	.word	0x05000037


	//   ....[21]....
        /*0080*/ 	.word	0x05000037


	//   ....[22]....
        /*0084*/ 	.word	0x05000037


	//   ....[23]....
        /*0088*/ 	.word	0x05000037


	//   ....[24]....
        /*008c*/ 	.word	0x05000037


	//   ....[25]....
        /*0090*/ 	.word	0x05000037


	//   ....[26]....
        /*0094*/ 	.word	0x05000037


	//   ....[27]....
        /*0098*/ 	.word	0x05000037


	//   ....[28]....
        /*009c*/ 	.word	0x05000037


	//   ....[29]....
        /*00a0*/ 	.word	0x05000037


	//   ....[30]....
        /*00a4*/ 	.word	0x05000037


	//   ....[31]....
        /*00a8*/ 	.word	0x05000037


	//   ....[32]....
        /*00ac*/ 	.word	0x05000037


	//   ....[33]....
        /*00b0*/ 	.word	0x05000037


	//   ....[34]....
        /*00b4*/ 	.word	0x05000037


	//   ....[35]....
        /*00b8*/ 	.word	0x05000037


	//----- nvinfo : EIATTR_COOP_GROUP_INSTR_OFFSETS
	.align		4
.L_3257:
        /*00bc*/ 	.byte	0x04, 0x28
        /*00be*/ 	.short	(.L_3259 - .L_3258)


	//   ....[0]....
.L_3258:
        /*00c0*/ 	.word	0x00002c50


	//   ....[1]....
        /*00c4*/ 	.word	0x00002c80


	//   ....[2]....
        /*00c8*/ 	.word	0x00002cb0


	//   ....[3]....
        /*00cc*/ 	.word	0x00002d20


	//   ....[4]....
        /*00d0*/ 	.word	0x00002d50


	//   ....[5]....
        /*00d4*/ 	.word	0x00002d60


	//   ....[6]....
        /*00d8*/ 	.word	0x00002dc0


	//   ....[7]....
        /*00dc*/ 	.word	0x00002df0


	//   ....[8]....
        /*00e0*/ 	.word	0x00002e00


	//   ....[9]....
        /*00e4*/ 	.word	0x00002e60


	//   ....[10]....
        /*00e8*/ 	.word	0x00002e90


	//   ....[11]....
        /*00ec*/ 	.word	0x00002ea0


	//   ....[12]....
        /*00f0*/ 	.word	0x00002f10


	//   ....[13]....
        /*00f4*/ 	.word	0x00002f40


	//   ....[14]....
        /*00f8*/ 	.word	0x00002f70


	//   ....[15]....
        /*00fc*/ 	.word	0x00002f90


	//   ....[16]....
        /*0100*/ 	.word	0x00002fc0


	//   ....[17]....
        /*0104*/ 	.word	0x00002fe0


	//   ....[18]....
        /*0108*/ 	.word	0x00003c30


	//   ....[19]....
        /*010c*/ 	.word	0x00003ca0


	//   ....[20]....
        /*0110*/ 	.word	0x00003d00


	//   ....[21]....
        /*0114*/ 	.word	0x00003d90


	//   ....[22]....
        /*0118*/ 	.word	0x00003e00


	//   ....[23]....
        /*011c*/ 	.word	0x00003e60


	//   ....[24]....
        /*0120*/ 	.word	0x00003ef0


	//   ....[25]....
        /*0124*/ 	.word	0x00003f60


	//   ....[26]....
        /*0128*/ 	.word	0x00003fc0


	//   ....[27]....
        /*012c*/ 	.word	0x00004050


	//   ....[28]....
        /*0130*/ 	.word	0x000040c0


	//   ....[29]....
        /*0134*/ 	.word	0x00004120


	//   ....[30]....
        /*0138*/ 	.word	0x000041b0


	//   ....[31]....
        /*013c*/ 	.word	0x00004240


	//   ....[32]....
        /*0140*/ 	.word	0x00004290


	//   ....[33]....
        /*0144*/ 	.word	0x00004340


	//   ....[34]....
        /*0148*/ 	.word	0x000043a0


	//   ....[35]....
        /*014c*/ 	.word	0x000043f0


	//----- nvinfo : EIATTR_EXIT_INSTR_OFFSETS
	.align		4
.L_3259:
        /*0150*/ 	.byte	0x04, 0x1c
        /*0152*/ 	.short	(.L_3261 - .L_3260)


	//   ....[0]....
.L_3260:
        /*0154*/ 	.word	0x00003a60


	//   ....[1]....
        /*0158*/ 	.word	0x00003bb0


	//----- nvinfo : EIATTR_CRS_STACK_SIZE
	.align		4
.L_3261:
        /*015c*/ 	.byte	0x04, 0x1e
        /*015e*/ 	.short	(.L_3263 - .L_3262)
.L_3262:
        /*0160*/ 	.word	0x00000000


	//----- nvinfo : EIATTR_CBANK_PARAM_SIZE
	.align		4
.L_3263:
        /*0164*/ 	.byte	0x03, 0x19
        /*0166*/ 	.short	0x00b8


	//----- nvinfo : EIATTR_PARAM_CBANK
	.align		4
        /*0168*/ 	.byte	0x04, 0x0a
        /*016a*/ 	.short	(.L_3265 - .L_3264)
	.align		4
.L_3264:
        /*016c*/ 	.word	index@(.nv.constant0._Z30group_norm_nhwc_bwd_sum_kernelI11Fp16IOFp32WLi448EEv26Group_norm_nhwc_bwd_params)
        /*0170*/ 	.short	0x0210
        /*0172*/ 	.short	0x00b8


	//----- nvinfo : EIATTR_SW_WAR
	.align		4
.L_3265:
        /*0174*/ 	.byte	0x04, 0x36
        /*0176*/ 	.short	(.L_3267 - .L_3266)
.L_3266:
        /*0178*/ 	.word	0x00000008
.L_3267:


//--------------------- .nv.info._Z30group_norm_nhwc_bwd_sum_kernelI11Fp16IOFp32WLi256EEv26Group_norm_nhwc_bwd_params --------------------------
	.section	.nv.info._Z30group_norm_nhwc_bwd_sum_kernelI11Fp16IOFp32WLi256EEv26Group_norm_nhwc_bwd_params,"",@"SHT_CUDA_INFO"
	.sectionflags	@""
	.align	4


	//----- nvinfo : EIATTR_CUDA_API_VERSION
	.align		4
        /*0000*/ 	.byte	0x04, 0x37
        /*0002*/ 	.short	(.L_3269 - .L_3268)
.L_3268:
        /*0004*/ 	.word	0x00000082


	//----- nvinfo : EIATTR_KPARAM_INFO
	.align		4
.L_3269:
        /*0008*/ 	.byte	0x04, 0x17
        /*000a*/ 	.short	(.L_3271 - .L_3270)
.L_3270:
        /*000c*/ 	.word	0x00000000
        /*0010*/ 	.short	0x0000
        /*0012*/ 	.short	0x0000
        /*0014*/ 	.byte	0x00, 0xf0, 0xe1, 0x02


	//----- nvinfo : EIATTR_SPARSE_MMA_MASK
	.align		4
.L_3271:
        /*0018*/ 	.byte	0x03, 0x50
        /*001a*/ 	.short	0x0000


	//----- nvinfo : EIATTR_MAXREG_COUNT
	.align		4
        /*001c*/ 	.byte	0x03, 0x1b
        /*001e*/ 	.short	0x00ff


	//----- nvinfo : EIATTR_NUM_BARRIERS
	.align		4
        /*0020*/ 	.byte	0x02, 0x4c
        /*0022*/ 	.byte	0x01
	.zero		1


	//----- nvinfo : EIATTR_MERCURY_ISA_VERSION
	.align		4
        /*0024*/ 	.byte	0x03, 0x5f
        /*0026*/ 	.short	0x0101


	//----- nvinfo : EIATTR_COOP_GROUP_MASK_REGIDS
	.align		4
        /*0028*/ 	.byte	0x04, 0x29
        /*002a*/ 	.short	(.L_3273 - .L_3272)


	//   ....[0]....
.L_3272:
        /*002c*/ 	.word	0xffffffff


	//   ....[1]....
        /*0030*/ 	.word	0xffffffff


	//   ....[2]....
        /*0034*/ 	.word	0xffffffff


	//   ....[3]....
        /*0038*/ 	.word	0xffffffff


	//   ....[4]....
        /*003c*/ 	.word	0xffffffff


	//   ....[5]....
        /*0040*/ 	.word	0xffffffff


	//   ....[6]....
        /*0044*/ 	.word	0xffffffff


	//   ....[7]....
        /*0048*/ 	.word	0xffffffff


	//   ....[8]....
        /*004c*/ 	.word	0xffffffff


	//   ....[9]....
        /*0050*/ 	.word	0xffffffff


	//   ....[10]....
        /*0054*/ 	.word	0xffffffff


	//   ....[11]....
        /*0058*/ 	.word	0xffffffff


	//   ....[12]....
        /*005c*/ 	.word	0xffffffff


	//   ....[13]....
        /*0060*/ 	.word	0xffffffff


	//   ....[14]....
        /*0064*/ 	.word	0xffffffff


	//   ....[15]....
        /*0068*/ 	.word	0xffffffff


	//   ....[16]....
        /*006c*/ 	.word	0xffffffff


	//   ....[17]....
        /*0070*/ 	.word	0xffffffff


	//   ....[18]....
        /*0074*/ 	.word	0x05000025


	//   ....[19]....
        /*0078*/ 	.word	0x05000025


	//   ....[20]....
        /*007c*/ 	.word	0x05000025


	//   ....[21]....
        /*0080*/ 	.word	0x05000025


	//   ....[22]....
        /*0084*/ 	.word	0x05000025


	//   ....[23]....
        /*0088*/ 	.word	0x05000025


	//   ....[24]....
        /*008c*/ 	.word	0x05000025


	//   ....[25]....
        /*0090*/ 	.word	0x05000025


	//   ....[26]....
        /*0094*/ 	.word	0x05000025


	//   ....[27]....
        /*0098*/ 	.word	0x05000025


	//   ....[28]....
        /*009c*/ 	.word	0x05000025


	//   ....[29]....
        /*00a0*/ 	.word	0x05000025


	//   ....[30]....
        /*00a4*/ 	.word	0x05000025


	//   ....[31]....
        /*00a8*/ 	.word	0x05000025


	//   ....[32]....
        /*00ac*/ 	.word	0x05000025


	//   ....[33]....
        /*00b0*/ 	.word	0x05000025


	//   ....[34]....
        /*00b4*/ 	.word	0x05000025


	//   ....[35]....
        /*00b8*/ 	.word	0x05000025


	//----- nvinfo : EIATTR_COOP_GROUP_INSTR_OFFSETS
	.align		4
.L_3273:
        /*00bc*/ 	.byte	0x04, 0x28
        /*00be*/ 	.short	(.L_3275 - .L_3274)


	//   ....[0]....
.L_3274:
        /*00c0*/ 	.word	0x00002810


	//   ....[1]....
        /*00c4*/ 	.word	0x00002840


	//   ....[2]....
        /*00c8*/ 	.word	0x00002860


	//   ....[3]....
        /*00cc*/ 	.word	0x000028b0


	//   ....[4]....
        /*00d0*/ 	.word	0x000028e0


	//   ....[5]....
        /*00d4*/ 	.word	0x00002900


	//   ....[6]....
        /*00d8*/ 	.word	0x00002950


	//   ....[7]....
        /*00dc*/ 	.word	0x00002960


	//   ....[8]....
        /*00e0*/ 	.word	0x000029a0


	//   ....[9]....
        /*00e4*/ 	.word	0x000029d0


	//   ....[10]....
        /*00e8*/ 	.word	0x00002a00


	//   ....[11]....
        /*00ec*/ 	.word	0x00002a40


	//   ....[12]....
        /*00f0*/ 	.word	0x00002a90


	//   ....[13]....
        /*00f4*/ 	.word	0x00002ad0


	//   ....[14]....
        /*00f8*/ 	.word	0x00002b10


	//   ....[15]....
        /*00fc*/ 	.word	0x00002b40


	//   ....[16]....
        /*0100*/ 	.word	0x00002b60


	//   ....[17]....
        /*0104*/ 	.word	0x00002b80


	//   ....[18]....
        /*0108*/ 	.word	0x00003460


	//   ....[19]....
        /*010c*/ 	.word	0x000034d0


	//   ....[20]....
        /*0110*/ 	.word	0x00003540


	//   ....[21]....
        /*0114*/ 	.word	0x000035a0


	//   ....[22]....
        /*0118*/ 	.word	0x00003630


	//   ....[23]....
        /*011c*/ 	.word	0x000036a0


	//   ....[24]....
        /*0120*/ 	.word	0x00003700


	//   ....[25]....
        /*0124*/ 	.word	0x00003790


	//   ....[26]....
        /*0128*/ 	.word	0x00003800


	//   ....[27]....
        /*012c*/ 	.word	0x00003860


	//   ....[28]....
        /*0130*/ 	.word	0x000038f0


	//   ....[29]....
        /*0134*/ 	.word	0x00003960


	//   ....[30]....
        /*0138*/ 	.word	0x000039c0


	//   ....[31]....
        /*013c*/ 	.word	0x00003a70


	//   ....[32]....
        /*0140*/ 	.word	0x00003ac0


	//   ....[33]....
        /*0144*/ 	.word	0x00003b70


	//   ....[34]....
        /*0148*/ 	.word	0x00003bd0


	//   ....[35]....
        /*014c*/ 	.word	0x00003c20


	//----- nvinfo : EIATTR_EXIT_INSTR_OFFSETS
	.align		4
.L_3275:
        /*0150*/ 	.byte	0x04, 0x1c
        /*0152*/ 	.short	(.L_3277 - .L_3276)


	//   ....[0]....
.L_3276:
        /*0154*/ 	.word	0x00003290


	//   ....[1]....
        /*0158*/ 	.word	0x000033e0


	//----- nvinfo : EIATTR_CRS_STACK_SIZE
	.align		4
.L_3277:
        /*015c*/ 	.byte	0x04, 0x1e
        /*015e*/ 	.short	(.L_3279 - .L_3278)
.L_3278:
        /*0160*/ 	.word	0x00000000


	//----- nvinfo : EIATTR_CBANK_PARAM_SIZE
	.align		4
.L_3279:
        /*0164*/ 	.byte	0x03, 0x19
        /*0166*/ 	.short	0x00b8


	//----- nvinfo : EIATTR_PARAM_CBANK
	.align		4
        /*0168*/ 	.byte	0x04, 0x0a
        /*016a*/ 	.short	(.L_3281 - .L_3280)
	.align		4
.L_3280:
        /*016c*/ 	.word	index@(.nv.constant0._Z30group_norm_nhwc_bwd_sum_kernelI11Fp16IOFp32WLi256EEv26Group_norm_nhwc_bwd_params)
        /*0170*/ 	.short	0x0210
        /*0172*/ 	.short	0x00b8


	//----- nvinfo : EIATTR_SW_WAR
	.align		4
.L_3281:
        /*0174*/ 	.byte	0x04, 0x36
        /*0176*/ 	.short	(.L_3283 - .L_3282)
.L_3282:
        /*0178*/ 	.word	0x00000008
.L_3283:


//--------------------- .nv.info._Z30group_norm_nhwc_bwd_sum_kernelI11Fp16IOFp32WLi120EEv26Group_norm_nhwc_bwd_params --------------------------
	.section	.nv.info._Z30group_norm_nhwc_bwd_sum_kernelI11Fp16IOFp32WLi120EEv26Group_norm_nhwc_bwd_params,"",@"SHT_CUDA_INFO"
	.sectionflags	@""
	.align	4


	//----- nvinfo : EIATTR_CUDA_API_VERSION
	.align		4
        /*0000*/ 	.byte	0x04, 0x37
        /*0002*/ 	.short	(.L_3285 - .L_3284)
.L_3284:
        /*0004*/ 	.word	0x00000082


	//----- nvinfo : EIATTR_KPARAM_INFO
	.align		4
.L_3285:
        /*0008*/ 	.byte	0x04, 0x17
        /*000a*/ 	.short	(.L_3287 - .L_3286)
.L_3286:
        /*000c*/ 	.word	0x00000000
        /*0010*/ 	.short	0x0000
        /*0012*/ 	.short	0x0000
        /*0014*/ 	.byte	0x00, 0xf0, 0xe1, 0x02


	//----- nvinfo : EIATTR_SPARSE_MMA_MASK
	.align		4
.L_3287:
        /*0018*/ 	.byte	0x03, 0x50
        /*001a*/ 	.short	0x0000


	//----- nvinfo : EIATTR_MAXREG_COUNT
	.align		4
        /*001c*/ 	.byte	0x03, 0x1b
        /*001e*/ 	.short	0x00ff


	//----- nvinfo : EIATTR_NUM_BARRIERS
	.align		4
        /*0020*/ 	.byte	0x02, 0x4c
        /*0022*/ 	.byte	0x01
	.zero		1


	//----- nvinfo : EIATTR_MERCURY_ISA_VERSION
	.align		4
        /*0024*/ 	.byte	0x03, 0x5f
        /*0026*/ 	.short	0x0101


	//----- nvinfo : EIATTR_COOP_GROUP_MASK_REGIDS
	.align		4
        /*0028*/ 	.byte	0x04, 0x29
        /*002a*/ 	.short	(.L_3289 - .L_3288)


	//   ....[0]....
.L_3288:
        /*002c*/ 	.word	0x05000005


	//   ....[1]....
        /*0030*/ 	.word	0x05000005


	//   ....[2]....
        /*0034*/ 	.word	0x05000005


	//   ....[3]....
        /*0038*/ 	.word	0x05000005


	//   ....[4]....
        /*003c*/ 	.word	0x05000005


	//   ....[5]....
        /*0040*/ 	.word	0x05000005


	//   ....[6]....
        /*0044*/ 	.word	0x05000005


	//   ....[7]....
        /*0048*/ 	.word	0x05000005


	//   ....[8]....
        /*004c*/ 	.word	0x05000005


	//   ....[9]....
        /*0050*/ 	.word	0x05000005


	//   ....[10]....
        /*0054*/ 	.word	0x05000005


	//   ....[11]....
        /*0058*/ 	.word	0x05000005


	//   ....[12]....
        /*005c*/ 	.word	0x05000005


	//   ....[13]....
        /*0060*/ 	.word	0x05000005


	//   ....[14]....
        /*0064*/ 	.word	0x05000005


	//   ....[15]....
        /*0068*/ 	.word	0x05000005


	//   ....[16]....
        /*006c*/ 	.word	0x05000005


	//   ....[17]....
        /*0070*/ 	.word	0x05000005


	//   ....[18]....
        /*0074*/ 	.word	0x05000005


	//   ....[19]....
        /*0078*/ 	.word	0x05000005


	//   ....[20]....
        /*007c*/ 	.word	0x05000005


	//   ....[21]....
        /*0080*/ 	.word	0x05000005


	//----- nvinfo : EIATTR_COOP_GROUP_INSTR_OFFSETS
	.align		4
.L_3289:
        /*0084*/ 	.byte	0x04, 0x28
        /*0086*/ 	.short	(.L_3291 - .L_3290)


	//   ....[0]....
.L_3290:
        /*0088*/ 	.word	0x00002550


	//   ....[1]....
        /*008c*/ 	.word	0x00002650


	//   ....[2]....
        /*0090*/ 	.word	0x00002690


	//   ....[3]....
        /*0094*/ 	.word	0x00002790


	//   ....[4]....
        /*0098*/ 	.word	0x000027d0


	//   ....[5]....
        /*009c*/ 	.word	0x000028d0


	//   ....[6]....
        /*00a0*/ 	.word	0x00002910


	//   ....[7]....
        /*00a4*/ 	.word	0x00002a40


	//   ....[8]....
        /*00a8*/ 	.word	0x00002a90


	//   ....[9]....
        /*00ac*/ 	.word	0x00002b00


	//   ....[10]....
        /*00b0*/ 	.word	0x00002b70


	//   ....[11]....
        /*00b4*/ 	.word	0x00003240


	//   ....[12]....
        /*00b8*/ 	.word	0x00003290


	//   ....[13]....
        /*00bc*/ 	.word	0x00003300


	//   ....[14]....
        /*00c0*/ 	.word	0x00003350


	//   ....[15]....
        /*00c4*/ 	.word	0x000033c0


	//   ....[16]....
        /*00c8*/ 	.word	0x00003410


	//   ....[17]....
        /*00cc*/ 	.word	0x00003480


	//   ....[18]....
        /*00d0*/ 	.word	0x000034e0


	//   ....[19]....
        /*00d4*/ 	.word	0x00003560


	//   ....[20]....
        /*00d8*/ 	.word	0x000035f0


	//   ....[21]....
        /*00dc*/ 	.word	0x00003680


	//----- nvinfo : EIATTR_EXIT_INSTR_OFFSETS
	.align		4
.L_3291:
        /*00e0*/ 	.byte	0x04, 0x1c
        /*00e2*/ 	.short	(.L_3293 - .L_3292)


	//   ....[0]....
.L_3292:
        /*00e4*/ 	.word	0x000030d0


	//   ....[1]....
        /*00e8*/ 	.word	0x00003220


	//----- nvinfo : EIATTR_CRS_STACK_SIZE
	.align		4
.L_3293:
        /*00ec*/ 	.byte	0x04, 0x1e
        /*00ee*/ 	.short	(.L_3295 - .L_3294)
.L_3294:
        /*00f0*/ 	.word	0x00000000


	//----- nvinfo : EIATTR_CBANK_PARAM_SIZE
	.align		4
.L_3295:
        /*00f4*/ 	.byte	0x03, 0x19
        /*00f6*/ 	.short	0x00b8


	//----- nvinfo : EIATTR_PARAM_CBANK
	.align		4
        /*00f8*/ 	.byte	0x04, 0x0a
        /*00fa*/ 	.short	(.L_3297 - .L_3296)
	.align		4
.L_3296:
        /*00fc*/ 	.word	index@(.nv.constant0._Z30group_norm_nhwc_bwd_sum_kernelI11Fp16IOFp32WLi120EEv26Group_norm_nhwc_bwd_params)
        /*0100*/ 	.short	0x0210
        /*0102*/ 	.short	0x00b8


	//----- nvinfo : EIATTR_SW_WAR
	.align		4
.L_3297:
        /*0104*/ 	.byte	0x04, 0x36
        /*0106*/ 	.short	(.L_3299 - .L_3298)
.L_3298:
        /*0108*/ 	.word	0x00000008
.L_3299:


//--------------------- .nv.info._Z30group_norm_nhwc_bwd_sum_kernelI11Fp16IOFp32WLi140EEv26Group_norm_nhwc_bwd_params --------------------------
	.section	.nv.info._Z30group_norm_nhwc_bwd_sum_kernelI11Fp16IOFp32WLi140EEv26Group_norm_nhwc_bwd_params,"",@"SHT_CUDA_INFO"
	.sectionflags	@""
	.align	4


	//----- nvinfo : EIATTR_CUDA_API_VERSION
	.align		4
        /*0000*/ 	.byte	0x04, 0x37
        /*0002*/ 	.short	(.L_3301 - .L_3300)
.L_3300:
        /*0004*/ 	.word	0x00000082


	//----- nvinfo : EIATTR_KPARAM_INFO
	.align		4
.L_3301:
        /*0008*/ 	.byte	0x04, 0x17
        /*000a*/ 	.short	(.L_3303 - .L_3302)
.L_3302:
        /*000c*/ 	.word	0x00000000
        /*0010*/ 	.short	0x0000
        /*0012*/ 	.short	0x0000
        /*0014*/ 	.byte	0x00, 0xf0, 0xe1, 0x02


	//----- nvinfo : EIATTR_SPARSE_MMA_MASK
	.align		4
.L_3303:
        /*0018*/ 	.byte	0x03, 0x50
        /*001a*/ 	.short	0x0000


	//----- nvinfo : EIATTR_MAXREG_COUNT
	.align		4
        /*001c*/ 	.byte	0x03, 0x1b
        /*001e*/ 	.short	0x00ff


	//----- nvinfo : EIATTR_NUM_BARRIERS
	.align		4
        /*0020*/ 	.byte	0x02, 0x4c
        /*0022*/ 	.byte	0x01
	.zero		1


	//----- nvinfo : EIATTR_MERCURY_ISA_VERSION
	.align		4
        /*0024*/ 	.byte	0x03, 0x5f
        /*0026*/ 	.short	0x0101


	//----- nvinfo : EIATTR_COOP_GROUP_MASK_REGIDS
	.align		4
        /*0028*/ 	.byte	0x04, 0x29
        /*002a*/ 	.short	(.L_3305 - .L_3304)


	//   ....[0]....
.L_3304:
        /*002c*/ 	.word	0x05000005


	//   ....[1]....
        /*0030*/ 	.word	0x05000005


	//   ....[2]....
        /*0034*/ 	.word	0x05000005


	//   ....[3]....
        /*0038*/ 	.word	0x05000005


	//   ....[4]....
        /*003c*/ 	.word	0x05000005


	//   ....[5]....
        /*0040*/ 	.word	0x05000005


	//   ....[6]....
        /*0044*/ 	.word	0x05000005


	//   ....[7]....
        /*0048*/ 	.word	0x05000005


	//   ....[8]....
        /*004c*/ 	.word	0x05000005


	//   ....[9]....
        /*0050*/ 	.word	0x05000005


	//   ....[10]....
        /*0054*/ 	.word	0x05000005


	//   ....[11]....
        /*0058*/ 	.word	0x05000005


	//   ....[12]....
        /*005c*/ 	.word	0x05000005


	//   ....[13]....
        /*0060*/ 	.word	0x05000005


	//   ....[14]....
        /*0064*/ 	.word	0x05000005


	//   ....[15]....
        /*0068*/ 	.word	0x05000005


	//   ....[16]....
        /*006c*/ 	.word	0x05000005


	//   ....[17]....
        /*0070*/ 	.word	0x05000005


	//   ....[18]....
        /*0074*/ 	.word	0x05000005


	//   ....[19]....
        /*0078*/ 	.word	0x05000005


	//   ....[20]....
        /*007c*/ 	.word	0x05000005


	//   ....[21]....
        /*0080*/ 	.word	0x05000005


	//----- nvinfo : EIATTR_COOP_GROUP_INSTR_OFFSETS
	.align		4
.L_3305:
        /*0084*/ 	.byte	0x04, 0x28
        /*0086*/ 	.short	(.L_3307 - .L_3306)


	//   ....[0]....
.L_3306:
        /*0088*/ 	.word	0x000025a0


	//   ....[1]....
        /*008c*/ 	.word	0x000026a0


	//   ....[2]....
        /*0090*/ 	.word	0x000026e0


	//   ....[3]....
        /*0094*/ 	.word	0x000027e0


	//   ....[4]....
        /*0098*/ 	.word	0x00002820


	//   ....[5]....
        /*009c*/ 	.word	0x00002920


	//   ....[6]....
        /*00a0*/ 	.word	0x00002960


	//   ....[7]....
        /*00a4*/ 	.word	0x00002a90


	//   ....[8]....
        /*00a8*/ 	.word	0x00002ae0


	//   ....[9]....
        /*00ac*/ 	.word	0x00002b50


	//   ....[10]....
        /*00b0*/ 	.word	0x00002bc0


	//   ....[11]....
        /*00b4*/ 	.word	0x00003330


	//   ....[12]....
        /*00b8*/ 	.word	0x00003380


	//   ....[13]....
        /*00bc*/ 	.word	0x000033f0


	//   ....[14]....
        /*00c0*/ 	.word	0x00003440


	//   ....[15]....
        /*00c4*/ 	.word	0x000034b0


	//   ....[16]....
        /*00c8*/ 	.word	0x00003500


	//   ....[17]....
        /*00cc*/ 	.word	0x00003570


	//   ....[18]....
        /*00d0*/ 	.word	0x000035d0


	//   ....[19]....
        /*00d4*/ 	.word	0x00003650


	//   ....[20]....
        /*00d8*/ 	.word	0x000036e0


	//   ....[21]....
        /*00dc*/ 	.word	0x00003770


	//----- nvinfo : EIATTR_EXIT_INSTR_OFFSETS
	.align		4
.L_3307:
        /*00e0*/ 	.byte	0x04, 0x1c
        /*00e2*/ 	.short	(.L_3309 - .L_3308)


	//   ....[0]....
.L_3308:
        /*00e4*/ 	.word	0x000031c0


	//   ....[1]....
        /*00e8*/ 	.word	0x00003310


	//----- nvinfo : EIATTR_CRS_STACK_SIZE
	.align		4
.L_3309:
        /*00ec*/ 	.byte	0x04, 0x1e
        /*00ee*/ 	.short	(.L_3311 - .L_3310)
.L_3310:
        /*00f0*/ 	.word	0x00000000


	//----- nvinfo : EIATTR_CBANK_PARAM_SIZE
	.align		4
.L_3311:
        /*00f4*/ 	.byte	0x03, 0x19
        /*00f6*/ 	.short	0x00b8


	//----- nvinfo : EIATTR_PARAM_CBANK
	.align		4
        /*00f8*/ 	.byte	0x04, 0x0a
        /*00fa*/ 	.short	(.L_3313 - .L_3312)
	.align		4
.L_3312:
        /*00fc*/ 	.word	index@(.nv.constant0._Z30group_norm_nhwc_bwd_sum_kernelI11Fp16IOFp32WLi140EEv26Group_norm_nhwc_bwd_params)
        /*0100*/ 	.short	0x0210
        /*0102*/ 	.short	0x00b8


	//----- nvinfo : EIATTR_SW_WAR
	.align		4
.L_3313:
        /*0104*/ 	.byte	0x04, 0x36
        /*0106*/ 	.short	(.L_3315 - .L_3314)
.L_3314:
        /*0108*/ 	.word	0x00000008
.L_3315:


//--------------------- .nv.info._Z30group_norm_nhwc_bwd_sum_kernelI11Fp16IOFp32WLi160EEv26Group_norm_nhwc_bwd_params --------------------------
	.section	.nv.info._Z30group_norm_nhwc_bwd_sum_kernelI11Fp16IOFp32WLi160EEv26Group_norm_nhwc_bwd_params,"",@"SHT_CUDA_INFO"
	.sectionflags	@""
	.align	4


	//----- nvinfo : EIATTR_CUDA_API_VERSION
	.align		4
        /*0000*/ 	.byte	0x04, 0x37
        /*0002*/ 	.short	(.L_3317 - .L_3316)
.L_3316:
        /*0004*/ 	.word	0x00000082


	//----- nvinfo : EIATTR_KPARAM_INFO
	.align		4
.L_3317:
        /*0008*/ 	.byte	0x04, 0x17
        /*000a*/ 	.short	(.L_3319 - .L_3318)
.L_3318:
        /*000c*/ 	.word	0x00000000
        /*0010*/ 	.short	0x0000
        /*0012*/ 	.short	0x0000
        /*0014*/ 	.byte	0x00, 0xf0, 0xe1, 0x02


	//----- nvinfo : EIATTR_SPARSE_MMA_MASK
	.align		4
.L_3319:
        /*0018*/ 	.byte	0x03, 0x50
        /*001a*/ 	.short	0x0000


	//----- nvinfo : EIATTR_MAXREG_COUNT
	.align		4
        /*001c*/ 	.byte	0x03, 0x1b
        /*001e*/ 	.short	0x00ff


	//----- nvinfo : EIATTR_NUM_BARRIERS
	.align		4
        /*0020*/ 	.byte	0x02, 0x4c
        /*0022*/ 	.byte	0x01
	.zero		1


	//----- nvinfo : EIATTR_MERCURY_ISA_VERSION
	.align		4
        /*0024*/ 	.byte	0x03, 0x5f
        /*0026*/ 	.short	0x0101


	//----- nvinfo : EIATTR_COOP_GROUP_MASK_REGIDS
	.align		4
        /*0028*/ 	.byte	0x04, 0x29
        /*002a*/ 	.short	(.L_3321 - .L_3320)


	//   ....[0]....
.L_3320:
        /*002c*/ 	.word	0xffffffff


	//   ....[1]....
        /*0030*/ 	.word	0xffffffff


	//   ....[2]....
        /*0034*/ 	.word	0xffffffff


	//   ....[3]....
        /*0038*/ 	.word	0xffffffff


	//   ....[4]....
        /*003c*/ 	.word	0xffffffff


	//   ....[5]....
        /*0040*/ 	.word	0xffffffff


	//   ....[6]....
        /*0044*/ 	.word	0xffffffff


	//   ....[7]....
        /*0048*/ 	.word	0xffffffff


	//   ....[8]....
        /*004c*/ 	.word	0xffffffff


	//   ....[9]....
        /*0050*/ 	.word	0xffffffff


	//   ....[10]....
        /*0054*/ 	.word	0xffffffff


	//   ....[11]....
        /*0058*/ 	.word	0xffffffff


	//   ....[12]....
        /*005c*/ 	.word	0xffffffff


	//   ....[13]....
        /*0060*/ 	.word	0xffffffff


	//   ....[14]....
        /*0064*/ 	.word	0xffffffff


	//   ....[15]....
        /*0068*/ 	.word	0xffffffff


	//   ....[16]....
        /*006c*/ 	.word	0xffffffff


	//   ....[17]....
        /*0070*/ 	.word	0xffffffff


	//   ....[18]....
        /*0074*/ 	.word	0x0500001d


	//   ....[19]....
        /*0078*/ 	.word	0x0500001d


	//   ....[20]....
        /*007c*/ 	.word	0x0500001d


	//   ....[21]....
        /*0080*/ 	.word	0x0500001d


	//   ....[22]....
        /*0084*/ 	.word	0x0500001d


	//   ....[23]....
        /*0088*/ 	.word	0x0500001d


	//   ....[24]....
        /*008c*/ 	.word	0x0500001d


	//   ....[25]....
        /*0090*/ 	.word	0x0500001d


	//   ....[26]....
        /*0094*/ 	.word	0x0500001d


	//   ....[27]....
        /*0098*/ 	.word	0x0500001d


	//   ....[28]....
        /*009c*/ 	.word	0x0500001d


	//   ....[29]....
        /*00a0*/ 	.word	0x0500001d


	//   ....[30]....
        /*00a4*/ 	.word	0x0500001d


	//   ....[31]....
        /*00a8*/ 	.word	0x0500001d


	//   ....[32]....
        /*00ac*/ 	.word	0x0500001d


	//   ....[33]....
        /*00b0*/ 	.word	0x0500001d


	//   ....[34]....
        /*00b4*/ 	.word	0x0500001d


	//   ....[35]....
        /*00b8*/ 	.word	0x0500001d


	//----- nvinfo : EIATTR_COOP_GROUP_INSTR_OFFSETS
	.align		4
.L_3321:
        /*00bc*/ 	.byte	0x04, 0x28
        /*00be*/ 	.short	(.L_3323 - .L_3322)


	//   ....[0]....
.L_3322:
        /*00c0*/ 	.word	0x00002650


	//   ....[1]....
        /*00c4*/ 	.word	0x00002680


	//   ....[2]....
        /*00c8*/ 	.word	0x000026a0


	//   ....[3]....
        /*00cc*/ 	.word	0x00002700


	//   ....[4]....
        /*00d0*/ 	.word	0x00002730


	//   ....[5]....
        /*00d4*/ 	.word	0x00002740


	//   ....[6]....
        /*00d8*/ 	.word	0x000027a0


	//   ....[7]....
        /*00dc*/ 	.word	0x000027d0


	//   ....[8]....
        /*00e0*/ 	.word	0x000027e0


	//   ....[9]....
        /*00e4*/ 	.word	0x00002840


	//   ....[10]....
        /*00e8*/ 	.word	0x00002870


	//   ....[11]....
        /*00ec*/ 	.word	0x00002880


	//   ....[12]....
        /*00f0*/ 	.word	0x000028e0


	//   ....[13]....
        /*00f4*/ 	.word	0x00002900


	//   ....[14]....
        /*00f8*/ 	.word	0x00002910


	//   ....[15]....
        /*00fc*/ 	.word	0x00002970


	//   ....[16]....
        /*0100*/ 	.word	0x00002980


	//   ....[17]....
        /*0104*/ 	.word	0x00002990


	//   ....[18]....
        /*0108*/ 	.word	0x000030f0


	//   ....[19]....
        /*010c*/ 	.word	0x00003140


	//   ....[20]....
        /*0110*/ 	.word	0x000031a0


	//   ....[21]....
        /*0114*/ 	.word	0x00003230


	//   ....[22]....
        /*0118*/ 	.word	0x000032a0


	//   ....[23]....
        /*011c*/ 	.word	0x00003300


	//   ....[24]....
        /*0120*/ 	.word	0x00003390


	//   ....[25]....
        /*0124*/ 	.word	0x00003400


	//   ....[26]....
        /*0128*/ 	.word	0x00003460


	//   ....[27]....
        /*012c*/ 	.word	0x000034f0


	//   ....[28]....
        /*0130*/ 	.word	0x00003560


	//   ....[29]....
        /*0134*/ 	.word	0x000035b0


	//   ....[30]....
        /*0138*/ 	.word	0x00003690


	//   ....[31]....
        /*013c*/ 	.word	0x000036e0


	//   ....[32]....
        /*0140*/ 	.word	0x00003740


	//   ....[33]....
        /*0144*/ 	.word	0x000037c0


	//   ....[34]....
        /*0148*/ 	.word	0x00003830


	//   ....[35]....
        /*014c*/ 	.word	0x00003880


	//----- nvinfo : EIATTR_EXIT_INSTR_OFFSETS
	.align		4
.L_3323:
        /*0150*/ 	.byte	0x04, 0x1c
        /*0152*/ 	.short	(.L_3325 - .L_3324)


	//   ....[0]....
.L_3324:
        /*0154*/ 	.word	0x00002f20


	//   ....[1]....
        /*0158*/ 	.word	0x00003070


	//----- nvinfo : EIATTR_CRS_STACK_SIZE
	.align		4
.L_3325:
        /*015c*/ 	.byte	0x04, 0x1e
        /*015e*/ 	.short	(.L_3327 - .L_3326)
.L_3326:
        /*0160*/ 	.word	0x00000000


	//----- nvinfo : EIATTR_CBANK_PARAM_SIZE
	.align		4
.L_3327:
        /*0164*/ 	.byte	0x03, 0x19
        /*0166*/ 	.short	0x00b8


	//----- nvinfo : EIATTR_PARAM_CBANK
	.align		4
        /*0168*/ 	.byte	0x04, 0x0a
        /*016a*/ 	.short	(.L_3329 - .L_3328)
	.align		4
.L_3328:
        /*016c*/ 	.word	index@(.nv.constant0._Z30group_norm_nhwc_bwd_sum_kernelI11Fp16IOFp32WLi160EEv26Group_norm_nhwc_bwd_params)
        /*0170*/ 	.short	0x0210
        /*0172*/ 	.short	0x00b8


	//----- nvinfo : EIATTR_SW_WAR
	.align		4
.L_3329:
        /*0174*/ 	.byte	0x04, 0x36
        /*0176*/ 	.short	(.L_3331 - .L_3330)
.L_3330:
        /*0178*/ 	.word	0x00000008
.L_3331:


//--------------------- .nv.info._Z30group_norm_nhwc_bwd_sum_kernelI11Fp16IOBf16WLi196EEv26Group_norm_nhwc_bwd_params --------------------------
	.section	.nv.info._Z30group_norm_nhwc_bwd_sum_kernelI11Fp16IOBf16WLi196EEv26Group_norm_nhwc_bwd_params,"",@"SHT_CUDA_INFO"
	.sectionflags	@""
	.align	4


	//----- nvinfo : EIATTR_CUDA_API_VERSION
	.align		4
        /*0000*/ 	.byte	0x04, 0x37
        /*0002*/ 	.short	(.L_3333 - .L_3332)
.L_3332:
        /*0004*/ 	.word	0x00000082


	//----- nvinfo : EIATTR_KPARAM_INFO
	.align		4
.L_3333:
        /*0008*/ 	.byte	0x04, 0x17
        /*000a*/ 	.short	(.L_3335 - .L_3334)
.L_3334:
        /*000c*/ 	.word	0x00000000
        /*0010*/ 	.short	0x0000
        /*0012*/ 	.short	0x0000
        /*0014*/ 	.byte	0x00, 0xf0, 0xe1, 0x02


	//----- nvinfo : EIATTR_SPARSE_MMA_MASK
	.align		4
.L_3335:
        /*0018*/ 	.byte	0x03, 0x50
        /*001a*/ 	.short	0x0000


	//----- nvinfo : EIATTR_MAXREG_COUNT
	.align		4
        /*001c*/ 	.byte	0x03, 0x1b
        /*001e*/ 	.short	0x00ff


	//----- nvinfo : EIATTR_NUM_BARRIERS
	.align		4
        /*0020*/ 	.byte	0x02, 0x4c
        /*0022*/ 	.byte	0x01
	.zero		1


	//----- nvinfo : EIATTR_MERCURY_ISA_VERSION
	.align		4
        /*0024*/ 	.byte	0x03, 0x5f
        /*0026*/ 	.short	0x0101


	//----- nvinfo : EIATTR_COOP_GROUP_MASK_REGIDS
	.align		4
        /*0028*/ 	.byte	0x04, 0x29
        /*002a*/ 	.short	(.L_3337 - .L_3336)


	//   ....[0]....
.L_3336:
        /*002c*/ 	.word	0x05000005


	//   ....[1]....
        /*0030*/ 	.word	0x05000005


	//   ....[2]....
        /*0034*/ 	.word	0x05000005


	//   ....[3]....
        /*0038*/ 	.word	0x05000005


	//   ....[4]....
        /*003c*/ 	.word	0x05000005


	//   ....[5]....
        /*0040*/ 	.word	0x05000005


	//   ....[6]....
        /*0044*/ 	.word	0x05000005


	//   ....[7]....
        /*0048*/ 	.word	0x05000005


	//   ....[8]....
        /*004c*/ 	.word	0x05000005


	//   ....[9]....
        /*0050*/ 	.word	0x05000005


	//   ....[10]....
        /*0054*/ 	.word	0x05000005


	//   ....[11]....
        /*0058*/ 	.word	0x05000005


	//   ....[12]....
        /*005c*/ 	.word	0x05000005


	//   ....[13]....
        /*0060*/ 	.word	0x05000005


	//   ....[14]....
        /*0064*/ 	.word	0x05000005


	//   ....[15]....
        /*0068*/ 	.word	0x05000005


	//   ....[16]....
        /*006c*/ 	.word	0x05000005


	//   ....[17]....
        /*0070*/ 	.word	0x05000005


	//   ....[18]....
        /*0074*/ 	.word	0x05000005


	//   ....[19]....
        /*0078*/ 	.word	0x05000005


	//   ....[20]....
        /*007c*/ 	.word	0x05000005


	//   ....[21]....
        /*0080*/ 	.word	0x05000005


	//----- nvinfo : EIATTR_COOP_GROUP_INSTR_OFFSETS
	.align		4
.L_3337:
        /*0084*/ 	.byte	0x04, 0x28
        /*0086*/ 	.short	(.L_3339 - .L_3338)


	//   ....[0]....
.L_3338:
        /*0088*/ 	.word	0x00002740


	//   ....[1]....
        /*008c*/ 	.word	0x00002840


	//   ....[2]....
        /*0090*/ 	.word	0x00002880


	//   ....[3]....
        /*0094*/ 	.word	0x00002980


	//   ....[4]....
        /*0098*/ 	.word	0x000029c0


	//   ....[5]....
        /*009c*/ 	.word	0x00002ac0


	//   ....[6]....
        /*00a0*/ 	.word	0x00002b00


	//   ....[7]....
        /*00a4*/ 	.word	0x00002c30


	//   ....[8]....
        /*00a8*/ 	.word	0x00002c80


	//   ....[9]....
        /*00ac*/ 	.word	0x00002cf0


	//   ....[10]....
        /*00b0*/ 	.word	0x00002d60


	//   ....[11]....
        /*00b4*/ 	.word	0x00003660


	//   ....[12]....
        /*00b8*/ 	.word	0x000036b0


	//   ....[13]....
        /*00bc*/ 	.word	0x00003720


	//   ....[14]....
        /*00c0*/ 	.word	0x00003770


	//   ....[15]....
        /*00c4*/ 	.word	0x000037e0


	//   ....[16]....
        /*00c8*/ 	.word	0x00003830


	//   ....[17]....
        /*00cc*/ 	.word	0x000038a0


	//   ....[18]....
        /*00d0*/ 	.word	0x00003900


	//   ....[19]....
        /*00d4*/ 	.word	0x00003980


	//   ....[20]....
        /*00d8*/ 	.word	0x00003a10


	//   ....[21]....
        /*00dc*/ 	.word	0x00003aa0


	//----- nvinfo : EIATTR_EXIT_INSTR_OFFSETS
	.align		4
.L_3339:
        /*00e0*/ 	.byte	0x04, 0x1c
        /*00e2*/ 	.short	(.L_3341 - .L_3340)


	//   ....[0]....
.L_3340:
        /*00e4*/ 	.word	0x000034f0


	//   ....[1]....
        /*00e8*/ 	.word	0x00003640


	//----- nvinfo : EIATTR_CRS_STACK_SIZE
	.align		4
.L_3341:
        /*00ec*/ 	.byte	0x04, 0x1e
        /*00ee*/ 	.short	(.L_3343 - .L_3342)
.L_3342:
        /*00f0*/ 	.word	0x00000000


	//----- nvinfo : EIATTR_CBANK_PARAM_SIZE
	.align		4
.L_3343:
        /*00f4*/ 	.byte	0x03, 0x19
        /*00f6*/ 	.short	0x00b8


	//----- nvinfo : EIATTR_PARAM_CBANK
	.align		4
        /*00f8*/ 	.byte	0x04, 0x0a
        /*00fa*/ 	.short	(.L_3345 - .L_3344)
	.align		4
.L_3344:
        /*00fc*/ 	.word	index@(.nv.constant0._Z30group_norm_nhwc_bwd_sum_kernelI11Fp16IOBf16WLi196EEv26Group_norm_nhwc_bwd_params)
        /*0100*/ 	.short	0x0210
        /*0102*/ 	.short	0x00b8


	//----- nvinfo : EIATTR_SW_WAR
	.align		4
.L_3345:
        /*0104*/ 	.byte	0x04, 0x36
        /*0106*/ 	.short	(.L_3347 - .L_3346)
.L_3346:
        /*0108*/ 	.word	0x00000008
.L_3347:


//--------------------- .nv.info._Z30group_norm_nhwc_bwd_sum_kernelI11Fp16IOBf16WLi168EEv26Group_norm_nhwc_bwd_params --------------------------
	.section	.nv.info._Z30group_norm_nhwc_bwd_sum_kernelI11Fp16IOBf16WLi168EEv26Group_norm_nhwc_bwd_params,"",@"SHT_CUDA_INFO"
	.sectionflags	@""
	.align	4


	//----- nvinfo : EIATTR_CUDA_API_VERSION
	.align		4
        /*0000*/ 	.byte	0x04, 0x37
        /*0002*/ 	.short	(.L_3349 - .L_3348)
.L_3348:
        /*0004*/ 	.word	0x00000082


	//----- nvinfo : EIATTR_KPARAM_INFO
	.align		4
.L_3349:
        /*0008*/ 	.byte	0x04, 0x17
        /*000a*/ 	.short	(.L_3351 - .L_3350)
.L_3350:
        /*000c*/ 	.word	0x00000000
        /*0010*/ 	.short	0x0000
        /*0012*/ 	.short	0x0000
        /*0014*/ 	.byte	0x00, 0xf0, 0xe1, 0x02


	//----- nvinfo : EIATTR_SPARSE_MMA_MASK
	.align		4
.L_3351:
        /*0018*/ 	.byte	0x03, 0x50
        /*001a*/ 	.short	0x0000


	//----- nvinfo : EIATTR_MAXREG_COUNT
	.align		4
        /*001c*/ 	.byte	0x03, 0x1b
        /*001e*/ 	.short	0x00ff


	//----- nvinfo : EIATTR_NUM_BARRIERS
	.align		4
        /*0020*/ 	.byte	0x02, 0x4c
        /*0022*/ 	.byte	0x01
	.zero		1


	//----- nvinfo : EIATTR_MERCURY_ISA_VERSION
	.align		4
        /*0024*/ 	.byte	0x03, 0x5f
        /*0026*/ 	.short	0x0101


	//----- nvinfo : EIATTR_COOP_GROUP_MASK_REGIDS
	.align		4
        /*0028*/ 	.byte	0x04, 0x29
        /*002a*/ 	.short	(.L_3353 - .L_3352)


	//   ....[0]....
.L_3352:
        /*002c*/ 	.word	0x05000005


	//   ....[1]....
        /*0030*/ 	.word	0x05000005


	//   ....[2]....
        /*0034*/ 	.word	0x05000005


	//   ....[3]....
        /*0038*/ 	.word	0x05000005


	//   ....[4]....
        /*003c*/ 	.word	0x05000005


	//   ....[5]....
        /*0040*/ 	.word	0x05000005


	//   ....[6]....
        /*0044*/ 	.word	0x05000005


	//   ....[7]....
        /*0048*/ 	.word	0x05000005


	//   ....[8]....
        /*004c*/ 	.word	0x05000005


	//   ....[9]....
        /*0050*/ 	.word	0x05000005


	//   ....[10]....
        /*0054*/ 	.word	0x05000005


	//   ....[11]....
        /*0058*/ 	.word	0x05000005


	//   ....[12]....
        /*005c*/ 	.word	0x05000005


	//   ....[13]....
        /*0060*/ 	.word	0x05000005


	//   ....[14]....
        /*0064*/ 	.word	0x05000005


	//   ....[15]....
        /*0068*/ 	.word	0x05000005


	//   ....[16]....
        /*006c*/ 	.word	0x05000005


	//   ....[17]....
        /*0070*/ 	.word	0x05000005


	//   ....[18]....
        /*0074*/ 	.word	0x05000005


	//   ....[19]....
        /*0078*/ 	.word	0x05000005


	//   ....[20]....
        /*007c*/ 	.word	0x05000005


	//   ....[21]....
        /*0080*/ 	.word	0x05000005


	//----- nvinfo : EIATTR_COOP_GROUP_INSTR_OFFSETS
	.align		4
.L_3353:
        /*0084*/ 	.byte	0x04, 0x28
        /*0086*/ 	.short	(.L_3355 - .L_3354)


	//   ....[0]....
.L_3354:
        /*0088*/ 	.word	0x000026e0


	//   ....[1]....
        /*008c*/ 	.word	0x000027e0


	//   ....[2]....
        /*0090*/ 	.word	0x00002820


	//   ....[3]....
        /*0094*/ 	.word	0x00002920


	//   ....[4]....
        /*0098*/ 	.word	0x00002960


	//   ....[5]....
        /*009c*/ 	.word	0x00002a60


	//   ....[6]....
        /*00a0*/ 	.word	0x00002aa0


	//   ....[7]....
        /*00a4*/ 	.word	0x00002bd0


	//   ....[8]....
        /*00a8*/ 	.word	0x00002c20


	//   ....[9]....
        /*00ac*/ 	.word	0x00002c90


	//   ....[10]....
        /*00b0*/ 	.word	0x00002d00


	//   ....[11]....
        /*00b4*/ 	.word	0x00003570


	//   ....[12]....
        /*00b8*/ 	.word	0x000035c0


	//   ....[13]....
        /*00bc*/ 	.word	0x00003630


	//   ....[14]....
        /*00c0*/ 	.word	0x00003680


	//   ....[15]....
        /*00c4*/ 	.word	0x000036f0


	//   ....[16]....
        /*00c8*/ 	.word	0x00003740


	//   ....[17]....
        /*00cc*/ 	.word	0x000037b0


	//   ....[18]....
        /*00d0*/ 	.word	0x00003810


	//   ....[19]....
        /*00d4*/ 	.word	0x00003890


	//   ....[20]....
        /*00d8*/ 	.word	0x00003920


	//   ....[21]....
        /*00dc*/ 	.word	0x000039b0


	//----- nvinfo : EIATTR_EXIT_INSTR_OFFSETS
	.align		4
.L_3355:
        /*00e0*/ 	.byte	0x04, 0x1c
        /*00e2*/ 	.short	(.L_3357 - .L_3356)


	//   ....[0]....
.L_3356:
        /*00e4*/ 	.word	0x00003400


	//   ....[1]....
        /*00e8*/ 	.word	0x00003550


	//----- nvinfo : EIATTR_CRS_STACK_SIZE
	.align		4
.L_3357:
        /*00ec*/ 	.byte	0x04, 0x1e
        /*00ee*/ 	.short	(.L_3359 - .L_3358)
.L_3358:
        /*00f0*/ 	.word	0x00000000


	//----- nvinfo : EIATTR_CBANK_PARAM_SIZE
	.align		4
.L_3359:
        /*00f4*/ 	.byte	0x03, 0x19
        /*00f6*/ 	.short	0x00b8


	//----- nvinfo : EIATTR_PARAM_CBANK
	.align		4
        /*00f8*/ 	.byte	0x04, 0x0a
        /*00fa*/ 	.short	(.L_3361 - .L_3360)
	.align		4
.L_3360:
        /*00fc*/ 	.word	index@(.nv.constant0._Z30group_norm_nhwc_bwd_sum_kernelI11Fp16IOBf16WLi168EEv26Group_norm_nhwc_bwd_params)
        /*0100*/ 	.short	0x0210
        /*0102*/ 	.short	0x00b8


	//----- nvinfo : EIATTR_SW_WAR
	.align		4
.L_3361:
        /*0104*/ 	.byte	0x04, 0x36
        /*0106*/ 	.short	(.L_3363 - .L_3362)
.L_3362:
        /*0108*/ 	.word	0x00000008
.L_3363:


//--------------------- .nv.info._Z30group_norm_nhwc_bwd_sum_kernelI11Fp16IOBf16WLi64EEv26Group_norm_nhwc_bwd_params --------------------------
	.section	.nv.info._Z30group_norm_nhwc_bwd_sum_kernelI11Fp16IOBf16WLi64EEv26Group_norm_nhwc_bwd_params,"",@"SHT_CUDA_INFO"
	.sectionflags	@""
	.align	4


	//----- nvinfo : EIATTR_CUDA_API_VERSION
	.align		4
        /*0000*/ 	.byte	0x04, 0x37
        /*0002*/ 	.short	(.L_3365 - .L_3364)
.L_3364:
        /*0004*/ 	.word	0x00000082


	//----- nvinfo : EIATTR_KPARAM_INFO
	.align		4
.L_3365:
        /*0008*/ 	.byte	0x04, 0x17
        /*000a*/ 	.short	(.L_3367 - .L_3366)
.L_3366:
        /*000c*/ 	.word	0x00000000
        /*0010*/ 	.short	0x0000
        /*0012*/ 	.short	0x0000
        /*0014*/ 	.byte	0x00, 0xf0, 0xe1, 0x02


	//----- nvinfo : EIATTR_SPARSE_MMA_MASK
	.align		4
.L_3367:
        /*0018*/ 	.byte	0x03, 0x50
        /*001a*/ 	.short	0x0000


	//----- nvinfo : EIATTR_MAXREG_COUNT
	.align		4
        /*001c*/ 	.byte	0x03, 0x1b
        /*001e*/ 	.short	0x00ff


	//----- nvinfo : EIATTR_NUM_BARRIERS
	.align		4
        /*0020*/ 	.byte	0x02, 0x4c
        /*0022*/ 	.byte	0x01
	.zero		1


	//----- nvinfo : EIATTR_MERCURY_ISA_VERSION
	.align		4
        /*0024*/ 	.byte	0x03, 0x5f
        /*0026*/ 	.short	0x0101


	//----- nvinfo : EIATTR_COOP_GROUP_MASK_REGIDS
	.align		4
        /*0028*/ 	.byte	0x04, 0x29
        /*002a*/ 	.short	(.L_3369 - .L_3368)


	//   ....[0]....
.L_3368:
        /*002c*/ 	.word	0xffffffff


	//   ....[1]....
        /*0030*/ 	.word	0xffffffff


	//   ....[2]....
        /*0034*/ 	.word	0xffffffff


	//   ....[3]....
        /*0038*/ 	.word	0xffffffff


	//   ....[4]....
        /*003c*/ 	.word	0xffffffff


	//   ....[5]....
        /*0040*/ 	.word	0xffffffff


	//   ....[6]....
        /*0044*/ 	.word	0xffffffff


	//   ....[7]....
        /*0048*/ 	.word	0xffffffff


	//   ....[8]....
        /*004c*/ 	.word	0xffffffff


	//   ....[9]....
        /*0050*/ 	.word	0xffffffff


	//   ....[10]....
        /*0054*/ 	.word	0xffffffff


	//   ....[11]....
        /*0058*/ 	.word	0xffffffff


	//   ....[12]....
        /*005c*/ 	.word	0xffffffff


	//   ....[13]....
        /*0060*/ 	.word	0xffffffff


	//   ....[14]....
        /*0064*/ 	.word	0xffffffff


	//   ....[15]....
        /*0068*/ 	.word	0xffffffff


	//   ....[16]....
        /*006c*/ 	.word	0xffffffff


	//   ....[17]....
        /*0070*/ 	.word	0xffffffff


	//   ....[18]....
        /*0074*/ 	.word	0x05000013


	//   ....[19]....
        /*0078*/ 	.word	0x05000013


	//   ....[20]....
        /*007c*/ 	.word	0x05000013


	//   ....[21]....
        /*0080*/ 	.word	0x05000013


	//   ....[22]....
        /*0084*/ 	.word	0x05000013


	//   ....[23]....
        /*0088*/ 	.word	0x05000013


	//   ....[24]....
        /*008c*/ 	.word	0x05000013


	//   ....[25]....
        /*0090*/ 	.word	0x05000013


	//   ....[26]....
        /*0094*/ 	.word	0x05000013


	//   ....[27]....
        /*0098*/ 	.word	0x05000013


	//   ....[28]....
        /*009c*/ 	.word	0x05000013


	//   ....[29]....
        /*00a0*/ 	.word	0x05000013


	//   ....[30]....
        /*00a4*/ 	.word	0x05000013


	//   ....[31]....
        /*00a8*/ 	.word	0x05000013


	//   ....[32]....
        /*00ac*/ 	.word	0x05000013


	//   ....[33]....
        /*00b0*/ 	.word	0x05000013


	//   ....[34]....
        /*00b4*/ 	.word	0x05000013


	//   ....[35]....
        /*00b8*/ 	.word	0x05000013


	//----- nvinfo : EIATTR_COOP_GROUP_INSTR_OFFSETS
	.align		4
.L_3369:
        /*00bc*/ 	.byte	0x04, 0x28
        /*00be*/ 	.short	(.L_3371 - .L_3370)


	//   ....[0]....
.L_3370:
        /*00c0*/ 	.word	0x000015b0


	//   ....[1]....
        /*00c4*/ 	.word	0x000015e0


	//   ....[2]....
        /*00c8*/ 	.word	0x000015f0


	//   ....[3]....
        /*00cc*/ 	.word	0x00001650


	//   ....[4]....
        /*00d0*/ 	.word	0x00001680


	//   ....[5]....
        /*00d4*/ 	.word	0x00001690


	//   ....[6]....
        /*00d8*/ 	.word	0x000016f0


	//   ....[7]....
        /*00dc*/ 	.word	0x00001720


	//   ....[8]....
        /*00e0*/ 	.word	0x00001730


	//   ....[9]....
        /*00e4*/ 	.word	0x00001790


	//   ....[10]....
        /*00e8*/ 	.word	0x000017c0


	//   ....[11]....
        /*00ec*/ 	.word	0x000017d0


	//   ....[12]....
        /*00f0*/ 	.word	0x00001830


	//   ....[13]....
        /*00f4*/ 	.word	0x00001860


	//   ....[14]....
        /*00f8*/ 	.word	0x00001870


	//   ....[15]....
        /*00fc*/ 	.word	0x000018d0


	//   ....[16]....
        /*0100*/ 	.word	0x000018e0


	//   ....[17]....
        /*0104*/ 	.word	0x000018f0


	//   ....[18]....
        /*0108*/ 	.word	0x00001e60


	//   ....[19]....
        /*010c*/ 	.word	0x00001ec0


	//   ....[20]....
        /*0110*/ 	.word	0x00001f30


	//   ....[21]....
        /*0114*/ 	.word	0x00001f90


	//   ....[22]....
        /*0118*/ 	.word	0x00002020


	//   ....[23]....
        /*011c*/ 	.word	0x00002090


	//   ....[24]....
        /*0120*/ 	.word	0x000020f0


	//   ....[25]....
        /*0124*/ 	.word	0x00002180


	//   ....[26]....
        /*0128*/ 	.word	0x000021f0


	//   ....[27]....
        /*012c*/ 	.word	0x00002250


	//   ....[28]....
        /*0130*/ 	.word	0x000022e0


	//   ....[29]....
        /*0134*/ 	.word	0x00002350


	//   ....[30]....
        /*0138*/ 	.word	0x000023b0


	//   ....[31]....
        /*013c*/ 	.word	0x00002430


	//   ....[32]....
        /*0140*/ 	.word	0x00002480


	//   ....[33]....
        /*0144*/ 	.word	0x00002500


	//   ....[34]....
        /*0148*/ 	.word	0x00002570


	//   ....[35]....
        /*014c*/ 	.word	0x000025c0


	//----- nvinfo : EIATTR_EXIT_INSTR_OFFSETS
	.align		4
.L_3371:
        /*0150*/ 	.byte	0x04, 0x1c
        /*0152*/ 	.short	(.L_3373 - .L_3372)


	//   ....[0]....
.L_3372:
        /*0154*/ 	.word	0x00001c90


	//   ....[1]....
        /*0158*/ 	.word	0x00001de0


	//----- nvinfo : EIATTR_CRS_STACK_SIZE
	.align		4
.L_3373:
        /*015c*/ 	.byte	0x04, 0x1e
        /*015e*/ 	.short	(.L_3375 - .L_3374)
.L_3374:
        /*0160*/ 	.word	0x00000000


	//----- nvinfo : EIATTR_CBANK_PARAM_SIZE
	.align		4
.L_3375:
        /*0164*/ 	.byte	0x03, 0x19
        /*0166*/ 	.short	0x00b8


	//----- nvinfo : EIATTR_PARAM_CBANK
	.align		4
        /*0168*/ 	.byte	0x04, 0x0a
        /*016a*/ 	.short	(.L_3377 - .L_3376)
	.align		4
.L_3376:
        /*016c*/ 	.word	index@(.nv.constant0._Z30group_norm_nhwc_bwd_sum_kernelI11Fp16IOBf16WLi64EEv26Group_norm_nhwc_bwd_params)
        /*0170*/ 	.short	0x0210
        /*0172*/ 	.short	0x00b8


	//----- nvinfo : EIATTR_SW_WAR
	.align		4
.L_3377:
        /*0174*/ 	.byte	0x04, 0x36
        /*0176*/ 	.short	(.L_3379 - .L_3378)
.L_3378:
        /*0178*/ 	.word	0x00000008
.L_3379:


//--------------------- .nv.info._Z30group_norm_nhwc_bwd_sum_kernelI11Fp16IOBf16WLi128EEv26Group_norm_nhwc_bwd_params --------------------------
	.section	.nv.info._Z30group_norm_nhwc_bwd_sum_kernelI11Fp16IOBf16WLi128EEv26Group_norm_nhwc_bwd_params,"",@"SHT_CUDA_INFO"
	.sectionflags	@""
	.align	4


	//----- nvinfo : EIATTR_CUDA_API_VERSION
	.align		4
        /*0000*/ 	.byte	0x04, 0x37
        /*0002*/ 	.short	(.L_3381 - .L_3380)
.L_3380:
        /*0004*/ 	.word	0x00000082


	//----- nvinfo : EIATTR_KPARAM_INFO
	.align		4
.L_3381:
        /*0008*/ 	.byte	0x04, 0x17
        /*000a*/ 	.short	(.L_3383 - .L_3382)
.L_3382:
        /*000c*/ 	.word	0x00000000
        /*0010*/ 	.short	0x0000
        /*0012*/ 	.short	0x0000
        /*0014*/ 	.byte	0x00, 0xf0, 0xe1, 0x02


	//----- nvinfo : EIATTR_SPARSE_MMA_MASK
	.align		4
.L_3383:
        /*0018*/ 	.byte	0x03, 0x50
        /*001a*/ 	.short	0x0000


	//----- nvinfo : EIATTR_MAXREG_COUNT
	.align		4
        /*001c*/ 	.byte	0x03, 0x1b
        /*001e*/ 	.short	0x00ff


	//----- nvinfo : EIATTR_NUM_BARRIERS
	.align		4
        /*0020*/ 	.byte	0x02, 0x4c
        /*0022*/ 	.byte	0x01
	.zero		1


	//----- nvinfo : EIATTR_MERCURY_ISA_VERSION
	.align		4
        /*0024*/ 	.byte	0x03, 0x5f
        /*0026*/ 	.short	0x0101


	//----- nvinfo : EIATTR_COOP_GROUP_MASK_REGIDS
	.align		4
        /*0028*/ 	.byte	0x04, 0x29
        /*002a*/ 	.short	(.L_3385 - .L_3384)


	//   ....[0]....
.L_3384:
        /*002c*/ 	.word	0xffffffff


	//   ....[1]....
        /*0030*/ 	.word	0xffffffff


	//   ....[2]....
        /*0034*/ 	.word	0xffffffff


	//   ....[3]....
        /*0038*/ 	.word	0xffffffff


	//   ....[4]....
        /*003c*/ 	.word	0xffffffff


	//   ....[5]....
        /*0040*/ 	.word	0xffffffff


	//   ....[6]....
        /*0044*/ 	.word	0xffffffff


	//   ....[7]....
        /*0048*/ 	.word	0xffffffff


	//   ....[8]....
        /*004c*/ 	.word	0xffffffff


	//   ....[9]....
        /*0050*/ 	.word	0xffffffff


	//   ....[10]....
        /*0054*/ 	.word	0xffffffff


	//   ....[11]....
        /*0058*/ 	.word	0xffffffff


	//   ....[12]....
        /*005c*/ 	.word	0xffffffff


	//   ....[13]....
        /*0060*/ 	.word	0xffffffff


	//   ....[14]....
        /*0064*/ 	.word	0xffffffff


	//   ....[15]....
        /*0068*/ 	.word	0xffffffff


	//   ....[16]....
        /*006c*/ 	.word	0xffffffff


	//   ....[17]....
        /*0070*/ 	.word	0xffffffff


	//   ....[18]....
        /*0074*/ 	.word	0x05000018


	//   ....[19]....
        /*0078*/ 	.word	0x05000018


	//   ....[20]....
        /*007c*/ 	.word	0x05000018


	//   ....[21]....
        /*0080*/ 	.word	0x05000018


	//   ....[22]....
        /*0084*/ 	.word	0x05000018


	//   ....[23]....
        /*0088*/ 	.word	0x05000018


	//   ....[24]....
        /*008c*/ 	.word	0x05000018


	//   ....[25]....
        /*0090*/ 	.word	0x05000018


	//   ....[26]....
        /*0094*/ 	.word	0x05000018


	//   ....[27]....
        /*0098*/ 	.word	0x05000018


	//   ....[28]....
        /*009c*/ 	.word	0x05000018


	//   ....[29]....
        /*00a0*/ 	.word	0x05000018


	//   ....[30]....
        /*00a4*/ 	.word	0x05000018


	//   ....[31]....
        /*00a8*/ 	.word	0x05000018


	//   ....[32]....
        /*00ac*/ 	.word	0x05000018


	//   ....[33]....
        /*00b0*/ 	.word	0x05000018


	//   ....[34]....
        /*00b4*/ 	.word	0x05000018


	//   ....[35]....
        /*00b8*/ 	.word	0x05000018


	//----- nvinfo : EIATTR_COOP_GROUP_INSTR_OFFSETS
	.align		4
.L_3385:
        /*00bc*/ 	.byte	0x04, 0x28
        /*00be*/ 	.short	(.L_3387 - .L_3386)


	//   ....[0]....
.L_3386:
        /*00c0*/ 	.word	0x000025d0


	//   ....[1]....
        /*00c4*/ 	.word	0x00002600


	//   ....[2]....
        /*00c8*/ 	.word	0x00002610


	//   ....[3]....
        /*00cc*/ 	.word	0x00002670


	//   ....[4]....
        /*00d0*/ 	.word	0x000026a0


	//   ....[5]....
        /*00d4*/ 	.word	0x000026b0


	//   ....[6]....
        /*00d8*/ 	.word	0x00002710


	//   ....[7]....
        /*00dc*/ 	.word	0x00002740


	//   ....[8]....
        /*00e0*/ 	.word	0x00002750


	//   ....[9]....
        /*00e4*/ 	.word	0x000027b0


	//   ....[10]....
        /*00e8*/ 	.word	0x000027e0


	//   ....[11]....
        /*00ec*/ 	.word	0x000027f0


	//   ....[12]....
        /*00f0*/ 	.word	0x00002850


	//   ....[13]....
        /*00f4*/ 	.word	0x00002880


	//   ....[14]....
        /*00f8*/ 	.word	0x00002890


	//   ....[15]....
        /*00fc*/ 	.word	0x000028f0


	//   ....[16]....
        /*0100*/ 	.word	0x00002900


	//   ....[17]....
        /*0104*/ 	.word	0x00002910


	//   ....[18]....
        /*0108*/ 	.word	0x00002ff0


	//   ....[19]....
        /*010c*/ 	.word	0x00003040


	//   ....[20]....
        /*0110*/ 	.word	0x00003090


	//   ....[21]....
        /*0114*/ 	.word	0x00003150


	//   ....[22]....
        /*0118*/ 	.word	0x000031a0


	//   ....[23]....
        /*011c*/ 	.word	0x000031f0


	//   ....[24]....
        /*0120*/ 	.word	0x000032b0


	//   ....[25]....
        /*0124*/ 	.word	0x00003300


	//   ....[26]....
        /*0128*/ 	.word	0x00003350


	//   ....[27]....
        /*012c*/ 	.word	0x00003410


	//   ....[28]....
        /*0130*/ 	.word	0x00003460


	//   ....[29]....
        /*0134*/ 	.word	0x000034b0


	//   ....[30]....
        /*0138*/ 	.word	0x00003570


	//   ....[31]....
        /*013c*/ 	.word	0x000035c0


	//   ....[32]....
        /*0140*/ 	.word	0x00003610


	//   ....[33]....
        /*0144*/ 	.word	0x000036c0


	//   ....[34]....
        /*0148*/ 	.word	0x00003710


	//   ....[35]....
        /*014c*/ 	.word	0x00003760


	//----- nvinfo : EIATTR_EXIT_INSTR_OFFSETS
	.align		4
.L_3387:
        /*0150*/ 	.byte	0x04, 0x1c
        /*0152*/ 	.short	(.L_3389 - .L_3388)


	//   ....[0]....
.L_3388:
        /*0154*/ 	.word	0x00002e30


	//   ....[1]....
        /*0158*/ 	.word	0x00002f80


	//----- nvinfo : EIATTR_CRS_STACK_SIZE
	.align		4
.L_3389:
        /*015c*/ 	.byte	0x04, 0x1e
        /*015e*/ 	.short	(.L_3391 - .L_3390)
.L_3390:
        /*0160*/ 	.word	0x00000000


	//----- nvinfo : EIATTR_CBANK_PARAM_SIZE
	.align		4
.L_3391:
        /*0164*/ 	.byte	0x03, 0x19
        /*0166*/ 	.short	0x00b8


	//----- nvinfo : EIATTR_PARAM_CBANK
	.align		4
        /*0168*/ 	.byte	0x04, 0x0a
        /*016a*/ 	.short	(.L_3393 - .L_3392)
	.align		4
.L_3392:
        /*016c*/ 	.word	index@(.nv.constant0._Z30group_norm_nhwc_bwd_sum_kernelI11Fp16IOBf16WLi128EEv26Group_norm_nhwc_bwd_params)
        /*0170*/ 	.short	0x0210
        /*0172*/ 	.short	0x00b8


	//----- nvinfo : EIATTR_SW_WAR
	.align		4
.L_3393:
        /*0174*/ 	.byte	0x04, 0x36
        /*0176*/ 	.short	(.L_3395 - .L_3394)
.L_3394:
        /*0178*/ 	.word	0x00000008
.L_3395:


//--------------------- .nv.info._Z30group_norm_nhwc_bwd_sum_kernelI11Fp16IOBf16WLi192EEv26Group_norm_nhwc_bwd_params --------------------------
	.section	.nv.info._Z30group_norm_nhwc_bwd_sum_kernelI11Fp16IOBf16WLi192EEv26Group_norm_nhwc_bwd_params,"",@"SHT_CUDA_INFO"
	.sectionflags	@""
	.align	4


	//----- nvinfo : EIATTR_CUDA_API_VERSION
	.align		4
        /*0000*/ 	.byte	0x04, 0x37
        /*0002*/ 	.short	(.L_3397 - .L_3396)
.L_3396:
        /*0004*/ 	.word	0x00000082


	//----- nvinfo : EIATTR_KPARAM_INFO
	.align		4
.L_3397:
        /*0008*/ 	.byte	0x04, 0x17
        /*000a*/ 	.short	(.L_3399 - .L_3398)
.L_3398:
        /*000c*/ 	.word	0x00000000
        /*0010*/ 	.short	0x0000
        /*0012*/ 	.short	0x0000
        /*0014*/ 	.byte	0x00, 0xf0, 0xe1, 0x02


	//----- nvinfo : EIATTR_SPARSE_MMA_MASK
	.align		4
.L_3399:
        /*0018*/ 	.byte	0x03, 0x50
        /*001a*/ 	.short	0x0000


	//----- nvinfo : EIATTR_MAXREG_COUNT
	.align		4
        /*001c*/ 	.byte	0x03, 0x1b
        /*001e*/ 	.short	0x00ff


	//----- nvinfo : EIATTR_NUM_BARRIERS
	.align		4
        /*0020*/ 	.byte	0x02, 0x4c
        /*0022*/ 	.byte	0x01
	.zero		1


	//----- nvinfo : EIATTR_MERCURY_ISA_VERSION
	.align		4
        /*0024*/ 	.byte	0x03, 0x5f
        /*0026*/ 	.short	0x0101


	//----- nvinfo : EIATTR_COOP_GROUP_MASK_REGIDS
	.align		4
        /*0028*/ 	.byte	0x04, 0x29
        /*002a*/ 	.short	(.L_3401 - .L_3400)


	//   ....[0]....
.L_3400:
        /*002c*/ 	.word	0xffffffff


	//   ....[1]....
        /*0030*/ 	.word	0xffffffff


	//   ....[2]....
        /*0034*/ 	.word	0xffffffff


	//   ....[3]....
        /*0038*/ 	.word	0xffffffff


	//   ....[4]....
        /*003c*/ 	.word	0xffffffff


	//   ....[5]....
        /*0040*/ 	.word	0xffffffff


	//   ....[6]....
        /*0044*/ 	.word	0xffffffff


	//   ....[7]....
        /*0048*/ 	.word	0xffffffff


	//   ....[8]....
        /*004c*/ 	.word	0xffffffff


	//   ....[9]....
        /*0050*/ 	.word	0xffffffff


	//   ....[10]....
        /*0054*/ 	.word	0xffffffff


	//   ....[11]....
        /*0058*/ 	.word	0xffffffff


	//   ....[12]....
        /*005c*/ 	.word	0xffffffff


	//   ....[13]....
        /*0060*/ 	.word	0xffffffff


	//   ....[14]....
        /*0064*/ 	.word	0xffffffff


	//   ....[15]....
        /*0068*/ 	.word	0xffffffff


	//   ....[16]....
        /*006c*/ 	.word	0xffffffff


	//   ....[17]....
        /*0070*/ 	.word	0xffffffff


	//   ....[18]....
        /*0074*/ 	.word	0x0500001d


	//   ....[19]....
        /*0078*/ 	.word	0x0500001d


	//   ....[20]....
        /*007c*/ 	.word	0x0500001d


	//   ....[21]....
        /*0080*/ 	.word	0x0500001d


	//   ....[22]....
        /*0084*/ 	.word	0x0500001d


	//   ....[23]....
        /*0088*/ 	.word	0x0500001d


	//   ....[24]....
        /*008c*/ 	.word	0x0500001d


	//   ....[25]....
        /*0090*/ 	.word	0x0500001d


	//   ....[26]....
        /*0094*/ 	.word	0x0500001d


	//   ....[27]....
        /*0098*/ 	.word	0x0500001d


	//   ....[28]....
        /*009c*/ 	.word	0x0500001d


	//   ....[29]....
        /*00a0*/ 	.word	0x0500001d


	//   ....[30]....
        /*00a4*/ 	.word	0x0500001d


	//   ....[31]....
        /*00a8*/ 	.word	0x0500001d


	//   ....[32]....
        /*00ac*/ 	.word	0x0500001d


	//   ....[33]....
        /*00b0*/ 	.word	0x0500001d


	//   ....[34]....
        /*00b4*/ 	.word	0x0500001d


	//   ....[35]....
        /*00b8*/ 	.word	0x0500001d


	//----- nvinfo : EIATTR_COOP_GROUP_INSTR_OFFSETS
	.align		4
.L_3401:
        /*00bc*/ 	.byte	0x04, 0x28
        /*00be*/ 	.short	(.L_3403 - .L_3402)


	//   ....[0]....
.L_3402:
        /*00c0*/ 	.word	0x00002750


	//   ....[1]....
        /*00c4*/ 	.word	0x00002780


	//   ....[2]....
        /*00c8*/ 	.word	0x00002790


	//   ....[3]....
        /*00cc*/ 	.word	0x000027f0


	//   ....[4]....
        /*00d0*/ 	.word	0x00002820


	//   ....[5]....
        /*00d4*/ 	.word	0x00002830


	//   ....[6]....
        /*00d8*/ 	.word	0x00002890


	//   ....[7]....
        /*00dc*/ 	.word	0x000028c0


	//   ....[8]....
        /*00e0*/ 	.word	0x000028d0


	//   ....[9]....
        /*00e4*/ 	.word	0x00002930


	//   ....[10]....
        /*00e8*/ 	.word	0x00002960


	//   ....[11]....
        /*00ec*/ 	.word	0x00002970


	//   ....[12]....
        /*00f0*/ 	.word	0x000029d0


	//   ....[13]....
        /*00f4*/ 	.word	0x00002a00


	//   ....[14]....
        /*00f8*/ 	.word	0x00002a10


	//   ....[15]....
        /*00fc*/ 	.word	0x00002a70


	//   ....[16]....
        /*0100*/ 	.word	0x00002a80


	//   ....[17]....
        /*0104*/ 	.word	0x00002a90


	//   ....[18]....
        /*0108*/ 	.word	0x000032a0


	//   ....[19]....
        /*010c*/ 	.word	0x000032f0


	//   ....[20]....
        /*0110*/ 	.word	0x00003360


	//   ....[21]....
        /*0114*/ 	.word	0x00003410


	//   ....[22]....
        /*0118*/ 	.word	0x00003460


	//   ....[23]....
        /*011c*/ 	.word	0x000034d0


	//   ....[24]....
        /*0120*/ 	.word	0x00003580


	//   ....[25]....
        /*0124*/ 	.word	0x000035d0


	//   ....[26]....
        /*0128*/ 	.word	0x00003640


	//   ....[27]....
        /*012c*/ 	.word	0x000036f0


	//   ....[28]....
        /*0130*/ 	.word	0x00003740


	//   ....[29]....
        /*0134*/ 	.word	0x000037b0


	//   ....[30]....
        /*0138*/ 	.word	0x00003860


	//   ....[31]....
        /*013c*/ 	.word	0x000038c0


	//   ....[32]....
        /*0140*/ 	.word	0x00003910


	//   ....[33]....
        /*0144*/ 	.word	0x000039c0


	//   ....[34]....
        /*0148*/ 	.word	0x00003a10


	//   ....[35]....
        /*014c*/ 	.word	0x00003a60


	//----- nvinfo : EIATTR_EXIT_INSTR_OFFSETS
	.align		4
.L_3403:
        /*0150*/ 	.byte	0x04, 0x1c
        /*0152*/ 	.short	(.L_3405 - .L_3404)


	//   ....[0]....
.L_3404:
        /*0154*/ 	.word	0x000030e0


	//   ....[1]....
        /*0158*/ 	.word	0x00003230


	//----- nvinfo : EIATTR_CRS_STACK_SIZE
	.align		4
.L_3405:
        /*015c*/ 	.byte	0x04, 0x1e
        /*015e*/ 	.short	(.L_3407 - .L_3406)
.L_3406:
        /*0160*/ 	.word	0x00000000


	//----- nvinfo : EIATTR_CBANK_PARAM_SIZE
	.align		4
.L_3407:
        /*0164*/ 	.byte	0x03, 0x19
        /*0166*/ 	.short	0x00b8


	//----- nvinfo : EIATTR_PARAM_CBANK
	.align		4
        /*0168*/ 	.byte	0x04, 0x0a
        /*016a*/ 	.short	(.L_3409 - .L_3408)
	.align		4
.L_3408:
        /*016c*/ 	.word	index@(.nv.constant0._Z30group_norm_nhwc_bwd_sum_kernelI11Fp16IOBf16WLi192EEv26Group_norm_nhwc_bwd_params)
        /*0170*/ 	.short	0x0210
        /*0172*/ 	.short	0x00b8


	//----- nvinfo : EIATTR_SW_WAR
	.align		4
.L_3409:
        /*0174*/ 	.byte	0x04, 0x36
        /*0176*/ 	.short	(.L_3411 - .L_3410)
.L_3410:
        /*0178*/ 	.word	0x00000008
.L_3411:


//--------------------- .nv.info._Z30group_norm_nhwc_bwd_sum_kernelI11Fp16IOBf16WLi448EEv26Group_norm_nhwc_bwd_params --------------------------
	.section	.nv.info._Z30group_norm_nhwc_bwd_sum_kernelI11Fp16IOBf16WLi448EEv26Group_norm_nhwc_bwd_params,"",@"SHT_CUDA_INFO"
	.sectionflags	@""
	.align	4


	//----- nvinfo : EIATTR_CUDA_API_VERSION
	.align		4
        /*0000*/ 	.byte	0x04, 0x37
        /*0002*/ 	.short	(.L_3413 - .L_3412)
.L_3412:
        /*0004*/ 	.word	0x00000082


	//----- nvinfo : EIATTR_KPARAM_INFO
	.align		4
.L_3413:
        /*0008*/ 	.byte	0x04, 0x17
        /*000a*/ 	.short	(.L_3415 - .L_3414)
.L_3414:
        /*000c*/ 	.word	0x00000000
        /*0010*/ 	.short	0x0000
        /*0012*/ 	.short	0x0000
        /*0014*/ 	.byte	0x00, 0xf0, 0xe1, 0x02


	//----- nvinfo : EIATTR_SPARSE_MMA_MASK
	.align		4
.L_3415:
        /*0018*/ 	.byte	0x03, 0x50
        /*001a*/ 	.short	0x0000


	//----- nvinfo : EIATTR_MAXREG_COUNT
	.align		4
        /*001c*/ 	.byte	0x03, 0x1b
        /*001e*/ 	.short	0x00ff


	//----- nvinfo : EIATTR_NUM_BARRIERS
	.align		4
        /*0020*/ 	.byte	0x02, 0x4c
        /*0022*/ 	.byte	0x01
	.zero		1


	//----- nvinfo : EIATTR_MERCURY_ISA_VERSION
	.align		4
        /*0024*/ 	.byte	0x03, 0x5f
        /*0026*/ 	.short	0x0101


	//----- nvinfo : EIATTR_COOP_GROUP_MASK_REGIDS
	.align		4
        /*0028*/ 	.byte	0x04, 0x29
        /*002a*/ 	.short	(.L_3417 - .L_3416)


	//   ....[0]....
.L_3416:
        /*002c*/ 	.word	0xffffffff


	//   ....[1]....
        /*0030*/ 	.word	0xffffffff


	//   ....[2]....
        /*0034*/ 	.word	0xffffffff


	//   ....[3]....
        /*0038*/ 	.word	0xffffffff


	//   ....[4]....
        /*003c*/ 	.word	0xffffffff


	//   ....[5]....
        /*0040*/ 	.word	0xffffffff


	//   ....[6]....
        /*0044*/ 	.word	0xffffffff


	//   ....[7]....
        /*0048*/ 	.word	0xffffffff


	//   ....[8]....
        /*004c*/ 	.word	0xffffffff


	//   ....[9]....
        /*0050*/ 	.word	0xffffffff


	//   ....[10]....
        /*0054*/ 	.word	0xffffffff


	//   ....[11]....
        /*0058*/ 	.word	0xffffffff


	//   ....[12]....
        /*005c*/ 	.word	0xffffffff


	//   ....[13]....
        /*0060*/ 	.word	0xffffffff


	//   ....[14]....
        /*0064*/ 	.word	0xffffffff


	//   ....[15]....
        /*0068*/ 	.word	0xffffffff


	//   ....[16]....
        /*006c*/ 	.word	0xffffffff


	//   ....[17]....
        /*0070*/ 	.word	0xffffffff


	//   ....[18]....
        /*0074*/ 	.word	0x05000037


	//   ....[19]....
        /*0078*/ 	.word	0x05000037


	//   ....[20]....
        /*007c*/ 	.word	0x05000037


	//   ....[21]....
        /*0080*/ 	.word	0x05000037


	//   ....[22]....
        /*0084*/ 	.word	0x05000037


	//   ....[23]....
        /*0088*/ 	.word	0x05000037


	//   ....[24]....
        /*008c*/ 	.word	0x05000037


	//   ....[25]....
        /*0090*/ 	.word	0x05000037


	//   ....[26]....
        /*0094*/ 	.word	0x05000037


	//   ....[27]....
        /*0098*/ 	.word	0x05000037


	//   ....[28]....
        /*009c*/ 	.word	0x05000037


	//   ....[29]....
        /*00a0*/ 	.word	0x05000037


	//   ....[30]....
        /*00a4*/ 	.word	0x05000037


	//   ....[31]....
        /*00a8*/ 	.word	0x05000037


	//   ....[32]....
        /*00ac*/ 	.word	0x05000037


	//   ....[33]....
        /*00b0*/ 	.word	0x05000037


	//   ....[34]....
        /*00b4*/ 	.word	0x05000037


	//   ....[35]....
        /*00b8*/ 	.word	0x05000037


	//----- nvinfo : EIATTR_COOP_GROUP_INSTR_OFFSETS
	.align		4
.L_3417:
        /*00bc*/ 	.byte	0x04, 0x28
        /*00be*/ 	.short	(.L_3419 - .L_3418)


	//   ....[0]....
.L_3418:
        /*00c0*/ 	.word	0x00002c80


	//   ....[1]....
        /*00c4*/ 	.word	0x00002cb0


	//   ....[2]....
        /*00c8*/ 	.word	0x00002ce0


	//   ....[3]....
        /*00cc*/ 	.word	0x00002d50


	//   ....[4]....
        /*00d0*/ 	.word	0x00002d80


	//   ....[5]....
        /*00d4*/ 	.word	0x00002d90


	//   ....[6]....
        /*00d8*/ 	.word	0x00002df0


	//   ....[7]....
        /*00dc*/ 	.word	0x00002e20


	//   ....[8]....
        /*00e0*/ 	.word	0x00002e30


	//   ....[9]....
        /*00e4*/ 	.word	0x00002e90


	//   ....[10]....
        /*00e8*/ 	.word	0x00002ec0


	//   ....[11]....
        /*00ec*/ 	.word	0x00002ed0


	//   ....[12]....
        /*00f0*/ 	.word	0x00002f40


	//   ....[13]....
        /*00f4*/ 	.word	0x00002f70


	//   ....[14]....
        /*00f8*/ 	.word	0x00002fa0


	//   ....[15]....
        /*00fc*/ 	.word	0x00002fc0


	//   ....[16]....
        /*0100*/ 	.word	0x00002ff0


	//   ....[17]....
        /*0104*/ 	.word	0x00003010


	//   ....[18]....
        /*0108*/ 	.word	0x00003c60


	//   ....[19]....
        /*010c*/ 	.word	0x00003cd0


	//   ....[20]....
        /*0110*/ 	.word	0x00003d30


	//   ....[21]....
        /*0114*/ 	.word	0x00003dc0


	//   ....[22]....
        /*0118*/ 	.word	0x00003e30


	//   ....[23]....
        /*011c*/ 	.word	0x00003e90


	//   ....[24]....
        /*0120*/ 	.word	0x00003f20


	//   ....[25]....
        /*0124*/ 	.word	0x00003f90


	//   ....[26]....
        /*0128*/ 	.word	0x00003ff0


	//   ....[27]....
        /*012c*/ 	.word	0x00004080


	//   ....[28]....
        /*0130*/ 	.word	0x000040f0


	//   ....[29]....
        /*0134*/ 	.word	0x00004150


	//   ....[30]....
        /*0138*/ 	.word	0x000041e0


	//   ....[31]....
        /*013c*/ 	.word	0x00004270


	//   ....[32]....
        /*0140*/ 	.word	0x000042c0


	//   ....[33]....
        /*0144*/ 	.word	0x00004370


	//   ....[34]....
        /*0148*/ 	.word	0x000043d0


	//   ....[35]....
        /*014c*/ 	.word	0x00004420


	//----- nvinfo : EIATTR_EXIT_INSTR_OFFSETS
	.align		4
.L_3419:
        /*0150*/ 	.byte	0x04, 0x1c
        /*0152*/ 	.short	(.L_3421 - .L_3420)


	//   ....[0]....
.L_3420:
        /*0154*/ 	.word	0x00003a90


	//   ....[1]....
        /*0158*/ 	.word	0x00003be0


	//----- nvinfo : EIATTR_CRS_STACK_SIZE
	.align		4
.L_3421:
        /*015c*/ 	.byte	0x04, 0x1e
        /*015e*/ 	.short	(.L_3423 - .L_3422)
.L_3422:
        /*0160*/ 	.word	0x00000000


	//----- nvinfo : EIATTR_CBANK_PARAM_SIZE
	.align		4
.L_3423:
        /*0164*/ 	.byte	0x03, 0x19
        /*0166*/ 	.short	0x00b8


	//----- nvinfo : EIATTR_PARAM_CBANK
	.align		4
        /*0168*/ 	.byte	0x04, 0x0a
        /*016a*/ 	.short	(.L_3425 - .L_3424)
	.align		4
.L_3424:
        /*016c*/ 	.word	index@(.nv.constant0._Z30group_norm_nhwc_bwd_sum_kernelI11Fp16IOBf16WLi448EEv26Group_norm_nhwc_bwd_params)
        /*0170*/ 	.short	0x0210
        /*0172*/ 	.short	0x00b8


	//----- nvinfo : EIATTR_SW_WAR
	.align		4
.L_3425:
        /*0174*/ 	.byte	0x04, 0x36
        /*0176*/ 	.short	(.L_3427 - .L_3426)
.L_3426:
        /*0178*/ 	.word	0x00000008
.L_3427:


//--------------------- .nv.info._Z30group_norm_nhwc_bwd_sum_kernelI11Fp16IOBf16WLi256EEv26Group_norm_nhwc_bwd_params --------------------------
	.section	.nv.info._Z30group_norm_nhwc_bwd_sum_kernelI11Fp16IOBf16WLi256EEv26Group_norm_nhwc_bwd_params,"",@"SHT_CUDA_INFO"
	.sectionflags	@""
	.align	4


	//----- nvinfo : EIATTR_CUDA_API_VERSION
	.align		4
        /*0000*/ 	.byte	0x04, 0x37
        /*0002*/ 	.short	(.L_3429 - .L_3428)
.L_3428:
        /*0004*/ 	.word	0x00000082


	//----- nvinfo : EIATTR_KPARAM_INFO
	.align		4
.L_3429:
        /*0008*/ 	.byte	0x04, 0x17
        /*000a*/ 	.short	(.L_3431 - .L_3430)
.L_3430:
        /*000c*/ 	.word	0x00000000
        /*0010*/ 	.short	0x0000
        /*0012*/ 	.short	0x0000
        /*0014*/ 	.byte	0x00, 0xf0, 0xe1, 0x02


	//----- nvinfo : EIATTR_SPARSE_MMA_MASK
	.align		4
.L_3431:
        /*0018*/ 	.byte	0x03, 0x50
        /*001a*/ 	.short	0x0000


	//----- nvinfo : EIATTR_MAXREG_COUNT
	.align		4
        /*001c*/ 	.byte	0x03, 0x1b
        /*001e*/ 	.short	0x00ff


	//----- nvinfo : EIATTR_NUM_BARRIERS
	.align		4
        /*0020*/ 	.byte	0x02, 0x4c
        /*0022*/ 	.byte	0x01
	.zero		1


	//----- nvinfo : EIATTR_MERCURY_ISA_VERSION
	.align		4
        /*0024*/ 	.byte	0x03, 0x5f
        /*0026*/ 	.short	0x0101


	//----- nvinfo : EIATTR_COOP_GROUP_MASK_REGIDS
	.align		4
        /*0028*/ 	.byte	0x04, 0x29
        /*002a*/ 	.short	(.L_3433 - .L_3432)


	//   ....[0]....
.L_3432:
        /*002c*/ 	.word	0xffffffff


	//   ....[1]....
        /*0030*/ 	.word	0xffffffff


	//   ....[2]....
        /*0034*/ 	.word	0xffffffff


	//   ....[3]....
        /*0038*/ 	.word	0xffffffff


	//   ....[4]....
        /*003c*/ 	.word	0xffffffff


	//   ....[5]....
        /*0040*/ 	.word	0xffffffff


	//   ....[6]....
        /*0044*/ 	.word	0xffffffff


	//   ....[7]....
        /*0048*/ 	.word	0xffffffff


	//   ....[8]....
        /*004c*/ 	.word	0xffffffff


	//   ....[9]....
        /*0050*/ 	.word	0xffffffff


	//   ....[10]....
        /*0054*/ 	.word	0xffffffff


	//   ....[11]....
        /*0058*/ 	.word	0xffffffff


	//   ....[12]....
        /*005c*/ 	.word	0xffffffff


	//   ....[13]....
        /*0060*/ 	.word	0xffffffff


	//   ....[14]....
        /*0064*/ 	.word	0xffffffff


	//   ....[15]....
        /*0068*/ 	.word	0xffffffff


	//   ....[16]....
        /*006c*/ 	.word	0xffffffff


	//   ....[17]....
        /*0070*/ 	.word	0xffffffff


	//   ....[18]....
        /*0074*/ 	.word	0x05000025


	//   ....[19]....
        /*0078*/ 	.word	0x05000025


	//   ....[20]....
        /*007c*/ 	.word	0x05000025


	//   ....[21]....
        /*0080*/ 	.word	0x05000025


	//   ....[22]....
        /*0084*/ 	.word	0x05000025


	//   ....[23]....
        /*0088*/ 	.word	0x05000025


	//   ....[24]....
        /*008c*/ 	.word	0x05000025


	//   ....[25]....
        /*0090*/ 	.word	0x05000025


	//   ....[26]....
        /*0094*/ 	.word	0x05000025


	//   ....[27]....
        /*0098*/ 	.word	0x05000025


	//   ....[28]....
        /*009c*/ 	.word	0x05000025


	//   ....[29]....
        /*00a0*/ 	.word	0x05000025


	//   ....[30]....
        /*00a4*/ 	.word	0x05000025


	//   ....[31]....
        /*00a8*/ 	.word	0x05000025


	//   ....[32]....
        /*00ac*/ 	.word	0x05000025


	//   ....[33]....
        /*00b0*/ 	.word	0x05000025


	//   ....[34]....
        /*00b4*/ 	.word	0x05000025


	//   ....[35]....
        /*00b8*/ 	.word	0x05000025


	//----- nvinfo : EIATTR_COOP_GROUP_INSTR_OFFSETS
	.align		4
.L_3433:
        /*00bc*/ 	.byte	0x04, 0x28
        /*00be*/ 	.short	(.L_3435 - .L_3434)


	//   ....[0]....
.L_3434:
        /*00c0*/ 	.word	0x00002860


	//   ....[1]....
        /*00c4*/ 	.word	0x00002890


	//   ....[2]....
        /*00c8*/ 	.word	0x000028e0


	//   ....[3]....
        /*00cc*/ 	.word	0x000028f0


	//   ....[4]....
        /*00d0*/ 	.word	0x00002920


	//   ....[5]....
        /*00d4*/ 	.word	0x00002960


	//   ....[6]....
        /*00d8*/ 	.word	0x00002990


	//   ....[7]....
        /*00dc*/ 	.word	0x000029c0


	//   ....[8]....
        /*00e0*/ 	.word	0x00002a00


	//   ....[9]....
        /*00e4*/ 	.word	0x00002a30


	//   ....[10]....
        /*00e8*/ 	.word	0x00002a60


	//   ....[11]....
        /*00ec*/ 	.word	0x00002ac0


	//   ....[12]....
        /*00f0*/ 	.word	0x00002af0


	//   ....[13]....
        /*00f4*/ 	.word	0x00002b20


	//   ....[14]....
        /*00f8*/ 	.word	0x00002b60


	//   ....[15]....
        /*00fc*/ 	.word	0x00002ba0


	//   ....[16]....
        /*0100*/ 	.word	0x00002bc0


	//   ....[17]....
        /*0104*/ 	.word	0x00002bd0


	//   ....[18]....
        /*0108*/ 	.word	0x000034b0


	//   ....[19]....
        /*010c*/ 	.word	0x00003520


	//   ....[20]....
        /*0110*/ 	.word	0x00003580


	//   ....[21]....
        /*0114*/ 	.word	0x00003600


	//   ....[22]....
        /*0118*/ 	.word	0x00003690


	//   ....[23]....
        /*011c*/ 	.word	0x000036f0


	//   ....[24]....
        /*0120*/ 	.word	0x00003770


	//   ....[25]....
        /*0124*/ 	.word	0x00003800


	//   ....[26]....
        /*0128*/ 	.word	0x00003860


	//   ....[27]....
        /*012c*/ 	.word	0x000038e0


	//   ....[28]....
        /*0130*/ 	.word	0x00003970


	//   ....[29]....
        /*0134*/ 	.word	0x000039d0


	//   ....[30]....
        /*0138*/ 	.word	0x00003a50


	//   ....[31]....
        /*013c*/ 	.word	0x00003b00


	//   ....[32]....
        /*0140*/ 	.word	0x00003b50


	//   ....[33]....
        /*0144*/ 	.word	0x00003c00


	//   ....[34]....
        /*0148*/ 	.word	0x00003c60


	//   ....[35]....
        /*014c*/ 	.word	0x00003cb0


	//----- nvinfo : EIATTR_EXIT_INSTR_OFFSETS
	.align		4
.L_3435:
        /*0150*/ 	.byte	0x04, 0x1c
        /*0152*/ 	.short	(.L_3437 - .L_3436)


	//   ....[0]....
.L_3436:
        /*0154*/ 	.word	0x000032e0


	//   ....[1]....
        /*0158*/ 	.word	0x00003430


	//----- nvinfo : EIATTR_CRS_STACK_SIZE
	.align		4
.L_3437:
        /*015c*/ 	.byte	0x04, 0x1e
        /*015e*/ 	.short	(.L_3439 - .L_3438)
.L_3438:
        /*0160*/ 	.word	0x00000000


	//----- nvinfo : EIATTR_CBANK_PARAM_SIZE
	.align		4
.L_3439:
        /*0164*/ 	.byte	0x03, 0x19
        /*0166*/ 	.short	0x00b8


	//----- nvinfo : EIATTR_PARAM_CBANK
	.align		4
        /*0168*/ 	.byte	0x04, 0x0a
        /*016a*/ 	.short	(.L_3441 - .L_3440)
	.align		4
.L_3440:
        /*016c*/ 	.word	index@(.nv.constant0._Z30group_norm_nhwc_bwd_sum_kernelI11Fp16IOBf16WLi256EEv26Group_norm_nhwc_bwd_params)
        /*0170*/ 	.short	0x0210
        /*0172*/ 	.short	0x00b8


	//----- nvinfo : EIATTR_SW_WAR
	.align		4
.L_3441:
        /*0174*/ 	.byte	0x04, 0x36
        /*0176*/ 	.short	(.L_3443 - .L_3442)
.L_3442:
        /*0178*/ 	.word	0x00000008
.L_3443:


//--------------------- .nv.info._Z30group_norm_nhwc_bwd_sum_kernelI11Fp16IOBf16WLi120EEv26Group_norm_nhwc_bwd_params --------------------------
	.section	.nv.info._Z30group_norm_nhwc_bwd_sum_kernelI11Fp16IOBf16WLi120EEv26Group_norm_nhwc_bwd_params,"",@"SHT_CUDA_INFO"
	.sectionflags	@""
	.align	4


	//----- nvinfo : EIATTR_CUDA_API_VERSION
	.align		4
        /*0000*/ 	.byte	0x04, 0x37
        /*0002*/ 	.short	(.L_3445 - .L_3444)
.L_3444:
        /*0004*/ 	.word	0x00000082


	//----- nvinfo : EIATTR_KPARAM_INFO
	.align		4
.L_3445:
        /*0008*/ 	.byte	0x04, 0x17
        /*000a*/ 	.short	(.L_3447 - .L_3446)
.L_3446:
        /*000c*/ 	.word	0x00000000
        /*0010*/ 	.short	0x0000
        /*0012*/ 	.short	0x0000
        /*0014*/ 	.byte	0x00, 0xf0, 0xe1, 0x02


	//----- nvinfo : EIATTR_SPARSE_MMA_MASK
	.align		4
.L_3447:
        /*0018*/ 	.byte	0x03, 0x50
        /*001a*/ 	.short	0x0000


	//----- nvinfo : EIATTR_MAXREG_COUNT
	.align		4
        /*001c*/ 	.byte	0x03, 0x1b
        /*001e*/ 	.short	0x00ff


	//----- nvinfo : EIATTR_NUM_BARRIERS
	.align		4
        /*0020*/ 	.byte	0x02, 0x4c
        /*0022*/ 	.byte	0x01
	.zero		1


	//----- nvinfo : EIATTR_MERCURY_ISA_VERSION
	.align		4
        /*0024*/ 	.byte	0x03, 0x5f
        /*0026*/ 	.short	0x0101


	//----- nvinfo : EIATTR_COOP_GROUP_MASK_REGIDS
	.align		4
        /*0028*/ 	.byte	0x04, 0x29
        /*002a*/ 	.short	(.L_3449 - .L_3448)


	//   ....[0]....
.L_3448:
        /*002c*/ 	.word	0x0500000b


	//   ....[1]....
        /*0030*/ 	.word	0x0500000b


	//   ....[2]....
        /*0034*/ 	.word	0x0500000b


	//   ....[3]....
        /*0038*/ 	.word	0x0500000b


	//   ....[4]....
        /*003c*/ 	.word	0x0500000b


	//   ....[5]....
        /*0040*/ 	.word	0x0500000b


	//   ....[6]....
        /*0044*/ 	.word	0x0500000b


	//   ....[7]....
        /*0048*/ 	.word	0x0500000b


	//   ....[8]....
        /*004c*/ 	.word	0x0500000b


	//   ....[9]....
        /*0050*/ 	.word	0x0500000b


	//   ....[10]....
        /*0054*/ 	.word	0x0500000b


	//   ....[11]....
        /*0058*/ 	.word	0x0500000b


	//   ....[12]....
        /*005c*/ 	.word	0x0500000b


	//   ....[13]....
        /*0060*/ 	.word	0x0500000b


	//   ....[14]....
        /*0064*/ 	.word	0x0500000b


	//   ....[15]....
        /*0068*/ 	.word	0x0500000b


	//   ....[16]....
        /*006c*/ 	.word	0x0500000b


	//   ....[17]....
        /*0070*/ 	.word	0x0500000b


	//   ....[18]....
        /*0074*/ 	.word	0x0500000b


	//   ....[19]....
        /*0078*/ 	.word	0x0500000b


	//   ....[20]....
        /*007c*/ 	.word	0x0500000b


	//   ....[21]....
        /*0080*/ 	.word	0x0500000b


	//----- nvinfo : EIATTR_COOP_GROUP_INSTR_OFFSETS
	.align		4
.L_3449:
        /*0084*/ 	.byte	0x04, 0x28
        /*0086*/ 	.short	(.L_3451 - .L_3450)


	//   ....[0]....
.L_3450:
        /*0088*/ 	.word	0x00002600


	//   ....[1]....
        /*008c*/ 	.word	0x00002700


	//   ....[2]....
        /*0090*/ 	.word	0x00002740


	//   ....[3]....
        /*0094*/ 	.word	0x00002840


	//   ....[4]....
        /*0098*/ 	.word	0x00002880


	//   ....[5]....
        /*009c*/ 	.word	0x00002980


	//   ....[6]....
        /*00a0*/ 	.word	0x000029c0


	//   ....[7]....
        /*00a4*/ 	.word	0x00002af0


	//   ....[8]....
        /*00a8*/ 	.word	0x00002b40


	//   ....[9]....
        /*00ac*/ 	.word	0x00002bb0


	//   ....[10]....
        /*00b0*/ 	.word	0x00002c20


	//   ....[11]....
        /*00b4*/ 	.word	0x000032f0


	//   ....[12]....
        /*00b8*/ 	.word	0x00003340


	//   ....[13]....
        /*00bc*/ 	.word	0x000033b0


	//   ....[14]....
        /*00c0*/ 	.word	0x00003400


	//   ....[15]....
        /*00c4*/ 	.word	0x00003470


	//   ....[16]....
        /*00c8*/ 	.word	0x000034c0


	//   ....[17]....
        /*00cc*/ 	.word	0x00003530


	//   ....[18]....
        /*00d0*/ 	.word	0x00003590


	//   ....[19]....
        /*00d4*/ 	.word	0x00003610


	//   ....[20]....
        /*00d8*/ 	.word	0x000036a0


	//   ....[21]....
        /*00dc*/ 	.word	0x00003730


	//----- nvinfo : EIATTR_EXIT_INSTR_OFFSETS
	.align		4
.L_3451:
        /*00e0*/ 	.byte	0x04, 0x1c
        /*00e2*/ 	.short	(.L_3453 - .L_3452)


	//   ....[0]....
.L_3452:
        /*00e4*/ 	.word	0x00003180


	//   ....[1]....
        /*00e8*/ 	.word	0x000032d0


	//----- nvinfo : EIATTR_CRS_STACK_SIZE
	.align		4
.L_3453:
        /*00ec*/ 	.byte	0x04, 0x1e
        /*00ee*/ 	.short	(.L_3455 - .L_3454)
.L_3454:
        /*00f0*/ 	.word	0x00000000


	//----- nvinfo : EIATTR_CBANK_PARAM_SIZE
	.align		4
.L_3455:
        /*00f4*/ 	.byte	0x03, 0x19
        /*00f6*/ 	.short	0x00b8


	//----- nvinfo : EIATTR_PARAM_CBANK
	.align		4
        /*00f8*/ 	.byte	0x04, 0x0a
        /*00fa*/ 	.short	(.L_3457 - .L_3456)
	.align		4
.L_3456:
        /*00fc*/ 	.word	index@(.nv.constant0._Z30group_norm_nhwc_bwd_sum_kernelI11Fp16IOBf16WLi120EEv26Group_norm_nhwc_bwd_params)
        /*0100*/ 	.short	0x0210
        /*0102*/ 	.short	0x00b8


	//----- nvinfo : EIATTR_SW_WAR
	.align		4
.L_3457:
        /*0104*/ 	.byte	0x04, 0x36
        /*0106*/ 	.short	(.L_3459 - .L_3458)
.L_3458:
        /*0108*/ 	.word	0x00000008
.L_3459:


//--------------------- .nv.info._Z30group_norm_nhwc_bwd_sum_kernelI11Fp16IOBf16WLi140EEv26Group_norm_nhwc_bwd_params --------------------------
	.section	.nv.info._Z30group_norm_nhwc_bwd_sum_kernelI11Fp16IOBf16WLi140EEv26Group_norm_nhwc_bwd_params,"",@"SHT_CUDA_INFO"
	.sectionflags	@""
	.align	4


	//----- nvinfo : EIATTR_CUDA_API_VERSION
	.align		4
        /*0000*/ 	.byte	0x04, 0x37
        /*0002*/ 	.short	(.L_3461 - .L_3460)
.L_3460:
        /*0004*/ 	.word	0x00000082


	//----- nvinfo : EIATTR_KPARAM_INFO
	.align		4
.L_3461:
        /*0008*/ 	.byte	0x04, 0x17
        /*000a*/ 	.short	(.L_3463 - .L_3462)
.L_3462:
        /*000c*/ 	.word	0x00000000
        /*0010*/ 	.short	0x0000
        /*0012*/ 	.short	0x0000
        /*0014*/ 	.byte	0x00, 0xf0, 0xe1, 0x02


	//----- nvinfo : EIATTR_SPARSE_MMA_MASK
	.align		4
.L_3463:
        /*0018*/ 	.byte	0x03, 0x50
        /*001a*/ 	.short	0x0000


	//----- nvinfo : EIATTR_MAXREG_COUNT
	.align		4
        /*001c*/ 	.byte	0x03, 0x1b
        /*001e*/ 	.short	0x00ff


	//----- nvinfo : EIATTR_NUM_BARRIERS
	.align		4
        /*0020*/ 	.byte	0x02, 0x4c
        /*0022*/ 	.byte	0x01
	.zero		1


	//----- nvinfo : EIATTR_MERCURY_ISA_VERSION
	.align		4
        /*0024*/ 	.byte	0x03, 0x5f
        /*0026*/ 	.short	0x0101


	//----- nvinfo : EIATTR_COOP_GROUP_MASK_REGIDS
	.align		4
        /*0028*/ 	.byte	0x04, 0x29
        /*002a*/ 	.short	(.L_3465 - .L_3464)


	//   ....[0]....
.L_3464:
        /*002c*/ 	.word	0x0500000b


	//   ....[1]....
        /*0030*/ 	.word	0x0500000b


	//   ....[2]....
        /*0034*/ 	.word	0x0500000b


	//   ....[3]....
        /*0038*/ 	.word	0x0500000b


	//   ....[4]....
        /*003c*/ 	.word	0x0500000b


	//   ....[5]....
        /*0040*/ 	.word	0x0500000b


	//   ....[6]....
        /*0044*/ 	.word	0x0500000b


	//   ....[7]....
        /*0048*/ 	.word	0x0500000b


	//   ....[8]....
        /*004c*/ 	.word	0x0500000b


	//   ....[9]....
        /*0050*/ 	.word	0x0500000b


	//   ....[10]....
        /*0054*/ 	.word	0x0500000b


	//   ....[11]....
        /*0058*/ 	.word	0x0500000b


	//   ....[12]....
        /*005c*/ 	.word	0x0500000b


	//   ....[13]....
        /*0060*/ 	.word	0x0500000b


	//   ....[14]....
        /*0064*/ 	.word	0x0500000b


	//   ....[15]....
        /*0068*/ 	.word	0x0500000b


	//   ....[16]....
        /*006c*/ 	.word	0x0500000b


	//   ....[17]....
        /*0070*/ 	.word	0x0500000b


	//   ....[18]....
        /*0074*/ 	.word	0x0500000b


	//   ....[19]....
        /*0078*/ 	.word	0x0500000b


	//   ....[20]....
        /*007c*/ 	.word	0x0500000b


	//   ....[21]....
        /*0080*/ 	.word	0x0500000b


	//----- nvinfo : EIATTR_COOP_GROUP_INSTR_OFFSETS
	.align		4
.L_3465:
        /*0084*/ 	.byte	0x04, 0x28
        /*0086*/ 	.short	(.L_3467 - .L_3466)


	//   ....[0]....
.L_3466:
        /*0088*/ 	.word	0x00002650


	//   ....[1]....
        /*008c*/ 	.word	0x00002750


	//   ....[2]....
        /*0090*/ 	.word	0x00002790


	//   ....[3]....
        /*0094*/ 	.word	0x00002890


	//   ....[4]....
        /*0098*/ 	.word	0x000028d0


	//   ....[5]....
        /*009c*/ 	.word	0x000029d0


	//   ....[6]....
        /*00a0*/ 	.word	0x00002a10


	//   ....[7]....
        /*00a4*/ 	.word	0x00002b40


	//   ....[8]....
        /*00a8*/ 	.word	0x00002b90


	//   ....[9]....
        /*00ac*/ 	.word	0x00002c00


	//   ....[10]....
        /*00b0*/ 	.word	0x00002c70


	//   ....[11]....
        /*00b4*/ 	.word	0x000033e0


	//   ....[12]....
        /*00b8*/ 	.word	0x00003430


	//   ....[13]....
        /*00bc*/ 	.word	0x000034a0


	//   ....[14]....
        /*00c0*/ 	.word	0x000034f0


	//   ....[15]....
        /*00c4*/ 	.word	0x00003560


	//   ....[16]....
        /*00c8*/ 	.word	0x000035b0


	//   ....[17]....
        /*00cc*/ 	.word	0x00003620


	//   ....[18]....
        /*00d0*/ 	.word	0x00003680


	//   ....[19]....
        /*00d4*/ 	.word	0x00003700


	//   ....[20]....
        /*00d8*/ 	.word	0x00003790


	//   ....[21]....
        /*00dc*/ 	.word	0x00003820


	//----- nvinfo : EIATTR_EXIT_INSTR_OFFSETS
	.align		4
.L_3467:
        /*00e0*/ 	.byte	0x04, 0x1c
        /*00e2*/ 	.short	(.L_3469 - .L_3468)


	//   ....[0]....
.L_3468:
        /*00e4*/ 	.word	0x00003270


	//   ....[1]....
        /*00e8*/ 	.word	0x000033c0


	//----- nvinfo : EIATTR_CRS_STACK_SIZE
	.align		4
.L_3469:
        /*00ec*/ 	.byte	0x04, 0x1e
        /*00ee*/ 	.short	(.L_3471 - .L_3470)
.L_3470:
        /*00f0*/ 	.word	0x00000000


	//----- nvinfo : EIATTR_CBANK_PARAM_SIZE
	.align		4
.L_3471:
        /*00f4*/ 	.byte	0x03, 0x19
        /*00f6*/ 	.short	0x00b8


	//----- nvinfo : EIATTR_PARAM_CBANK
	.align		4
        /*00f8*/ 	.byte	0x04, 0x0a
        /*00fa*/ 	.short	(.L_3473 - .L_3472)
	.align		4
.L_3472:
        /*00fc*/ 	.word	index@(.nv.constant0._Z30group_norm_nhwc_bwd_sum_kernelI11Fp16IOBf16WLi140EEv26Group_norm_nhwc_bwd_params)
        /*0100*/ 	.short	0x0210
        /*0102*/ 	.short	0x00b8


	//----- nvinfo : EIATTR_SW_WAR
	.align		4
.L_3473:
        /*0104*/ 	.byte	0x04, 0x36
        /*0106*/ 	.short	(.L_3475 - .L_3474)
.L_3474:
        /*0108*/ 	.word	0x00000008
.L_3475:


//--------------------- .nv.info._Z30group_norm_nhwc_bwd_sum_kernelI11Fp16IOBf16WLi160EEv26Group_norm_nhwc_bwd_params --------------------------
	.section	.nv.info._Z30group_norm_nhwc_bwd_sum_kernelI11Fp16IOBf16WLi160EEv26Group_norm_nhwc_bwd_params,"",@"SHT_CUDA_INFO"
	.sectionflags	@""
	.align	4


	//----- nvinfo : EIATTR_CUDA_API_VERSION
	.align		4
        /*0000*/ 	.byte	0x04, 0x37
        /*0002*/ 	.short	(.L_3477 - .L_3476)
.L_3476:
        /*0004*/ 	.word	0x00000082


	//----- nvinfo : EIATTR_KPARAM_INFO
	.align		4
.L_3477:
        /*0008*/ 	.byte	0x04, 0x17
        /*000a*/ 	.short	(.L_3479 - .L_3478)
.L_3478:
        /*000c*/ 	.word	0x00000000
        /*0010*/ 	.short	0x0000
        /*0012*/ 	.short	0x0000
        /*0014*/ 	.byte	0x00, 0xf0, 0xe1, 0x02


	//----- nvinfo : EIATTR_SPARSE_MMA_MASK
	.align		4
.L_3479:
        /*0018*/ 	.byte	0x03, 0x50
        /*001a*/ 	.short	0x0000


	//----- nvinfo : EIATTR_MAXREG_COUNT
	.align		4
        /*001c*/ 	.byte	0x03, 0x1b
        /*001e*/ 	.short	0x00ff


	//----- nvinfo : EIATTR_NUM_BARRIERS
	.align		4
        /*0020*/ 	.byte	0x02, 0x4c
        /*0022*/ 	.byte	0x01
	.zero		1


	//----- nvinfo : EIATTR_MERCURY_ISA_VERSION
	.align		4
        /*0024*/ 	.byte	0x03, 0x5f
        /*0026*/ 	.short	0x0101


	//----- nvinfo : EIATTR_COOP_GROUP_MASK_REGIDS
	.align		4
        /*0028*/ 	.byte	0x04, 0x29
        /*002a*/ 	.short	(.L_3481 - .L_3480)


	//   ....[0]....
.L_3480:
        /*002c*/ 	.word	0xffffffff


	//   ....[1]....
        /*0030*/ 	.word	0xffffffff


	//   ....[2]....
        /*0034*/ 	.word	0xffffffff


	//   ....[3]....
        /*0038*/ 	.word	0xffffffff


	//   ....[4]....
        /*003c*/ 	.word	0xffffffff


	//   ....[5]....
        /*0040*/ 	.word	0xffffffff


	//   ....[6]....
        /*0044*/ 	.word	0xffffffff


	//   ....[7]....
        /*0048*/ 	.word	0xffffffff


	//   ....[8]....
        /*004c*/ 	.word	0xffffffff


	//   ....[9]....
        /*0050*/ 	.word	0xffffffff


	//   ....[10]....
        /*0054*/ 	.word	0xffffffff


	//   ....[11]....
        /*0058*/ 	.word	0xffffffff


	//   ....[12]....
        /*005c*/ 	.word	0xffffffff


	//   ....[13]....
        /*0060*/ 	.word	0xffffffff


	//   ....[14]....
        /*0064*/ 	.word	0xffffffff


	//   ....[15]....
        /*0068*/ 	.word	0xffffffff


	//   ....[16]....
        /*006c*/ 	.word	0xffffffff


	//   ....[17]....
        /*0070*/ 	.word	0xffffffff


	//   ....[18]....
        /*0074*/ 	.word	0x0500001b


	//   ....[19]....
        /*0078*/ 	.word	0x0500001b


	//   ....[20]....
        /*007c*/ 	.word	0x0500001b


	//   ....[21]....
        /*0080*/ 	.word	0x0500001b


	//   ....[22]....
        /*0084*/ 	.word	0x0500001b


	//   ....[23]....
        /*0088*/ 	.word	0x0500001b


	//   ....[24]....
        /*008c*/ 	.word	0x0500001b


	//   ....[25]....
        /*0090*/ 	.word	0x0500001b


	//   ....[26]....
        /*0094*/ 	.word	0x0500001b


	//   ....[27]....
        /*0098*/ 	.word	0x0500001b


	//   ....[28]....
        /*009c*/ 	.word	0x0500001b


	//   ....[29]....
        /*00a0*/ 	.word	0x0500001b


	//   ....[30]....
        /*00a4*/ 	.word	0x0500001b


	//   ....[31]....
        /*00a8*/ 	.word	0x0500001b


	//   ....[32]....
        /*00ac*/ 	.word	0x0500001b


	//   ....[33]....
        /*00b0*/ 	.word	0x0500001b


	//   ....[34]....
        /*00b4*/ 	.word	0x0500001b


	//   ....[35]....
        /*00b8*/ 	.word	0x0500001b


	//----- nvinfo : EIATTR_COOP_GROUP_INSTR_OFFSETS
	.align		4
.L_3481:
        /*00bc*/ 	.byte	0x04, 0x28
        /*00be*/ 	.short	(.L_3483 - .L_3482)


	//   ....[0]....
.L_3482:
        /*00c0*/ 	.word	0x000026f0


	//   ....[1]....
        /*00c4*/ 	.word	0x00002720


	//   ....[2]....
        /*00c8*/ 	.word	0x00002770


	//   ....[3]....
        /*00cc*/ 	.word	0x00002780


	//   ....[4]....
        /*00d0*/ 	.word	0x000027b0


	//   ....[5]....
        /*00d4*/ 	.word	0x000027f0


	//   ....[6]....
        /*00d8*/ 	.word	0x00002820


	//   ....[7]....
        /*00dc*/ 	.word	0x00002850


	//   ....[8]....
        /*00e0*/ 	.word	0x00002890


	//   ....[9]....
        /*00e4*/ 	.word	0x000028c0


	//   ....[10]....
        /*00e8*/ 	.word	0x000028f0


	//   ....[11]....
        /*00ec*/ 	.word	0x00002930


	//   ....[12]....
        /*00f0*/ 	.word	0x00002960


	//   ....[13]....
        /*00f4*/ 	.word	0x000029b0


	//   ....[14]....
        /*00f8*/ 	.word	0x000029c0


	//   ....[15]....
        /*00fc*/ 	.word	0x000029d0


	//   ....[16]....
        /*0100*/ 	.word	0x00002a20


	//   ....[17]....
        /*0104*/ 	.word	0x00002a30


	//   ....[18]....
        /*0108*/ 	.word	0x00003190


	//   ....[19]....
        /*010c*/ 	.word	0x000031e0


	//   ....[20]....
        /*0110*/ 	.word	0x00003250


	//   ....[21]....
        /*0114*/ 	.word	0x000032c0


	//   ....[22]....
        /*0118*/ 	.word	0x00003330


	//   ....[23]....
        /*011c*/ 	.word	0x000033a0


	//   ....[24]....
        /*0120*/ 	.word	0x00003410


	//   ....[25]....
        /*0124*/ 	.word	0x00003480


	//   ....[26]....
        /*0128*/ 	.word	0x000034f0


	//   ....[27]....
        /*012c*/ 	.word	0x00003560


	//   ....[28]....
        /*0130*/ 	.word	0x000035d0


	//   ....[29]....
        /*0134*/ 	.word	0x00003630


	//   ....[30]....
        /*0138*/ 	.word	0x000036e0


	//   ....[31]....
        /*013c*/ 	.word	0x00003730


	//   ....[32]....
        /*0140*/ 	.word	0x00003790


	//   ....[33]....
        /*0144*/ 	.word	0x00003820


	//   ....[34]....
        /*0148*/ 	.word	0x00003870


	//   ....[35]....
        /*014c*/ 	.word	0x000038c0


	//----- nvinfo : EIATTR_EXIT_INSTR_OFFSETS
	.align		4
.L_3483:
        /*0150*/ 	.byte	0x04, 0x1c
        /*0152*/ 	.short	(.L_3485 - .L_3484)


	//   ....[0]....
.L_3484:
        /*0154*/ 	.word	0x00002fc0


	//   ....[1]....
        /*0158*/ 	.word	0x00003110


	//----- nvinfo : EIATTR_CRS_STACK_SIZE
	.align		4
.L_3485:
        /*015c*/ 	.byte	0x04, 0x1e
        /*015e*/ 	.short	(.L_3487 - .L_3486)
.L_3486:
        /*0160*/ 	.word	0x00000000


	//----- nvinfo : EIATTR_CBANK_PARAM_SIZE
	.align		4
.L_3487:
        /*0164*/ 	.byte	0x03, 0x19
        /*0166*/ 	.short	0x00b8


	//----- nvinfo : EIATTR_PARAM_CBANK
	.align		4
        /*0168*/ 	.byte	0x04, 0x0a
        /*016a*/ 	.short	(.L_3489 - .L_3488)
	.align		4
.L_3488:
        /*016c*/ 	.word	index@(.nv.constant0._Z30group_norm_nhwc_bwd_sum_kernelI11Fp16IOBf16WLi160EEv26Group_norm_nhwc_bwd_params)
        /*0170*/ 	.short	0x0210
        /*0172*/ 	.short	0x00b8


	//----- nvinfo : EIATTR_SW_WAR
	.align		4
.L_3489:
        /*0174*/ 	.byte	0x04, 0x36
        /*0176*/ 	.short	(.L_3491 - .L_3490)
.L_3490:
        /*0178*/ 	.word	0x00000008
.L_3491:


//--------------------- .nv.info._Z30group_norm_nhwc_bwd_sum_kernelI11Fp16IOFp16WLi196EEv26Group_norm_nhwc_bwd_params --------------------------
	.section	.nv.info._Z30group_norm_nhwc_bwd_sum_kernelI11Fp16IOFp16WLi196EEv26Group_norm_nhwc_bwd_params,"",@"SHT_CUDA_INFO"
	.sectionflags	@""
	.align	4


	//----- nvinfo : EIATTR_CUDA_API_VERSION
	.align		4
        /*0000*/ 	.byte	0x04, 0x37
        /*0002*/ 	.short	(.L_3493 - .L_3492)
.L_3492:
        /*0004*/ 	.word	0x00000082


	//----- nvinfo : EIATTR_KPARAM_INFO
	.align		4
.L_3493:
        /*0008*/ 	.byte	0x04, 0x17
        /*000a*/ 	.short	(.L_3495 - .L_3494)
.L_3494:
        /*000c*/ 	.word	0x00000000
        /*0010*/ 	.short	0x0000
        /*0012*/ 	.short	0x0000
        /*0014*/ 	.byte	0x00, 0xf0, 0xe1, 0x02


	//----- nvinfo : EIATTR_SPARSE_MMA_MASK
	.align		4
.L_3495:
        /*0018*/ 	.byte	0x03, 0x50
        /*001a*/ 	.short	0x0000


	//----- nvinfo : EIATTR_MAXREG_COUNT
	.align		4
        /*001c*/ 	.byte	0x03, 0x1b
        /*001e*/ 	.short	0x00ff


	//----- nvinfo : EIATTR_NUM_BARRIERS
	.align		4
        /*0020*/ 	.byte	0x02, 0x4c
        /*0022*/ 	.byte	0x01
	.zero		1


	//----- nvinfo : EIATTR_MERCURY_ISA_VERSION
	.align		4
        /*0024*/ 	.byte	0x03, 0x5f
        /*0026*/ 	.short	0x0101


	//----- nvinfo : EIATTR_COOP_GROUP_MASK_REGIDS
	.align		4
        /*0028*/ 	.byte	0x04, 0x29
        /*002a*/ 	.short	(.L_3497 - .L_3496)


	//   ....[0]....
.L_3496:
        /*002c*/ 	.word	0x05000005


	//   ....[1]....
        /*0030*/ 	.word	0x05000005


	//   ....[2]....
        /*0034*/ 	.word	0x05000005


	//   ....[3]....
        /*0038*/ 	.word	0x05000005


	//   ....[4]....
        /*003c*/ 	.word	0x05000005


	//   ....[5]....
        /*0040*/ 	.word	0x05000005


	//   ....[6]....
        /*0044*/ 	.word	0x05000005


	//   ....[7]....
        /*0048*/ 	.word	0x05000005


	//   ....[8]....
        /*004c*/ 	.word	0x05000005


	//   ....[9]....
        /*0050*/ 	.word	0x05000005


	//   ....[10]....
        /*0054*/ 	.word	0x05000005


	//   ....[11]....
        /*0058*/ 	.word	0x05000005


	//   ....[12]....
        /*005c*/ 	.word	0x05000005


	//   ....[13]....
        /*0060*/ 	.word	0x05000005


	//   ....[14]....
        /*0064*/ 	.word	0x05000005


	//   ....[15]....
        /*0068*/ 	.word	0x05000005


	//   ....[16]....
        /*006c*/ 	.word	0x05000005


	//   ....[17]....
        /*0070*/ 	.word	0x05000005


	//   ....[18]....
        /*0074*/ 	.word	0x05000005


	//   ....[19]....
        /*0078*/ 	.word	0x05000005


	//   ....[20]....
        /*007c*/ 	.word	0x05000005


	//   ....[21]....
        /*0080*/ 	.word	0x05000005


	//----- nvinfo : EIATTR_COOP_GROUP_INSTR_OFFSETS
	.align		4
.L_3497:
        /*0084*/ 	.byte	0x04, 0x28
        /*0086*/ 	.short	(.L_3499 - .L_3498)


	//   ....[0]....
.L_3498:
        /*0088*/ 	.word	0x00002740


	//   ....[1]....
        /*008c*/ 	.word	0x00002840


	//   ....[2]....
        /*0090*/ 	.word	0x00002880


	//   ....[3]....
        /*0094*/ 	.word	0x00002980


	//   ....[4]....
        /*0098*/ 	.word	0x000029c0


	//   ....[5]....
        /*009c*/ 	.word	0x00002ac0


	//   ....[6]....
        /*00a0*/ 	.word	0x00002b00


	//   ....[7]....
        /*00a4*/ 	.word	0x00002c30


	//   ....[8]....
        /*00a8*/ 	.word	0x00002c80


	//   ....[9]....
        /*00ac*/ 	.word	0x00002cf0


	//   ....[10]....
        /*00b0*/ 	.word	0x00002d60


	//   ....[11]....
        /*00b4*/ 	.word	0x00003660


	//   ....[12]....
        /*00b8*/ 	.word	0x000036b0


	//   ....[13]....
        /*00bc*/ 	.word	0x00003720


	//   ....[14]....
        /*00c0*/ 	.word	0x00003770


	//   ....[15]....
        /*00c4*/ 	.word	0x000037e0


	//   ....[16]....
        /*00c8*/ 	.word	0x00003830


	//   ....[17]....
        /*00cc*/ 	.word	0x000038a0


	//   ....[18]....
        /*00d0*/ 	.word	0x00003900


	//   ....[19]....
        /*00d4*/ 	.word	0x00003980


	//   ....[20]....
        /*00d8*/ 	.word	0x00003a10


	//   ....[21]....
        /*00dc*/ 	.word	0x00003aa0


	//----- nvinfo : EIATTR_EXIT_INSTR_OFFSETS
	.align		4
.L_3499:
        /*00e0*/ 	.byte	0x04, 0x1c
        /*00e2*/ 	.short	(.L_3501 - .L_3500)


	//   ....[0]....
.L_3500:
        /*00e4*/ 	.word	0x000034f0


	//   ....[1]....
        /*00e8*/ 	.word	0x00003640


	//----- nvinfo : EIATTR_CRS_STACK_SIZE
	.align		4
.L_3501:
        /*00ec*/ 	.byte	0x04, 0x1e
        /*00ee*/ 	.short	(.L_3503 - .L_3502)
.L_3502:
        /*00f0*/ 	.word	0x00000000


	//----- nvinfo : EIATTR_CBANK_PARAM_SIZE
	.align		4
.L_3503:
        /*00f4*/ 	.byte	0x03, 0x19
        /*00f6*/ 	.short	0x00b8


	//----- nvinfo : EIATTR_PARAM_CBANK
	.align		4
        /*00f8*/ 	.byte	0x04, 0x0a
        /*00fa*/ 	.short	(.L_3505 - .L_3504)
	.align		4
.L_3504:
        /*00fc*/ 	.word	index@(.nv.constant0._Z30group_norm_nhwc_bwd_sum_kernelI11Fp16IOFp16WLi196EEv26Group_norm_nhwc_bwd_params)
        /*0100*/ 	.short	0x0210
        /*0102*/ 	.short	0x00b8


	//----- nvinfo : EIATTR_SW_WAR
	.align		4
.L_3505:
        /*0104*/ 	.byte	0x04, 0x36
        /*0106*/ 	.short	(.L_3507 - .L_3506)
.L_3506:
        /*0108*/ 	.word	0x00000008
.L_3507:


//--------------------- .nv.info._Z30group_norm_nhwc_bwd_sum_kernelI11Fp16IOFp16WLi168EEv26Group_norm_nhwc_bwd_params --------------------------
	.section	.nv.info._Z30group_norm_nhwc_bwd_sum_kernelI11Fp16IOFp16WLi168EEv26Group_norm_nhwc_bwd_params,"",@"SHT_CUDA_INFO"
	.sectionflags	@""
	.align	4


	//----- nvinfo : EIATTR_CUDA_API_VERSION
	.align		4
        /*0000*/ 	.byte	0x04, 0x37
        /*0002*/ 	.short	(.L_3509 - .L_3508)
.L_3508:
        /*0004*/ 	.word	0x00000082


	//----- nvinfo : EIATTR_KPARAM_INFO
	.align		4
.L_3509:
        /*0008*/ 	.byte	0x04, 0x17
        /*000a*/ 	.short	(.L_3511 - .L_3510)
.L_3510:
        /*000c*/ 	.word	0x00000000
        /*0010*/ 	.short	0x0000
        /*0012*/ 	.short	0x0000
        /*0014*/ 	.byte	0x00, 0xf0, 0xe1, 0x02


	//----- nvinfo : EIATTR_SPARSE_MMA_MASK
	.align		4
.L_3511:
        /*0018*/ 	.byte	0x03, 0x50
        /*001a*/ 	.short	0x0000


	//----- nvinfo : EIATTR_MAXREG_COUNT
	.align		4
        /*001c*/ 	.byte	0x03, 0x1b
        /*001e*/ 	.short	0x00ff


	//----- nvinfo : EIATTR_NUM_BARRIERS
	.align		4
        /*0020*/ 	.byte	0x02, 0x4c
        /*0022*/ 	.byte	0x01
	.zero		1


	//----- nvinfo : EIATTR_MERCURY_ISA_VERSION
	.align		4
        /*0024*/ 	.byte	0x03, 0x5f
        /*0026*/ 	.short	0x0101


	//----- nvinfo : EIATTR_COOP_GROUP_MASK_REGIDS
	.align		4
        /*0028*/ 	.byte	0x04, 0x29
        /*002a*/ 	.short	(.L_3513 - .L_3512)


	//   ....[0]....
.L_3512:
        /*002c*/ 	.word	0x05000005


	//   ....[1]....
        /*0030*/ 	.word	0x05000005


	//   ....[2]....
        /*0034*/ 	.word	0x05000005


	//   ....[3]....
        /*0038*/ 	.word	0x05000005


	//   ....[4]....
        /*003c*/ 	.word	0x05000005


	//   ....[5]....
        /*0040*/ 	.word	0x05000005


	//   ....[6]....
        /*0044*/ 	.word	0x05000005


	//   ....[7]....
        /*0048*/ 	.word	0x05000005


	//   ....[8]....
        /*004c*/ 	.word	0x05000005


	//   ....[9]....
        /*0050*/ 	.word	0x05000005


	//   ....[10]....
        /*0054*/ 	.word	0x05000005


	//   ....[11]....
        /*0058*/ 	.word	0x05000005


	//   ....[12]....
        /*005c*/ 	.word	0x05000005


	//   ....[13]....
        /*0060*/ 	.word	0x05000005


	//   ....[14]....
        /*0064*/ 	.word	0x05000005


	//   ....[15]....
        /*0068*/ 	.word	0x05000005


	//   ....[16]....
        /*006c*/ 	.word	0x05000005


	//   ....[17]....
        /*0070*/ 	.word	0x05000005


	//   ....[18]....
        /*0074*/ 	.word	0x05000005


	//   ....[19]....
        /*0078*/ 	.word	0x05000005


	//   ....[20]....
        /*007c*/ 	.word	0x05000005


	//   ....[21]....
        /*0080*/ 	.word	0x05000005


	//----- nvinfo : EIATTR_COOP_GROUP_INSTR_OFFSETS
	.align		4
.L_3513:
        /*0084*/ 	.byte	0x04, 0x28
        /*0086*/ 	.short	(.L_3515 - .L_3514)


	//   ....[0]....
.L_3514:
        /*0088*/ 	.word	0x000026e0


	//   ....[1]....
        /*008c*/ 	.word	0x000027e0


	//   ....[2]....
        /*0090*/ 	.word	0x00002820


	//   ....[3]....
        /*0094*/ 	.word	0x00002920


	//   ....[4]....
        /*0098*/ 	.word	0x00002960


	//   ....[5]....
        /*009c*/ 	.word	0x00002a60


	//   ....[6]....
        /*00a0*/ 	.word	0x00002aa0


	//   ....[7]....
        /*00a4*/ 	.word	0x00002bd0


	//   ....[8]....
        /*00a8*/ 	.word	0x00002c20


	//   ....[9]....
        /*00ac*/ 	.word	0x00002c90


	//   ....[10]....
        /*00b0*/ 	.word	0x00002d00


	//   ....[11]....
        /*00b4*/ 	.word	0x00003570


	//   ....[12]....
        /*00b8*/ 	.word	0x000035c0


	//   ....[13]....
        /*00bc*/ 	.word	0x00003630


	//   ....[14]....
        /*00c0*/ 	.word	0x00003680


	//   ....[15]....
        /*00c4*/ 	.word	0x000036f0


	//   ....[16]....
        /*00c8*/ 	.word	0x00003740


	//   ....[17]....
        /*00cc*/ 	.word	0x000037b0


	//   ....[18]....
        /*00d0*/ 	.word	0x00003810


	//   ....[19]....
        /*00d4*/ 	.word	0x00003890


	//   ....[20]....
        /*00d8*/ 	.word	0x00003920


	//   ....[21]....
        /*00dc*/ 	.word	0x000039b0


	//----- nvinfo : EIATTR_EXIT_INSTR_OFFSETS
	.align		4
.L_3515:
        /*00e0*/ 	.byte	0x04, 0x1c
        /*00e2*/ 	.short	(.L_3517 - .L_3516)


	//   ....[0]....
.L_3516:
        /*00e4*/ 	.word	0x00003400


	//   ....[1]....
        /*00e8*/ 	.word	0x00003550


	//----- nvinfo : EIATTR_CRS_STACK_SIZE
	.align		4
.L_3517:
        /*00ec*/ 	.byte	0x04, 0x1e
        /*00ee*/ 	.short	(.L_3519 - .L_3518)
.L_3518:
        /*00f0*/ 	.word	0x00000000


	//----- nvinfo : EIATTR_CBANK_PARAM_SIZE
	.align		4
.L_3519:
        /*00f4*/ 	.byte	0x03, 0x19
        /*00f6*/ 	.short	0x00b8


	//----- nvinfo : EIATTR_PARAM_CBANK
	.align		4
        /*00f8*/ 	.byte	0x04, 0x0a
        /*00fa*/ 	.short	(.L_3521 - .L_3520)
	.align		4
.L_3520:
        /*00fc*/ 	.word	index@(.nv.constant0._Z30group_norm_nhwc_bwd_sum_kernelI11Fp16IOFp16WLi168EEv26Group_norm_nhwc_bwd_params)
        /*0100*/ 	.short	0x0210
        /*0102*/ 	.short	0x00b8


	//----- nvinfo : EIATTR_SW_WAR
	.align		4
.L_3521:
        /*0104*/ 	.byte	0x04, 0x36
        /*0106*/ 	.short	(.L_3523 - .L_3522)
.L_3522:
        /*0108*/ 	.word	0x00000008
.L_3523:


//--------------------- .nv.info._Z30group_norm_nhwc_bwd_sum_kernelI11Fp16IOFp16WLi64EEv26Group_norm_nhwc_bwd_params --------------------------
	.section	.nv.info._Z30group_norm_nhwc_bwd_sum_kernelI11Fp16IOFp16WLi64EEv26Group_norm_nhwc_bwd_params,"",@"SHT_CUDA_INFO"
	.sectionflags	@""
	.align	4


	//----- nvinfo : EIATTR_CUDA_API_VERSION
	.align		4
        /*0000*/ 	.byte	0x04, 0x37
        /*0002*/ 	.short	(.L_3525 - .L_3524)
.L_3524:
        /*0004*/ 	.word	0x00000082


	//----- nvinfo : EIATTR_KPARAM_INFO
	.align		4
.L_3525:
        /*0008*/ 	.byte	0x04, 0x17
        /*000a*/ 	.short	(.L_3527 - .L_3526)
.L_3526:
        /*000c*/ 	.word	0x00000000
        /*0010*/ 	.short	0x0000
        /*0012*/ 	.short	0x0000
        /*0014*/ 	.byte	0x00, 0xf0, 0xe1, 0x02


	//----- nvinfo : EIATTR_SPARSE_MMA_MASK
	.align		4
.L_3527:
        /*0018*/ 	.byte	0x03, 0x50
        /*001a*/ 	.short	0x0000


	//----- nvinfo : EIATTR_MAXREG_COUNT
	.align		4
        /*001c*/ 	.byte	0x03, 0x1b
        /*001e*/ 	.short	0x00ff


	//----- nvinfo : EIATTR_NUM_BARRIERS
	.align		4
        /*0020*/ 	.byte	0x02, 0x4c
        /*0022*/ 	.byte	0x01
	.zero		1


	//----- nvinfo : EIATTR_MERCURY_ISA_VERSION
	.align		4
        /*0024*/ 	.byte	0x03, 0x5f
        /*0026*/ 	.short	0x0101


	//----- nvinfo : EIATTR_COOP_GROUP_MASK_REGIDS
	.align		4
        /*0028*/ 	.byte	0x04, 0x29
        /*002a*/ 	.short	(.L_3529 - .L_3528)


	//   ....[0]....
.L_3528:
        /*002c*/ 	.word	0xffffffff


	//   ....[1]....
        /*0030*/ 	.word	0xffffffff


	//   ....[2]....
        /*0034*/ 	.word	0xffffffff


	//   ....[3]....
        /*0038*/ 	.word	0xffffffff


	//   ....[4]....
        /*003c*/ 	.word	0xffffffff


	//   ....[5]....
        /*0040*/ 	.word	0xffffffff


	//   ....[6]....
        /*0044*/ 	.word	0xffffffff


	//   ....[7]....
        /*0048*/ 	.word	0xffffffff


	//   ....[8]....
        /*004c*/ 	.word	0xffffffff


	//   ....[9]....
        /*0050*/ 	.word	0xffffffff


	//   ....[10]....
        /*0054*/ 	.word	0xffffffff


	//   ....[11]....
        /*0058*/ 	.word	0xffffffff


	//   ....[12]....
        /*005c*/ 	.word	0xffffffff


	//   ....[13]....
        /*0060*/ 	.word	0xffffffff


	//   ....[14]....
        /*0064*/ 	.word	0xffffffff


	//   ....[15]....
        /*0068*/ 	.word	0xffffffff


	//   ....[16]....
        /*006c*/ 	.word	0xffffffff


	//   ....[17]....
        /*0070*/ 	.word	0xffffffff


	//   ....[18]....
        /*0074*/ 	.word	0x05000013


	//   ....[19]....
        /*0078*/ 	.word	0x05000013


	//   ....[20]....
        /*007c*/ 	.word	0x05000013


	//   ....[21]....
        /*0080*/ 	.word	0x05000013


	//   ....[22]....
        /*0084*/ 	.word	0x05000013


	//   ....[23]....
        /*0088*/ 	.word	0x05000013


	//   ....[24]....
        /*008c*/ 	.word	0x05000013


	//   ....[25]....
        /*0090*/ 	.word	0x05000013


	//   ....[26]....
        /*0094*/ 	.word	0x05000013


	//   ....[27]....
        /*0098*/ 	.word	0x05000013


	//   ....[28]....
        /*009c*/ 	.word	0x05000013


	//   ....[29]....
        /*00a0*/ 	.word	0x05000013


	//   ....[30]....
        /*00a4*/ 	.word	0x05000013


	//   ....[31]....
        /*00a8*/ 	.word	0x05000013


	//   ....[32]....
        /*00ac*/ 	.word	0x05000013


	//   ....[33]....
        /*00b0*/ 	.word	0x05000013


	//   ....[34]....
        /*00b4*/ 	.word	0x05000013


	//   ....[35]....
        /*00b8*/ 	.word	0x05000013


	//----- nvinfo : EIATTR_COOP_GROUP_INSTR_OFFSETS
	.align		4
.L_3529:
        /*00bc*/ 	.byte	0x04, 0x28
        /*00be*/ 	.short	(.L_3531 - .L_3530)


	//   ....[0]....
.L_3530:
        /*00c0*/ 	.word	0x000015b0


	//   ....[1]....
        /*00c4*/ 	.word	0x000015e0


	//   ....[2]....
        /*00c8*/ 	.word	0x000015f0


	//   ....[3]....
        /*00cc*/ 	.word	0x00001650


	//   ....[4]....
        /*00d0*/ 	.word	0x00001680


	//   ....[5]....
        /*00d4*/ 	.word	0x00001690


	//   ....[6]....
        /*00d8*/ 	.word	0x000016f0


	//   ....[7]....
        /*00dc*/ 	.word	0x00001720


	//   ....[8]....
        /*00e0*/ 	.word	0x00001730


	//   ....[9]....
        /*00e4*/ 	.word	0x00001790


	//   ....[10]....
        /*00e8*/ 	.word	0x000017c0


	//   ....[11]....
        /*00ec*/ 	.word	0x000017d0


	//   ....[12]....
        /*00f0*/ 	.word	0x00001830


	//   ....[13]....
        /*00f4*/ 	.word	0x00001860


	//   ....[14]....
        /*00f8*/ 	.word	0x00001870


	//   ....[15]....
        /*00fc*/ 	.word	0x000018d0


	//   ....[16]....
        /*0100*/ 	.word	0x000018e0


	//   ....[17]....
        /*0104*/ 	.word	0x000018f0


	//   ....[18]....
        /*0108*/ 	.word	0x00001e60


	//   ....[19]....
        /*010c*/ 	.word	0x00001ec0


	//   ....[20]....
        /*0110*/ 	.word	0x00001f30


	//   ....[21]....
        /*0114*/ 	.word	0x00001f90


	//   ....[22]....
        /*0118*/ 	.word	0x00002020


	//   ....[23]....
        /*011c*/ 	.word	0x00002090


	//   ....[24]....
        /*0120*/ 	.word	0x000020f0


	//   ....[25]....
        /*0124*/ 	.word	0x00002180


	//   ....[26]....
        /*0128*/ 	.word	0x000021f0


	//   ....[27]....
        /*012c*/ 	.word	0x00002250


	//   ....[28]....
        /*0130*/ 	.word	0x000022e0


	//   ....[29]....
        /*0134*/ 	.word	0x00002350


	//   ....[30]....
        /*0138*/ 	.word	0x000023b0


	//   ....[31]....
        /*013c*/ 	.word	0x00002430


	//   ....[32]....
        /*0140*/ 	.word	0x00002480


	//   ....[33]....
        /*0144*/ 	.word	0x00002500


	//   ....[34]....
        /*0148*/ 	.word	0x00002570


	//   ....[35]....
        /*014c*/ 	.word	0x000025c0


	//----- nvinfo : EIATTR_EXIT_INSTR_OFFSETS
	.align		4
.L_3531:
        /*0150*/ 	.byte	0x04, 0x1c
        /*0152*/ 	.short	(.L_3533 - .L_3532)


	//   ....[0]....
.L_3532:
        /*0154*/ 	.word	0x00001c90


	//   ....[1]....
        /*0158*/ 	.word	0x00001de0


	//----- nvinfo : EIATTR_CRS_STACK_SIZE
	.align		4
.L_3533:
        /*015c*/ 	.byte	0x04, 0x1e
        /*015e*/ 	.short	(.L_3535 - .L_3534)
.L_3534:
        /*0160*/ 	.word	0x00000000


	//----- nvinfo : EIATTR_CBANK_PARAM_SIZE
	.align		4
.L_3535:
        /*0164*/ 	.byte	0x03, 0x19
        /*0166*/ 	.short	0x00b8


	//----- nvinfo : EIATTR_PARAM_CBANK
	.align		4
        /*0168*/ 	.byte	0x04, 0x0a
        /*016a*/ 	.short	(.L_3537 - .L_3536)
	.align		4
.L_3536:
        /*016c*/ 	.word	index@(.nv.constant0._Z30group_norm_nhwc_bwd_sum_kernelI11Fp16IOFp16WLi64EEv26Group_norm_nhwc_bwd_params)
        /*0170*/ 	.short	0x0210
        /*0172*/ 	.short	0x00b8


	//----- nvinfo : EIATTR_SW_WAR
	.align		4
.L_3537:
        /*0174*/ 	.byte	0x04, 0x36
        /*0176*/ 	.short	(.L_3539 - .L_3538)
.L_3538:
        /*0178*/ 	.word	0x00000008
.L_3539:


//--------------------- .nv.info._Z30group_norm_nhwc_bwd_sum_kernelI11Fp16IOFp16WLi128EEv26Group_norm_nhwc_bwd_params --------------------------
	.section	.nv.info._Z30group_norm_nhwc_bwd_sum_kernelI11Fp16IOFp16WLi128EEv26Group_norm_nhwc_bwd_params,"",@"SHT_CUDA_INFO"
	.sectionflags	@""
	.align	4


	//----- nvinfo : EIATTR_CUDA_API_VERSION
	.align		4
        /*0000*/ 	.byte	0x04, 0x37
        /*0002*/ 	.short	(.L_3541 - .L_3540)
.L_3540:
        /*0004*/ 	.word	0x00000082


	//----- nvinfo : EIATTR_KPARAM_INFO
	.align		4
.L_3541:
        /*0008*/ 	.byte	0x04, 0x17
        /*000a*/ 	.short	(.L_3543 - .L_3542)
.L_3542:
        /*000c*/ 	.word	0x00000000
        /*0010*/ 	.short	0x0000
        /*0012*/ 	.short	0x0000
        /*0014*/ 	.byte	0x00, 0xf0, 0xe1, 0x02


	//----- nvinfo : EIATTR_SPARSE_MMA_MASK
	.align		4
.L_3543:
        /*0018*/ 	.byte	0x03, 0x50
        /*001a*/ 	.short	0x0000


	//----- nvinfo : EIATTR_MAXREG_COUNT
	.align		4
        /*001c*/ 	.byte	0x03, 0x1b
        /*001e*/ 	.short	0x00ff


	//----- nvinfo : EIATTR_NUM_BARRIERS
	.align		4
        /*0020*/ 	.byte	0x02, 0x4c
        /*0022*/ 	.byte	0x01
	.zero		1


	//----- nvinfo : EIATTR_MERCURY_ISA_VERSION
	.align		4
        /*0024*/ 	.byte	0x03, 0x5f
        /*0026*/ 	.short	0x0101


	//----- nvinfo : EIATTR_COOP_GROUP_MASK_REGIDS
	.align		4
        /*0028*/ 	.byte	0x04, 0x29
        /*002a*/ 	.short	(.L_3545 - .L_3544)


	//   ....[0]....
.L_3544:
        /*002c*/ 	.word	0xffffffff


	//   ....[1]....
        /*0030*/ 	.word	0xffffffff


	//   ....[2]....
        /*0034*/ 	.word	0xffffffff


	//   ....[3]....
        /*0038*/ 	.word	0xffffffff


	//   ....[4]....
        /*003c*/ 	.word	0xffffffff


	//   ....[5]....
        /*0040*/ 	.word	0xffffffff


	//   ....[6]....
        /*0044*/ 	.word	0xffffffff


	//   ....[7]....
        /*0048*/ 	.word	0xffffffff


	//   ....[8]....
        /*004c*/ 	.word	0xffffffff


	//   ....[9]....
        /*0050*/ 	.word	0xffffffff


	//   ....[10]....
        /*0054*/ 	.word	0xffffffff


	//   ....[11]....
        /*0058*/ 	.word	0xffffffff


	//   ....[12]....
        /*005c*/ 	.word	0xffffffff


	//   ....[13]....
        /*0060*/ 	.word	0xffffffff


	//   ....[14]....
        /*0064*/ 	.word	0xffffffff


	//   ....[15]....
        /*0068*/ 	.word	0xffffffff


	//   ....[16]....
        /*006c*/ 	.word	0xffffffff


	//   ....[17]....
        /*0070*/ 	.word	0xffffffff


	//   ....[18]....
        /*0074*/ 	.word	0x05000018


	//   ....[19]....
        /*0078*/ 	.word	0x05000018


	//   ....[20]....
        /*007c*/ 	.word	0x05000018


	//   ....[21]....
        /*0080*/ 	.word	0x05000018


	//   ....[22]....
        /*0084*/ 	.word	0x05000018


	//   ....[23]....
        /*0088*/ 	.word	0x05000018


	//   ....[24]....
        /*008c*/ 	.word	0x05000018


	//   ....[25]....
        /*0090*/ 	.word	0x05000018


	//   ....[26]....
        /*0094*/ 	.word	0x05000018


	//   ....[27]....
        /*0098*/ 	.word	0x05000018


	//   ....[28]....
        /*009c*/ 	.word	0x05000018


	//   ....[29]....
        /*00a0*/ 	.word	0x05000018


	//   ....[30]....
        /*00a4*/ 	.word	0x05000018


	//   ....[31]....
        /*00a8*/ 	.word	0x05000018


	//   ....[32]....
        /*00ac*/ 	.word	0x05000018


	//   ....[33]....
        /*00b0*/ 	.word	0x05000018


	//   ....[34]....
        /*00b4*/ 	.word	0x05000018


	//   ....[35]....
        /*00b8*/ 	.word	0x05000018


	//----- nvinfo : EIATTR_COOP_GROUP_INSTR_OFFSETS
	.align		4
.L_3545:
        /*00bc*/ 	.byte	0x04, 0x28
        /*00be*/ 	.short	(.L_3547 - .L_3546)


	//   ....[0]....
.L_3546:
        /*00c0*/ 	.word	0x000025d0


	//   ....[1]....
        /*00c4*/ 	.word	0x00002600


	//   ....[2]....
        /*00c8*/ 	.word	0x00002610


	//   ....[3]....
        /*00cc*/ 	.word	0x00002670


	//   ....[4]....
        /*00d0*/ 	.word	0x000026a0


	//   ....[5]....
        /*00d4*/ 	.word	0x000026b0


	//   ....[6]....
        /*00d8*/ 	.word	0x00002710


	//   ....[7]....
        /*00dc*/ 	.word	0x00002740


	//   ....[8]....
        /*00e0*/ 	.word	0x00002750


	//   ....[9]....
        /*00e4*/ 	.word	0x000027b0


	//   ....[10]....
        /*00e8*/ 	.word	0x000027e0


	//   ....[11]....
        /*00ec*/ 	.word	0x000027f0


	//   ....[12]....
        /*00f0*/ 	.word	0x00002850


	//   ....[13]....
        /*00f4*/ 	.word	0x00002880


	//   ....[14]....
        /*00f8*/ 	.word	0x00002890


	//   ....[15]....
        /*00fc*/ 	.word	0x000028f0


	//   ....[16]....
        /*0100*/ 	.word	0x00002900


	//   ....[17]....
        /*0104*/ 	.word	0x00002910


	//   ....[18]....
        /*0108*/ 	.word	0x00002ff0


	//   ....[19]....
        /*010c*/ 	.word	0x00003040


	//   ....[20]....
        /*0110*/ 	.word	0x00003090


	//   ....[21]....
        /*0114*/ 	.word	0x00003150


	//   ....[22]....
        /*0118*/ 	.word	0x000031a0


	//   ....[23]....
        /*011c*/ 	.word	0x000031f0


	//   ....[24]....
        /*0120*/ 	.word	0x000032b0


	//   ....[25]....
        /*0124*/ 	.word	0x00003300


	//   ....[26]....
        /*0128*/ 	.word	0x00003350


	//   ....[27]....
        /*012c*/ 	.word	0x00003410


	//   ....[28]....
        /*0130*/ 	.word	0x00003460


	//   ....[29]....
        /*0134*/ 	.word	0x000034b0


	//   ....[30]....
        /*0138*/ 	.word	0x00003570


	//   ....[31]....
        /*013c*/ 	.word	0x000035c0


	//   ....[32]....
        /*0140*/ 	.word	0x00003610


	//   ....[33]....
        /*0144*/ 	.word	0x000036c0


	//   ....[34]....
        /*0148*/ 	.word	0x00003710


	//   ....[35]....
        /*014c*/ 	.word	0x00003760


	//----- nvinfo : EIATTR_EXIT_INSTR_OFFSETS
	.align		4
.L_3547:
        /*0150*/ 	.byte	0x04, 0x1c
        /*0152*/ 	.short	(.L_3549 - .L_3548)


	//   ....[0]....
.L_3548:
        /*0154*/ 	.word	0x00002e30


	//   ....[1]....
        /*0158*/ 	.word	0x00002f80


	//----- nvinfo : EIATTR_CRS_STACK_SIZE
	.align		4
.L_3549:
        /*015c*/ 	.byte	0x04, 0x1e
        /*015e*/ 	.short	(.L_3551 - .L_3550)
.L_3550:
        /*0160*/ 	.word	0x00000000


	//----- nvinfo : EIATTR_CBANK_PARAM_SIZE
	.align		4
.L_3551:
        /*0164*/ 	.byte	0x03, 0x19
        /*0166*/ 	.short	0x00b8


	//----- nvinfo : EIATTR_PARAM_CBANK
	.align		4
        /*0168*/ 	.byte	0x04, 0x0a
        /*016a*/ 	.short	(.L_3553 - .L_3552)
	.align		4
.L_3552:
        /*016c*/ 	.word	index@(.nv.constant0._Z30group_norm_nhwc_bwd_sum_kernelI11Fp16IOFp16WLi128EEv26Group_norm_nhwc_bwd_params)
        /*0170*/ 	.short	0x0210
        /*0172*/ 	.short	0x00b8


	//----- nvinfo : EIATTR_SW_WAR
	.align		4
.L_3553:
        /*0174*/ 	.byte	0x04, 0x36
        /*0176*/ 	.short	(.L_3555 - .L_3554)
.L_3554:
        /*0178*/ 	.word	0x00000008
.L_3555:


//--------------------- .nv.info._Z30group_norm_nhwc_bwd_sum_kernelI11Fp16IOFp16WLi192EEv26Group_norm_nhwc_bwd_params --------------------------
	.section	.nv.info._Z30group_norm_nhwc_bwd_sum_kernelI11Fp16IOFp16WLi192EEv26Group_norm_nhwc_bwd_params,"",@"SHT_CUDA_INFO"
	.sectionflags	@""
	.align	4


	//----- nvinfo : EIATTR_CUDA_API_VERSION
	.align		4
        /*0000*/ 	.byte	0x04, 0x37
        /*0002*/ 	.short	(.L_3557 - .L_3556)
.L_3556:
        /*0004*/ 	.word	0x00000082


	//----- nvinfo : EIATTR_KPARAM_INFO
	.align		4
.L_3557:
        /*0008*/ 	.byte	0x04, 0x17
        /*000a*/ 	.short	(.L_3559 - .L_3558)
.L_3558:
        /*000c*/ 	.word	0x00000000
        /*0010*/ 	.short	0x0000
        /*0012*/ 	.short	0x0000
        /*0014*/ 	.byte	0x00, 0xf0, 0xe1, 0x02


	//----- nvinfo : EIATTR_SPARSE_MMA_MASK
	.align		4
.L_3559:
        /*0018*/ 	.byte	0x03, 0x50
        /*001a*/ 	.short	0x0000


	//----- nvinfo : EIATTR_MAXREG_COUNT
	.align		4
        /*001c*/ 	.byte	0x03, 0x1b
        /*001e*/ 	.short	0x00ff


	//----- nvinfo : EIATTR_NUM_BARRIERS
	.align		4
        /*0020*/ 	.byte	0x02, 0x4c
        /*0022*/ 	.byte	0x01
	.zero		1


	//----- nvinfo : EIATTR_MERCURY_ISA_VERSION
	.align		4
        /*0024*/ 	.byte	0x03, 0x5f
        /*0026*/ 	.short	0x0101


	//----- nvinfo : EIATTR_COOP_GROUP_MASK_REGIDS
	.align		4
        /*0028*/ 	.byte	0x04, 0x29
        /*002a*/ 	.short	(.L_3561 - .L_3560)


	//   ....[0]....
.L_3560:
        /*002c*/ 	.word	0xffffffff


	//   ....[1]....
        /*0030*/ 	.word	0xffffffff


	//   ....[2]....
        /*0034*/ 	.word	0xffffffff


	//   ....[3]....
        /*0038*/ 	.word	0xffffffff


	//   ....[4]....
        /*003c*/ 	.word	0xffffffff


	//   ....[5]....
        /*0040*/ 	.word	0xffffffff


	//   ....[6]....
        /*0044*/ 	.word	0xffffffff


	//   ....[7]....
        /*0048*/ 	.word	0xffffffff


	//   ....[8]....
        /*004c*/ 	.word	0xffffffff


	//   ....[9]....
        /*0050*/ 	.word	0xffffffff


	//   ....[10]....
        /*0054*/ 	.word	0xffffffff


	//   ....[11]....
        /*0058*/ 	.word	0xffffffff


	//   ....[12]....
        /*005c*/ 	.word	0xffffffff


	//   ....[13]....
        /*0060*/ 	.word	0xffffffff


	//   ....[14]....
        /*0064*/ 	.word	0xffffffff


	//   ....[15]....
        /*0068*/ 	.word	0xffffffff


	//   ....[16]....
        /*006c*/ 	.word	0xffffffff


	//   ....[17]....
        /*0070*/ 	.word	0xffffffff


	//   ....[18]....
        /*0074*/ 	.word	0x0500001d


	//   ....[19]....
        /*0078*/ 	.word	0x0500001d


	//   ....[20]....
        /*007c*/ 	.word	0x0500001d


	//   ....[21]....
        /*0080*/ 	.word	0x0500001d


	//   ....[22]....
        /*0084*/ 	.word	0x0500001d


	//   ....[23]....
        /*0088*/ 	.word	0x0500001d


	//   ....[24]....
        /*008c*/ 	.word	0x0500001d


	//   ....[25]....
        /*0090*/ 	.word	0x0500001d


	//   ....[26]....
        /*0094*/ 	.word	0x0500001d


	//   ....[27]....
        /*0098*/ 	.word	0x0500001d


	//   ....[28]....
        /*009c*/ 	.word	0x0500001d


	//   ....[29]....
        /*00a0*/ 	.word	0x0500001d


	//   ....[30]....
        /*00a4*/ 	.word	0x0500001d


	//   ....[31]....
        /*00a8*/ 	.word	0x0500001d


	//   ....[32]....
        /*00ac*/ 	.word	0x0500001d


	//   ....[33]....
        /*00b0*/ 	.word	0x0500001d


	//   ....[34]....
        /*00b4*/ 	.word	0x0500001d


	//   ....[35]....
        /*00b8*/ 	.word	0x0500001d


	//----- nvinfo : EIATTR_COOP_GROUP_INSTR_OFFSETS
	.align		4
.L_3561:
        /*00bc*/ 	.byte	0x04, 0x28
        /*00be*/ 	.short	(.L_3563 - .L_3562)


	//   ....[0]....
.L_3562:
        /*00c0*/ 	.word	0x00002750


	//   ....[1]....
        /*00c4*/ 	.word	0x00002780


	//   ....[2]....
        /*00c8*/ 	.word	0x00002790


	//   ....[3]....
        /*00cc*/ 	.word	0x000027f0


	//   ....[4]....
        /*00d0*/ 	.word	0x00002820


	//   ....[5]....
        /*00d4*/ 	.word	0x00002830


	//   ....[6]....
        /*00d8*/ 	.word	0x00002890


	//   ....[7]....
        /*00dc*/ 	.word	0x000028c0


	//   ....[8]....
        /*00e0*/ 	.word	0x000028d0


	//   ....[9]....
        /*00e4*/ 	.word	0x00002930


	//   ....[10]....
        /*00e8*/ 	.word	0x00002960


	//   ....[11]....
        /*00ec*/ 	.word	0x00002970


	//   ....[12]....
        /*00f0*/ 	.word	0x000029d0


	//   ....[13]....
        /*00f4*/ 	.word	0x00002a00


	//   ....[14]....
        /*00f8*/ 	.word	0x00002a10


	//   ....[15]....
        /*00fc*/ 	.word	0x00002a70


	//   ....[16]....
        /*0100*/ 	.word	0x00002a80


	//   ....[17]....
        /*0104*/ 	.word	0x00002a90


	//   ....[18]....
        /*0108*/ 	.word	0x000032a0


	//   ....[19]....
        /*010c*/ 	.word	0x000032f0


	//   ....[20]....
        /*0110*/ 	.word	0x00003360


	//   ....[21]....
        /*0114*/ 	.word	0x00003410


	//   ....[22]....
        /*0118*/ 	.word	0x00003460


	//   ....[23]....
        /*011c*/ 	.word	0x000034d0


	//   ....[24]....
        /*0120*/ 	.word	0x00003580


	//   ....[25]....
        /*0124*/ 	.word	0x000035d0


	//   ....[26]....
        /*0128*/ 	.word	0x00003640


	//   ....[27]....
        /*012c*/ 	.word	0x000036f0


	//   ....[28]....
        /*0130*/ 	.word	0x00003740


	//   ....[29]....
        /*0134*/ 	.word	0x000037b0


	//   ....[30]....
        /*0138*/ 	.word	0x00003860


	//   ....[31]....
        /*013c*/ 	.word	0x000038c0


	//   ....[32]....
        /*0140*/ 	.word	0x00003910


	//   ....[33]....
        /*0144*/ 	.word	0x000039c0


	//   ....[34]....
        /*0148*/ 	.word	0x00003a10


	//   ....[35]....
        /*014c*/ 	.word	0x00003a60


	//----- nvinfo : EIATTR_EXIT_INSTR_OFFSETS
	.align		4
.L_3563:
        /*0150*/ 	.byte	0x04, 0x1c
        /*0152*/ 	.short	(.L_3565 - .L_3564)


	//   ....[0]....
.L_3564:
        /*0154*/ 	.word	0x000030e0


	//   ....[1]....
        /*0158*/ 	.word	0x00003230


	//----- nvinfo : EIATTR_CRS_STACK_SIZE
	.align		4
.L_3565:
        /*015c*/ 	.byte	0x04, 0x1e
        /*015e*/ 	.short	(.L_3567 - .L_3566)
.L_3566:
        /*0160*/ 	.word	0x00000000


	//----- nvinfo : EIATTR_CBANK_PARAM_SIZE
	.align		4
.L_3567:
        /*0164*/ 	.byte	0x03, 0x19
        /*0166*/ 	.short	0x00b8


	//----- nvinfo : EIATTR_PARAM_CBANK
	.align		4
        /*0168*/ 	.byte	0x04, 0x0a
        /*016a*/ 	.short	(.L_3569 - .L_3568)
	.align		4
.L_3568:
        /*016c*/ 	.word	index@(.nv.constant0._Z30group_norm_nhwc_bwd_sum_kernelI11Fp16IOFp16WLi192EEv26Group_norm_nhwc_bwd_params)
        /*0170*/ 	.short	0x0210
        /*0172*/ 	.short	0x00b8


	//----- nvinfo : EIATTR_SW_WAR
	.align		4
.L_3569:
        /*0174*/ 	.byte	0x04, 0x36
        /*0176*/ 	.short	(.L_3571 - .L_3570)
.L_3570:
        /*0178*/ 	.word	0x00000008
.L_3571:


//--------------------- .nv.info._Z30group_norm_nhwc_bwd_sum_kernelI11Fp16IOFp16WLi448EEv26Group_norm_nhwc_bwd_params --------------------------
	.section	.nv.info._Z30group_norm_nhwc_bwd_sum_kernelI11Fp16IOFp16WLi448EEv26Group_norm_nhwc_bwd_params,"",@"SHT_CUDA_INFO"
	.sectionflags	@""
	.align	4


	//----- nvinfo : EIATTR_CUDA_API_VERSION
	.align		4
        /*0000*/ 	.byte	0x04, 0x37
        /*0002*/ 	.short	(.L_3573 - .L_3572)
.L_3572:
        /*0004*/ 	.word	0x00000082


	//----- nvinfo : EIATTR_KPARAM_INFO
	.align		4
.L_3573:
        /*0008*/ 	.byte	0x04, 0x17
        /*000a*/ 	.short	(.L_3575 - .L_3574)
.L_3574:
        /*000c*/ 	.word	0x00000000
        /*0010*/ 	.short	0x0000
        /*0012*/ 	.short	0x0000
        /*0014*/ 	.byte	0x00, 0xf0, 0xe1, 0x02


	//----- nvinfo : EIATTR_SPARSE_MMA_MASK
	.align		4
.L_3575:
        /*0018*/ 	.byte	0x03, 0x50
        /*001a*/ 	.short	0x0000


	//----- nvinfo : EIATTR_MAXREG_COUNT
	.align		4
        /*001c*/ 	.byte	0x03, 0x1b
        /*001e*/ 	.short	0x00ff


	//----- nvinfo : EIATTR_NUM_BARRIERS
	.align		4
        /*0020*/ 	.byte	0x02, 0x4c
        /*0022*/ 	.byte	0x01
	.zero		1


	//----- nvinfo : EIATTR_MERCURY_ISA_VERSION
	.align		4
        /*0024*/ 	.byte	0x03, 0x5f
        /*0026*/ 	.short	0x0101


	//----- nvinfo : EIATTR_COOP_GROUP_MASK_REGIDS
	.align		4
        /*0028*/ 	.byte	0x04, 0x29
        /*002a*/ 	.short	(.L_3577 - .L_3576)


	//   ....[0]....
.L_3576:
        /*002c*/ 	.word	0xffffffff


	//   ....[1]....
        /*0030*/ 	.word	0xffffffff


	//   ....[2]....
        /*0034*/ 	.word	0xffffffff


	//   ....[3]....
        /*0038*/ 	.word	0xffffffff


	//   ....[4]....
        /*003c*/ 	.word	0xffffffff


	//   ....[5]....
        /*0040*/ 	.word	0xffffffff


	//   ....[6]....
        /*0044*/ 	.word	0xffffffff


	//   ....[7]....
        /*0048*/ 	.word	0xffffffff


	//   ....[8]....
        /*004c*/ 	.word	0xffffffff


	//   ....[9]....
        /*0050*/ 	.word	0xffffffff


	//   ....[10]....
        /*0054*/ 	.word	0xffffffff


	//   ....[11]....
        /*0058*/ 	.word	0xffffffff


	//   ....[12]....
        /*005c*/ 	.word	0xffffffff


	//   ....[13]....
        /*0060*/ 	.word	0xffffffff


	//   ....[14]....
        /*0064*/ 	.word	0xffffffff


	//   ....[15]....
        /*0068*/ 	.word	0xffffffff


	//   ....[16]....
        /*006c*/ 	.word	0xffffffff


	//   ....[17]....
        /*0070*/ 	.word	0xffffffff


	//   ....[18]....
        /*0074*/ 	.word	0x05000037


	//   ....[19]....
        /*0078*/ 	.word	0x05000037


	//   ....[20]....
        /*007c*/ 	.word	0x05000037


	//   ....[21]....
        /*0080*/ 	.word	0x05000037


	//   ....[22]....
        /*0084*/ 	.word	0x05000037


	//   ....[23]....
        /*0088*/ 	.word	0x05000037


	//   ....[24]....
        /*008c*/ 	.word	0x05000037


	//   ....[25]....
        /*0090*/ 	.word	0x05000037


	//   ....[26]....
        /*0094*/ 	.word	0x05000037


	//   ....[27]....
        /*0098*/ 	.word	0x05000037


	//   ....[28]....
        /*009c*/ 	.word	0x05000037


	//   ....[29]....
        /*00a0*/ 	.word	0x05000037


	//   ....[30]....
        /*00a4*/ 	.word	0x05000037


	//   ....[31]....
        /*00a8*/ 	.word	0x05000037


	//   ....[32]....
        /*00ac*/ 	.word	0x05000037


	//   ....[33]....
        /*00b0*/ 	.word	0x05000037


	//   ....[34]....
        /*00b4*/ 	.word	0x05000037


	//   ....[35]....
        /*00b8*/ 	.word	0x05000037


	//----- nvinfo : EIATTR_COOP_GROUP_INSTR_OFFSETS
	.align		4
.L_3577:
        /*00bc*/ 	.byte	0x04, 0x28
        /*00be*/ 	.short	(.L_3579 - .L_3578)


	//   ....[0]....
.L_3578:
        /*00c0*/ 	.word	0x00002c80


	//   ....[1]....
        /*00c4*/ 	.word	0x00002cb0


	//   ....[2]....
        /*00c8*/ 	.word	0x00002ce0


	//   ....[3]....
        /*00cc*/ 	.word	0x00002d50


	//   ....[4]....
        /*00d0*/ 	.word	0x00002d80


	//   ....[5]....
        /*00d4*/ 	.word	0x00002d90


	//   ....[6]....
        /*00d8*/ 	.word	0x00002df0


	//   ....[7]....
        /*00dc*/ 	.word	0x00002e20


	//   ....[8]....
        /*00e0*/ 	.word	0x00002e30


	//   ....[9]....
        /*00e4*/ 	.word	0x00002e90


	//   ....[10]....
        /*00e8*/ 	.word	0x00002ec0


	//   ....[11]....
        /*00ec*/ 	.word	0x00002ed0


	//   ....[12]....
        /*00f0*/ 	.word	0x00002f40


	//   ....[13]....
        /*00f4*/ 	.word	0x00002f70


	//   ....[14]....
        /*00f8*/ 	.word	0x00002fa0


	//   ....[15]....
        /*00fc*/ 	.word	0x00002fc0


	//   ....[16]....
        /*0100*/ 	.word	0x00002ff0


	//   ....[17]....
        /*0104*/ 	.word	0x00003010


	//   ....[18]....
        /*0108*/ 	.word	0x00003c60


	//   ....[19]....
        /*010c*/ 	.word	0x00003cd0


	//   ....[20]....
        /*0110*/ 	.word	0x00003d30


	//   ....[21]....
        /*0114*/ 	.word	0x00003dc0


	//   ....[22]....
        /*0118*/ 	.word	0x00003e30


	//   ....[23]....
        /*011c*/ 	.word	0x00003e90


	//   ....[24]....
        /*0120*/ 	.word	0x00003f20


	//   ....[25]....
        /*0124*/ 	.word	0x00003f90


	//   ....[26]....
        /*0128*/ 	.word	0x00003ff0


	//   ....[27]....
        /*012c*/ 	.word	0x00004080


	//   ....[28]....
        /*0130*/ 	.word	0x000040f0


	//   ....[29]....
        /*0134*/ 	.word	0x00004150


	//   ....[30]....
        /*0138*/ 	.word	0x000041e0


	//   ....[31]....
        /*013c*/ 	.word	0x00004270


	//   ....[32]....
        /*0140*/ 	.word	0x000042c0


	//   ....[33]....
        /*0144*/ 	.word	0x00004370


	//   ....[34]....
        /*0148*/ 	.word	0x000043d0


	//   ....[35]....
        /*014c*/ 	.word	0x00004420


	//----- nvinfo : EIATTR_EXIT_INSTR_OFFSETS
	.align		4
.L_3579:
        /*0150*/ 	.byte	0x04, 0x1c
        /*0152*/ 	.short	(.L_3581 - .L_3580)


	//   ....[0]....
.L_3580:
        /*0154*/ 	.word	0x00003a90


	//   ....[1]....
        /*0158*/ 	.word	0x00003be0


	//----- nvinfo : EIATTR_CRS_STACK_SIZE
	.align		4
.L_3581:
        /*015c*/ 	.byte	0x04, 0x1e
        /*015e*/ 	.short	(.L_3583 - .L_3582)
.L_3582:
        /*0160*/ 	.word	0x00000000


	//----- nvinfo : EIATTR_CBANK_PARAM_SIZE
	.align		4
.L_3583:
        /*0164*/ 	.byte	0x03, 0x19
        /*0166*/ 	.short	0x00b8


	//----- nvinfo : EIATTR_PARAM_CBANK
	.align		4
        /*0168*/ 	.byte	0x04, 0x0a
        /*016a*/ 	.short	(.L_3585 - .L_3584)
	.align		4
.L_3584:
        /*016c*/ 	.word	index@(.nv.constant0._Z30group_norm_nhwc_bwd_sum_kernelI11Fp16IOFp16WLi448EEv26Group_norm_nhwc_bwd_params)
        /*0170*/ 	.short	0x0210
        /*0172*/ 	.short	0x00b8


	//----- nvinfo : EIATTR_SW_WAR
	.align		4
.L_3585:
        /*0174*/ 	.byte	0x04, 0x36
        /*0176*/ 	.short	(.L_3587 - .L_3586)
.L_3586:
        /*0178*/ 	.word	0x00000008
.L_3587:


//--------------------- .nv.info._Z30group_norm_nhwc_bwd_sum_kernelI11Fp16IOFp16WLi256EEv26Group_norm_nhwc_bwd_params --------------------------
	.section	.nv.info._Z30group_norm_nhwc_bwd_sum_kernelI11Fp16IOFp16WLi256EEv26Group_norm_nhwc_bwd_params,"",@"SHT_CUDA_INFO"
	.sectionflags	@""
	.align	4


	//----- nvinfo : EIATTR_CUDA_API_VERSION
	.align		4
        /*0000*/ 	.byte	0x04, 0x37
        /*0002*/ 	.short	(.L_3589 - .L_3588)
.L_3588:
        /*0004*/ 	.word	0x00000082


	//----- nvinfo : EIATTR_KPARAM_INFO
	.align		4
.L_3589:
        /*0008*/ 	.byte	0x04, 0x17
        /*000a*/ 	.short	(.L_3591 - .L_3590)
.L_3590:
        /*000c*/ 	.word	0x00000000
        /*0010*/ 	.short	0x0000
        /*0012*/ 	.short	0x0000
        /*0014*/ 	.byte	0x00, 0xf0, 0xe1, 0x02


	//----- nvinfo : EIATTR_SPARSE_MMA_MASK
	.align		4
.L_3591:
        /*0018*/ 	.byte	0x03, 0x50
        /*001a*/ 	.short	0x0000


	//----- nvinfo : EIATTR_MAXREG_COUNT
	.align		4
        /*001c*/ 	.byte	0x03, 0x1b
        /*001e*/ 	.short	0x00ff


	//----- nvinfo : EIATTR_NUM_BARRIERS
	.align		4
        /*0020*/ 	.byte	0x02, 0x4c
        /*0022*/ 	.byte	0x01
	.zero		1


	//----- nvinfo : EIATTR_MERCURY_ISA_VERSION
	.align		4
        /*0024*/ 	.byte	0x03, 0x5f
        /*0026*/ 	.short	0x0101


	//----- nvinfo : EIATTR_COOP_GROUP_MASK_REGIDS
	.align		4
        /*0028*/ 	.byte	0x04, 0x29
        /*002a*/ 	.short	(.L_3593 - .L_3592)


	//   ....[0]....
.L_3592:
        /*002c*/ 	.word	0xffffffff


	//   ....[1]....
        /*0030*/ 	.word	0xffffffff


	//   ....[2]....
        /*0034*/ 	.word	0xffffffff


	//   ....[3]....
        /*0038*/ 	.word	0xffffffff


	//   ....[4]....
        /*003c*/ 	.word	0xffffffff


	//   ....[5]....
        /*0040*/ 	.word	0xffffffff


	//   ....[6]....
        /*0044*/ 	.word	0xffffffff


	//   ....[7]....
        /*0048*/ 	.word	0xffffffff


	//   ....[8]....
        /*004c*/ 	.word	0xffffffff


	//   ....[9]....
        /*0050*/ 	.word	0xffffffff


	//   ....[10]....
        /*0054*/ 	.word	0xffffffff


	//   ....[11]....
        /*0058*/ 	.word	0xffffffff


	//   ....[12]....
        /*005c*/ 	.word	0xffffffff


	//   ....[13]....
        /*0060*/ 	.word	0xffffffff


	//   ....[14]....
        /*0064*/ 	.word	0xffffffff


	//   ....[15]....
        /*0068*/ 	.word	0xffffffff


	//   ....[16]....
        /*006c*/ 	.word	0xffffffff


	//   ....[17]....
        /*0070*/ 	.word	0xffffffff


	//   ....[18]....
        /*0074*/ 	.word	0x05000025


	//   ....[19]....
        /*0078*/ 	.word	0x05000025


	//   ....[20]....
        /*007c*/ 	.word	0x05000025


	//   ....[21]....
        /*0080*/ 	.word	0x05000025


	//   ....[22]....
        /*0084*/ 	.word	0x05000025


	//   ....[23]....
        /*0088*/ 	.word	0x05000025


	//   ....[24]....
        /*008c*/ 	.word	0x05000025


	//   ....[25]....
        /*0090*/ 	.word	0x05000025


	//   ....[26]....
        /*0094*/ 	.word	0x05000025


	//   ....[27]....
        /*0098*/ 	.word	0x05000025


	//   ....[28]....
        /*009c*/ 	.word	0x05000025


	//   ....[29]....
        /*00a0*/ 	.word	0x05000025


	//   ....[30]....
        /*00a4*/ 	.word	0x05000025


	//   ....[31]....
        /*00a8*/ 	.word	0x05000025


	//   ....[32]....
        /*00ac*/ 	.word	0x05000025


	//   ....[33]....
        /*00b0*/ 	.word	0x05000025


	//   ....[34]....
        /*00b4*/ 	.word	0x05000025


	//   ....[35]....
        /*00b8*/ 	.word	0x05000025


	//----- nvinfo : EIATTR_COOP_GROUP_INSTR_OFFSETS
	.align		4
.L_3593:
        /*00bc*/ 	.byte	0x04, 0x28
        /*00be*/ 	.short	(.L_3595 - .L_3594)


	//   ....[0]....
.L_3594:
        /*00c0*/ 	.word	0x00002860


	//   ....[1]....
        /*00c4*/ 	.word	0x00002890


	//   ....[2]....
        /*00c8*/ 	.word	0x000028e0


	//   ....[3]....
        /*00cc*/ 	.word	0x000028f0


	//   ....[4]....
        /*00d0*/ 	.word	0x00002920


	//   ....[5]....
        /*00d4*/ 	.word	0x00002960


	//   ....[6]....
        /*00d8*/ 	.word	0x00002990


	//   ....[7]....
        /*00dc*/ 	.word	0x000029c0


	//   ....[8]....
        /*00e0*/ 	.word	0x00002a00


	//   ....[9]....
        /*00e4*/ 	.word	0x00002a30


	//   ....[10]....
        /*00e8*/ 	.word	0x00002a60


	//   ....[11]....
        /*00ec*/ 	.word	0x00002ac0


	//   ....[12]....
        /*00f0*/ 	.word	0x00002af0


	//   ....[13]....
        /*00f4*/ 	.word	0x00002b20


	//   ....[14]....
        /*00f8*/ 	.word	0x00002b60


	//   ....[15]....
        /*00fc*/ 	.word	0x00002ba0


	//   ....[16]....
        /*0100*/ 	.word	0x00002bc0


	//   ....[17]....
        /*0104*/ 	.word	0x00002bd0


	//   ....[18]....
        /*0108*/ 	.word	0x000034b0


	//   ....[19]....
        /*010c*/ 	.word	0x00003520


	//   ....[20]....
        /*0110*/ 	.word	0x00003580


	//   ....[21]....
        /*0114*/ 	.word	0x00003600


	//   ....[22]....
        /*0118*/ 	.word	0x00003690


	//   ....[23]....
        /*011c*/ 	.word	0x000036f0


	//   ....[24]....
        /*0120*/ 	.word	0x00003770


	//   ....[25]....
        /*0124*/ 	.word	0x00003800


	//   ....[26]....
        /*0128*/ 	.word	0x00003860


	//   ....[27]....
        /*012c*/ 	.word	0x000038e0


	//   ....[28]....
        /*0130*/ 	.word	0x00003970


	//   ....[29]....
        /*0134*/ 	.word	0x000039d0


	//   ....[30]....
        /*0138*/ 	.word	0x00003a50


	//   ....[31]....
        /*013c*/ 	.word	0x00003b00


	//   ....[32]....
        /*0140*/ 	.word	0x00003b50


	//   ....[33]....
        /*0144*/ 	.word	0x00003c00


	//   ....[34]....
        /*0148*/ 	.word	0x00003c60


	//   ....[35]....
        /*014c*/ 	.word	0x00003cb0


	//----- nvinfo : EIATTR_EXIT_INSTR_OFFSETS
	.align		4
.L_3595:
        /*0150*/ 	.byte	0x04, 0x1c
        /*0152*/ 	.short	(.L_3597 - .L_3596)


	//   ....[0]....
.L_3596:
        /*0154*/ 	.word	0x000032e0


	//   ....[1]....
        /*0158*/ 	.word	0x00003430


	//----- nvinfo : EIATTR_CRS_STACK_SIZE
	.align		4
.L_3597:
        /*015c*/ 	.byte	0x04, 0x1e
        /*015e*/ 	.short	(.L_3599 - .L_3598)
.L_3598:
        /*0160*/ 	.word	0x00000000


	//----- nvinfo : EIATTR_CBANK_PARAM_SIZE
	.align		4
.L_3599:
        /*0164*/ 	.byte	0x03, 0x19
        /*0166*/ 	.short	0x00b8


	//----- nvinfo : EIATTR_PARAM_CBANK
	.align		4
        /*0168*/ 	.byte	0x04, 0x0a
        /*016a*/ 	.short	(.L_3601 - .L_3600)
	.align		4
.L_3600:
        /*016c*/ 	.word	index@(.nv.constant0._Z30group_norm_nhwc_bwd_sum_kernelI11Fp16IOFp16WLi256EEv26Group_norm_nhwc_bwd_params)
        /*0170*/ 	.short	0x0210
        /*0172*/ 	.short	0x00b8


	//----- nvinfo : EIATTR_SW_WAR
	.align		4
.L_3601:
        /*0174*/ 	.byte	0x04, 0x36
        /*0176*/ 	.short	(.L_3603 - .L_3602)
.L_3602:
        /*0178*/ 	.word	0x00000008
.L_3603:


//--------------------- .nv.info._Z30group_norm_nhwc_bwd_sum_kernelI11Fp16IOFp16WLi120EEv26Group_norm_nhwc_bwd_params --------------------------
	.section	.nv.info._Z30group_norm_nhwc_bwd_sum_kernelI11Fp16IOFp16WLi120EEv26Group_norm_nhwc_bwd_params,"",@"SHT_CUDA_INFO"
	.sectionflags	@""
	.align	4


	//----- nvinfo : EIATTR_CUDA_API_VERSION
	.align		4
        /*0000*/ 	.byte	0x04, 0x37
        /*0002*/ 	.short	(.L_3605 - .L_3604)
.L_3604:
        /*0004*/ 	.word	0x00000082


	//----- nvinfo : EIATTR_KPARAM_INFO
	.align		4
.L_3605:
        /*0008*/ 	.byte	0x04, 0x17
        /*000a*/ 	.short	(.L_3607 - .L_3606)
.L_3606:
        /*000c*/ 	.word	0x00000000
        /*0010*/ 	.short	0x0000
        /*0012*/ 	.short	0x0000
        /*0014*/ 	.byte	0x00, 0xf0, 0xe1, 0x02


	//----- nvinfo : EIATTR_SPARSE_MMA_MASK
	.align		4
.L_3607:
        /*0018*/ 	.byte	0x03, 0x50
        /*001a*/ 	.short	0x0000


	//----- nvinfo : EIATTR_MAXREG_COUNT
	.align		4
        /*001c*/ 	.byte	0x03, 0x1b
        /*001e*/ 	.short	0x00ff


	//----- nvinfo : EIATTR_NUM_BARRIERS
	.align		4
        /*0020*/ 	.byte	0x02, 0x4c
        /*0022*/ 	.byte	0x01
	.zero		1


	//----- nvinfo : EIATTR_MERCURY_ISA_VERSION
	.align		4
        /*0024*/ 	.byte	0x03, 0x5f
        /*0026*/ 	.short	0x0101


	//----- nvinfo : EIATTR_COOP_GROUP_MASK_REGIDS
	.align		4
        /*0028*/ 	.byte	0x04, 0x29
        /*002a*/ 	.short	(.L_3609 - .L_3608)


	//   ....[0]....
.L_3608:
        /*002c*/ 	.word	0x0500000b


	//   ....[1]....
        /*0030*/ 	.word	0x0500000b


	//   ....[2]....
        /*0034*/ 	.word	0x0500000b


	//   ....[3]....
        /*0038*/ 	.word	0x0500000b


	//   ....[4]....
        /*003c*/ 	.word	0x0500000b


	//   ....[5]....
        /*0040*/ 	.word	0x0500000b


	//   ....[6]....
        /*0044*/ 	.word	0x0500000b


	//   ....[7]....
        /*0048*/ 	.word	0x0500000b


	//   ....[8]....
        /*004c*/ 	.word	0x0500000b


	//   ....[9]....
        /*0050*/ 	.word	0x0500000b


	//   ....[10]....
        /*0054*/ 	.word	0x0500000b


	//   ....[11]....
        /*0058*/ 	.word	0x0500000b


	//   ....[12]....
        /*005c*/ 	.word	0x0500000b


	//   ....[13]....
        /*0060*/ 	.word	0x0500000b


	//   ....[14]....
        /*0064*/ 	.word	0x0500000b


	//   ....[15]....
        /*0068*/ 	.word	0x0500000b


	//   ....[16]....
        /*006c*/ 	.word	0x0500000b


	//   ....[17]....
        /*0070*/ 	.word	0x0500000b


	//   ....[18]....
        /*0074*/ 	.word	0x0500000b


	//   ....[19]....
        /*0078*/ 	.word	0x0500000b


	//   ....[20]....
        /*007c*/ 	.word	0x0500000b


	//   ....[21]....
        /*0080*/ 	.word	0x0500000b


	//----- nvinfo : EIATTR_COOP_GROUP_INSTR_OFFSETS
	.align		4
.L_3609:
        /*0084*/ 	.byte	0x04, 0x28
        /*0086*/ 	.short	(.L_3611 - .L_3610)


	//   ....[0]....
.L_3610:
        /*0088*/ 	.word	0x00002600


	//   ....[1]....
        /*008c*/ 	.word	0x00002700


	//   ....[2]....
        /*0090*/ 	.word	0x00002740


	//   ....[3]....
        /*0094*/ 	.word	0x00002840


	//   ....[4]....
        /*0098*/ 	.word	0x00002880


	//   ....[5]....
        /*009c*/ 	.word	0x00002980


	//   ....[6]....
        /*00a0*/ 	.word	0x000029c0


	//   ....[7]....
        /*00a4*/ 	.word	0x00002af0


	//   ....[8]....
        /*00a8*/ 	.word	0x00002b40


	//   ....[9]....
        /*00ac*/ 	.word	0x00002bb0


	//   ....[10]....
        /*00b0*/ 	.word	0x00002c20


	//   ....[11]....
        /*00b4*/ 	.word	0x000032f0


	//   ....[12]....
        /*00b8*/ 	.word	0x00003340


	//   ....[13]....
        /*00bc*/ 	.word	0x000033b0


	//   ....[14]....
        /*00c0*/ 	.word	0x00003400


	//   ....[15]....
        /*00c4*/ 	.word	0x00003470


	//   ....[16]....
        /*00c8*/ 	.word	0x000034c0


	//   ....[17]....
        /*00cc*/ 	.word	0x00003530


	//   ....[18]....
        /*00d0*/ 	.word	0x00003590


	//   ....[19]....
        /*00d4*/ 	.word	0x00003610


	//   ....[20]....
        /*00d8*/ 	.word	0x000036a0


	//   ....[21]....
        /*00dc*/ 	.word	0x00003730


	//----- nvinfo : EIATTR_EXIT_INSTR_OFFSETS
	.align		4
.L_3611:
        /*00e0*/ 	.byte	0x04, 0x1c
        /*00e2*/ 	.short	(.L_3613 - .L_3612)


	//   ....[0]....
.L_3612:
        /*00e4*/ 	.word	0x00003180


	//   ....[1]....
        /*00e8*/ 	.word	0x000032d0


	//----- nvinfo : EIATTR_CRS_STACK_SIZE
	.align		4
.L_3613:
        /*00ec*/ 	.byte	0x04, 0x1e
        /*00ee*/ 	.short	(.L_3615 - .L_3614)
.L_3614:
        /*00f0*/ 	.word	0x00000000


	//----- nvinfo : EIATTR_CBANK_PARAM_SIZE
	.align		4
.L_3615:
        /*00f4*/ 	.byte	0x03, 0x19
        /*00f6*/ 	.short	0x00b8


	//----- nvinfo : EIATTR_PARAM_CBANK
	.align		4
        /*00f8*/ 	.byte	0x04, 0x0a
        /*00fa*/ 	.short	(.L_3617 - .L_3616)
	.align		4
.L_3616:
        /*00fc*/ 	.word	index@(.nv.constant0._Z30group_norm_nhwc_bwd_sum_kernelI11Fp16IOFp16WLi120EEv26Group_norm_nhwc_bwd_params)
        /*0100*/ 	.short	0x0210
        /*0102*/ 	.short	0x00b8


	//----- nvinfo : EIATTR_SW_WAR
	.align		4
.L_3617:
        /*0104*/ 	.byte	0x04, 0x36
        /*0106*/ 	.short	(.L_3619 - .L_3618)
.L_3618:
        /*0108*/ 	.word	0x00000008
.L_3619:


//--------------------- .nv.info._Z30group_norm_nhwc_bwd_sum_kernelI11Fp16IOFp16WLi140EEv26Group_norm_nhwc_bwd_params --------------------------
	.section	.nv.info._Z30group_norm_nhwc_bwd_sum_kernelI11Fp16IOFp16WLi140EEv26Group_norm_nhwc_bwd_params,"",@"SHT_CUDA_INFO"
	.sectionflags	@""
	.align	4


	//----- nvinfo : EIATTR_CUDA_API_VERSION
	.align		4
        /*0000*/ 	.byte	0x04, 0x37
        /*0002*/ 	.short	(.L_3621 - .L_3620)
.L_3620:
        /*0004*/ 	.word	0x00000082


	//----- nvinfo : EIATTR_KPARAM_INFO
	.align		4
.L_3621:
        /*0008*/ 	.byte	0x04, 0x17
        /*000a*/ 	.short	(.L_3623 - .L_3622)
.L_3622:
        /*000c*/ 	.word	0x00000000
        /*0010*/ 	.short	0x0000
        /*0012*/ 	.short	0x0000
        /*0014*/ 	.byte	0x00, 0xf0, 0xe1, 0x02


	//----- nvinfo : EIATTR_SPARSE_MMA_MASK
	.align		4
.L_3623:
        /*0018*/ 	.byte	0x03, 0x50
        /*001a*/ 	.short	0x0000


	//----- nvinfo : EIATTR_MAXREG_COUNT
	.align		4
        /*001c*/ 	.byte	0x03, 0x1b
        /*001e*/ 	.short	0x00ff


	//----- nvinfo : EIATTR_NUM_BARRIERS
	.align		4
        /*0020*/ 	.byte	0x02, 0x4c
        /*0022*/ 	.byte	0x01
	.zero		1


	//----- nvinfo : EIATTR_MERCURY_ISA_VERSION
	.align		4
        /*0024*/ 	.byte	0x03, 0x5f
        /*0026*/ 	.short	0x0101


	//----- nvinfo : EIATTR_COOP_GROUP_MASK_REGIDS
	.align		4
        /*0028*/ 	.byte	0x04, 0x29
        /*002a*/ 	.short	(.L_3625 - .L_3624)


	//   ....[0]....
.L_3624:
        /*002c*/ 	.word	0x0500000b


	//   ....[1]....
        /*0030*/ 	.word	0x0500000b


	//   ....[2]....
        /*0034*/ 	.word	0x0500000b


	//   ....[3]....
        /*0038*/ 	.word	0x0500000b


	//   ....[4]....
        /*003c*/ 	.word	0x0500000b


	//   ....[5]....
        /*0040*/ 	.word	0x0500000b


	//   ....[6]....
        /*0044*/ 	.word	0x0500000b


	//   ....[7]....
        /*0048*/ 	.word	0x0500000b


	//   ....[8]....
        /*004c*/ 	.word	0x0500000b


	//   ....[9]....
        /*0050*/ 	.word	0x0500000b


	//   ....[10]....
        /*0054*/ 	.word	0x0500000b


	//   ....[11]....
        /*0058*/ 	.word	0x0500000b


	//   ....[12]....
        /*005c*/ 	.word	0x0500000b


	//   ....[13]....
        /*0060*/ 	.word	0x0500000b


	//   ....[14]....
        /*0064*/ 	.word	0x0500000b


	//   ....[15]....
        /*0068*/ 	.word	0x0500000b


	//   ....[16]....
        /*006c*/ 	.word	0x0500000b


	//   ....[17]....
        /*0070*/ 	.word	0x0500000b


	//   ....[18]....
        /*0074*/ 	.word	0x0500000b


	//   ....[19]....
        /*0078*/ 	.word	0x0500000b


	//   ....[20]....
        /*007c*/ 	.word	0x0500000b


	//   ....[21]....
        /*0080*/ 	.word	0x0500000b


	//----- nvinfo : EIATTR_COOP_GROUP_INSTR_OFFSETS
	.align		4
.L_3625:
        /*0084*/ 	.byte	0x04, 0x28
        /*0086*/ 	.short	(.L_3627 - .L_3626)


	//   ....[0]....
.L_3626:
        /*0088*/ 	.word	0x00002650


	//   ....[1]....
        /*008c*/ 	.word	0x00002750


	//   ....[2]....
        /*0090*/ 	.word	0x00002790


	//   ....[3]....
        /*0094*/ 	.word	0x00002890


	//   ....[4]....
        /*0098*/ 	.word	0x000028d0


	//   ....[5]....
        /*009c*/ 	.word	0x000029d0


	//   ....[6]....
        /*00a0*/ 	.word	0x00002a10


	//   ....[7]....
        /*00a4*/ 	.word	0x00002b40


	//   ....[8]....
        /*00a8*/ 	.word	0x00002b90


	//   ....[9]....
        /*00ac*/ 	.word	0x00002c00


	//   ....[10]....
        /*00b0*/ 	.word	0x00002c70


	//   ....[11]....
        /*00b4*/ 	.word	0x000033e0


	//   ....[12]....
        /*00b8*/ 	.word	0x00003430


	//   ....[13]....
        /*00bc*/ 	.word	0x000034a0


	//   ....[14]....
        /*00c0*/ 	.word	0x000034f0


	//   ....[15]....
        /*00c4*/ 	.word	0x00003560


	//   ....[16]....
        /*00c8*/ 	.word	0x000035b0


	//   ....[17]....
        /*00cc*/ 	.word	0x00003620


	//   ....[18]....
        /*00d0*/ 	.word	0x00003680


	//   ....[19]....
        /*00d4*/ 	.word	0x00003700


	//   ....[20]....
        /*00d8*/ 	.word	0x00003790


	//   ....[21]....
        /*00dc*/ 	.word	0x00003820


	//----- nvinfo : EIATTR_EXIT_INSTR_OFFSETS
	.align		4
.L_3627:
        /*00e0*/ 	.byte	0x04, 0x1c
        /*00e2*/ 	.short	(.L_3629 - .L_3628)


	//   ....[0]....
.L_3628:
        /*00e4*/ 	.word	0x00003270


	//   ....[1]....
        /*00e8*/ 	.word	0x000033c0


	//----- nvinfo : EIATTR_CRS_STACK_SIZE
	.align		4
.L_3629:
        /*00ec*/ 	.byte	0x04, 0x1e
        /*00ee*/ 	.short	(.L_3631 - .L_3630)
.L_3630:
        /*00f0*/ 	.word	0x00000000


	//----- nvinfo : EIATTR_CBANK_PARAM_SIZE
	.align		4
.L_3631:
        /*00f4*/ 	.byte	0x03, 0x19
        /*00f6*/ 	.short	0x00b8


	//----- nvinfo : EIATTR_PARAM_CBANK
	.align		4
        /*00f8*/ 	.byte	0x04, 0x0a
        /*00fa*/ 	.short	(.L_3633 - .L_3632)
	.align		4
.L_3632:
        /*00fc*/ 	.word	index@(.nv.constant0._Z30group_norm_nhwc_bwd_sum_kernelI11Fp16IOFp16WLi140EEv26Group_norm_nhwc_bwd_params)
        /*0100*/ 	.short	0x0210
        /*0102*/ 	.short	0x00b8


	//----- nvinfo : EIATTR_SW_WAR
	.align		4
.L_3633:
        /*0104*/ 	.byte	0x04, 0x36
        /*0106*/ 	.short	(.L_3635 - .L_3634)
.L_3634:
        /*0108*/ 	.word	0x00000008
.L_3635:


//--------------------- .nv.info._Z30group_norm_nhwc_bwd_sum_kernelI11Fp16IOFp16WLi160EEv26Group_norm_nhwc_bwd_params --------------------------
	.section	.nv.info._Z30group_norm_nhwc_bwd_sum_kernelI11Fp16IOFp16WLi160EEv26Group_norm_nhwc_bwd_params,"",@"SHT_CUDA_INFO"
	.sectionflags	@""
	.align	4


	//----- nvinfo : EIATTR_CUDA_API_VERSION
	.align		4
        /*0000*/ 	.byte	0x04, 0x37
        /*0002*/ 	.short	(.L_3637 - .L_3636)
.L_3636:
        /*0004*/ 	.word	0x00000082


	//----- nvinfo : EIATTR_KPARAM_INFO
	.align		4
.L_3637:
        /*0008*/ 	.byte	0x04, 0x17
        /*000a*/ 	.short	(.L_3639 - .L_3638)
.L_3638:
        /*000c*/ 	.word	0x00000000
        /*0010*/ 	.short	0x0000
        /*0012*/ 	.short	0x0000
        /*0014*/ 	.byte	0x00, 0xf0, 0xe1, 0x02


	//----- nvinfo : EIATTR_SPARSE_MMA_MASK
	.align		4
.L_3639:
        /*0018*/ 	.byte	0x03, 0x50
        /*001a*/ 	.short	0x0000


	//----- nvinfo : EIATTR_MAXREG_COUNT
	.align		4
        /*001c*/ 	.byte	0x03, 0x1b
        /*001e*/ 	.short	0x00ff


	//----- nvinfo : EIATTR_NUM_BARRIERS
	.align		4
        /*0020*/ 	.byte	0x02, 0x4c
        /*0022*/ 	.byte	0x01
	.zero		1


	//----- nvinfo : EIATTR_MERCURY_ISA_VERSION
	.align		4
        /*0024*/ 	.byte	0x03, 0x5f
        /*0026*/ 	.short	0x0101


	//----- nvinfo : EIATTR_COOP_GROUP_MASK_REGIDS
	.align		4
        /*0028*/ 	.byte	0x04, 0x29
        /*002a*/ 	.short	(.L_3641 - .L_3640)


	//   ....[0]....
.L_3640:
        /*002c*/ 	.word	0xffffffff


	//   ....[1]....
        /*0030*/ 	.word	0xffffffff


	//   ....[2]....
        /*0034*/ 	.word	0xffffffff


	//   ....[3]....
        /*0038*/ 	.word	0xffffffff


	//   ....[4]....
        /*003c*/ 	.word	0xffffffff


	//   ....[5]....
        /*0040*/ 	.word	0xffffffff


	//   ....[6]....
        /*0044*/ 	.word	0xffffffff


	//   ....[7]....
        /*0048*/ 	.word	0xffffffff


	//   ....[8]....
        /*004c*/ 	.word	0xffffffff


	//   ....[9]....
        /*0050*/ 	.word	0xffffffff


	//   ....[10]....
        /*0054*/ 	.word	0xffffffff


	//   ....[11]....
        /*0058*/ 	.word	0xffffffff


	//   ....[12]....
        /*005c*/ 	.word	0xffffffff


	//   ....[13]....
        /*0060*/ 	.word	0xffffffff


	//   ....[14]....
        /*0064*/ 	.word	0xffffffff


	//   ....[15]....
        /*0068*/ 	.word	0xffffffff


	//   ....[16]....
        /*006c*/ 	.word	0xffffffff


	//   ....[17]....
        /*0070*/ 	.word	0xffffffff


	//   ....[18]....
        /*0074*/ 	.word	0x0500001b


	//   ....[19]....
        /*0078*/ 	.word	0x0500001b


	//   ....[20]....
        /*007c*/ 	.word	0x0500001b


	//   ....[21]....
        /*0080*/ 	.word	0x0500001b


	//   ....[22]....
        /*0084*/ 	.word	0x0500001b


	//   ....[23]....
        /*0088*/ 	.word	0x0500001b


	//   ....[24]....
        /*008c*/ 	.word	0x0500001b


	//   ....[25]....
        /*0090*/ 	.word	0x0500001b


	//   ....[26]....
        /*0094*/ 	.word	0x0500001b


	//   ....[27]....
        /*0098*/ 	.word	0x0500001b


	//   ....[28]....
        /*009c*/ 	.word	0x0500001b


	//   ....[29]....
        /*00a0*/ 	.word	0x0500001b


	//   ....[30]....
        /*00a4*/ 	.word	0x0500001b


	//   ....[31]....
        /*00a8*/ 	.word	0x0500001b


	//   ....[32]....
        /*00ac*/ 	.word	0x0500001b


	//   ....[33]....
        /*00b0*/ 	.word	0x0500001b


	//   ....[34]....
        /*00b4*/ 	.word	0x0500001b


	//   ....[35]....
        /*00b8*/ 	.word	0x0500001b


	//----- nvinfo : EIATTR_COOP_GROUP_INSTR_OFFSETS
	.align		4
.L_3641:
        /*00bc*/ 	.byte	0x04, 0x28
        /*00be*/ 	.short	(.L_3643 - .L_3642)


	//   ....[0]....
.L_3642:
        /*00c0*/ 	.word	0x000026f0


	//   ....[1]....
        /*00c4*/ 	.word	0x00002720


	//   ....[2]....
        /*00c8*/ 	.word	0x00002770


	//   ....[3]....
        /*00cc*/ 	.word	0x00002780


	//   ....[4]....
        /*00d0*/ 	.word	0x000027b0


	//   ....[5]....
        /*00d4*/ 	.word	0x000027f0


	//   ....[6]....
        /*00d8*/ 	.word	0x00002820


	//   ....[7]....
        /*00dc*/ 	.word	0x00002850


	//   ....[8]....
        /*00e0*/ 	.word	0x00002890


	//   ....[9]....
        /*00e4*/ 	.word	0x000028c0


	//   ....[10]....
        /*00e8*/ 	.word	0x000028f0


	//   ....[11]....
        /*00ec*/ 	.word	0x00002930


	//   ....[12]....
        /*00f0*/ 	.word	0x00002960


	//   ....[13]....
        /*00f4*/ 	.word	0x000029b0


	//   ....[14]....
        /*00f8*/ 	.word	0x000029c0


	//   ....[15]....
        /*00fc*/ 	.word	0x000029d0


	//   ....[16]....
        /*0100*/ 	.word	0x00002a20


	//   ....[17]....
        /*0104*/ 	.word	0x00002a30


	//   ....[18]....
        /*0108*/ 	.word	0x00003190


	//   ....[19]....
        /*010c*/ 	.word	0x000031e0


	//   ....[20]....
        /*0110*/ 	.word	0x00003250


	//   ....[21]....
        /*0114*/ 	.word	0x000032c0


	//   ....[22]....
        /*0118*/ 	.word	0x00003330


	//   ....[23]....
        /*011c*/ 	.word	0x000033a0


	//   ....[24]....
        /*0120*/ 	.word	0x00003410


	//   ....[25]....
        /*0124*/ 	.word	0x00003480


	//   ....[26]....
        /*0128*/ 	.word	0x000034f0


	//   ....[27]....
        /*012c*/ 	.word	0x00003560


	//   ....[28]....
        /*0130*/ 	.word	0x000035d0


	//   ....[29]....
        /*0134*/ 	.word	0x00003630


	//   ....[30]....
        /*0138*/ 	.word	0x000036e0


	//   ....[31]....
        /*013c*/ 	.word	0x00003730


	//   ....[32]....
        /*0140*/ 	.word	0x00003790


	//   ....[33]....
        /*0144*/ 	.word	0x00003820


	//   ....[34]....
        /*0148*/ 	.word	0x00003870


	//   ....[35]....
        /*014c*/ 	.word	0x000038c0


	//----- nvinfo : EIATTR_EXIT_INSTR_OFFSETS
	.align		4
.L_3643:
        /*0150*/ 	.byte	0x04, 0x1c
        /*0152*/ 	.short	(.L_3645 - .L_3644)


	//   ....[0]....
.L_3644:
        /*0154*/ 	.word	0x00002fc0


	//   ....[1]....
        /*0158*/ 	.word	0x00003110


	//----- nvinfo : EIATTR_CRS_STACK_SIZE
	.align		4
.L_3645:
        /*015c*/ 	.byte	0x04, 0x1e
        /*015e*/ 	.short	(.L_3647 - .L_3646)
.L_3646:
        /*0160*/ 	.word	0x00000000


	//----- nvinfo : EIATTR_CBANK_PARAM_SIZE
	.align		4
.L_3647:
        /*0164*/ 	.byte	0x03, 0x19
        /*0166*/ 	.short	0x00b8


	//----- nvinfo : EIATTR_PARAM_CBANK
	.align		4
        /*0168*/ 	.byte	0x04, 0x0a
        /*016a*/ 	.short	(.L_3649 - .L_3648)
	.align		4
.L_3648:
        /*016c*/ 	.word	index@(.nv.constant0._Z30group_norm_nhwc_bwd_sum_kernelI11Fp16IOFp16WLi160EEv26Group_norm_nhwc_bwd_params)
        /*0170*/ 	.short	0x0210
        /*0172*/ 	.short	0x00b8


	//----- nvinfo : EIATTR_SW_WAR
	.align		4
.L_3649:
        /*0174*/ 	.byte	0x04, 0x36
        /*0176*/ 	.short	(.L_3651 - .L_3650)
.L_3650:
        /*0178*/ 	.word	0x00000008
.L_3651:


//--------------------- .nv.callgraph             --------------------------
	.section	.nv.callgraph,"",@"SHT_CUDA_CALLGRAPH"
	.align	4
	.sectionentsize	8
	.align		4
        /*0000*/ 	.word	0x00000000
	.align		4
        /*0004*/ 	.word	0xffffffff
	.align		4
        /*0008*/ 	.word	0x00000000
	.align		4
        /*000c*/ 	.word	0xfffffffe
	.align		4
        /*0010*/ 	.word	0x00000000
	.align		4
        /*0014*/ 	.word	0xfffffffd
	.align		4
        /*0018*/ 	.word	0x00000000
	.align		4
        /*001c*/ 	.word	0xfffffffc


//--------------------- .nv.constant4             --------------------------
	.section	.nv.constant4,"a",@progbits
	.align	8
	.align		8
.nv.constant4:
        /*0000*/ 	.dword	_ZN62_INTERNAL_4569dee4_31_group_norm_nhwc_bwd_two_pass_cu_4d61947e4cuda3std3__45__cpo5beginE
	.align		8
        /*0008*/ 	.dword	_ZN62_INTERNAL_4569dee4_31_group_norm_nhwc_bwd_two_pass_cu_4d61947e4cuda3std3__45__cpo3endE
	.align		8
        /*0010*/ 	.dword	_ZN62_INTERNAL_4569dee4_31_group_norm_nhwc_bwd_two_pass_cu_4d61947e4cuda3std3__45__cpo6cbeginE
	.align		8
        /*0018*/ 	.dword	_ZN62_INTERNAL_4569dee4_31_group_norm_nhwc_bwd_two_pass_cu_4d61947e4cuda3std3__45__cpo4cendE
	.align		8
        /*0020*/ 	.dword	_ZN62_INTERNAL_4569dee4_31_group_norm_nhwc_bwd_two_pass_cu_4d61947e4cuda3std3__45__cpo6rbeginE
	.align		8
        /*0028*/ 	.dword	_ZN62_INTERNAL_4569dee4_31_group_norm_nhwc_bwd_two_pass_cu_4d61947e4cuda3std3__45__cpo4rendE
	.align		8
        /*0030*/ 	.dword	_ZN62_INTERNAL_4569dee4_31_group_norm_nhwc_bwd_two_pass_cu_4d61947e4cuda3std3__45__cpo7crbeginE
	.align		8
        /*0038*/ 	.dword	_ZN62_INTERNAL_4569dee4_31_group_norm_nhwc_bwd_two_pass_cu_4d61947e4cuda3std3__45__cpo5crendE
	.align		8
        /*0040*/ 	.dword	_ZN62_INTERNAL_4569dee4_31_group_norm_nhwc_bwd_two_pass_cu_4d61947e4cuda3std3__464_GLOBAL__N__4569dee4_31_group_norm_nhwc_bwd_two_pass_cu_4d61947e6ignoreE
	.align		8
        /*0048*/ 	.dword	_ZN62_INTERNAL_4569dee4_31_group_norm_nhwc_bwd_two_pass_cu_4d61947e4cuda3std3__419piecewise_constructE
	.align		8
        /*0050*/ 	.dword	_ZN62_INTERNAL_4569dee4_31_group_norm_nhwc_bwd_two_pass_cu_4d61947e4cuda3std3__48in_placeE
	.align		8
        /*0058*/ 	.dword	_ZN62_INTERNAL_4569dee4_31_group_norm_nhwc_bwd_two_pass_cu_4d61947e4cuda3std3__420unreachable_sentinelE
	.align		8
        /*0060*/ 	.dword	_ZN62_INTERNAL_4569dee4_31_group_norm_nhwc_bwd_two_pass_cu_4d61947e4cuda3std3__47nulloptE
	.align		8
        /*0068*/ 	.dword	_ZN62_INTERNAL_4569dee4_31_group_norm_nhwc_bwd_two_pass_cu_4d61947e4cuda3std3__48unexpectE
	.align		8
        /*0070*/ 	.dword	_ZN62_INTERNAL_4569dee4_31_group_norm_nhwc_bwd_two_pass_cu_4d61947e4cuda3std6ranges3__45__cpo4swapE
	.align		8
        /*0078*/ 	.dword	_ZN62_INTERNAL_4569dee4_31_group_norm_nhwc_bwd_two_pass_cu_4d61947e4cuda3std6ranges3__45__cpo9iter_moveE
	.align		8
        /*0080*/ 	.dword	_ZN62_INTERNAL_4569dee4_31_group_norm_nhwc_bwd_two_pass_cu_4d61947e4cuda3std6ranges3__45__cpo5beginE
	.align		8
        /*0088*/ 	.dword	_ZN62_INTERNAL_4569dee4_31_group_norm_nhwc_bwd_two_pass_cu_4d61947e4cuda3std6ranges3__45__cpo3endE
	.align		8
        /*0090*/ 	.dword	_ZN62_INTERNAL_4569dee4_31_group_norm_nhwc_bwd_two_pass_cu_4d61947e4cuda3std6ranges3__45__cpo6cbeginE
	.align		8
        /*0098*/ 	.dword	_ZN62_INTERNAL_4569dee4_31_group_norm_nhwc_bwd_two_pass_cu_4d61947e4cuda3std6ranges3__45__cpo4cendE
	.align		8
        /*00a0*/ 	.dword	_ZN62_INTERNAL_4569dee4_31_group_norm_nhwc_bwd_two_pass_cu_4d61947e4cuda3std6ranges3__45__cpo7advanceE
	.align		8
        /*00a8*/ 	.dword	_ZN62_INTERNAL_4569dee4_31_group_norm_nhwc_bwd_two_pass_cu_4d61947e4cuda3std6ranges3__45__cpo9iter_swapE
	.align		8
        /*00b0*/ 	.dword	_ZN62_INTERNAL_4569dee4_31_group_norm_nhwc_bwd_two_pass_cu_4d61947e4cuda3std6ranges3__45__cpo4nextE
	.align		8
        /*00b8*/ 	.dword	_ZN62_INTERNAL_4569dee4_31_group_norm_nhwc_bwd_two_pass_cu_4d61947e4cuda3std6ranges3__45__cpo4prevE
	.align		8
        /*00c0*/ 	.dword	_ZN62_INTERNAL_4569dee4_31_group_norm_nhwc_bwd_two_pass_cu_4d61947e4cuda3std6ranges3__45__cpo4dataE
	.align		8
        /*00c8*/ 	.dword	_ZN62_INTERNAL_4569dee4_31_group_norm_nhwc_bwd_two_pass_cu_4d61947e4cuda3std6ranges3__45__cpo5cdataE
	.align		8
        /*00d0*/ 	.dword	_ZN62_INTERNAL_4569dee4_31_group_norm_nhwc_bwd_two_pass_cu_4d61947e4cuda3std6ranges3__45__cpo4sizeE
	.align		8
        /*00d8*/ 	.dword	_ZN62_INTERNAL_4569dee4_31_group_norm_nhwc_bwd_two_pass_cu_4d61947e4cuda3std6ranges3__45__cpo5ssizeE
	.align		8
        /*00e0*/ 	.dword	_ZN62_INTERNAL_4569dee4_31_group_norm_nhwc_bwd_two_pass_cu_4d61947e4cuda3std6ranges3__45__cpo8distanceE
	.align		8
        /*00e8*/ 	.dword	_ZN62_INTERNAL_4569dee4_31_group_norm_nhwc_bwd_two_pass_cu_4d61947e6thrust23THRUST_300001_SM_900_NS6system6detail10sequential3seqE
	.align		8
        /*00f0*/ 	.dword	_ZN62_INTERNAL_4569dee4_31_group_norm_nhwc_bwd_two_pass_cu_4d61947e6thrust23THRUST_300001_SM_900_NS12placeholders2_1E
	.align		8
        /*00f8*/ 	.dword	_ZN62_INTERNAL_4569dee4_31_group_norm_nhwc_bwd_two_pass_cu_4d61947e6thrust23THRUST_300001_SM_900_NS12placeholders2_2E
	.align		8
        /*0100*/ 	.dword	_ZN62_INTERNAL_4569dee4_31_group_norm_nhwc_bwd_two_pass_cu_4d61947e6thrust23THRUST_300001_SM_900_NS12placeholders2_3E
	.align		8
        /*0108*/ 	.dword	_ZN62_INTERNAL_4569dee4_31_group_norm_nhwc_bwd_two_pass_cu_4d61947e6thrust23THRUST_300001_SM_900_NS12placeholders2_4E
	.align		8
        /*0110*/ 	.dword	_ZN62_INTERNAL_4569dee4_31_group_norm_nhwc_bwd_two_pass_cu_4d61947e6thrust23THRUST_300001_SM_900_NS12placeholders2_5E
	.align		8
        /*0118*/ 	.dword	_ZN62_INTERNAL_4569dee4_31_group_norm_nhwc_bwd_two_pass_cu_4d61947e6thrust23THRUST_300001_SM_900_NS12placeholders2_6E
	.align		8
        /*0120*/ 	.dword	_ZN62_INTERNAL_4569dee4_31_group_norm_nhwc_bwd_two_pass_cu_4d61947e6thrust23THRUST_300001_SM_900_NS12placeholders2_7E
	.align		8
        /*0128*/ 	.dword	_ZN62_INTERNAL_4569dee4_31_group_norm_nhwc_bwd_two_pass_cu_4d61947e6thrust23THRUST_300001_SM_900_NS12placeholders2_8E
	.align		8
        /*0130*/ 	.dword	_ZN62_INTERNAL_4569dee4_31_group_norm_nhwc_bwd_two_pass_cu_4d61947e6thrust23THRUST_300001_SM_900_NS12placeholders2_9E
	.align		8
        /*0138*/ 	.dword	_ZN62_INTERNAL_4569dee4_31_group_norm_nhwc_bwd_two_pass_cu_4d61947e6thrust23THRUST_300001_SM_900_NS12placeholders3_10E


//--------------------- .text._ZN3cub17CUB_300001_SM_9006detail11EmptyKernelIvEEvv --------------------------
	.section	.text._ZN3cub17CUB_300001_SM_9006detail11EmptyKernelIvEEvv,"ax",@progbits
	.align	128
        .global         _ZN3cub17CUB_300001_SM_9006detail11EmptyKernelIvEEvv
        .type           _ZN3cub17CUB_300001_SM_9006detail11EmptyKernelIvEEvv,@function
        .size           _ZN3cub17CUB_300001_SM_9006detail11EmptyKernelIvEEvv,(.L_x_4379 - _ZN3cub17CUB_300001_SM_9006detail11EmptyKernelIvEEvv)
        .other          _ZN3cub17CUB_300001_SM_9006detail11EmptyKernelIvEEvv,@"STO_CUDA_ENTRY STV_DEFAULT"
_ZN3cub17CUB_300001_SM_9006detail11EmptyKernelIvEEvv:
.text._ZN3cub17CUB_300001_SM_9006detail11EmptyKernelIvEEvv:
[----:B------:R-:W-:Y:S01]  /*0000*/  LDC R1, c[0x0][0x28] ;  /* 0x00000a00ff017b82 */ /* 0x000fe20000000800 */
[----:B------:R-:W-:Y:S05]  /*0010*/  EXIT ;  /* 0x000000000000794d */ /* 0x000fea0003800000 */
.L_x_0:
[----:B------:R-:W-:-:S00]  /*0020*/  BRA `(.L_x_0) ;  /* 0xfffffffc00fc7947 */ /* 0x000fc0000383ffff */
[----:B------:R-:W-:-:S00]  /*0030*/  NOP ;  /* 0x0000000000007918 */ /* 0x000fc00000000000 */
        /* <DEDUP_REMOVED lines=12> */
.L_x_4379:


//--------------------- .text._Z32group_norm_nhwc_bwd_scale_kernelI11Fp32IOFp32WLi196EEv26Group_norm_nhwc_bwd_params --------------------------
	.section	.text._Z32group_norm_nhwc_bwd_scale_kernelI11Fp32IOFp32WLi196EEv26Group_norm_nhwc_bwd_params,"ax",@progbits
	.align	128
        .global         _Z32group_norm_nhwc_bwd_scale_kernelI11Fp32IOFp32WLi196EEv26Group_norm_nhwc_bwd_params
        .type           _Z32group_norm_nhwc_bwd_scale_kernelI11Fp32IOFp32WLi196EEv26Group_norm_nhwc_bwd_params,@function
        .size           _Z32group_norm_nhwc_bwd_scale_kernelI11Fp32IOFp32WLi196EEv26Group_norm_nhwc_bwd_params,(.L_x_4380 - _Z32group_norm_nhwc_bwd_scale_kernelI11Fp32IOFp32WLi196EEv26Group_norm_nhwc_bwd_params)
        .other          _Z32group_norm_nhwc_bwd_scale_kernelI11Fp32IOFp32WLi196EEv26Group_norm_nhwc_bwd_params,@"STO_CUDA_ENTRY STV_DEFAULT"
_Z32group_norm_nhwc_bwd_scale_kernelI11Fp32IOFp32WLi196EEv26Group_norm_nhwc_bwd_params:
.text._Z32group_norm_nhwc_bwd_scale_kernelI11Fp32IOFp32WLi196EEv26Group_norm_nhwc_bwd_params:
[----:B------:R-:W-:Y:S08]  /*0000*/  LDC R1, c[0x0][0x28] ;  /* 0x00000a00ff017b82 */ /* 0x000ff00000000800 */
[----:B------:R-:W0:Y:S01]  /*0010*/  LDC R7, c[0x0][0x2b4] ;  /* 0x0000ad00ff077b82 */ /* 0x000e220000000800 */
[----:B------:R-:W1:Y:S01]  /*0020*/  S2R R8, SR_TID.X ;  /* 0x0000000000087919 */ /* 0x000e620000002100 */
[----:B------:R-:W-:-:S06]  /*0030*/  ULDC UR4, c[0x0][0x2a0] ;  /* 0x0000a80000047ab9 */ /* 0x000fcc0000000800 */
[----:B------:R-:W2:Y:S08]  /*0040*/  S2UR UR6, SR_CTAID.X ;  /* 0x00000000000679c3 */ /* 0x000eb00000002500 */
[----:B------:R-:W2:Y:S08]  /*0050*/  LDC R9, c[0x0][0x2b8] ;  /* 0x0000ae00ff097b82 */ /* 0x000eb00000000800 */
[----:B------:R-:W3:Y:S01]  /*0060*/  LDC.64 R10, c[0x0][0x248] ;  /* 0x00009200ff0a7b82 */ /* 0x000ee20000000a00 */
[----:B0-----:R-:W-:-:S02]  /*0070*/  IABS R5, R7 ;  /* 0x0000000700057213 */ /* 0x001fc40000000000 */
[----:B------:R-:W-:Y:S01]  /*0080*/  CS2R R14, SRZ ;  /* 0x00000000000e7805 */ /* 0x000fe2000001ff00 */
[----:B------:R-:W-:Y:S01]  /*0090*/  ULDC.64 UR8, c[0x0][0x208] ;  /* 0x0000820000087ab9 */ /* 0x000fe20000000a00 */
[----:B------:R-:W-:Y:S01]  /*00a0*/  ULDC UR7, c[0x0][0x2bc] ;  /* 0x0000af0000077ab9 */ /* 0x000fe20000000800 */
[----:B------:R-:W0:Y:S02]  /*00b0*/  I2F.RP R0, R5 ;  /* 0x0000000500007306 */ /* 0x000e240000209400 */
[----:B------:R-:W4:Y:S01]  /*00c0*/  LDC R19, c[0x0][0x2ac] ;  /* 0x0000ab00ff137b82 */ /* 0x000f220000000800 */
[----:B-1----:R-:W-:-:S05]  /*00d0*/  SHF.L.U32 R8, R8, 0x1, RZ ;  /* 0x0000000108087819 */ /* 0x002fca00000006ff */
[----:B--2---:R-:W-:Y:S01]  /*00e0*/  IMAD R8, R9, UR6, R8 ;  /* 0x0000000609087c24 */ /* 0x004fe2000f8e0208 */
[----:B0-----:R-:W0:Y:S02]  /*00f0*/  MUFU.RCP R0, R0 ;  /* 0x0000000000007308 */ /* 0x001e240000001000 */
[----:B0-----:R-:W-:Y:S02]  /*0100*/  IADD3 R2, R0, 0xffffffe, RZ ;  /* 0x0ffffffe00027810 */ /* 0x001fe40007ffe0ff */
[----:B------:R-:W-:-:S04]  /*0110*/  IABS R0, R8 ;  /* 0x0000000800007213 */ /* 0x000fc80000000000 */
[----:B------:R0:W1:Y:S02]  /*0120*/  F2I.FTZ.U32.TRUNC.NTZ R3, R2 ;  /* 0x0000000200037305 */ /* 0x000064000021f000 */
[----:B0-----:R-:W-:Y:S01]  /*0130*/  IMAD.MOV.U32 R2, RZ, RZ, RZ ;  /* 0x000000ffff027224 */ /* 0x001fe200078e00ff */
[----:B-1----:R-:W-:-:S05]  /*0140*/  IADD3 R4, RZ, -R3, RZ ;  /* 0x80000003ff047210 */ /* 0x002fca0007ffe0ff */
[----:B------:R-:W-:-:S04]  /*0150*/  IMAD R9, R4, R5, RZ ;  /* 0x0000000504097224 */ /* 0x000fc800078e02ff */
[----:B------:R-:W-:-:S06]  /*0160*/  IMAD.HI.U32 R3, R3, R9, R2 ;  /* 0x0000000903037227 */ /* 0x000fcc00078e0002 */
[----:B------:R-:W-:-:S05]  /*0170*/  IMAD.HI.U32 R3, R3, R0, RZ ;  /* 0x0000000003037227 */ /* 0x000fca00078e00ff */
[----:B------:R-:W-:-:S05]  /*0180*/  IADD3 R2, -R3, RZ, RZ ;  /* 0x000000ff03027210 */ /* 0x000fca0007ffe1ff */
[----:B------:R-:W-:-:S05]  /*0190*/  IMAD R0, R5, R2, R0 ;  /* 0x0000000205007224 */ /* 0x000fca00078e0200 */
[----:B------:R-:W-:-:S13]  /*01a0*/  ISETP.GT.U32.AND P1, PT, R5, R0, PT ;  /* 0x000000000500720c */ /* 0x000fda0003f24070 */
[-C--:B------:R-:W-:Y:S02]  /*01b0*/  @!P1 IADD3 R0, R0, -R5.reuse, RZ ;  /* 0x8000000500009210 */ /* 0x080fe40007ffe0ff */
[----:B------:R-:W-:Y:S02]  /*01c0*/  @!P1 IADD3 R3, R3, 0x1, RZ ;  /* 0x0000000103039810 */ /* 0x000fe40007ffe0ff */
[----:B------:R-:W-:Y:S02]  /*01d0*/  ISETP.GE.U32.AND P0, PT, R0, R5, PT ;  /* 0x000000050000720c */ /* 0x000fe40003f06070 */
[----:B------:R-:W-:Y:S02]  /*01e0*/  LOP3.LUT R0, R8, R7, RZ, 0x3c, !PT ;  /* 0x0000000708007212 */ /* 0x000fe400078e3cff */
[----:B------:R-:W-:Y:S02]  /*01f0*/  ISETP.NE.AND P1, PT, R7, RZ, PT ;  /* 0x000000ff0700720c */ /* 0x000fe40003f25270 */
[----:B------:R-:W-:-:S02]  /*0200*/  ISETP.GE.AND P2, PT, R0, RZ, PT ;  /* 0x000000ff0000720c */ /* 0x000fc40003f46270 */
[----:B------:R-:W0:Y:S05]  /*0210*/  S2R R0, SR_CTAID.Z ;  /* 0x0000000000007919 */ /* 0x000e2a0000002700 */
[----:B------:R-:W-:-:S05]  /*0220*/  @P0 VIADD R3, R3, 0x1 ;  /* 0x0000000103030836 */ /* 0x000fca0000000000 */
[----:B------:R-:W-:-:S04]  /*0230*/  MOV R9, R3 ;  /* 0x0000000300097202 */ /* 0x000fc80000000f00 */
[----:B------:R-:W-:Y:S02]  /*0240*/  @!P2 IADD3 R9, -R9, RZ, RZ ;  /* 0x000000ff0909a210 */ /* 0x000fe40007ffe1ff */
[----:B------:R-:W-:-:S04]  /*0250*/  @!P1 LOP3.LUT R9, RZ, R7, RZ, 0x33, !PT ;  /* 0x00000007ff099212 */ /* 0x000fc800078e33ff */
[----:B------:R-:W-:Y:S01]  /*0260*/  ISETP.GE.AND P0, PT, R9, UR4, PT ;  /* 0x0000000409007c0c */ /* 0x000fe2000bf06270 */
[----:B0-----:R-:W-:-:S12]  /*0270*/  IMAD R3, R0, UR4, R9 ;  /* 0x0000000400037c24 */ /* 0x001fd8000f8e0209 */
[----:B------:R-:W0:Y:S01]  /*0280*/  @!P0 LDC.64 R4, c[0x0][0x268] ;  /* 0x00009a00ff048b82 */ /* 0x000e220000000a00 */
[----:B------:R-:W-:Y:S01]  /*0290*/  @!P0 SHF.L.U32 R2, R0, 0x1, RZ ;  /* 0x0000000100028819 */ /* 0x000fe200000006ff */
[----:B---3--:R-:W-:-:S04]  /*02a0*/  IMAD.WIDE R10, R3, 0x8, R10 ;  /* 0x00000008030a7825 */ /* 0x008fc800078e020a */
[C---:B------:R-:W-:Y:S02]  /*02b0*/  @!P0 VIADD R6, R2.reuse, 0x1 ;  /* 0x0000000102068836 */ /* 0x040fe40000000000 */
[--C-:B------:R-:W-:Y:S01]  /*02c0*/  @!P0 IMAD R3, R2, UR4, R9.reuse ;  /* 0x0000000402038c24 */ /* 0x100fe2000f8e0209 */
[----:B------:R-:W2:Y:S01]  /*02d0*/  LDG.E.64 R10, desc[UR8][R10.64] ;  /* 0x000000080a0a7981 */ /* 0x000ea2000c1e1b00 */
[----:B------:R-:W-:Y:S01]  /*02e0*/  @!P0 IMAD R7, R6, UR4, R9 ;  /* 0x0000000406078c24 */ /* 0x000fe2000f8e0209 */
[----:B------:R-:W-:Y:S01]  /*02f0*/  ULDC.64 UR4, c[0x0][0x288] ;  /* 0x0000a20000047ab9 */ /* 0x000fe20000000a00 */
[----:B0-----:R-:W-:-:S04]  /*0300*/  @!P0 IMAD.WIDE R2, R3, 0x4, R4 ;  /* 0x0000000403028825 */ /* 0x001fc800078e0204 */
[----:B------:R-:W-:Y:S01]  /*0310*/  @!P0 IMAD.WIDE R4, R7, 0x4, R4 ;  /* 0x0000000407048825 */ /* 0x000fe200078e0204 */
[----:B------:R-:W3:Y:S04]  /*0320*/  @!P0 LDG.E R14, desc[UR8][R2.64] ;  /* 0x00000008020e8981 */ /* 0x000ee8000c1e1900 */
[----:B------:R-:W5:Y:S01]  /*0330*/  @!P0 LDG.E R15, desc[UR8][R4.64] ;  /* 0x00000008040f8981 */ /* 0x000f62000c1e1900 */
[----:B------:R-:W-:Y:S01]  /*0340*/  ISETP.GE.U32.AND P0, PT, R8, UR4, PT ;  /* 0x0000000408007c0c */ /* 0x000fe2000bf06070 */
[----:B------:R-:W-:Y:S01]  /*0350*/  BSSY B0, `(.L_x_1) ;  /* 0x0000016000007945 */ /* 0x000fe20003800000 */
[----:B------:R-:W-:Y:S02]  /*0360*/  SHF.R.S32.HI R9, RZ, 0x1f, R8 ;  /* 0x0000001fff097819 */ /* 0x000fe40000011408 */
[----:B------:R-:W-:-:S02]  /*0370*/  CS2R R12, SRZ ;  /* 0x00000000000c7805 */ /* 0x000fc4000001ff00 */
[----:B------:R-:W-:Y:S02]  /*0380*/  CS2R R6, SRZ ;  /* 0x0000000000067805 */ /* 0x000fe4000001ff00 */
[----:B------:R-:W-:Y:S01]  /*0390*/  ISETP.GE.AND.EX P0, PT, R9, UR5, PT, P0 ;  /* 0x0000000509007c0c */ /* 0x000fe2000bf06300 */
[----:B--2---:R-:W-:-:S05]  /*03a0*/  FFMA.FTZ R18, -R10, R10, R11 ;  /* 0x0000000a0a127223 */ /* 0x004fca000001010b */
[----:B------:R-:W-:Y:S01]  /*03b0*/  FSETP.GTU.FTZ.AND P2, PT, R18, RZ, PT ;  /* 0x000000ff1200720b */ /* 0x000fe20003f5c000 */
[----:B---3--:R-:W-:Y:S01]  /*03c0*/  FMUL.FTZ R2, R14, UR7 ;  /* 0x000000070e027c20 */ /* 0x008fe20008410000 */
[----:B-----5:R-:W-:-:S05]  /*03d0*/  FMUL.FTZ R3, R15, UR7 ;  /* 0x000000070f037c20 */ /* 0x020fca0008410000 */
[----:B----4-:R-:W-:Y:S06]  /*03e0*/  @P0 BRA `(.L_x_2) ;  /* 0x0000000000300947 */ /* 0x010fec0003800000 */
[----:B------:R-:W-:Y:S01]  /*03f0*/  ULDC.U8 UR7, c[0x0][0x2a4] ;  /* 0x0000a90000077ab9 */ /* 0x000fe20000000000 */
[C---:B------:R-:W-:Y:S01]  /*0400*/  SHF.L.U32 R5, R8.reuse, 0x2, RZ ;  /* 0x0000000208057819 */ /* 0x040fe200000006ff */
[----:B------:R-:W-:Y:S01]  /*0410*/  ULDC.64 UR10, c[0x0][0x238] ;  /* 0x00008e00000a7ab9 */ /* 0x000fe20000000a00 */
[----:B------:R-:W-:Y:S02]  /*0420*/  ISETP.NE.AND P1, PT, RZ, UR7, PT ;  /* 0x00000007ff007c0c */ /* 0x000fe4000bf25270 */
[----:B------:R-:W-:Y:S02]  /*0430*/  SHF.L.U64.HI R14, R8, 0x2, R9 ;  /* 0x00000002080e7819 */ /* 0x000fe40000010209 */
[----:B------:R-:W-:-:S04]  /*0440*/  IADD3 R12, P3, R5, UR10, RZ ;  /* 0x0000000a050c7c10 */ /* 0x000fc8000ff7e0ff */
[----:B------:R-:W-:-:S05]  /*0450*/  IADD3.X R13, R14, UR11, RZ, P3, !PT ;  /* 0x0000000b0e0d7c10 */ /* 0x000fca0009ffe4ff */
[----:B------:R-:W0:Y:S01]  /*0460*/  @P1 LDC.64 R16, c[0x0][0x240] ;  /* 0x00009000ff101b82 */ /* 0x000e220000000a00 */
[----:B------:R-:W5:Y:S01]  /*0470*/  LDG.E.64 R12, desc[UR8][R12.64] ;  /* 0x000000080c0c7981 */ /* 0x000f62000c1e1b00 */
[----:B0-----:R-:W-:-:S04]  /*0480*/  @P1 IADD3 R4, P4, R5, R16, RZ ;  /* 0x0000001005041210 */ /* 0x001fc80007f9e0ff */
[----:B------:R-:W-:-:S05]  /*0490*/  @P1 IADD3.X R5, R14, R17, RZ, P4, !PT ;  /* 0x000000110e051210 */ /* 0x000fca00027fe4ff */
[----:B------:R0:W5:Y:S04]  /*04a0*/  @P1 LDG.E.64 R6, desc[UR8][R4.64] ;  /* 0x0000000804061981 */ /* 0x000168000c1e1b00 */
.L_x_2:
[----:B------:R-:W-:Y:S05]  /*04b0*/  BSYNC B0 ;  /* 0x0000000000007941 */ /* 0x000fea0003800000 */
.L_x_1:
[----:B------:R-:W1:Y:S01]  /*04c0*/  S2UR UR7, SR_CTAID.Y ;  /* 0x00000000000779c3 */ /* 0x000e620000002600 */
[----:B0-----:R-:W-:-:S07]  /*04d0*/  HFMA2.MMA R4, -RZ, RZ, 1.875, 0 ;  /* 0x3f800000ff047435 */ /* 0x001fce00000001ff */
[----:B------:R-:W0:Y:S08]  /*04e0*/  LDC.64 R14, c[0x0][0x290] ;  /* 0x0000a400ff0e7b82 */ /* 0x000e300000000a00 */
[----:B------:R-:W2:Y:S01]  /*04f0*/  @P2 LDC R11, c[0x0][0x250] ;  /* 0x00009400ff0b2b82 */ /* 0x000ea20000000800 */
[----:B-1----:R-:W-:-:S05]  /*0500*/  IMAD R24, R19, UR7, RZ ;  /* 0x0000000713187c24 */ /* 0x002fca000f8e02ff */
[----:B------:R-:W-:Y:S02]  /*0510*/  SHF.R.S32.HI R20, RZ, 0x1f, R24 ;  /* 0x0000001fff147819 */ /* 0x000fe40000011418 */
[----:B------:R-:W-:-:S04]  /*0520*/  IADD3 R5, P1, R24, R19, RZ ;  /* 0x0000001318057210 */ /* 0x000fc80007f3e0ff */
[----:B------:R-:W-:Y:S02]  /*0530*/  LEA.HI.X.SX32 R16, R19, R20, 0x1, P1 ;  /* 0x0000001413107211 */ /* 0x000fe400008f0eff */
[----:B0-----:R-:W-:Y:S01]  /*0540*/  ISETP.LT.U32.AND P1, PT, R5, R14, PT ;  /* 0x0000000e0500720c */ /* 0x001fe20003f21070 */
[----:B--2---:R-:W-:-:S03]  /*0550*/  @P2 FADD.FTZ R11, R18, R11 ;  /* 0x0000000b120b2221 */ /* 0x004fc60000010000 */
[----:B------:R-:W-:Y:S01]  /*0560*/  ISETP.LT.AND.EX P1, PT, R16, R15, PT, P1 ;  /* 0x0000000f1000720c */ /* 0x000fe20003f21310 */
[----:B------:R0:W1:Y:S03]  /*0570*/  @P2 MUFU.RSQ R4, R11 ;  /* 0x0000000b00042308 */ /* 0x0000660000001400 */
[----:B------:R-:W-:-:S04]  /*0580*/  SEL R5, R5, R14, P1 ;  /* 0x0000000e05057207 */ /* 0x000fc80000800000 */
[----:B------:R-:W-:-:S13]  /*0590*/  ISETP.GE.AND P1, PT, R24, R5, PT ;  /* 0x000000051800720c */ /* 0x000fda0003f26270 */
[----:B01----:R-:W-:Y:S05]  /*05a0*/  @P1 BRA `(.L_x_3) ;  /* 0x0000001400a41947 */ /* 0x003fea0003800000 */
[----:B------:R-:W-:Y:S01]  /*05b0*/  ULDC.U8 UR12, c[0x0][0x2a4] ;  /* 0x0000a900000c7ab9 */ /* 0x000fe20000000000 */
[----:B------:R-:W-:Y:S01]  /*05c0*/  SHF.R.S32.HI R11, RZ, 0x1f, R0 ;  /* 0x0000001fff0b7819 */ /* 0x000fe20000011400 */
[----:B------:R-:W-:Y:S01]  /*05d0*/  ULDC.64 UR10, c[0x0][0x298] ;  /* 0x0000a600000a7ab9 */ /* 0x000fe20000000a00 */
[----:B------:R-:W-:Y:S01]  /*05e0*/  ISETP.NE.AND P1, PT, RZ, UR12, PT ;  /* 0x0000000cff007c0c */ /* 0x000fe2000bf25270 */
[----:B------:R-:W-:Y:S01]  /*05f0*/  IMAD.WIDE.U32 R22, R0, UR10, R8 ;  /* 0x0000000a00167c25 */ /* 0x000fe2000f8e0008 */
[C---:B------:R-:W-:Y:S02]  /*0600*/  IADD3 R16, -R24.reuse, R5, RZ ;  /* 0x0000000518107210 */ /* 0x040fe40007ffe1ff */
[----:B------:R-:W-:Y:S01]  /*0610*/  IADD3 R21, -R24, -0x2, RZ ;  /* 0xfffffffe18157810 */ /* 0x000fe20007ffe1ff */
[----:B------:R-:W-:-:S04]  /*0620*/  IMAD R11, R11, UR10, RZ ;  /* 0x0000000a0b0b7c24 */ /* 0x000fc8000f8e02ff */
[----:B------:R-:W-:Y:S02]  /*0630*/  IMAD R15, R0, UR11, R11 ;  /* 0x0000000b000f7c24 */ /* 0x000fe4000f8e020b */
[----:B------:R-:W-:-:S03]  /*0640*/  IMAD.MOV.U32 R11, RZ, RZ, R24 ;  /* 0x000000ffff0b7224 */ /* 0x000fc600078e0018 */
[----:B------:R-:W-:Y:S01]  /*0650*/  IADD3 R15, R23, R15, RZ ;  /* 0x0000000f170f7210 */ /* 0x000fe20007ffe0ff */
[----:B------:R-:W-:Y:S06]  /*0660*/  @!P1 BRA `(.L_x_4) ;  /* 0x0000000800949947 */ /* 0x000fec0003800000 */
[----:B------:R-:W-:Y:S02]  /*0670*/  LOP3.LUT R16, R16, 0x1, RZ, 0xc0, !PT ;  /* 0x0000000110107812 */ /* 0x000fe400078ec0ff */
[----:B------:R-:W-:Y:S02]  /*0680*/  LOP3.LUT R18, RZ, R5, RZ, 0x33, !PT ;  /* 0x00000005ff127212 */ /* 0x000fe400078e33ff */
[----:B------:R-:W-:Y:S02]  /*0690*/  ISETP.NE.U32.AND P2, PT, R16, 0x1, PT ;  /* 0x000000011000780c */ /* 0x000fe40003f45070 */
[----:B------:R-:W-:-:S11]  /*06a0*/  ISETP.NE.AND P1, PT, R21, R18, PT ;  /* 0x000000121500720c */ /* 0x000fd60003f25270 */
[----:B------:R-:W-:Y:S05]  /*06b0*/  @P2 BRA `(.L_x_5) ;  /* 0x0000000000c82947 */ /* 0x000fea0003800000 */
[----:B------:R-:W0:Y:S01]  /*06c0*/  @!P0 LDC.64 R16, c[0x0][0x230] ;  /* 0x00008c00ff108b82 */ /* 0x000e220000000a00 */
[----:B------:R-:W-:Y:S01]  /*06d0*/  IMAD R20, R20, UR4, RZ ;  /* 0x0000000414147c24 */ /* 0x000fe2000f8e02ff */
[----:B------:R-:W-:-:S03]  /*06e0*/  MOV R14, R22 ;  /* 0x00000016000e7202 */ /* 0x000fc60000000f00 */
[C---:B------:R-:W-:Y:S02]  /*06f0*/  IMAD R19, R11.reuse, UR5, R20 ;  /* 0x000000050b137c24 */ /* 0x040fe4000f8e0214 */
[----:B------:R-:W-:-:S04]  /*0700*/  IMAD.WIDE.U32 R20, R11, UR4, R14 ;  /* 0x000000040b147c25 */ /* 0x000fc8000f8e000e */
[----:B------:R-:W-:Y:S01]  /*0710*/  IMAD.IADD R11, R21, 0x1, R19 ;  /* 0x00000001150b7824 */ /* 0x000fe200078e0213 */
[----:B------:R-:W-:-:S04]  /*0720*/  @!P0 SHF.L.U32 R26, R20, 0x2, RZ ;  /* 0x00000002141a8819 */ /* 0x000fc800000006ff */
[----:B------:R-:W-:Y:S02]  /*0730*/  @!P0 SHF.L.U64.HI R21, R20, 0x2, R11 ;  /* 0x0000000214158819 */ /* 0x000fe4000001020b */
[----:B0-----:R-:W-:-:S04]  /*0740*/  @!P0 IADD3 R18, P2, R26, R16, RZ ;  /* 0x000000101a128210 */ /* 0x001fc80007f5e0ff */
[----:B------:R-:W-:Y:S02]  /*0750*/  @!P0 IADD3.X R19, R21, R17, RZ, P2, !PT ;  /* 0x0000001115138210 */ /* 0x000fe400017fe4ff */
[----:B------:R-:W-:-:S06]  /*0760*/  CS2R R16, SRZ ;  /* 0x0000000000107805 */ /* 0x000fcc000001ff00 */
[----:B------:R0:W2:Y:S02]  /*0770*/  @!P0 LDG.E.64 R16, desc[UR8][R18.64] ;  /* 0x0000000812108981 */ /* 0x0000a4000c1e1b00 */
[----:B0-----:R-:W0:Y:S02]  /*0780*/  @!P0 LDC.64 R18, c[0x0][0x228] ;  /* 0x00008a00ff128b82 */ /* 0x001e240000000a00 */
[----:B0-----:R-:W-:-:S04]  /*0790*/  @!P0 IADD3 R26, P2, R26, R18, RZ ;  /* 0x000000121a1a8210 */ /* 0x001fc80007f5e0ff */
[----:B------:R-:W-:Y:S02]  /*07a0*/  @!P0 IADD3.X R27, R21, R19, RZ, P2, !PT ;  /* 0x00000013151b8210 */ /* 0x000fe400017fe4ff */
[----:B------:R-:W-:-:S06]  /*07b0*/  CS2R R18, SRZ ;  /* 0x0000000000127805 */ /* 0x000fcc000001ff00 */
[----:B------:R0:W3:Y:S01]  /*07c0*/  @!P0 LDG.E.64 R18, desc[UR8][R26.64] ;  /* 0x000000081a128981 */ /* 0x0000e2000c1e1b00 */
[----:B------:R-:W-:Y:S02]  /*07d0*/  VIADD R24, R24, 0x1 ;  /* 0x0000000118187836 */ /* 0x000fe40000000000 */
[C---:B--2---:R-:W-:Y:S01]  /*07e0*/  FADD.FTZ R21, -R10.reuse, R16 ;  /* 0x000000100a157221 */ /* 0x044fe20000010100 */
[----:B------:R-:W-:-:S03]  /*07f0*/  FADD.FTZ R17, -R10, R17 ;  /* 0x000000110a117221 */ /* 0x000fc60000010100 */
[-C--:B------:R-:W-:Y:S01]  /*0800*/  FMUL.FTZ R21, R21, R4.reuse ;  /* 0x0000000415157220 */ /* 0x080fe20000410000 */
[----:B------:R-:W-:-:S03]  /*0810*/  FMUL.FTZ R28, R17, R4 ;  /* 0x00000004111c7220 */ /* 0x000fc60000410000 */
[----:B-----5:R-:W-:Y:S01]  /*0820*/  FFMA.FTZ R16, R21, R12, R6 ;  /* 0x0000000c15107223 */ /* 0x020fe20000010006 */
[----:B------:R-:W-:-:S03]  /*0830*/  FFMA.FTZ R25, R28, R13, R7 ;  /* 0x0000000d1c197223 */ /* 0x000fc60000010007 */
[----:B------:R-:W-:Y:S01]  /*0840*/  FMUL.FTZ R29, R16, -1.4426950216293334961 ;  /* 0xbfb8aa3b101d7820 */ /* 0x000fe20000410000 */
[----:B0-----:R-:W-:-:S05]  /*0850*/  FMUL.FTZ R26, R25, -1.4426950216293334961 ;  /* 0xbfb8aa3b191a7820 */ /* 0x001fca0000410000 */
[----:B------:R-:W0:Y:S08]  /*0860*/  MUFU.EX2 R29, R29 ;  /* 0x0000001d001d7308 */ /* 0x000e300000000800 */
[----:B------:R-:W-:Y:S01]  /*0870*/  MUFU.EX2 R26, R26 ;  /* 0x0000001a001a7308 */ /* 0x000fe20000000800 */
[----:B0-----:R-:W-:-:S07]  /*0880*/  FADD.FTZ R29, R29, 1 ;  /* 0x3f8000001d1d7421 */ /* 0x001fce0000010000 */
[----:B------:R-:W3:Y:S02]  /*0890*/  MUFU.RCP R17, R29 ;  /* 0x0000001d00117308 */ /* 0x000ee40000001000 */
[C---:B---3--:R-:W-:Y:S01]  /*08a0*/  FMUL.FTZ R27, R17.reuse, R18 ;  /* 0x00000012111b7220 */ /* 0x048fe20000410000 */
[----:B------:R-:W-:Y:S01]  /*08b0*/  FADD.FTZ R18, R26, 1 ;  /* 0x3f8000001a127421 */ /* 0x000fe20000010000 */
[----:B------:R-:W-:Y:S01]  /*08c0*/  FADD.FTZ R17, -R17, 1 ;  /* 0x3f80000011117421 */ /* 0x000fe20000010100 */
[----:B------:R-:W-:-:S03]  /*08d0*/  FFMA.FTZ R26, R2, R21, R3 ;  /* 0x00000015021a7223 */ /* 0x000fc60000010003 */
[----:B------:R-:W-:Y:S01]  /*08e0*/  FFMA.FTZ R16, R16, R17, 1 ;  /* 0x3f80000010107423 */ /* 0x000fe20000010011 */
[----:B------:R-:W0:Y:S03]  /*08f0*/  MUFU.RCP R18, R18 ;  /* 0x0000001200127308 */ /* 0x000e260000001000 */
[----:B------:R-:W-:Y:S02]  /*0900*/  FMUL.FTZ R27, R27, R16 ;  /* 0x000000101b1b7220 */ /* 0x000fe40000410000 */
[----:B------:R-:W1:Y:S02]  /*0910*/  @!P0 LDC.64 R16, c[0x0][0x210] ;  /* 0x00008400ff108b82 */ /* 0x000e640000000a00 */
[----:B------:R-:W-:Y:S01]  /*0920*/  FFMA.FTZ R27, R27, R12, -R26 ;  /* 0x0000000c1b1b7223 */ /* 0x000fe2000001081a */
[C---:B0-----:R-:W-:Y:S01]  /*0930*/  FADD.FTZ R29, -R18.reuse, 1 ;  /* 0x3f800000121d7421 */ /* 0x041fe20000010100 */
[----:B------:R-:W-:-:S03]  /*0940*/  FMUL.FTZ R19, R18, R19 ;  /* 0x0000001312137220 */ /* 0x000fc60000410000 */
[----:B------:R-:W-:-:S04]  /*0950*/  FFMA.FTZ R29, R25, R29, 1 ;  /* 0x3f800000191d7423 */ /* 0x000fc8000001001d */
[----:B------:R-:W-:Y:S01]  /*0960*/  FMUL.FTZ R18, R19, R29 ;  /* 0x0000001d13127220 */ /* 0x000fe20000410000 */
[----:B------:R-:W-:Y:S01]  /*0970*/  FFMA.FTZ R19, R2, R28, R3 ;  /* 0x0000001c02137223 */ /* 0x000fe20000010003 */
[----:B-1----:R-:W-:-:S03]  /*0980*/  @!P0 LEA R16, P2, R20, R16, 0x2 ;  /* 0x0000001014108211 */ /* 0x002fc600078410ff */
[----:B------:R-:W-:Y:S01]  /*0990*/  FFMA.FTZ R19, R18, R13, -R19 ;  /* 0x0000000d12137223 */ /* 0x000fe20000010813 */
[-C--:B------:R-:W-:Y:S01]  /*09a0*/  FMUL.FTZ R18, R27, R4.reuse ;  /* 0x000000041b127220 */ /* 0x080fe20000410000 */
[----:B------:R-:W-:Y:S02]  /*09b0*/  @!P0 LEA.HI.X R17, R20, R17, R11, 0x2, P2 ;  /* 0x0000001114118211 */ /* 0x000fe400010f140b */
[----:B------:R-:W-:-:S05]  /*09c0*/  @!P0 FMUL.FTZ R19, R19, R4 ;  /* 0x0000000413138220 */ /* 0x000fca0000410000 */
[----:B------:R0:W-:Y:S02]  /*09d0*/  @!P0 STG.E.64 desc[UR8][R16.64], R18 ;  /* 0x0000001210008986 */ /* 0x0001e4000c101b08 */
.L_x_5:
[----:B------:R-:W-:Y:S05]  /*09e0*/  @!P1 BRA `(.L_x_3) ;  /* 0x0000001000949947 */ /* 0x000fea0003800000 */
[----:B------:R-:W-:Y:S01]  /*09f0*/  IADD3 R24, R24, 0x1, RZ ;  /* 0x0000000118187810 */ /* 0x000fe20007ffe0ff */
[----:B------:R-:W-:-:S03]  /*0a00*/  ULDC.64 UR4, c[0x0][0x288] ;  /* 0x0000a20000047ab9 */ /* 0x000fc60000000a00 */
[----:B------:R-:W-:-:S07]  /*0a10*/  SHF.R.S32.HI R11, RZ, 0x1f, R24 ;  /* 0x0000001fff0b7819 */ /* 0x000fce0000011418 */
.L_x_6:
[----:B0-----:R-:W0:Y:S01]  /*0a20*/  @!P0 LDC.64 R16, c[0x0][0x230] ;  /* 0x00008c00ff108b82 */ /* 0x001e220000000a00 */
[----:B------:R-:W-:Y:S02]  /*0a30*/  IADD3 R19, P1, R24, -0x1, RZ ;  /* 0xffffffff18137810 */ /* 0x000fe40007f3e0ff */
[----:B------:R-:W-:Y:S02]  /*0a40*/  MOV R26, R22 ;  /* 0x00000016001a7202 */ /* 0x000fe40000000f00 */
[----:B------:R-:W-:Y:S02]  /*0a50*/  IADD3.X R18, R11, -0x1, RZ, P1, !PT ;  /* 0xffffffff0b127810 */ /* 0x000fe40000ffe4ff */
[----:B------:R-:W-:-:S03]  /*0a60*/  MOV R27, R15 ;  /* 0x0000000f001b7202 */ /* 0x000fc60000000f00 */
[----:B------:R-:W-:Y:S02]  /*0a70*/  IMAD R18, R18, UR4, RZ ;  /* 0x0000000412127c24 */ /* 0x000fe4000f8e02ff */
[----:B------:R-:W-:-:S04]  /*0a80*/  IMAD.WIDE.U32 R28, R19, UR4, R26 ;  /* 0x00000004131c7c25 */ /* 0x000fc8000f8e001a */
[----:B------:R-:W-:Y:S02]  /*0a90*/  IMAD R25, R19, UR5, R18 ;  /* 0x0000000513197c24 */ /* 0x000fe4000f8e0212 */
[----:B------:R-:W-:-:S03]  /*0aa0*/  @!P0 IMAD.SHL.U32 R20, R28, 0x4, RZ ;  /* 0x000000041c148824 */ /* 0x000fc600078e00ff */
[----:B------:R-:W-:Y:S02]  /*0ab0*/  IADD3 R25, R29, R25, RZ ;  /* 0x000000191d197210 */ /* 0x000fe40007ffe0ff */
[----:B0-----:R-:W-:Y:S02]  /*0ac0*/  @!P0 IADD3 R18, P1, R20, R16, RZ ;  /* 0x0000001014128210 */ /* 0x001fe40007f3e0ff */
[----:B------:R-:W-:-:S04]  /*0ad0*/  @!P0 SHF.L.U64.HI R21, R28, 0x2, R25 ;  /* 0x000000021c158819 */ /* 0x000fc80000010219 */
        /* <DEDUP_REMOVED lines=8> */
[----:B------:R-:W-:Y:S01]  /*0b60*/  IMAD.WIDE.U32 R26, R24, UR4, R26 ;  /* 0x00000004181a7c25 */ /* 0x000fe2000f8e001a */
[----:B0-----:R-:W0:Y:S02]  /*0b70*/  @!P0 LDC.64 R20, c[0x0][0x210] ;  /* 0x00008400ff148b82 */ /* 0x001e240000000a00 */
[----:B0-----:R-:W-:-:S04]  /*0b80*/  @!P0 LEA R20, P1, R28, R20, 0x2 ;  /* 0x000000141c148211 */ /* 0x001fc800078210ff */
[----:B------:R-:W-:Y:S01]  /*0b90*/  @!P0 LEA.HI.X R21, R28, R21, R25, 0x2, P1 ;  /* 0x000000151c158211 */ /* 0x000fe200008f1419 */
[C---:B--2---:R-:W-:Y:S01]  /*0ba0*/  FADD.FTZ R25, -R10.reuse, R16 ;  /* 0x000000100a197221 */ /* 0x044fe20000010100 */
[----:B------:R-:W-:-:S03]  /*0bb0*/  FADD.FTZ R17, -R10, R17 ;  /* 0x000000110a117221 */ /* 0x000fc60000010100 */
[----:B------:R-:W-:-:S04]  /*0bc0*/  FMUL.FTZ R25, R25, R4 ;  /* 0x0000000419197220 */ /* 0x000fc80000410000 */
[----:B-----5:R-:W-:Y:S01]  /*0bd0*/  FFMA.FTZ R16, R25, R12, R6 ;  /* 0x0000000c19107223 */ /* 0x020fe20000010006 */
[----:B------:R-:W-:-:S03]  /*0be0*/  FFMA.FTZ R25, R2, R25, R3 ;  /* 0x0000001902197223 */ /* 0x000fc60000010003 */
[----:B------:R-:W-:-:S06]  /*0bf0*/  FMUL.FTZ R28, R16, -1.4426950216293334961 ;  /* 0xbfb8aa3b101c7820 */ /* 0x000fcc0000410000 */
[----:B------:R-:W0:Y:S02]  /*0c00*/  MUFU.EX2 R28, R28 ;  /* 0x0000001c001c7308 */ /* 0x000e240000000800 */
[----:B0-----:R-:W-:-:S06]  /*0c10*/  FADD.FTZ R28, R28, 1 ;  /* 0x3f8000001c1c7421 */ /* 0x001fcc0000010000 */
[----:B------:R-:W3:Y:S02]  /*0c20*/  MUFU.RCP R28, R28 ;  /* 0x0000001c001c7308 */ /* 0x000ee40000001000 */
[C---:B---3--:R-:W-:Y:S01]  /*0c30*/  FMUL.FTZ R29, R28.reuse, R18 ;  /* 0x000000121c1d7220 */ /* 0x048fe20000410000 */
[----:B------:R-:W-:-:S04]  /*0c40*/  FADD.FTZ R18, -R28, 1 ;  /* 0x3f8000001c127421 */ /* 0x000fc80000010100 */
[----:B------:R-:W-:Y:S01]  /*0c50*/  FFMA.FTZ R16, R16, R18, 1 ;  /* 0x3f80000010107423 */ /* 0x000fe20000010012 */
[----:B------:R-:W-:-:S03]  /*0c60*/  FMUL.FTZ R18, R17, R4 ;  /* 0x0000000411127220 */ /* 0x000fc60000410000 */
[----:B------:R-:W-:Y:S01]  /*0c70*/  FMUL.FTZ R29, R29, R16 ;  /* 0x000000101d1d7220 */ /* 0x000fe20000410000 */
[----:B------:R-:W-:-:S03]  /*0c80*/  FFMA.FTZ R16, R18, R13, R7 ;  /* 0x0000000d12107223 */ /* 0x000fc60000010007 */
[----:B------:R-:W-:Y:S01]  /*0c90*/  FFMA.FTZ R29, R29, R12, -R25 ;  /* 0x0000000c1d1d7223 */ /* 0x000fe20000010819 */
[----:B------:R-:W-:Y:S01]  /*0ca0*/  FMUL.FTZ R17, R16, -1.4426950216293334961 ;  /* 0xbfb8aa3b10117820 */ /* 0x000fe20000410000 */
[----:B------:R-:W-:-:S04]  /*0cb0*/  IMAD R25, R11, UR4, RZ ;  /* 0x000000040b197c24 */ /* 0x000fc8000f8e02ff */
[----:B------:R-:W-:Y:S01]  /*0cc0*/  IMAD R25, R24, UR5, R25 ;  /* 0x0000000518197c24 */ /* 0x000fe2000f8e0219 */
[----:B------:R-:W0:Y:S02]  /*0cd0*/  MUFU.EX2 R17, R17 ;  /* 0x0000001100117308 */ /* 0x000e240000000800 */
[----:B0-----:R-:W-:-:S06]  /*0ce0*/  FADD.FTZ R17, R17, 1 ;  /* 0x3f80000011117421 */ /* 0x001fcc0000010000 */
[----:B------:R-:W0:Y:S02]  /*0cf0*/  MUFU.RCP R28, R17 ;  /* 0x00000011001c7308 */ /* 0x000e240000001000 */
[C---:B0-----:R-:W-:Y:S01]  /*0d00*/  FMUL.FTZ R19, R28.reuse, R19 ;  /* 0x000000131c137220 */ /* 0x041fe20000410000 */
[----:B------:R-:W-:-:S04]  /*0d10*/  FADD.FTZ R28, -R28, 1 ;  /* 0x3f8000001c1c7421 */ /* 0x000fc80000010100 */
[----:B------:R-:W-:Y:S02]  /*0d20*/  FFMA.FTZ R28, R16, R28, 1 ;  /* 0x3f800000101c7423 */ /* 0x000fe4000001001c */
[----:B------:R-:W0:Y:S02]  /*0d30*/  @!P0 LDC.64 R16, c[0x0][0x230] ;  /* 0x00008c00ff108b82 */ /* 0x000e240000000a00 */
[----:B------:R-:W-:Y:S01]  /*0d40*/  FMUL.FTZ R28, R19, R28 ;  /* 0x0000001c131c7220 */ /* 0x000fe20000410000 */
[----:B------:R-:W-:Y:S01]  /*0d50*/  FFMA.FTZ R19, R2, R18, R3 ;  /* 0x0000001202137223 */ /* 0x000fe20000010003 */
[----:B------:R-:W-:-:S03]  /*0d60*/  FMUL.FTZ R18, R29, R4 ;  /* 0x000000041d127220 */ /* 0x000fc60000410000 */
[----:B------:R-:W-:Y:S01]  /*0d70*/  FFMA.FTZ R19, R28, R13, -R19 ;  /* 0x0000000d1c137223 */ /* 0x000fe20000010813 */
[----:B------:R-:W-:-:S03]  /*0d80*/  @!P0 IMAD.SHL.U32 R28, R26, 0x4, RZ ;  /* 0x000000041a1c8824 */ /* 0x000fc600078e00ff */
[----:B------:R-:W-:-:S05]  /*0d90*/  @!P0 FMUL.FTZ R19, R19, R4 ;  /* 0x0000000413138220 */ /* 0x000fca0000410000 */
[----:B------:R1:W-:Y:S02]  /*0da0*/  @!P0 STG.E.64 desc[UR8][R20.64], R18 ;  /* 0x0000001214008986 */ /* 0x0003e4000c101b08 */
[----:B-1----:R-:W-:Y:S02]  /*0db0*/  IADD3 R20, R27, R25, RZ ;  /* 0x000000191b147210 */ /* 0x002fe40007ffe0ff */
        /* <DEDUP_REMOVED lines=9> */
[----:B------:R-:W3:Y:S01]  /*0e50*/  @!P0 LDG.E.64 R18, desc[UR8][R28.64] ;  /* 0x000000081c128981 */ /* 0x000ee2000c1e1b00 */
[C---:B--2---:R-:W-:Y:S01]  /*0e60*/  FADD.FTZ R21, -R10.reuse, R16 ;  /* 0x000000100a157221 */ /* 0x044fe20000010100 */
[----:B------:R-:W-:-:S03]  /*0e70*/  FADD.FTZ R17, -R10, R17 ;  /* 0x000000110a117221 */ /* 0x000fc60000010100 */
[----:B------:R-:W-:-:S04]  /*0e80*/  FMUL.FTZ R21, R21, R4 ;  /* 0x0000000415157220 */ /* 0x000fc80000410000 */
[----:B------:R-:W-:Y:S01]  /*0e90*/  FFMA.FTZ R25, R21, R12, R6 ;  /* 0x0000000c15197223 */ /* 0x000fe20000010006 */
[----:B------:R-:W-:-:S03]  /*0ea0*/  FFMA.FTZ R21, R2, R21, R3 ;  /* 0x0000001502157223 */ /* 0x000fc60000010003 */
[----:B------:R-:W-:-:S06]  /*0eb0*/  FMUL.FTZ R27, R25, -1.4426950216293334961 ;  /* 0xbfb8aa3b191b7820 */ /* 0x000fcc0000410000 */
[----:B------:R-:W0:Y:S02]  /*0ec0*/  MUFU.EX2 R27, R27 ;  /* 0x0000001b001b7308 */ /* 0x000e240000000800 */
[----:B0-----:R-:W-:-:S06]  /*0ed0*/  FADD.FTZ R27, R27, 1 ;  /* 0x3f8000001b1b7421 */ /* 0x001fcc0000010000 */
[----:B------:R-:W3:Y:S02]  /*0ee0*/  MUFU.RCP R27, R27 ;  /* 0x0000001b001b7308 */ /* 0x000ee40000001000 */
[C---:B---3--:R-:W-:Y:S01]  /*0ef0*/  FMUL.FTZ R16, R27.reuse, R18 ;  /* 0x000000121b107220 */ /* 0x048fe20000410000 */
[----:B------:R-:W-:Y:S01]  /*0f00*/  FADD.FTZ R28, -R27, 1 ;  /* 0x3f8000001b1c7421 */ /* 0x000fe20000010100 */
[----:B------:R-:W-:-:S03]  /*0f10*/  FMUL.FTZ R18, R17, R4 ;  /* 0x0000000411127220 */ /* 0x000fc60000410000 */
[----:B------:R-:W-:Y:S01]  /*0f20*/  FFMA.FTZ R25, R25, R28, 1 ;  /* 0x3f80000019197423 */ /* 0x000fe2000001001c */
[----:B------:R-:W-:-:S03]  /*0f30*/  FFMA.FTZ R28, R18, R13, R7 ;  /* 0x0000000d121c7223 */ /* 0x000fc60000010007 */
[----:B------:R-:W-:Y:S01]  /*0f40*/  FMUL.FTZ R25, R16, R25 ;  /* 0x0000001910197220 */ /* 0x000fe20000410000 */
[----:B------:R-:W-:-:S03]  /*0f50*/  FMUL.FTZ R29, R28, -1.4426950216293334961 ;  /* 0xbfb8aa3b1c1d7820 */ /* 0x000fc60000410000 */
[----:B------:R-:W-:-:S03]  /*0f60*/  FFMA.FTZ R25, R25, R12, -R21 ;  /* 0x0000000c19197223 */ /* 0x000fc60000010815 */
        /* <DEDUP_REMOVED lines=8> */
[----:B------:R-:W-:-:S04]  /*0ff0*/  FFMA.FTZ R19, R2, R18, R3 ;  /* 0x0000001202137223 */ /* 0x000fc80000010003 */
[----:B------:R-:W-:Y:S01]  /*1000*/  FFMA.FTZ R21, R28, R13, -R19 ;  /* 0x0000000d1c157223 */ /* 0x000fe20000010813 */
[----:B0-----:R-:W-:Y:S01]  /*1010*/  @!P0 LEA R18, P1, R26, R16, 0x2 ;  /* 0x000000101a128211 */ /* 0x001fe200078210ff */
[----:B------:R-:W-:-:S03]  /*1020*/  FMUL.FTZ R16, R25, R4 ;  /* 0x0000000419107220 */ /* 0x000fc60000410000 */
[----:B------:R-:W-:Y:S01]  /*1030*/  @!P0 LEA.HI.X R19, R26, R17, R20, 0x2, P1 ;  /* 0x000000111a138211 */ /* 0x000fe200008f1414 */
[----:B------:R-:W-:Y:S01]  /*1040*/  @!P0 FMUL.FTZ R17, R21, R4 ;  /* 0x0000000415118220 */ /* 0x000fe20000410000 */
[C---:B------:R-:W-:Y:S01]  /*1050*/  VIADD R20, R24.reuse, 0x1 ;  /* 0x0000000118147836 */ /* 0x040fe20000000000 */
[----:B------:R-:W-:-:S03]  /*1060*/  IADD3 R24, P2, R24, 0x2, RZ ;  /* 0x0000000218187810 */ /* 0x000fc60007f5e0ff */
[----:B------:R1:W-:Y:S01]  /*1070*/  @!P0 STG.E.64 desc[UR8][R18.64], R16 ;  /* 0x0000001012008986 */ /* 0x0003e2000c101b08 */
[----:B------:R-:W-:Y:S02]  /*1080*/  ISETP.GE.AND P1, PT, R20, R5, PT ;  /* 0x000000051400720c */ /* 0x000fe40003f26270 */
[----:B------:R-:W-:-:S11]  /*1090*/  IADD3.X R11, RZ, R11, RZ, P2, !PT ;  /* 0x0000000bff0b7210 */ /* 0x000fd600017fe4ff */
[----:B-1----:R-:W-:Y:S05]  /*10a0*/  @!P1 BRA `(.L_x_6) ;  /* 0xfffffff8005c9947 */ /* 0x002fea000383ffff */
[----:B------:R-:W-:Y:S05]  /*10b0*/  BRA `(.L_x_3) ;  /* 0x0000000800e07947 */ /* 0x000fea0003800000 */
.L_x_4:
[----:B-----5:R-:W-:Y:S02]  /*10c0*/  LOP3.LUT P1, R6, R16, 0x3, RZ, 0xc0, !PT ;  /* 0x0000000310067812 */ /* 0x020fe4000782c0ff */
[----:B------:R-:W-:-:S04]  /*10d0*/  LOP3.LUT R16, RZ, R5, RZ, 0x33, !PT ;  /* 0x00000005ff107212 */ /* 0x000fc800078e33ff */
[----:B------:R-:W-:-:S07]  /*10e0*/  IADD3 R21, -R16, R21, RZ ;  /* 0x0000001510157210 */ /* 0x000fce0007ffe1ff */
[----:B------:R-:W-:Y:S05]  /*10f0*/  @!P1 BRA `(.L_x_7) ;  /* 0x0000000000a09947 */ /* 0x000fea0003800000 */
[----:B------:R-:W-:Y:S01]  /*1100*/  MOV R24, R6 ;  /* 0x0000000600187202 */ /* 0x000fe20000000f00 */
[----:B------:R-:W-:-:S06]  /*1110*/  ULDC.64 UR4, c[0x0][0x288] ;  /* 0x0000a20000047ab9 */ /* 0x000fcc0000000a00 */
.L_x_8:
[----:B0-----:R-:W0:Y:S01]  /*1120*/  @!P0 LDC.64 R6, c[0x0][0x230] ;  /* 0x00008c00ff068b82 */ /* 0x001e220000000a00 */
[----:B------:R-:W-:Y:S01]  /*1130*/  MOV R27, R15 ;  /* 0x0000000f001b7202 */ /* 0x000fe20000000f00 */
[----:B------:R-:W-:Y:S02]  /*1140*/  IMAD R16, R20, UR4, RZ ;  /* 0x0000000414107c24 */ /* 0x000fe4000f8e02ff */
[----:B------:R-:W-:Y:S02]  /*1150*/  IMAD.MOV.U32 R26, RZ, RZ, R22 ;  /* 0x000000ffff1a7224 */ /* 0x000fe400078e0016 */
[C---:B------:R-:W-:Y:S02]  /*1160*/  IMAD R25, R11.reuse, UR5, R16 ;  /* 0x000000050b197c24 */ /* 0x040fe4000f8e0210 */
[----:B------:R-:W-:-:S03]  /*1170*/  IMAD.WIDE.U32 R26, R11, UR4, R26 ;  /* 0x000000040b1a7c25 */ /* 0x000fc6000f8e001a */
[----:B------:R-:W-:Y:S02]  /*1180*/  @!P0 SHF.L.U32 R18, R26, 0x2, RZ ;  /* 0x000000021a128819 */ /* 0x000fe400000006ff */
[----:B------:R-:W-:-:S04]  /*1190*/  IADD3 R25, R27, R25, RZ ;  /* 0x000000191b197210 */ /* 0x000fc80007ffe0ff */
[----:B------:R-:W-:Y:S02]  /*11a0*/  @!P0 SHF.L.U64.HI R19, R26, 0x2, R25 ;  /* 0x000000021a138819 */ /* 0x000fe40000010219 */
[----:B0-----:R-:W-:-:S05]  /*11b0*/  @!P0 IADD3 R16, P1, R18, R6, RZ ;  /* 0x0000000612108210 */ /* 0x001fca0007f3e0ff */
[----:B------:R-:W-:Y:S01]  /*11c0*/  @!P0 IMAD.X R17, R19, 0x1, R7, P1 ;  /* 0x0000000113118824 */ /* 0x000fe200008e0607 */
[----:B------:R-:W-:-:S06]  /*11d0*/  CS2R R6, SRZ ;  /* 0x0000000000067805 */ /* 0x000fcc000001ff00 */
[----:B------:R0:W2:Y:S02]  /*11e0*/  @!P0 LDG.E.64 R6, desc[UR8][R16.64] ;  /* 0x0000000810068981 */ /* 0x0000a4000c1e1b00 */
[----:B0-----:R-:W0:Y:S02]  /*11f0*/  @!P0 LDC.64 R16, c[0x0][0x228] ;  /* 0x00008a00ff108b82 */ /* 0x001e240000000a00 */
[----:B0-----:R-:W-:-:S04]  /*1200*/  @!P0 IADD3 R18, P1, R18, R16, RZ ;  /* 0x0000001012128210 */ /* 0x001fc80007f3e0ff */
[----:B------:R-:W-:Y:S02]  /*1210*/  @!P0 IADD3.X R19, R19, R17, RZ, P1, !PT ;  /* 0x0000001113138210 */ /* 0x000fe40000ffe4ff */
[----:B------:R-:W-:-:S06]  /*1220*/  CS2R R16, SRZ ;  /* 0x0000000000107805 */ /* 0x000fcc000001ff00 */
[----:B------:R0:W3:Y:S01]  /*1230*/  @!P0 LDG.E.64 R16, desc[UR8][R18.64] ;  /* 0x0000000812108981 */ /* 0x0000e2000c1e1b00 */
[----:B------:R-:W-:-:S04]  /*1240*/  IADD3 R24, R24, -0x1, RZ ;  /* 0xffffffff18187810 */ /* 0x000fc80007ffe0ff */
[----:B------:R-:W-:Y:S01]  /*1250*/  ISETP.NE.AND P2, PT, R24, RZ, PT ;  /* 0x000000ff1800720c */ /* 0x000fe20003f45270 */
[----:B0-----:R-:W0:Y:S02]  /*1260*/  @!P0 LDC.64 R18, c[0x0][0x210] ;  /* 0x00008400ff128b82 */ /* 0x001e240000000a00 */
[----:B0-----:R-:W-:-:S04]  /*1270*/  @!P0 LEA R18, P1, R26, R18, 0x2 ;  /* 0x000000121a128211 */ /* 0x001fc800078210ff */
[----:B------:R-:W-:Y:S02]  /*1280*/  @!P0 LEA.HI.X R19, R26, R19, R25, 0x2, P1 ;  /* 0x000000131a138211 */ /* 0x000fe400008f1419 */
[----:B------:R-:W-:-:S04]  /*1290*/  IADD3 R11, P1, R11, 0x1, RZ ;  /* 0x000000010b0b7810 */ /* 0x000fc80007f3e0ff */
[----:B------:R-:W-:Y:S01]  /*12a0*/  IADD3.X R20, RZ, R20, RZ, P1, !PT ;  /* 0x00000014ff147210 */ /* 0x000fe20000ffe4ff */
[C---:B--2---:R-:W-:Y:S01]  /*12b0*/  FADD.FTZ R27, -R10.reuse, R6 ;  /* 0x000000060a1b7221 */ /* 0x044fe20000010100 */
[----:B------:R-:W-:-:S03]  /*12c0*/  FADD.FTZ R7, -R10, R7 ;  /* 0x000000070a077221 */ /* 0x000fc60000010100 */
[-C--:B------:R-:W-:Y:S01]  /*12d0*/  FMUL.FTZ R27, R27, R4.reuse ;  /* 0x000000041b1b7220 */ /* 0x080fe20000410000 */
[----:B------:R-:W-:-:S03]  /*12e0*/  FMUL.FTZ R6, R7, R4 ;  /* 0x0000000407067220 */ /* 0x000fc60000410000 */
[C-C-:B------:R-:W-:Y:S01]  /*12f0*/  FFMA.FTZ R27, R2.reuse, R27, R3.reuse ;  /* 0x0000001b021b7223 */ /* 0x140fe20000010003 */
[----:B------:R-:W-:-:S03]  /*1300*/  FFMA.FTZ R6, R2, R6, R3 ;  /* 0x0000000602067223 */ /* 0x000fc60000010003 */
[----:B---3--:R-:W-:Y:S01]  /*1310*/  FFMA.FTZ R7, R16, R12, -R27 ;  /* 0x0000000c10077223 */ /* 0x008fe2000001081b */
[----:B------:R-:W-:-:S03]  /*1320*/  FFMA.FTZ R17, R17, R13, -R6 ;  /* 0x0000000d11117223 */ /* 0x000fc60000010806 */
[-C--:B------:R-:W-:Y:S01]  /*1330*/  FMUL.FTZ R6, R7, R4.reuse ;  /* 0x0000000407067220 */ /* 0x080fe20000410000 */
[----:B------:R-:W-:-:S05]  /*1340*/  @!P0 FMUL.FTZ R7, R17, R4 ;  /* 0x0000000411078220 */ /* 0x000fca0000410000 */
[----:B------:R0:W-:Y:S01]  /*1350*/  @!P0 STG.E.64 desc[UR8][R18.64], R6 ;  /* 0x0000000612008986 */ /* 0x0001e2000c101b08 */
[----:B------:R-:W-:Y:S05]  /*1360*/  @P2 BRA `(.L_x_8) ;  /* 0xfffffffc006c2947 */ /* 0x000fea000383ffff */
[----:B------:R-:W-:-:S07]  /*1370*/  IMAD.MOV.U32 R24, RZ, RZ, R11 ;  /* 0x000000ffff187224 */ /* 0x000fce00078e000b */
.L_x_7:
[----:B------:R-:W-:-:S13]  /*1380*/  ISETP.GE.U32.AND P0, PT, R21, 0x3, PT ;  /* 0x000000031500780c */ /* 0x000fda0003f06070 */
[----:B------:R-:W-:Y:S05]  /*1390*/  @!P0 BRA `(.L_x_3) ;  /* 0x0000000800288947 */ /* 0x000fea0003800000 */
[----:B------:R-:W-:Y:S02]  /*13a0*/  ISETP.GE.U32.AND P0, PT, R8, UR4, PT ;  /* 0x0000000408007c0c */ /* 0x000fe4000bf06070 */
[----:B0-----:R-:W-:Y:S02]  /*13b0*/  SHF.R.S32.HI R6, RZ, 0x1f, R8 ;  /* 0x0000001fff067819 */ /* 0x001fe40000011408 */
[----:B------:R-:W-:Y:S02]  /*13c0*/  MOV R7, R24 ;  /* 0x0000001800077202 */ /* 0x000fe40000000f00 */
[----:B------:R-:W-:Y:S01]  /*13d0*/  ISETP.GE.AND.EX P0, PT, R6, UR5, PT, P0 ;  /* 0x0000000506007c0c */ /* 0x000fe2000bf06300 */
[----:B------:R-:W-:Y:S01]  /*13e0*/  ULDC.64 UR4, c[0x0][0x288] ;  /* 0x0000a20000047ab9 */ /* 0x000fe20000000a00 */
[----:B------:R-:W-:-:S11]  /*13f0*/  SHF.R.S32.HI R6, RZ, 0x1f, R24 ;  /* 0x0000001fff067819 */ /* 0x000fd60000011418 */
.L_x_9:
[----:B-1----:R-:W0:Y:S01]  /*1400*/  @!P0 LDC.64 R16, c[0x0][0x230] ;  /* 0x00008c00ff108b82 */ /* 0x002e220000000a00 */
[----:B------:R-:W-:Y:S01]  /*1410*/  MOV R24, R22 ;  /* 0x0000001600187202 */ /* 0x000fe20000000f00 */
[----:B------:R-:W-:Y:S01]  /*1420*/  IMAD R18, R6, UR4, RZ ;  /* 0x0000000406127c24 */ /* 0x000fe2000f8e02ff */
[----:B------:R-:W-:-:S03]  /*1430*/  MOV R25, R15 ;  /* 0x0000000f00197202 */ /* 0x000fc60000000f00 */
[C---:B------:R-:W-:Y:S02]  /*1440*/  IMAD R11, R7.reuse, UR5, R18 ;  /* 0x00000005070b7c24 */ /* 0x040fe4000f8e0212 */
[----:B------:R-:W-:-:S04]  /*1450*/  IMAD.WIDE.U32 R26, R7, UR4, R24 ;  /* 0x00000004071a7c25 */ /* 0x000fc8000f8e0018 */
[----:B------:R-:W-:Y:S01]  /*1460*/  @!P0 IMAD.SHL.U32 R20, R26, 0x4, RZ ;  /* 0x000000041a148824 */ /* 0x000fe200078e00ff */
[----:B------:R-:W-:-:S04]  /*1470*/  IADD3 R11, R27, R11, RZ ;  /* 0x0000000b1b0b7210 */ /* 0x000fc80007ffe0ff */
        /* <DEDUP_REMOVED lines=9> */
[----:B------:R0:W3:Y:S02]  /*1510*/  @!P0 LDG.E.64 R18, desc[UR8][R20.64] ;  /* 0x0000000814128981 */ /* 0x0000e4000c1e1b00 */
[----:B0-----:R-:W0:Y:S02]  /*1520*/  @!P0 LDC.64 R20, c[0x0][0x210] ;  /* 0x00008400ff148b82 */ /* 0x001e240000000a00 */
[----:B0-----:R-:W-:-:S04]  /*1530*/  @!P0 LEA R20, P1, R26, R20, 0x2 ;  /* 0x000000141a148211 */ /* 0x001fc800078210ff */
[----:B------:R-:W-:Y:S01]  /*1540*/  @!P0 LEA.HI.X R21, R26, R21, R11, 0x2, P1 ;  /* 0x000000151a158211 */ /* 0x000fe200008f140b */
[C---:B--2---:R-:W-:Y:S01]  /*1550*/  FADD.FTZ R27, -R10.reuse, R16 ;  /* 0x000000100a1b7221 */ /* 0x044fe20000010100 */
[----:B------:R-:W-:Y:S02]  /*1560*/  FADD.FTZ R11, -R10, R17 ;  /* 0x000000110a0b7221 */ /* 0x000fe40000010100 */
[----:B------:R-:W0:Y:S01]  /*1570*/  @!P0 LDC.64 R16, c[0x0][0x230] ;  /* 0x00008c00ff108b82 */ /* 0x000e220000000a00 */
[-C--:B------:R-:W-:Y:S01]  /*1580*/  FMUL.FTZ R27, R27, R4.reuse ;  /* 0x000000041b1b7220 */ /* 0x080fe20000410000 */
[----:B------:R-:W-:-:S03]  /*1590*/  FMUL.FTZ R11, R11, R4 ;  /* 0x000000040b0b7220 */ /* 0x000fc60000410000 */
[----:B------:R-:W-:-:S04]  /*15a0*/  FFMA.FTZ R27, R2, R27, R3 ;  /* 0x0000001b021b7223 */ /* 0x000fc80000010003 */
[----:B---3--:R-:W-:Y:S01]  /*15b0*/  FFMA.FTZ R29, R18, R12, -R27 ;  /* 0x0000000c121d7223 */ /* 0x008fe2000001081b */
[----:B------:R-:W-:Y:S01]  /*15c0*/  FFMA.FTZ R18, R2, R11, R3 ;  /* 0x0000000b02127223 */ /* 0x000fe20000010003 */
[----:B------:R-:W-:-:S03]  /*15d0*/  IADD3 R27, P1, R7, 0x1, RZ ;  /* 0x00000001071b7810 */ /* 0x000fc60007f3e0ff */
[----:B------:R-:W-:Y:S01]  /*15e0*/  FFMA.FTZ R19, R19, R13, -R18 ;  /* 0x0000000d13137223 */ /* 0x000fe20000010812 */
[-C--:B------:R-:W-:Y:S01]  /*15f0*/  FMUL.FTZ R18, R29, R4.reuse ;  /* 0x000000041d127220 */ /* 0x080fe20000410000 */
[----:B------:R-:W-:Y:S02]  /*1600*/  IMAD.X R26, RZ, RZ, R6, P1 ;  /* 0x000000ffff1a7224 */ /* 0x000fe400008e0606 */
[----:B------:R-:W-:Y:S02]  /*1610*/  @!P0 FMUL.FTZ R19, R19, R4 ;  /* 0x0000000413138220 */ /* 0x000fe40000410000 */
[----:B------:R-:W-:-:S03]  /*1620*/  IMAD R26, R26, UR4, RZ ;  /* 0x000000041a1a7c24 */ /* 0x000fc6000f8e02ff */
[----:B------:R1:W-:Y:S01]  /*1630*/  @!P0 STG.E.64 desc[UR8][R20.64], R18 ;  /* 0x0000001214008986 */ /* 0x0003e2000c101b08 */
[C---:B------:R-:W-:Y:S02]  /*1640*/  IMAD R11, R27.reuse, UR5, R26 ;  /* 0x000000051b0b7c24 */ /* 0x040fe4000f8e021a */
[----:B------:R-:W-:-:S05]  /*1650*/  IMAD.WIDE.U32 R26, R27, UR4, R24 ;  /* 0x000000041b1a7c25 */ /* 0x000fca000f8e0018 */
[----:B------:R-:W-:Y:S01]  /*1660*/  IADD3 R11, R27, R11, RZ ;  /* 0x0000000b1b0b7210 */ /* 0x000fe20007ffe0ff */
[----:B-1----:R-:W1:Y:S01]  /*1670*/  @!P0 LDC.64 R18, c[0x0][0x228] ;  /* 0x00008a00ff128b82 */ /* 0x002e620000000a00 */
[C---:B------:R-:W-:Y:S02]  /*1680*/  @!P0 SHF.L.U32 R20, R26.reuse, 0x2, RZ ;  /* 0x000000021a148819 */ /* 0x040fe400000006ff */
[----:B------:R-:W-:Y:S02]  /*1690*/  @!P0 SHF.L.U64.HI R21, R26, 0x2, R11 ;  /* 0x000000021a158819 */ /* 0x000fe4000001020b */
[----:B0-----:R-:W-:-:S04]  /*16a0*/  @!P0 IADD3 R28, P1, R20, R16, RZ ;  /* 0x00000010141c8210 */ /* 0x001fc80007f3e0ff */
[----:B------:R-:W-:Y:S02]  /*16b0*/  @!P0 IADD3.X R29, R21, R17, RZ, P1, !PT ;  /* 0x00000011151d8210 */ /* 0x000fe40000ffe4ff */
[----:B------:R-:W-:-:S06]  /*16c0*/  CS2R R16, SRZ ;  /* 0x0000000000107805 */ /* 0x000fcc000001ff00 */
[----:B------:R-:W2:Y:S01]  /*16d0*/  @!P0 LDG.E.64 R16, desc[UR8][R28.64] ;  /* 0x000000081c108981 */ /* 0x000ea2000c1e1b00 */
[----:B-1----:R-:W-:-:S05]  /*16e0*/  @!P0 IADD3 R20, P1, R20, R18, RZ ;  /* 0x0000001214148210 */ /* 0x002fca0007f3e0ff */
[----:B------:R-:W-:Y:S01]  /*16f0*/  @!P0 IMAD.X R21, R21, 0x1, R19, P1 ;  /* 0x0000000115158824 */ /* 0x000fe200008e0613 */
        /* <DEDUP_REMOVED lines=12> */
[----:B------:R-:W-:Y:S01]  /*17c0*/  IADD3 R27, P1, R7, 0x2, RZ ;  /* 0x00000002071b7810 */ /* 0x000fe20007f3e0ff */
[----:B------:R-:W-:-:S03]  /*17d0*/  FFMA.FTZ R18, R2, R11, R3 ;  /* 0x0000000b02127223 */ /* 0x000fc60000010003 */
[----:B------:R-:W-:Y:S01]  /*17e0*/  IADD3.X R26, RZ, R6, RZ, P1, !PT ;  /* 0x00000006ff1a7210 */ /* 0x000fe20000ffe4ff */
[----:B------:R-:W-:Y:S01]  /*17f0*/  FFMA.FTZ R19, R19, R13, -R18 ;  /* 0x0000000d13137223 */ /* 0x000fe20000010812 */
[----:B------:R-:W-:-:S03]  /*1800*/  FMUL.FTZ R18, R29, R4 ;  /* 0x000000041d127220 */ /* 0x000fc60000410000 */
[----:B------:R-:W-:Y:S02]  /*1810*/  IMAD R26, R26, UR4, RZ ;  /* 0x000000041a1a7c24 */ /* 0x000fe4000f8e02ff */
[----:B------:R-:W-:Y:S02]  /*1820*/  @!P0 FMUL.FTZ R19, R19, R4 ;  /* 0x0000000413138220 */ /* 0x000fe40000410000 */
[C---:B------:R-:W-:Y:S02]  /*1830*/  IMAD R11, R27.reuse, UR5, R26 ;  /* 0x000000051b0b7c24 */ /* 0x040fe4000f8e021a */
[----:B------:R-:W-:Y:S01]  /*1840*/  IMAD.WIDE.U32 R26, R27, UR4, R24 ;  /* 0x000000041b1a7c25 */ /* 0x000fe2000f8e0018 */
[----:B------:R1:W-:Y:S04]  /*1850*/  @!P0 STG.E.64 desc[UR8][R20.64], R18 ;  /* 0x0000001214008986 */ /* 0x0003e8000c101b08 */
[----:B------:R-:W-:-:S02]  /*1860*/  IADD3 R11, R27, R11, RZ ;  /* 0x0000000b1b0b7210 */ /* 0x000fc40007ffe0ff */
[C---:B-1----:R-:W-:Y:S02]  /*1870*/  @!P0 SHF.L.U32 R20, R26.reuse, 0x2, RZ ;  /* 0x000000021a148819 */ /* 0x042fe400000006ff */
[----:B------:R-:W-:Y:S02]  /*1880*/  CS2R R18, SRZ ;  /* 0x0000000000127805 */ /* 0x000fe4000001ff00 */
[----:B------:R-:W-:Y:S02]  /*1890*/  @!P0 SHF.L.U64.HI R21, R26, 0x2, R11 ;  /* 0x000000021a158819 */ /* 0x000fe4000001020b */
[----:B0-----:R-:W-:-:S05]  /*18a0*/  @!P0 IADD3 R16, P1, R20, R16, RZ ;  /* 0x0000001014108210 */ /* 0x001fca0007f3e0ff */
[----:B------:R-:W-:-:S05]  /*18b0*/  @!P0 IMAD.X R17, R21, 0x1, R17, P1 ;  /* 0x0000000115118824 */ /* 0x000fca00008e0611 */
        /* <DEDUP_REMOVED lines=8> */
[----:B------:R-:W-:Y:S02]  /*1940*/  @!P0 LEA.HI.X R29, R26, R21, R11, 0x2, P1 ;  /* 0x000000151a1d8211 */ /* 0x000fe400008f140b */
[----:B------:R-:W-:-:S05]  /*1950*/  IADD3 R11, P1, R7, 0x3, RZ ;  /* 0x00000003070b7810 */ /* 0x000fca0007f3e0ff */
[----:B------:R-:W-:-:S04]  /*1960*/  IMAD.WIDE.U32 R24, R11, UR4, R24 ;  /* 0x000000040b187c25 */ /* 0x000fc8000f8e0018 */
[C---:B--2---:R-:W-:Y:S01]  /*1970*/  FADD.FTZ R27, -R10.reuse, R18 ;  /* 0x000000120a1b7221 */ /* 0x044fe20000010100 */
[----:B------:R-:W-:Y:S02]  /*1980*/  FADD.FTZ R26, -R10, R19 ;  /* 0x000000130a1a7221 */ /* 0x000fe40000010100 */
[----:B------:R-:W0:Y:S01]  /*1990*/  @!P0 LDC.64 R18, c[0x0][0x230] ;  /* 0x00008c00ff128b82 */ /* 0x000e220000000a00 */
[-C--:B------:R-:W-:Y:S01]  /*19a0*/  FMUL.FTZ R27, R27, R4.reuse ;  /* 0x000000041b1b7220 */ /* 0x080fe20000410000 */
[----:B------:R-:W-:-:S03]  /*19b0*/  FMUL.FTZ R26, R26, R4 ;  /* 0x000000041a1a7220 */ /* 0x000fc60000410000 */
[C-C-:B------:R-:W-:Y:S01]  /*19c0*/  FFMA.FTZ R27, R2.reuse, R27, R3.reuse ;  /* 0x0000001b021b7223 */ /* 0x140fe20000010003 */
[----:B------:R-:W-:-:S03]  /*19d0*/  FFMA.FTZ R26, R2, R26, R3 ;  /* 0x0000001a021a7223 */ /* 0x000fc60000010003 */
[----:B---3--:R-:W-:Y:S01]  /*19e0*/  FFMA.FTZ R27, R16, R12, -R27 ;  /* 0x0000000c101b7223 */ /* 0x008fe2000001081b */
[----:B------:R-:W-:Y:S01]  /*19f0*/  IADD3.X R16, RZ, R6, RZ, P1, !PT ;  /* 0x00000006ff107210 */ /* 0x000fe20000ffe4ff */
[----:B------:R-:W-:Y:S02]  /*1a00*/  FFMA.FTZ R17, R17, R13, -R26 ;  /* 0x0000000d11117223 */ /* 0x000fe4000001081a */
[-C--:B------:R-:W-:Y:S02]  /*1a10*/  FMUL.FTZ R20, R27, R4.reuse ;  /* 0x000000041b147220 */ /* 0x080fe40000410000 */
[----:B------:R-:W-:Y:S02]  /*1a20*/  IMAD R16, R16, UR4, RZ ;  /* 0x0000000410107c24 */ /* 0x000fe4000f8e02ff */
[----:B------:R-:W-:Y:S02]  /*1a30*/  @!P0 FMUL.FTZ R21, R17, R4 ;  /* 0x0000000411158220 */ /* 0x000fe40000410000 */
[----:B------:R-:W-:-:S02]  /*1a40*/  IMAD R11, R11, UR5, R16 ;  /* 0x000000050b0b7c24 */ /* 0x000fc4000f8e0210 */
[----:B------:R-:W1:Y:S01]  /*1a50*/  @!P0 LDC.64 R16, c[0x0][0x228] ;  /* 0x00008a00ff108b82 */ /* 0x000e620000000a00 */
[----:B------:R2:W-:Y:S02]  /*1a60*/  @!P0 STG.E.64 desc[UR8][R28.64], R20 ;  /* 0x000000141c008986 */ /* 0x0005e4000c101b08 */
[----:B------:R-:W-:Y:S02]  /*1a70*/  IADD3 R11, R25, R11, RZ ;  /* 0x0000000b190b7210 */ /* 0x000fe40007ffe0ff */
[C---:B--2---:R-:W-:Y:S02]  /*1a80*/  @!P0 SHF.L.U32 R29, R24.reuse, 0x2, RZ ;  /* 0x00000002181d8819 */ /* 0x044fe400000006ff */
[----:B------:R-:W-:Y:S02]  /*1a90*/  @!P0 SHF.L.U64.HI R21, R24, 0x2, R11 ;  /* 0x0000000218158819 */ /* 0x000fe4000001020b */
[----:B0-----:R-:W-:-:S05]  /*1aa0*/  @!P0 IADD3 R26, P1, R29, R18, RZ ;  /* 0x000000121d1a8210 */ /* 0x001fca0007f3e0ff */
[----:B------:R-:W-:Y:S01]  /*1ab0*/  @!P0 IMAD.X R27, R21, 0x1, R19, P1 ;  /* 0x00000001151b8824 */ /* 0x000fe200008e0613 */
[----:B------:R-:W-:Y:S02]  /*1ac0*/  CS2R R18, SRZ ;  /* 0x0000000000127805 */ /* 0x000fe4000001ff00 */
[----:B-1----:R-:W-:-:S04]  /*1ad0*/  @!P0 IADD3 R20, P1, R29, R16, RZ ;  /* 0x000000101d148210 */ /* 0x002fc80007f3e0ff */
[----:B------:R-:W2:Y:S01]  /*1ae0*/  @!P0 LDG.E.64 R18, desc[UR8][R26.64] ;  /* 0x000000081a128981 */ /* 0x000ea2000c1e1b00 */
[----:B------:R-:W-:Y:S02]  /*1af0*/  @!P0 IADD3.X R21, R21, R17, RZ, P1, !PT ;  /* 0x0000001115158210 */ /* 0x000fe40000ffe4ff */
[----:B------:R-:W-:-:S06]  /*1b00*/  CS2R R16, SRZ ;  /* 0x0000000000107805 */ /* 0x000fcc000001ff00 */
[----:B------:R0:W3:Y:S01]  /*1b10*/  @!P0 LDG.E.64 R16, desc[UR8][R20.64] ;  /* 0x0000000814108981 */ /* 0x0000e2000c1e1b00 */
[----:B------:R-:W-:-:S04]  /*1b20*/  IADD3 R7, P2, R7, 0x4, RZ ;  /* 0x0000000407077810 */ /* 0x000fc80007f5e0ff */
[----:B------:R-:W-:Y:S01]  /*1b30*/  IADD3.X R6, RZ, R6, RZ, P2, !PT ;  /* 0x00000006ff067210 */ /* 0x000fe200017fe4ff */
[----:B0-----:R-:W0:Y:S02]  /*1b40*/  @!P0 LDC.64 R20, c[0x0][0x210] ;  /* 0x00008400ff148b82 */ /* 0x001e240000000a00 */
[----:B0-----:R-:W-:-:S04]  /*1b50*/  @!P0 LEA R20, P1, R24, R20, 0x2 ;  /* 0x0000001418148211 */ /* 0x001fc800078210ff */
[----:B------:R-:W-:Y:S02]  /*1b60*/  @!P0 LEA.HI.X R21, R24, R21, R11, 0x2, P1 ;  /* 0x0000001518158211 */ /* 0x000fe400008f140b */
[----:B------:R-:W-:Y:S01]  /*1b70*/  ISETP.GE.AND P1, PT, R7, R5, PT ;  /* 0x000000050700720c */ /* 0x000fe20003f26270 */
        /* <DEDUP_REMOVED lines=11> */
[----:B------:R-:W-:Y:S05]  /*1c30*/  @!P1 BRA `(.L_x_9) ;  /* 0xfffffff400f09947 */ /* 0x000fea000383ffff */
.L_x_3:
[----:B------:R-:W-:Y:S02]  /*1c40*/  LOP3.LUT P0, RZ, R0, UR7, RZ, 0xfc, !PT ;  /* 0x0000000700ff7c12 */ /* 0x000fe4000f80fcff */
[----:B------:R-:W-:Y:S02]  /*1c50*/  ISETP.GE.U32.AND P1, PT, R8, UR4, PT ;  /* 0x0000000408007c0c */ /* 0x000fe4000bf26070 */
[----:B-----5:R-:W-:-:S04]  /*1c60*/  SHF.R.S32.HI R13, RZ, 0x1f, R8 ;  /* 0x0000001fff0d7819 */ /* 0x020fc80000011408 */
[----:B------:R-:W-:-:S13]  /*1c70*/  ISETP.GE.OR.EX P0, PT, R13, UR5, P0, P1 ;  /* 0x000000050d007c0c */ /* 0x000fda0008706710 */
[----:B------:R-:W-:Y:S05]  /*1c80*/  @P0 EXIT ;  /* 0x000000000000094d */ /* 0x000fea0003800000 */
[----:B------:R-:W2:Y:S01]  /*1c90*/  S2R R3, SR_TID.X ;  /* 0x0000000000037919 */ /* 0x000ea20000002100 */
[----:B------:R-:W2:Y:S02]  /*1ca0*/  LDC R0, c[0x0][0x2b8] ;  /* 0x0000ae00ff007b82 */ /* 0x000ea40000000800 */
[----:B--2---:R-:W-:-:S05]  /*1cb0*/  IMAD R0, R0, UR6, R3 ;  /* 0x0000000600007c24 */ /* 0x004fca000f8e0203 */
[----:B------:R-:W-:Y:S02]  /*1cc0*/  ISETP.GE.U32.AND P0, PT, R0, UR4, PT ;  /* 0x0000000400007c0c */ /* 0x000fe4000bf06070 */
[----:B------:R-:W-:-:S04]  /*1cd0*/  SHF.R.S32.HI R4, RZ, 0x1f, R0 ;  /* 0x0000001fff047819 */ /* 0x000fc80000011400 */
[----:B------:R-:W-:-:S13]  /*1ce0*/  ISETP.GE.AND.EX P0, PT, R4, UR5, PT, P0 ;  /* 0x0000000504007c0c */ /* 0x000fda000bf06300 */
[----:B------:R-:W-:Y:S05]  /*1cf0*/  @P0 EXIT ;  /* 0x000000000000094d */ /* 0x000fea0003800000 */
[----:B------:R-:W2:Y:S01]  /*1d00*/  LDC R2, c[0x0][0x2a0] ;  /* 0x0000a800ff027b82 */ /* 0x000ea20000000800 */
[----:B------:R-:W-:-:S07]  /*1d10*/  ULDC UR6, c[0x0][0x270] ;  /* 0x00009c0000067ab9 */ /* 0x000fce0000000800 */
[----:B0-----:R-:W0:Y:S01]  /*1d20*/  LDC R7, c[0x0][RZ] ;  /* 0x00000000ff077b82 */ /* 0x001e220000000800 */
[----:B------:R-:W-:Y:S01]  /*1d30*/  SHF.L.U32 R12, R8, 0x2, RZ ;  /* 0x00000002080c7819 */ /* 0x000fe200000006ff */
[----:B------:R-:W-:Y:S01]  /*1d40*/  ULDC.64 UR10, c[0x0][0x220] ;  /* 0x00008800000a7ab9 */ /* 0x000fe20000000a00 */
[----:B--2---:R-:W-:Y:S01]  /*1d50*/  IMAD R2, R2, UR6, RZ ;  /* 0x0000000602027c24 */ /* 0x004fe2000f8e02ff */
[----:B------:R-:W-:-:S04]  /*1d60*/  ULDC.64 UR6, c[0x0][0x268] ;  /* 0x00009a0000067ab9 */ /* 0x000fc80000000a00 */
[----:B------:R-:W-:-:S04]  /*1d70*/  SHF.L.U32 R3, R2, 0x1, RZ ;  /* 0x0000000102037819 */ /* 0x000fc800000006ff */
[----:B------:R-:W-:-:S04]  /*1d80*/  IADD3 R0, P0, R0, R3, RZ ;  /* 0x0000000300007210 */ /* 0x000fc80007f1e0ff */
[----:B------:R-:W-:Y:S02]  /*1d90*/  LEA.HI.X.SX32 R3, R3, R4, 0x1, P0 ;  /* 0x0000000403037211 */ /* 0x000fe400000f0eff */
[----:B------:R-:W-:Y:S01]  /*1da0*/  LEA R4, P0, R0, UR6, 0x2 ;  /* 0x0000000600047c11 */ /* 0x000fe2000f8010ff */
[----:B------:R-:W-:-:S03]  /*1db0*/  USHF.L.U32 UR6, UR4, 0x2, URZ ;  /* 0x0000000204067899 */ /* 0x000fc6000800063f */
[----:B------:R-:W-:Y:S01]  /*1dc0*/  LEA.HI.X R5, R0, UR7, R3, 0x2, P0 ;  /* 0x0000000700057c11 */ /* 0x000fe200080f1403 */
[----:B------:R-:W-:Y:S02]  /*1dd0*/  USHF.L.U64.HI UR7, UR4, 0x2, UR5 ;  /* 0x0000000204077899 */ /* 0x000fe40008010205 */
[----:B------:R-:W-:Y:S01]  /*1de0*/  IADD3 R6, P0, R4, UR6, RZ ;  /* 0x0000000604067c10 */ /* 0x000fe2000ff1e0ff */
[----:B0-----:R-:W-:Y:S01]  /*1df0*/  IMAD.WIDE.U32 R2, R7, 0x4, R4 ;  /* 0x0000000407027825 */ /* 0x001fe200078e0004 */
[----:B------:R-:W2:Y:S02]  /*1e00*/  LDG.E R14, desc[UR8][R4.64] ;  /* 0x00000008040e7981 */ /* 0x000ea4000c1e1900 */
[----:B------:R-:W-:Y:S02]  /*1e10*/  IADD3.X R7, R5, UR7, RZ, P0, !PT ;  /* 0x0000000705077c10 */ /* 0x000fe400087fe4ff */
[----:B------:R-:W-:Y:S01]  /*1e20*/  IADD3 R10, P1, R2, UR6, RZ ;  /* 0x00000006020a7c10 */ /* 0x000fe2000ff3e0ff */
[----:B------:R-:W2:Y:S03]  /*1e30*/  LDG.E R15, desc[UR8][R2.64] ;  /* 0x00000008020f7981 */ /* 0x000ea6000c1e1900 */
[----:B------:R-:W-:Y:S01]  /*1e40*/  IADD3.X R11, R3, UR7, RZ, P1, !PT ;  /* 0x00000007030b7c10 */ /* 0x000fe20008ffe4ff */
[----:B-1----:R-:W3:Y:S01]  /*1e50*/  LDG.E R16, desc[UR8][R6.64] ;  /* 0x0000000806107981 */ /* 0x002ee2000c1e1900 */
[----:B------:R-:W-:-:S03]  /*1e60*/  ULDC.64 UR6, c[0x0][0x218] ;  /* 0x0000860000067ab9 */ /* 0x000fc60000000a00 */
[----:B------:R-:W3:Y:S01]  /*1e70*/  LDG.E R17, desc[UR8][R10.64] ;  /* 0x000000080a117981 */ /* 0x000ee2000c1e1900 */
[----:B------:R-:W-:Y:S02]  /*1e80*/  SHF.L.U64.HI R0, R8, 0x2, R13 ;  /* 0x0000000208007819 */ /* 0x000fe4000001020d */
[C---:B------:R-:W-:Y:S02]  /*1e90*/  IADD3 R8, P0, R12.reuse, UR6, RZ ;  /* 0x000000060c087c10 */ /* 0x040fe4000ff1e0ff */
[----:B------:R-:W-:Y:S02]  /*1ea0*/  IADD3 R12, P1, R12, UR10, RZ ;  /* 0x0000000a0c0c7c10 */ /* 0x000fe4000ff3e0ff */
[C---:B------:R-:W-:Y:S02]  /*1eb0*/  IADD3.X R9, R0.reuse, UR7, RZ, P0, !PT ;  /* 0x0000000700097c10 */ /* 0x040fe400087fe4ff */
[----:B------:R-:W-:-:S03]  /*1ec0*/  IADD3.X R13, R0, UR11, RZ, P1, !PT ;  /* 0x0000000b000d7c10 */ /* 0x000fc60008ffe4ff */
[----:B--2---:R-:W-:Y:S04]  /*1ed0*/  STG.E.64 desc[UR8][R8.64], R14 ;  /* 0x0000000e08007986 */ /* 0x004fe8000c101b08 */
[----:B---3--:R-:W-:Y:S01]  /*1ee0*/  STG.E.64 desc[UR8][R12.64], R16 ;  /* 0x000000100c007986 */ /* 0x008fe2000c101b08 */
[----:B------:R-:W-:Y:S05]  /*1ef0*/  EXIT ;  /* 0x000000000000794d */ /* 0x000fea0003800000 */
.L_x_10:
        /* <DEDUP_REMOVED lines=16> */
.L_x_4380:


//--------------------- .text._Z32group_norm_nhwc_bwd_scale_kernelI11Fp32IOFp32WLi168EEv26Group_norm_nhwc_bwd_params --------------------------
	.section	.text._Z32group_norm_nhwc_bwd_scale_kernelI11Fp32IOFp32WLi168EEv26Group_norm_nhwc_bwd_params,"ax",@progbits
	.align	128
        .global         _Z32group_norm_nhwc_bwd_scale_kernelI11Fp32IOFp32WLi168EEv26Group_norm_nhwc_bwd_params
        .type           _Z32group_norm_nhwc_bwd_scale_kernelI11Fp32IOFp32WLi168EEv26Group_norm_nhwc_bwd_params,@function
        .size           _Z32group_norm_nhwc_bwd_scale_kernelI11Fp32IOFp32WLi168EEv26Group_norm_nhwc_bwd_params,(.L_x_4381 - _Z32group_norm_nhwc_bwd_scale_kernelI11Fp32IOFp32WLi168EEv26Group_norm_nhwc_bwd_params)
        .other          _Z32group_norm_nhwc_bwd_scale_kernelI11Fp32IOFp32WLi168EEv26Group_norm_nhwc_bwd_params,@"STO_CUDA_ENTRY STV_DEFAULT"
_Z32group_norm_nhwc_bwd_scale_kernelI11Fp32IOFp32WLi168EEv26Group_norm_nhwc_bwd_params:
.text._Z32group_norm_nhwc_bwd_scale_kernelI11Fp32IOFp32WLi168EEv26Group_norm_nhwc_bwd_params:
        /* <DEDUP_REMOVED lines=75> */
.L_x_12:
[----:B------:R-:W-:Y:S05]  /*04b0*/  BSYNC B0 ;  /* 0x0000000000007941 */ /* 0x000fea0003800000 */
.L_x_11:
        /* <DEDUP_REMOVED lines=82> */
.L_x_15:
[----:B------:R-:W-:Y:S05]  /*09e0*/  @!P1 BRA `(.L_x_13) ;  /* 0x0000001000949947 */ /* 0x000fea0003800000 */
[----:B------:R-:W-:Y:S01]  /*09f0*/  IADD3 R24, R24, 0x1, RZ ;  /* 0x0000000118187810 */ /* 0x000fe20007ffe0ff */
[----:B------:R-:W-:-:S03]  /*0a00*/  ULDC.64 UR4, c[0x0][0x288] ;  /* 0x0000a20000047ab9 */ /* 0x000fc60000000a00 */
[----:B------:R-:W-:-:S07]  /*0a10*/  SHF.R.S32.HI R11, RZ, 0x1f, R24 ;  /* 0x0000001fff0b7819 */ /* 0x000fce0000011418 */
.L_x_16:
        /* <DEDUP_REMOVED lines=106> */
.L_x_14:
[----:B-----5:R-:W-:Y:S02]  /*10c0*/  LOP3.LUT P1, R6, R16, 0x3, RZ, 0xc0, !PT ;  /* 0x0000000310067812 */ /* 0x020fe4000782c0ff */
[----:B------:R-:W-:-:S04]  /*10d0*/  LOP3.LUT R16, RZ, R5, RZ, 0x33, !PT ;  /* 0x00000005ff107212 */ /* 0x000fc800078e33ff */
[----:B------:R-:W-:-:S07]  /*10e0*/  IADD3 R21, -R16, R21, RZ ;  /* 0x0000001510157210 */ /* 0x000fce0007ffe1ff */
[----:B------:R-:W-:Y:S05]  /*10f0*/  @!P1 BRA `(.L_x_17) ;  /* 0x0000000000a09947 */ /* 0x000fea0003800000 */
[----:B------:R-:W-:Y:S01]  /*1100*/  MOV R24, R6 ;  /* 0x0000000600187202 */ /* 0x000fe20000000f00 */
[----:B------:R-:W-:-:S06]  /*1110*/  ULDC.64 UR4, c[0x0][0x288] ;  /* 0x0000a20000047ab9 */ /* 0x000fcc0000000a00 */
.L_x_18:
        /* <DEDUP_REMOVED lines=38> */
.L_x_17:
        /* <DEDUP_REMOVED lines=8> */
.L_x_19:
        /* <DEDUP_REMOVED lines=132> */
.L_x_13:
        /* <DEDUP_REMOVED lines=44> */
.L_x_20:
        /* <DEDUP_REMOVED lines=16> */
.L_x_4381:


//--------------------- .text._Z32group_norm_nhwc_bwd_scale_kernelI11Fp32IOFp32WLi64EEv26Group_norm_nhwc_bwd_params --------------------------
	.section	.text._Z32group_norm_nhwc_bwd_scale_kernelI11Fp32IOFp32WLi64EEv26Group_norm_nhwc_bwd_params,"ax",@progbits
	.align	128
        .global         _Z32group_norm_nhwc_bwd_scale_kernelI11Fp32IOFp32WLi64EEv26Group_norm_nhwc_bwd_params
        .type           _Z32group_norm_nhwc_bwd_scale_kernelI11Fp32IOFp32WLi64EEv26Group_norm_nhwc_bwd_params,@function
        .size           _Z32group_norm_nhwc_bwd_scale_kernelI11Fp32IOFp32WLi64EEv26Group_norm_nhwc_bwd_params,(.L_x_4382 - _Z32group_norm_nhwc_bwd_scale_kernelI11Fp32IOFp32WLi64EEv26Group_norm_nhwc_bwd_params)
        .other          _Z32group_norm_nhwc_bwd_scale_kernelI11Fp32IOFp32WLi64EEv26Group_norm_nhwc_bwd_params,@"STO_CUDA_ENTRY STV_DEFAULT"
_Z32group_norm_nhwc_bwd_scale_kernelI11Fp32IOFp32WLi64EEv26Group_norm_nhwc_bwd_params:
.text._Z32group_norm_nhwc_bwd_scale_kernelI11Fp32IOFp32WLi64EEv26Group_norm_nhwc_bwd_params:
        /* <DEDUP_REMOVED lines=75> */
.L_x_22:
[----:B------:R-:W-:Y:S05]  /*04b0*/  BSYNC B0 ;  /* 0x0000000000007941 */ /* 0x000fea0003800000 */
.L_x_21:
        /* <DEDUP_REMOVED lines=82> */
.L_x_25:
[----:B------:R-:W-:Y:S05]  /*09e0*/  @!P1 BRA `(.L_x_23) ;  /* 0x0000001000949947 */ /* 0x000fea0003800000 */
[----:B------:R-:W-:Y:S01]  /*09f0*/  IADD3 R24, R24, 0x1, RZ ;  /* 0x0000000118187810 */ /* 0x000fe20007ffe0ff */
[----:B------:R-:W-:-:S03]  /*0a00*/  ULDC.64 UR4, c[0x0][0x288] ;  /* 0x0000a20000047ab9 */ /* 0x000fc60000000a00 */
[----:B------:R-:W-:-:S07]  /*0a10*/  SHF.R.S32.HI R11, RZ, 0x1f, R24 ;  /* 0x0000001fff0b7819 */ /* 0x000fce0000011418 */
.L_x_26:
        /* <DEDUP_REMOVED lines=106> */
.L_x_24:
[----:B-----5:R-:W-:Y:S02]  /*10c0*/  LOP3.LUT P1, R6, R16, 0x3, RZ, 0xc0, !PT ;  /* 0x0000000310067812 */ /* 0x020fe4000782c0ff */
[----:B------:R-:W-:-:S04]  /*10d0*/  LOP3.LUT R16, RZ, R5, RZ, 0x33, !PT ;  /* 0x00000005ff107212 */ /* 0x000fc800078e33ff */
[----:B------:R-:W-:-:S07]  /*10e0*/  IADD3 R21, -R16, R21, RZ ;  /* 0x0000001510157210 */ /* 0x000fce0007ffe1ff */
[----:B------:R-:W-:Y:S05]  /*10f0*/  @!P1 BRA `(.L_x_27) ;  /* 0x0000000000a09947 */ /* 0x000fea0003800000 */
[----:B------:R-:W-:Y:S01]  /*1100*/  MOV R24, R6 ;  /* 0x0000000600187202 */ /* 0x000fe20000000f00 */
[----:B------:R-:W-:-:S06]  /*1110*/  ULDC.64 UR4, c[0x0][0x288] ;  /* 0x0000a20000047ab9 */ /* 0x000fcc0000000a00 */
.L_x_28:
        /* <DEDUP_REMOVED lines=38> */
.L_x_27:
        /* <DEDUP_REMOVED lines=8> */
.L_x_29:
        /* <DEDUP_REMOVED lines=132> */
.L_x_23:
        /* <DEDUP_REMOVED lines=44> */
.L_x_30:
        /* <DEDUP_REMOVED lines=16> */
.L_x_4382:


//--------------------- .text._Z32group_norm_nhwc_bwd_scale_kernelI11Fp32IOFp32WLi128EEv26Group_norm_nhwc_bwd_params --------------------------
	.section	.text._Z32group_norm_nhwc_bwd_scale_kernelI11Fp32IOFp32WLi128EEv26Group_norm_nhwc_bwd_params,"ax",@progbits
	.align	128
        .global         _Z32group_norm_nhwc_bwd_scale_kernelI11Fp32IOFp32WLi128EEv26Group_norm_nhwc_bwd_params
        .type           _Z32group_norm_nhwc_bwd_scale_kernelI11Fp32IOFp32WLi128EEv26Group_norm_nhwc_bwd_params,@function
        .size           _Z32group_norm_nhwc_bwd_scale_kernelI11Fp32IOFp32WLi128EEv26Group_norm_nhwc_bwd_params,(.L_x_4383 - _Z32group_norm_nhwc_bwd_scale_kernelI11Fp32IOFp32WLi128EEv26Group_norm_nhwc_bwd_params)
        .other          _Z32group_norm_nhwc_bwd_scale_kernelI11Fp32IOFp32WLi128EEv26Group_norm_nhwc_bwd_params,@"STO_CUDA_ENTRY STV_DEFAULT"
_Z32group_norm_nhwc_bwd_scale_kernelI11Fp32IOFp32WLi128EEv26Group_norm_nhwc_bwd_params:
.text._Z32group_norm_nhwc_bwd_scale_kernelI11Fp32IOFp32WLi128EEv26Group_norm_nhwc_bwd_params:
        /* <DEDUP_REMOVED lines=75> */
.L_x_32:
[----:B------:R-:W-:Y:S05]  /*04b0*/  BSYNC B0 ;  /* 0x0000000000007941 */ /* 0x000fea0003800000 */
.L_x_31:
        /* <DEDUP_REMOVED lines=82> */
.L_x_35:
[----:B------:R-:W-:Y:S05]  /*09e0*/  @!P1 BRA `(.L_x_33) ;  /* 0x0000001000949947 */ /* 0x000fea0003800000 */
[----:B------:R-:W-:Y:S01]  /*09f0*/  IADD3 R24, R24, 0x1, RZ ;  /* 0x0000000118187810 */ /* 0x000fe20007ffe0ff */
[----:B------:R-:W-:-:S03]  /*0a00*/  ULDC.64 UR4, c[0x0][0x288] ;  /* 0x0000a20000047ab9 */ /* 0x000fc60000000a00 */
[----:B------:R-:W-:-:S07]  /*0a10*/  SHF.R.S32.HI R11, RZ, 0x1f, R24 ;  /* 0x0000001fff0b7819 */ /* 0x000fce0000011418 */
.L_x_36:
        /* <DEDUP_REMOVED lines=106> */
.L_x_34:
[----:B-----5:R-:W-:Y:S02]  /*10c0*/  LOP3.LUT P1, R6, R16, 0x3, RZ, 0xc0, !PT ;  /* 0x0000000310067812 */ /* 0x020fe4000782c0ff */
[----:B------:R-:W-:-:S04]  /*10d0*/  LOP3.LUT R16, RZ, R5, RZ, 0x33, !PT ;  /* 0x00000005ff107212 */ /* 0x000fc800078e33ff */
[----:B------:R-:W-:-:S07]  /*10e0*/  IADD3 R21, -R16, R21, RZ ;  /* 0x0000001510157210 */ /* 0x000fce0007ffe1ff */
[----:B------:R-:W-:Y:S05]  /*10f0*/  @!P1 BRA `(.L_x_37) ;  /* 0x0000000000a09947 */ /* 0x000fea0003800000 */
[----:B------:R-:W-:Y:S01]  /*1100*/  MOV R24, R6 ;  /* 0x0000000600187202 */ /* 0x000fe20000000f00 */
[----:B------:R-:W-:-:S06]  /*1110*/  ULDC.64 UR4, c[0x0][0x288] ;  /* 0x0000a20000047ab9 */ /* 0x000fcc0000000a00 */
.L_x_38:
        /* <DEDUP_REMOVED lines=38> */
.L_x_37:
        /* <DEDUP_REMOVED lines=8> */
.L_x_39:
        /* <DEDUP_REMOVED lines=132> */
.L_x_33:
        /* <DEDUP_REMOVED lines=44> */
.L_x_40:
        /* <DEDUP_REMOVED lines=16> */
.L_x_4383:


//--------------------- .text._Z32group_norm_nhwc_bwd_scale_kernelI11Fp32IOFp32WLi192EEv26Group_norm_nhwc_bwd_params --------------------------
	.section	.text._Z32group_norm_nhwc_bwd_scale_kernelI11Fp32IOFp32WLi192EEv26Group_norm_nhwc_bwd_params,"ax",@progbits
	.align	128
        .global         _Z32group_norm_nhwc_bwd_scale_kernelI11Fp32IOFp32WLi192EEv26Group_norm_nhwc_bwd_params
        .type           _Z32group_norm_nhwc_bwd_scale_kernelI11Fp32IOFp32WLi192EEv26Group_norm_nhwc_bwd_params,@function
        .size           _Z32group_norm_nhwc_bwd_scale_kernelI11Fp32IOFp32WLi192EEv26Group_norm_nhwc_bwd_params,(.L_x_4384 - _Z32group_norm_nhwc_bwd_scale_kernelI11Fp32IOFp32WLi192EEv26Group_norm_nhwc_bwd_params)
        .other          _Z32group_norm_nhwc_bwd_scale_kernelI11Fp32IOFp32WLi192EEv26Group_norm_nhwc_bwd_params,@"STO_CUDA_ENTRY STV_DEFAULT"
_Z32group_norm_nhwc_bwd_scale_kernelI11Fp32IOFp32WLi192EEv26Group_norm_nhwc_bwd_params:
.text._Z32group_norm_nhwc_bwd_scale_kernelI11Fp32IOFp32WLi192EEv26Group_norm_nhwc_bwd_params:
        /* <DEDUP_REMOVED lines=75> */
.L_x_42:
[----:B------:R-:W-:Y:S05]  /*04b0*/  BSYNC B0 ;  /* 0x0000000000007941 */ /* 0x000fea0003800000 */
.L_x_41:
        /* <DEDUP_REMOVED lines=82> */
.L_x_45:
[----:B------:R-:W-:Y:S05]  /*09e0*/  @!P1 BRA `(.L_x_43) ;  /* 0x0000001000949947 */ /* 0x000fea0003800000 */
[----:B------:R-:W-:Y:S01]  /*09f0*/  IADD3 R24, R24, 0x1, RZ ;  /* 0x0000000118187810 */ /* 0x000fe20007ffe0ff */
[----:B------:R-:W-:-:S03]  /*0a00*/  ULDC.64 UR4, c[0x0][0x288] ;  /* 0x0000a20000047ab9 */ /* 0x000fc60000000a00 */
[----:B------:R-:W-:-:S07]  /*0a10*/  SHF.R.S32.HI R11, RZ, 0x1f, R24 ;  /* 0x0000001fff0b7819 */ /* 0x000fce0000011418 */
.L_x_46:
        /* <DEDUP_REMOVED lines=106> */
.L_x_44:
[----:B-----5:R-:W-:Y:S02]  /*10c0*/  LOP3.LUT P1, R6, R16, 0x3, RZ, 0xc0, !PT ;  /* 0x0000000310067812 */ /* 0x020fe4000782c0ff */
[----:B------:R-:W-:-:S04]  /*10d0*/  LOP3.LUT R16, RZ, R5, RZ, 0x33, !PT ;  /* 0x00000005ff107212 */ /* 0x000fc800078e33ff */
[----:B------:R-:W-:-:S07]  /*10e0*/  IADD3 R21, -R16, R21, RZ ;  /* 0x0000001510157210 */ /* 0x000fce0007ffe1ff */
[----:B------:R-:W-:Y:S05]  /*10f0*/  @!P1 BRA `(.L_x_47) ;  /* 0x0000000000a09947 */ /* 0x000fea0003800000 */
[----:B------:R-:W-:Y:S01]  /*1100*/  MOV R24, R6 ;  /* 0x0000000600187202 */ /* 0x000fe20000000f00 */
[----:B------:R-:W-:-:S06]  /*1110*/  ULDC.64 UR4, c[0x0][0x288] ;  /* 0x0000a20000047ab9 */ /* 0x000fcc0000000a00 */
.L_x_48:
        /* <DEDUP_REMOVED lines=38> */
.L_x_47:
        /* <DEDUP_REMOVED lines=8> */
.L_x_49:
        /* <DEDUP_REMOVED lines=132> */
.L_x_43:
        /* <DEDUP_REMOVED lines=44> */
.L_x_50:
        /* <DEDUP_REMOVED lines=16> */
.L_x_4384:


//--------------------- .text._Z32group_norm_nhwc_bwd_scale_kernelI11Fp32IOFp32WLi448EEv26Group_norm_nhwc_bwd_params --------------------------
	.section	.text._Z32group_norm_nhwc_bwd_scale_kernelI11Fp32IOFp32WLi448EEv26Group_norm_nhwc_bwd_params,"ax",@progbits
	.align	128
        .global         _Z32group_norm_nhwc_bwd_scale_kernelI11Fp32IOFp32WLi448EEv26Group_norm_nhwc_bwd_params
        .type           _Z32group_norm_nhwc_bwd_scale_kernelI11Fp32IOFp32WLi448EEv26Group_norm_nhwc_bwd_params,@function
        .size           _Z32group_norm_nhwc_bwd_scale_kernelI11Fp32IOFp32WLi448EEv26Group_norm_nhwc_bwd_params,(.L_x_4385 - _Z32group_norm_nhwc_bwd_scale_kernelI11Fp32IOFp32WLi448EEv26Group_norm_nhwc_bwd_params)
        .other          _Z32group_norm_nhwc_bwd_scale_kernelI11Fp32IOFp32WLi448EEv26Group_norm_nhwc_bwd_params,@"STO_CUDA_ENTRY STV_DEFAULT"
_Z32group_norm_nhwc_bwd_scale_kernelI11Fp32IOFp32WLi448EEv26Group_norm_nhwc_bwd_params:
.text._Z32group_norm_nhwc_bwd_scale_kernelI11Fp32IOFp32WLi448EEv26Group_norm_nhwc_bwd_params:
        /* <DEDUP_REMOVED lines=75> */
.L_x_52:
[----:B------:R-:W-:Y:S05]  /*04b0*/  BSYNC B0 ;  /* 0x0000000000007941 */ /* 0x000fea0003800000 */
.L_x_51:
        /* <DEDUP_REMOVED lines=82> */
.L_x_55:
[----:B------:R-:W-:Y:S05]  /*09e0*/  @!P1 BRA `(.L_x_53) ;  /* 0x0000001000949947 */ /* 0x000fea0003800000 */
[----:B------:R-:W-:Y:S01]  /*09f0*/  IADD3 R24, R24, 0x1, RZ ;  /* 0x0000000118187810 */ /* 0x000fe20007ffe0ff */
[----:B------:R-:W-:-:S03]  /*0a00*/  ULDC.64 UR4, c[0x0][0x288] ;  /* 0x0000a20000047ab9 */ /* 0x000fc60000000a00 */
[----:B------:R-:W-:-:S07]  /*0a10*/  SHF.R.S32.HI R11, RZ, 0x1f, R24 ;  /* 0x0000001fff0b7819 */ /* 0x000fce0000011418 */
.L_x_56:
        /* <DEDUP_REMOVED lines=106> */
.L_x_54:
[----:B-----5:R-:W-:Y:S02]  /*10c0*/  LOP3.LUT P1, R6, R16, 0x3, RZ, 0xc0, !PT ;  /* 0x0000000310067812 */ /* 0x020fe4000782c0ff */
[----:B------:R-:W-:-:S04]  /*10d0*/  LOP3.LUT R16, RZ, R5, RZ, 0x33, !PT ;  /* 0x00000005ff107212 */ /* 0x000fc800078e33ff */
[----:B------:R-:W-:-:S07]  /*10e0*/  IADD3 R21, -R16, R21, RZ ;  /* 0x0000001510157210 */ /* 0x000fce0007ffe1ff */
[----:B------:R-:W-:Y:S05]  /*10f0*/  @!P1 BRA `(.L_x_57) ;  /* 0x0000000000a09947 */ /* 0x000fea0003800000 */
[----:B------:R-:W-:Y:S01]  /*1100*/  MOV R24, R6 ;  /* 0x0000000600187202 */ /* 0x000fe20000000f00 */
[----:B------:R-:W-:-:S06]  /*1110*/  ULDC.64 UR4, c[0x0][0x288] ;  /* 0x0000a20000047ab9 */ /* 0x000fcc0000000a00 */
.L_x_58:
        /* <DEDUP_REMOVED lines=38> */
.L_x_57:
        /* <DEDUP_REMOVED lines=8> */
.L_x_59:
        /* <DEDUP_REMOVED lines=132> */
.L_x_53:
        /* <DEDUP_REMOVED lines=44> */
.L_x_60:
        /* <DEDUP_REMOVED lines=16> */
.L_x_4385:


//--------------------- .text._Z32group_norm_nhwc_bwd_scale_kernelI11Fp32IOFp32WLi256EEv26Group_norm_nhwc_bwd_params --------------------------
	.section	.text._Z32group_norm_nhwc_bwd_scale_kernelI11Fp32IOFp32WLi256EEv26Group_norm_nhwc_bwd_params,"ax",@progbits
	.align	128
        .global         _Z32group_norm_nhwc_bwd_scale_kernelI11Fp32IOFp32WLi256EEv26Group_norm_nhwc_bwd_params
        .type           _Z32group_norm_nhwc_bwd_scale_kernelI11Fp32IOFp32WLi256EEv26Group_norm_nhwc_bwd_params,@function
        .size           _Z32group_norm_nhwc_bwd_scale_kernelI11Fp32IOFp32WLi256EEv26Group_norm_nhwc_bwd_params,(.L_x_4386 - _Z32group_norm_nhwc_bwd_scale_kernelI11Fp32IOFp32WLi256EEv26Group_norm_nhwc_bwd_params)
        .other          _Z32group_norm_nhwc_bwd_scale_kernelI11Fp32IOFp32WLi256EEv26Group_norm_nhwc_bwd_params,@"STO_CUDA_ENTRY STV_DEFAULT"
_Z32group_norm_nhwc_bwd_scale_kernelI11Fp32IOFp32WLi256EEv26Group_norm_nhwc_bwd_params:
.text._Z32group_norm_nhwc_bwd_scale_kernelI11Fp32IOFp32WLi256EEv26Group_norm_nhwc_bwd_params:
        /* <DEDUP_REMOVED lines=75> */
.L_x_62:
[----:B------:R-:W-:Y:S05]  /*04b0*/  BSYNC B0 ;  /* 0x0000000000007941 */ /* 0x000fea0003800000 */
.L_x_61:
        /* <DEDUP_REMOVED lines=82> */
.L_x_65:
[----:B------:R-:W-:Y:S05]  /*09e0*/  @!P1 BRA `(.L_x_63) ;  /* 0x0000001000949947 */ /* 0x000fea0003800000 */
[----:B------:R-:W-:Y:S01]  /*09f0*/  IADD3 R24, R24, 0x1, RZ ;  /* 0x0000000118187810 */ /* 0x000fe20007ffe0ff */
[----:B------:R-:W-:-:S03]  /*0a00*/  ULDC.64 UR4, c[0x0][0x288] ;  /* 0x0000a20000047ab9 */ /* 0x000fc60000000a00 */
[----:B------:R-:W-:-:S07]  /*0a10*/  SHF.R.S32.HI R11, RZ, 0x1f, R24 ;  /* 0x0000001fff0b7819 */ /* 0x000fce0000011418 */
.L_x_66:
        /* <DEDUP_REMOVED lines=106> */
.L_x_64:
[----:B-----5:R-:W-:Y:S02]  /*10c0*/  LOP3.LUT P1, R6, R16, 0x3, RZ, 0xc0, !PT ;  /* 0x0000000310067812 */ /* 0x020fe4000782c0ff */
[----:B------:R-:W-:-:S04]  /*10d0*/  LOP3.LUT R16, RZ, R5, RZ, 0x33, !PT ;  /* 0x00000005ff107212 */ /* 0x000fc800078e33ff */
[----:B------:R-:W-:-:S07]  /*10e0*/  IADD3 R21, -R16, R21, RZ ;  /* 0x0000001510157210 */ /* 0x000fce0007ffe1ff */
[----:B------:R-:W-:Y:S05]  /*10f0*/  @!P1 BRA `(.L_x_67) ;  /* 0x0000000000a09947 */ /* 0x000fea0003800000 */
[----:B------:R-:W-:Y:S01]  /*1100*/  MOV R24, R6 ;  /* 0x0000000600187202 */ /* 0x000fe20000000f00 */
[----:B------:R-:W-:-:S06]  /*1110*/  ULDC.64 UR4, c[0x0][0x288] ;  /* 0x0000a20000047ab9 */ /* 0x000fcc0000000a00 */
.L_x_68:
        /* <DEDUP_REMOVED lines=38> */
.L_x_67:
        /* <DEDUP_REMOVED lines=8> */
.L_x_69:
        /* <DEDUP_REMOVED lines=132> */
.L_x_63:
        /* <DEDUP_REMOVED lines=44> */
.L_x_70:
        /* <DEDUP_REMOVED lines=16> */
.L_x_4386:


//--------------------- .text._Z32group_norm_nhwc_bwd_scale_kernelI11Fp32IOFp32WLi120EEv26Group_norm_nhwc_bwd_params --------------------------
	.section	.text._Z32group_norm_nhwc_bwd_scale_kernelI11Fp32IOFp32WLi120EEv26Group_norm_nhwc_bwd_params,"ax",@progbits
	.align	128
        .global         _Z32group_norm_nhwc_bwd_scale_kernelI11Fp32IOFp32WLi120EEv26Group_norm_nhwc_bwd_params
        .type           _Z32group_norm_nhwc_bwd_scale_kernelI11Fp32IOFp32WLi120EEv26Group_norm_nhwc_bwd_params,@function
        .size           _Z32group_norm_nhwc_bwd_scale_kernelI11Fp32IOFp32WLi120EEv26Group_norm_nhwc_bwd_params,(.L_x_4387 - _Z32group_norm_nhwc_bwd_scale_kernelI11Fp32IOFp32WLi120EEv26Group_norm_nhwc_bwd_params)
        .other          _Z32group_norm_nhwc_bwd_scale_kernelI11Fp32IOFp32WLi120EEv26Group_norm_nhwc_bwd_params,@"STO_CUDA_ENTRY STV_DEFAULT"
_Z32group_norm_nhwc_bwd_scale_kernelI11Fp32IOFp32WLi120EEv26Group_norm_nhwc_bwd_params:
.text._Z32group_norm_nhwc_bwd_scale_kernelI11Fp32IOFp32WLi120EEv26Group_norm_nhwc_bwd_params:
        /* <DEDUP_REMOVED lines=75> */
.L_x_72:
[----:B------:R-:W-:Y:S05]  /*04b0*/  BSYNC B0 ;  /* 0x0000000000007941 */ /* 0x000fea0003800000 */
.L_x_71:
        /* <DEDUP_REMOVED lines=82> */
.L_x_75:
[----:B------:R-:W-:Y:S05]  /*09e0*/  @!P1 BRA `(.L_x_73) ;  /* 0x0000001000949947 */ /* 0x000fea0003800000 */
[----:B------:R-:W-:Y:S01]  /*09f0*/  IADD3 R24, R24, 0x1, RZ ;  /* 0x0000000118187810 */ /* 0x000fe20007ffe0ff */
[----:B------:R-:W-:-:S03]  /*0a00*/  ULDC.64 UR4, c[0x0][0x288] ;  /* 0x0000a20000047ab9 */ /* 0x000fc60000000a00 */
[----:B------:R-:W-:-:S07]  /*0a10*/  SHF.R.S32.HI R11, RZ, 0x1f, R24 ;  /* 0x0000001fff0b7819 */ /* 0x000fce0000011418 */
.L_x_76:
        /* <DEDUP_REMOVED lines=106> */
.L_x_74:
[----:B-----5:R-:W-:Y:S02]  /*10c0*/  LOP3.LUT P1, R6, R16, 0x3, RZ, 0xc0, !PT ;  /* 0x0000000310067812 */ /* 0x020fe4000782c0ff */
[----:B------:R-:W-:-:S04]  /*10d0*/  LOP3.LUT R16, RZ, R5, RZ, 0x33, !PT ;  /* 0x00000005ff107212 */ /* 0x000fc800078e33ff */
[----:B------:R-:W-:-:S07]  /*10e0*/  IADD3 R21, -R16, R21, RZ ;  /* 0x0000001510157210 */ /* 0x000fce0007ffe1ff */
[----:B------:R-:W-:Y:S05]  /*10f0*/  @!P1 BRA `(.L_x_77) ;  /* 0x0000000000a09947 */ /* 0x000fea0003800000 */
[----:B------:R-:W-:Y:S01]  /*1100*/  MOV R24, R6 ;  /* 0x0000000600187202 */ /* 0x000fe20000000f00 */
[----:B------:R-:W-:-:S06]  /*1110*/  ULDC.64 UR4, c[0x0][0x288] ;  /* 0x0000a20000047ab9 */ /* 0x000fcc0000000a00 */
.L_x_78:
        /* <DEDUP_REMOVED lines=38> */
.L_x_77:
        /* <DEDUP_REMOVED lines=8> */
.L_x_79:
        /* <DEDUP_REMOVED lines=132> */
.L_x_73:
        /* <DEDUP_REMOVED lines=44> */
.L_x_80:
        /* <DEDUP_REMOVED lines=16> */
.L_x_4387:


//--------------------- .text._Z32group_norm_nhwc_bwd_scale_kernelI11Fp32IOFp32WLi140EEv26Group_norm_nhwc_bwd_params --------------------------
	.section	.text._Z32group_norm_nhwc_bwd_scale_kernelI11Fp32IOFp32WLi140EEv26Group_norm_nhwc_bwd_params,"ax",@progbits
	.align	128
        .global         _Z32group_norm_nhwc_bwd_scale_kernelI11Fp32IOFp32WLi140EEv26Group_norm_nhwc_bwd_params
        .type           _Z32group_norm_nhwc_bwd_scale_kernelI11Fp32IOFp32WLi140EEv26Group_norm_nhwc_bwd_params,@function
        .size           _Z32group_norm_nhwc_bwd_scale_kernelI11Fp32IOFp32WLi140EEv26Group_norm_nhwc_bwd_params,(.L_x_4388 - _Z32group_norm_nhwc_bwd_scale_kernelI11Fp32IOFp32WLi140EEv26Group_norm_nhwc_bwd_params)
        .other          _Z32group_norm_nhwc_bwd_scale_kernelI11Fp32IOFp32WLi140EEv26Group_norm_nhwc_bwd_params,@"STO_CUDA_ENTRY STV_DEFAULT"
_Z32group_norm_nhwc_bwd_scale_kernelI11Fp32IOFp32WLi140EEv26Group_norm_nhwc_bwd_params:
.text._Z32group_norm_nhwc_bwd_scale_kernelI11Fp32IOFp32WLi140EEv26Group_norm_nhwc_bwd_params:
        /* <DEDUP_REMOVED lines=75> */
.L_x_82:
[----:B------:R-:W-:Y:S05]  /*04b0*/  BSYNC B0 ;  /* 0x0000000000007941 */ /* 0x000fea0003800000 */
.L_x_81:
        /* <DEDUP_REMOVED lines=82> */
.L_x_85:
[----:B------:R-:W-:Y:S05]  /*09e0*/  @!P1 BRA `(.L_x_83) ;  /* 0x0000001000949947 */ /* 0x000fea0003800000 */
[----:B------:R-:W-:Y:S01]  /*09f0*/  IADD3 R24, R24, 0x1, RZ ;  /* 0x0000000118187810 */ /* 0x000fe20007ffe0ff */
[----:B------:R-:W-:-:S03]  /*0a00*/  ULDC.64 UR4, c[0x0][0x288] ;  /* 0x0000a20000047ab9 */ /* 0x000fc60000000a00 */
[----:B------:R-:W-:-:S07]  /*0a10*/  SHF.R.S32.HI R11, RZ, 0x1f, R24 ;  /* 0x0000001fff0b7819 */ /* 0x000fce0000011418 */
.L_x_86:
        /* <DEDUP_REMOVED lines=106> */
.L_x_84:
[----:B-----5:R-:W-:Y:S02]  /*10c0*/  LOP3.LUT P1, R6, R16, 0x3, RZ, 0xc0, !PT ;  /* 0x0000000310067812 */ /* 0x020fe4000782c0ff */
[----:B------:R-:W-:-:S04]  /*10d0*/  LOP3.LUT R16, RZ, R5, RZ, 0x33, !PT ;  /* 0x00000005ff107212 */ /* 0x000fc800078e33ff */
[----:B------:R-:W-:-:S07]  /*10e0*/  IADD3 R21, -R16, R21, RZ ;  /* 0x0000001510157210 */ /* 0x000fce0007ffe1ff */
[----:B------:R-:W-:Y:S05]  /*10f0*/  @!P1 BRA `(.L_x_87) ;  /* 0x0000000000a09947 */ /* 0x000fea0003800000 */
[----:B------:R-:W-:Y:S01]  /*1100*/  MOV R24, R6 ;  /* 0x0000000600187202 */ /* 0x000fe20000000f00 */
[----:B------:R-:W-:-:S06]  /*1110*/  ULDC.64 UR4, c[0x0][0x288] ;  /* 0x0000a20000047ab9 */ /* 0x000fcc0000000a00 */
.L_x_88:
        /* <DEDUP_REMOVED lines=38> */
.L_x_87:
        /* <DEDUP_REMOVED lines=8> */
.L_x_89:
        /* <DEDUP_REMOVED lines=132> */
.L_x_83:
        /* <DEDUP_REMOVED lines=44> */
.L_x_90:
        /* <DEDUP_REMOVED lines=16> */
.L_x_4388:


//--------------------- .text._Z32group_norm_nhwc_bwd_scale_kernelI11Fp32IOFp32WLi160EEv26Group_norm_nhwc_bwd_params --------------------------
	.section	.text._Z32group_norm_nhwc_bwd_scale_kernelI11Fp32IOFp32WLi160EEv26Group_norm_nhwc_bwd_params,"ax",@progbits
	.align	128
        .global         _Z32group_norm_nhwc_bwd_scale_kernelI11Fp32IOFp32WLi160EEv26Group_norm_nhwc_bwd_params
        .type           _Z32group_norm_nhwc_bwd_scale_kernelI11Fp32IOFp32WLi160EEv26Group_norm_nhwc_bwd_params,@function
        .size           _Z32group_norm_nhwc_bwd_scale_kernelI11Fp32IOFp32WLi160EEv26Group_norm_nhwc_bwd_params,(.L_x_4389 - _Z32group_norm_nhwc_bwd_scale_kernelI11Fp32IOFp32WLi160EEv26Group_norm_nhwc_bwd_params)
        .other          _Z32group_norm_nhwc_bwd_scale_kernelI11Fp32IOFp32WLi160EEv26Group_norm_nhwc_bwd_params,@"STO_CUDA_ENTRY STV_DEFAULT"
_Z32group_norm_nhwc_bwd_scale_kernelI11Fp32IOFp32WLi160EEv26Group_norm_nhwc_bwd_params:
.text._Z32group_norm_nhwc_bwd_scale_kernelI11Fp32IOFp32WLi160EEv26Group_norm_nhwc_bwd_params:
        /* <DEDUP_REMOVED lines=75> */
.L_x_92:
[----:B------:R-:W-:Y:S05]  /*04b0*/  BSYNC B0 ;  /* 0x0000000000007941 */ /* 0x000fea0003800000 */
.L_x_91:
        /* <DEDUP_REMOVED lines=82> */
.L_x_95:
[----:B------:R-:W-:Y:S05]  /*09e0*/  @!P1 BRA `(.L_x_93) ;  /* 0x0000001000949947 */ /* 0x000fea0003800000 */
[----:B------:R-:W-:Y:S01]  /*09f0*/  IADD3 R24, R24, 0x1, RZ ;  /* 0x0000000118187810 */ /* 0x000fe20007ffe0ff */
[----:B------:R-:W-:-:S03]  /*0a00*/  ULDC.64 UR4, c[0x0][0x288] ;  /* 0x0000a20000047ab9 */ /* 0x000fc60000000a00 */
[----:B------:R-:W-:-:S07]  /*0a10*/  SHF.R.S32.HI R11, RZ, 0x1f, R24 ;  /* 0x0000001fff0b7819 */ /* 0x000fce0000011418 */
.L_x_96:
        /* <DEDUP_REMOVED lines=106> */
.L_x_94:
[----:B-----5:R-:W-:Y:S02]  /*10c0*/  LOP3.LUT P1, R6, R16, 0x3, RZ, 0xc0, !PT ;  /* 0x0000000310067812 */ /* 0x020fe4000782c0ff */
[----:B------:R-:W-:-:S04]  /*10d0*/  LOP3.LUT R16, RZ, R5, RZ, 0x33, !PT ;  /* 0x00000005ff107212 */ /* 0x000fc800078e33ff */
[----:B------:R-:W-:-:S07]  /*10e0*/  IADD3 R21, -R16, R21, RZ ;  /* 0x0000001510157210 */ /* 0x000fce0007ffe1ff */
[----:B------:R-:W-:Y:S05]  /*10f0*/  @!P1 BRA `(.L_x_97) ;  /* 0x0000000000a09947 */ /* 0x000fea0003800000 */
[----:B------:R-:W-:Y:S01]  /*1100*/  MOV R24, R6 ;  /* 0x0000000600187202 */ /* 0x000fe20000000f00 */
[----:B------:R-:W-:-:S06]  /*1110*/  ULDC.64 UR4, c[0x0][0x288] ;  /* 0x0000a20000047ab9 */ /* 0x000fcc0000000a00 */
.L_x_98:
        /* <DEDUP_REMOVED lines=38> */
.L_x_97:
        /* <DEDUP_REMOVED lines=8> */
.L_x_99:
        /* <DEDUP_REMOVED lines=132> */
.L_x_93:
        /* <DEDUP_REMOVED lines=44> */
.L_x_100:
        /* <DEDUP_REMOVED lines=16> */
.L_x_4389:


//--------------------- .text._Z32group_norm_nhwc_bwd_scale_kernelI11Fp32IOBf16WLi196EEv26Group_norm_nhwc_bwd_params --------------------------
	.section	.text._Z32group_norm_nhwc_bwd_scale_kernelI11Fp32IOBf16WLi196EEv26Group_norm_nhwc_bwd_params,"ax",@progbits
	.align	128
        .global         _Z32group_norm_nhwc_bwd_scale_kernelI11Fp32IOBf16WLi196EEv26Group_norm_nhwc_bwd_params
        .type           _Z32group_norm_nhwc_bwd_scale_kernelI11Fp32IOBf16WLi196EEv26Group_norm_nhwc_bwd_params,@function
        .size           _Z32group_norm_nhwc_bwd_scale_kernelI11Fp32IOBf16WLi196EEv26Group_norm_nhwc_bwd_params,(.L_x_4390 - _Z32group_norm_nhwc_bwd_scale_kernelI11Fp32IOBf16WLi196EEv26Group_norm_nhwc_bwd_params)
        .other          _Z32group_norm_nhwc_bwd_scale_kernelI11Fp32IOBf16WLi196EEv26Group_norm_nhwc_bwd_params,@"STO_CUDA_ENTRY STV_DEFAULT"
_Z32group_norm_nhwc_bwd_scale_kernelI11Fp32IOBf16WLi196EEv26Group_norm_nhwc_bwd_params:
.text._Z32group_norm_nhwc_bwd_scale_kernelI11Fp32IOBf16WLi196EEv26Group_norm_nhwc_bwd_params:
[----:B------:R-:W-:Y:S08]  /*0000*/  LDC R1, c[0x0][0x28] ;  /* 0x00000a00ff017b82 */ /* 0x000ff00000000800 */
[----:B------:R-:W0:Y:S01]  /*0010*/  LDC R7, c[0x0][0x2b4] ;  /* 0x0000ad00ff077b82 */ /* 0x000e220000000800 */
[----:B------:R-:W1:Y:S01]  /*0020*/  S2R R22, SR_TID.X ;  /* 0x0000000000167919 */ /* 0x000e620000002100 */
[----:B------:R-:W-:Y:S01]  /*0030*/  ULDC UR4, c[0x0][0x2a0] ;  /* 0x0000a80000047ab9 */ /* 0x000fe20000000800 */
[----:B------:R-:W-:-:S05]  /*0040*/  ULDC.64 UR8, c[0x0][0x208] ;  /* 0x0000820000087ab9 */ /* 0x000fca0000000a00 */
[----:B------:R-:W2:Y:S08]  /*0050*/  S2UR UR6, SR_CTAID.X ;  /* 0x00000000000679c3 */ /* 0x000eb00000002500 */
[----:B------:R-:W2:Y:S08]  /*0060*/  LDC R23, c[0x0][0x2b8] ;  /* 0x0000ae00ff177b82 */ /* 0x000eb00000000800 */
[----:B------:R-:W3:Y:S01]  /*0070*/  LDC.64 R12, c[0x0][0x248] ;  /* 0x00009200ff0c7b82 */ /* 0x000ee20000000a00 */
[----:B0-----:R-:W-:Y:S01]  /*0080*/  IABS R5, R7 ;  /* 0x0000000700057213 */ /* 0x001fe20000000000 */
[----:B------:R-:W-:Y:S01]  /*0090*/  HFMA2.MMA R14, -RZ, RZ, 0, 0 ;  /* 0x00000000ff0e7435 */ /* 0x000fe200000001ff */
[----:B------:R-:W-:Y:S01]  /*00a0*/  MOV R11, RZ ;  /* 0x000000ff000b7202 */ /* 0x000fe20000000f00 */
[----:B------:R-:W-:Y:S01]  /*00b0*/  ULDC UR10, c[0x0][0x2bc] ;  /* 0x0000af00000a7ab9 */ /* 0x000fe20000000800 */
[----:B------:R-:W0:Y:S03]  /*00c0*/  I2F.RP R0, R5 ;  /* 0x0000000500007306 */ /* 0x000e260000209400 */
[----:B------:R-:W4:Y:S01]  /*00d0*/  S2UR UR7, SR_CTAID.Y ;  /* 0x00000000000779c3 */ /* 0x000f220000002600 */
[----:B-1----:R-:W-:-:S05]  /*00e0*/  SHF.L.U32 R22, R22, 0x1, RZ ;  /* 0x0000000116167819 */ /* 0x002fca00000006ff */
[----:B--2---:R-:W-:Y:S02]  /*00f0*/  IMAD R22, R23, UR6, R22 ;  /* 0x0000000617167c24 */ /* 0x004fe4000f8e0216 */
[----:B------:R-:W4:Y:S01]  /*0100*/  LDC R8, c[0x0][0x2ac] ;  /* 0x0000ab00ff087b82 */ /* 0x000f220000000800 */
[----:B0-----:R-:W0:Y:S02]  /*0110*/  MUFU.RCP R0, R0 ;  /* 0x0000000000007308 */ /* 0x001e240000001000 */
[----:B0-----:R-:W-:Y:S02]  /*0120*/  IADD3 R2, R0, 0xffffffe, RZ ;  /* 0x0ffffffe00027810 */ /* 0x001fe40007ffe0ff */
[----:B------:R-:W-:-:S04]  /*0130*/  IABS R0, R22 ;  /* 0x0000001600007213 */ /* 0x000fc80000000000 */
[----:B------:R0:W1:Y:S02]  /*0140*/  F2I.FTZ.U32.TRUNC.NTZ R3, R2 ;  /* 0x0000000200037305 */ /* 0x000064000021f000 */
[----:B0-----:R-:W-:Y:S01]  /*0150*/  HFMA2.MMA R2, -RZ, RZ, 0, 0 ;  /* 0x00000000ff027435 */ /* 0x001fe200000001ff */
[----:B-1----:R-:W-:-:S04]  /*0160*/  IMAD.MOV R4, RZ, RZ, -R3 ;  /* 0x000000ffff047224 */ /* 0x002fc800078e0a03 */
[----:B------:R-:W-:-:S05]  /*0170*/  IMAD R9, R4, R5, RZ ;  /* 0x0000000504097224 */ /* 0x000fca00078e02ff */
[----:B------:R-:W-:-:S06]  /*0180*/  IMAD.HI.U32 R3, R3, R9, R2 ;  /* 0x0000000903037227 */ /* 0x000fcc00078e0002 */
[----:B------:R-:W-:-:S05]  /*0190*/  IMAD.HI.U32 R3, R3, R0, RZ ;  /* 0x0000000003037227 */ /* 0x000fca00078e00ff */
[----:B------:R-:W-:-:S05]  /*01a0*/  IADD3 R2, -R3, RZ, RZ ;  /* 0x000000ff03027210 */ /* 0x000fca0007ffe1ff */
[C---:B------:R-:W-:Y:S02]  /*01b0*/  IMAD R2, R5.reuse, R2, R0 ;  /* 0x0000000205027224 */ /* 0x040fe400078e0200 */
[----:B------:R-:W0:Y:S03]  /*01c0*/  S2R R0, SR_CTAID.Z ;  /* 0x0000000000007919 */ /* 0x000e260000002700 */
[----:B------:R-:W-:-:S13]  /*01d0*/  ISETP.GT.U32.AND P1, PT, R5, R2, PT ;  /* 0x000000020500720c */ /* 0x000fda0003f24070 */
[----:B------:R-:W-:Y:S01]  /*01e0*/  @!P1 IMAD.IADD R2, R2, 0x1, -R5 ;  /* 0x0000000102029824 */ /* 0x000fe200078e0a05 */
[----:B------:R-:W-:Y:S02]  /*01f0*/  @!P1 IADD3 R3, R3, 0x1, RZ ;  /* 0x0000000103039810 */ /* 0x000fe40007ffe0ff */
[----:B------:R-:W-:Y:S02]  /*0200*/  ISETP.NE.AND P1, PT, R7, RZ, PT ;  /* 0x000000ff0700720c */ /* 0x000fe40003f25270 */
[----:B------:R-:W-:Y:S02]  /*0210*/  ISETP.GE.U32.AND P0, PT, R2, R5, PT ;  /* 0x000000050200720c */ /* 0x000fe40003f06070 */
[----:B------:R-:W-:-:S04]  /*0220*/  LOP3.LUT R2, R22, R7, RZ, 0x3c, !PT ;  /* 0x0000000716027212 */ /* 0x000fc800078e3cff */
[----:B------:R-:W-:-:S07]  /*0230*/  ISETP.GE.AND P2, PT, R2, RZ, PT ;  /* 0x000000ff0200720c */ /* 0x000fce0003f46270 */
[----:B------:R-:W-:-:S05]  /*0240*/  @P0 IADD3 R3, R3, 0x1, RZ ;  /* 0x0000000103030810 */ /* 0x000fca0007ffe0ff */
[----:B------:R-:W-:-:S05]  /*0250*/  IMAD.MOV.U32 R9, RZ, RZ, R3 ;  /* 0x000000ffff097224 */ /* 0x000fca00078e0003 */
[----:B------:R-:W-:Y:S02]  /*0260*/  @!P2 IADD3 R9, -R9, RZ, RZ ;  /* 0x000000ff0909a210 */ /* 0x000fe40007ffe1ff */
[----:B------:R-:W-:-:S05]  /*0270*/  @!P1 LOP3.LUT R9, RZ, R7, RZ, 0x33, !PT ;  /* 0x00000007ff099212 */ /* 0x000fca00078e33ff */
[----:B0-----:R-:W-:-:S04]  /*0280*/  IMAD R3, R0, UR4, R9 ;  /* 0x0000000400037c24 */ /* 0x001fc8000f8e0209 */
[----:B---3--:R-:W-:-:S06]  /*0290*/  IMAD.WIDE R12, R3, 0x8, R12 ;  /* 0x00000008030c7825 */ /* 0x008fcc00078e020c */
[----:B------:R-:W2:Y:S01]  /*02a0*/  LDG.E.64 R12, desc[UR8][R12.64] ;  /* 0x000000080c0c7981 */ /* 0x000ea2000c1e1b00 */
[----:B------:R-:W-:-:S13]  /*02b0*/  ISETP.GE.AND P0, PT, R9, UR4, PT ;  /* 0x0000000409007c0c */ /* 0x000fda000bf06270 */
[----:B------:R-:W0:Y:S01]  /*02c0*/  @!P0 LDC.64 R6, c[0x0][0x268] ;  /* 0x00009a00ff068b82 */ /* 0x000e220000000a00 */
[----:B------:R-:W-:-:S05]  /*02d0*/  @!P0 SHF.L.U32 R2, R0, 0x1, RZ ;  /* 0x0000000100028819 */ /* 0x000fca00000006ff */
[C---:B------:R-:W-:Y:S02]  /*02e0*/  @!P0 VIADD R3, R2.reuse, 0x1 ;  /* 0x0000000102038836 */ /* 0x040fe40000000000 */
[--C-:B------:R-:W-:Y:S02]  /*02f0*/  @!P0 IMAD R5, R2, UR4, R9.reuse ;  /* 0x0000000402058c24 */ /* 0x100fe4000f8e0209 */
[----:B------:R-:W-:Y:S01]  /*0300*/  @!P0 IMAD R3, R3, UR4, R9 ;  /* 0x0000000403038c24 */ /* 0x000fe2000f8e0209 */
[----:B------:R-:W-:Y:S01]  /*0310*/  ULDC.64 UR4, c[0x0][0x288] ;  /* 0x0000a20000047ab9 */ /* 0x000fe20000000a00 */
[----:B0-----:R-:W-:-:S04]  /*0320*/  @!P0 IMAD.WIDE R4, R5, 0x4, R6 ;  /* 0x0000000405048825 */ /* 0x001fc800078e0206 */
[----:B------:R-:W-:Y:S01]  /*0330*/  @!P0 IMAD.WIDE R6, R3, 0x4, R6 ;  /* 0x0000000403068825 */ /* 0x000fe200078e0206 */
[----:B------:R-:W3:Y:S01]  /*0340*/  @!P0 LDG.E R11, desc[UR8][R4.64] ;  /* 0x00000008040b8981 */ /* 0x000ee2000c1e1900 */
[----:B------:R-:W0:Y:S03]  /*0350*/  LDC.64 R2, c[0x0][0x290] ;  /* 0x0000a400ff027b82 */ /* 0x000e260000000a00 */
[----:B------:R1:W5:Y:S01]  /*0360*/  @!P0 LDG.E R14, desc[UR8][R6.64] ;  /* 0x00000008060e8981 */ /* 0x000362000c1e1900 */
[----:B------:R-:W-:Y:S01]  /*0370*/  IMAD.MOV.U32 R9, RZ, RZ, 0x3f800000 ;  /* 0x3f800000ff097424 */ /* 0x000fe200078e00ff */
[----:B------:R-:W-:Y:S01]  /*0380*/  SHF.R.S32.HI R23, RZ, 0x1f, R22 ;  /* 0x0000001fff177819 */ /* 0x000fe20000011416 */
[----:B------:R-:W-:Y:S01]  /*0390*/  BSSY B0, `(.L_x_101) ;  /* 0x0000027000007945 */ /* 0x000fe20003800000 */
[----:B-1----:R-:W-:Y:S01]  /*03a0*/  CS2R R6, SRZ ;  /* 0x0000000000067805 */ /* 0x002fe2000001ff00 */
[----:B--2---:R-:W-:Y:S01]  /*03b0*/  FFMA.FTZ R16, -R12, R12, R13 ;  /* 0x0000000c0c107223 */ /* 0x004fe2000001010d */
[----:B----4-:R-:W-:-:S04]  /*03c0*/  IMAD R13, R8, UR7, RZ ;  /* 0x00000007080d7c24 */ /* 0x010fc8000f8e02ff */
[----:B------:R-:W-:Y:S02]  /*03d0*/  FSETP.GTU.FTZ.AND P0, PT, R16, RZ, PT ;  /* 0x000000ff1000720b */ /* 0x000fe40003f1c000 */
[----:B------:R-:W-:Y:S02]  /*03e0*/  SHF.R.S32.HI R10, RZ, 0x1f, R13 ;  /* 0x0000001fff0a7819 */ /* 0x000fe4000001140d */
[----:B------:R-:W-:-:S04]  /*03f0*/  IADD3 R17, P1, R13, R8, RZ ;  /* 0x000000080d117210 */ /* 0x000fc80007f3e0ff */
[----:B------:R-:W-:Y:S02]  /*0400*/  LEA.HI.X.SX32 R4, R8, R10, 0x1, P1 ;  /* 0x0000000a08047211 */ /* 0x000fe400008f0eff */
[----:B0-----:R-:W-:-:S03]  /*0410*/  ISETP.LT.U32.AND P1, PT, R17, R2, PT ;  /* 0x000000021100720c */ /* 0x001fc60003f21070 */
[----:B------:R-:W0:Y:S01]  /*0420*/  @P0 LDC R15, c[0x0][0x250] ;  /* 0x00009400ff0f0b82 */ /* 0x000e220000000800 */
[----:B------:R-:W-:Y:S02]  /*0430*/  ISETP.LT.AND.EX P1, PT, R4, R3, PT, P1 ;  /* 0x000000030400720c */ /* 0x000fe40003f21310 */
[----:B------:R-:W-:Y:S02]  /*0440*/  CS2R R4, SRZ ;  /* 0x0000000000047805 */ /* 0x000fe4000001ff00 */
[----:B------:R-:W-:-:S04]  /*0450*/  SEL R8, R17, R2, P1 ;  /* 0x0000000211087207 */ /* 0x000fc80000800000 */
[----:B------:R-:W-:Y:S01]  /*0460*/  ISETP.GE.AND P2, PT, R13, R8, PT ;  /* 0x000000080d00720c */ /* 0x000fe20003f46270 */
[----:B0-----:R-:W-:Y:S01]  /*0470*/  @P0 FADD.FTZ R15, R16, R15 ;  /* 0x0000000f100f0221 */ /* 0x001fe20000010000 */
[----:B---3--:R-:W-:-:S03]  /*0480*/  FMUL.FTZ R3, R11, UR10 ;  /* 0x0000000a0b037c20 */ /* 0x008fc60008410000 */
[----:B------:R0:W1:Y:S01]  /*0490*/  @P0 MUFU.RSQ R9, R15 ;  /* 0x0000000f00090308 */ /* 0x0000620000001400 */
[----:B------:R-:W-:Y:S01]  /*04a0*/  ISETP.GE.U32.AND P0, PT, R22, UR4, PT ;  /* 0x0000000416007c0c */ /* 0x000fe2000bf06070 */
[----:B-----5:R-:W-:-:S03]  /*04b0*/  FMUL.FTZ R2, R14, UR10 ;  /* 0x0000000a0e027c20 */ /* 0x020fc60008410000 */
[----:B------:R-:W-:-:S13]  /*04c0*/  ISETP.GE.AND.EX P0, PT, R23, UR5, PT, P0 ;  /* 0x0000000517007c0c */ /* 0x000fda000bf06300 */
[----:B01----:R-:W-:Y:S05]  /*04d0*/  @P0 BRA `(.L_x_102) ;  /* 0x0000000000480947 */ /* 0x003fea0003800000 */
[----:B------:R-:W-:Y:S01]  /*04e0*/  ULDC.U8 UR10, c[0x0][0x2a4] ;  /* 0x0000a900000a7ab9 */ /* 0x000fe20000000000 */
[C---:B------:R-:W-:Y:S02]  /*04f0*/  SHF.L.U32 R7, R22.reuse, 0x1, RZ ;  /* 0x0000000116077819 */ /* 0x040fe400000006ff */
[----:B------:R-:W-:Y:S01]  /*0500*/  ISETP.NE.AND P1, PT, RZ, UR10, PT ;  /* 0x0000000aff007c0c */ /* 0x000fe2000bf25270 */
[----:B------:R-:W-:Y:S01]  /*0510*/  ULDC.64 UR10, c[0x0][0x238] ;  /* 0x00008e00000a7ab9 */ /* 0x000fe20000000a00 */
[----:B------:R-:W-:Y:S02]  /*0520*/  SHF.L.U64.HI R4, R22, 0x1, R23 ;  /* 0x0000000116047819 */ /* 0x000fe40000010217 */
[----:B------:R-:W-:-:S04]  /*0530*/  IADD3 R14, P3, R7, UR10, RZ ;  /* 0x0000000a070e7c10 */ /* 0x000fc8000ff7e0ff */
[----:B------:R-:W-:-:S05]  /*0540*/  IADD3.X R15, R4, UR11, RZ, P3, !PT ;  /* 0x0000000b040f7c10 */ /* 0x000fca0009ffe4ff */
[----:B------:R-:W0:Y:S02]  /*0550*/  @P1 LDC.64 R16, c[0x0][0x240] ;  /* 0x00009000ff101b82 */ /* 0x000e240000000a00 */
[----:B0-----:R-:W-:Y:S02]  /*0560*/  @P1 IADD3 R16, P4, R7, R16, RZ ;  /* 0x0000001007101210 */ /* 0x001fe40007f9e0ff */
[----:B------:R-:W2:Y:S02]  /*0570*/  LDG.E.U16 R7, desc[UR8][R14.64] ;  /* 0x000000080e077981 */ /* 0x000ea4000c1e1500 */
[----:B------:R-:W-:Y:S02]  /*0580*/  @P1 IADD3.X R17, R4, R17, RZ, P4, !PT ;  /* 0x0000001104111210 */ /* 0x000fe400027fe4ff */
[----:B------:R-:W3:Y:S04]  /*0590*/  LDG.E.U16 R4, desc[UR8][R14.64+0x2] ;  /* 0x000002080e047981 */ /* 0x000ee8000c1e1500 */
[----:B------:R-:W4:Y:S04]  /*05a0*/  @P1 LDG.E.U16 R18, desc[UR8][R16.64] ;  /* 0x0000000810121981 */ /* 0x000f28000c1e1500 */
[----:B------:R-:W5:Y:S01]  /*05b0*/  @P1 LDG.E.U16 R11, desc[UR8][R16.64+0x2] ;  /* 0x00000208100b1981 */ /* 0x000f62000c1e1500 */
[----:B--2---:R-:W-:Y:S01]  /*05c0*/  SHF.L.U32 R7, R7, 0x10, RZ ;  /* 0x0000001007077819 */ /* 0x004fe200000006ff */
[----:B---3--:R-:W-:-:S02]  /*05d0*/  IMAD.U32 R4, R4, 0x10000, RZ ;  /* 0x0001000004047824 */ /* 0x008fc400078e00ff */
[----:B----4-:R-:W-:Y:S01]  /*05e0*/  @P1 IMAD.U32 R6, R18, 0x10000, RZ ;  /* 0x0001000012061824 */ /* 0x010fe200078e00ff */
[----:B-----5:R-:W-:-:S07]  /*05f0*/  @P1 SHF.L.U32 R5, R11, 0x10, RZ ;  /* 0x000000100b051819 */ /* 0x020fce00000006ff */
.L_x_102:
[----:B------:R-:W-:Y:S05]  /*0600*/  BSYNC B0 ;  /* 0x0000000000007941 */ /* 0x000fea0003800000 */
.L_x_101:
[----:B------:R-:W-:Y:S05]  /*0610*/  @P2 BRA `(.L_x_103) ;  /* 0x0000000800cc2947 */ /* 0x000fea0003800000 */
[-C--:B------:R-:W-:Y:S01]  /*0620*/  IADD3 R11, -R13, R8.reuse, RZ ;  /* 0x000000080d0b7210 */ /* 0x080fe20007ffe1ff */
[----:B------:R-:W-:Y:S01]  /*0630*/  ULDC.64 UR10, c[0x0][0x298] ;  /* 0x0000a600000a7ab9 */ /* 0x000fe20000000a00 */
[----:B------:R-:W-:Y:S01]  /*0640*/  SHF.R.S32.HI R16, RZ, 0x1f, R0 ;  /* 0x0000001fff107819 */ /* 0x000fe20000011400 */
[----:B------:R-:W-:Y:S01]  /*0650*/  IMAD.WIDE.U32 R24, R0, UR10, R22 ;  /* 0x0000000a00187c25 */ /* 0x000fe2000f8e0016 */
[----:B------:R-:W-:Y:S02]  /*0660*/  LOP3.LUT R11, R11, 0x1, RZ, 0xc0, !PT ;  /* 0x000000010b0b7812 */ /* 0x000fe400078ec0ff */
[----:B------:R-:W-:Y:S02]  /*0670*/  IADD3 R14, -R13, -0x2, RZ ;  /* 0xfffffffe0d0e7810 */ /* 0x000fe40007ffe1ff */
[----:B------:R-:W-:Y:S02]  /*0680*/  ISETP.NE.U32.AND P2, PT, R11, 0x1, PT ;  /* 0x000000010b00780c */ /* 0x000fe40003f45070 */
[----:B------:R-:W-:-:S04]  /*0690*/  LOP3.LUT R15, RZ, R8, RZ, 0x33, !PT ;  /* 0x00000008ff0f7212 */ /* 0x000fc800078e33ff */
[----:B------:R-:W-:Y:S01]  /*06a0*/  ISETP.NE.AND P1, PT, R14, R15, PT ;  /* 0x0000000f0e00720c */ /* 0x000fe20003f25270 */
[----:B------:R-:W-:Y:S01]  /*06b0*/  IMAD R15, R16, UR10, RZ ;  /* 0x0000000a100f7c24 */ /* 0x000fe2000f8e02ff */
[----:B------:R-:W-:-:S03]  /*06c0*/  ULDC.U8 UR10, c[0x0][0x2a4] ;  /* 0x0000a900000a7ab9 */ /* 0x000fc60000000000 */
[----:B------:R-:W-:-:S05]  /*06d0*/  IMAD R15, R0, UR11, R15 ;  /* 0x0000000b000f7c24 */ /* 0x000fca000f8e020f */
[----:B------:R-:W-:Y:S01]  /*06e0*/  IADD3 R11, R25, R15, RZ ;  /* 0x0000000f190b7210 */ /* 0x000fe20007ffe0ff */
[----:B------:R-:W-:Y:S06]  /*06f0*/  @P2 BRA `(.L_x_104) ;  /* 0x0000000000cc2947 */ /* 0x000fec0003800000 */
[----:B------:R-:W0:Y:S01]  /*0700*/  @!P0 LDC.64 R14, c[0x0][0x230] ;  /* 0x00008c00ff0e8b82 */ /* 0x000e220000000a00 */
[----:B------:R-:W-:Y:S02]  /*0710*/  IMAD R16, R10, UR4, RZ ;  /* 0x000000040a107c24 */ /* 0x000fe4000f8e02ff */
[----:B------:R-:W-:Y:S02]  /*0720*/  IMAD.MOV.U32 R10, RZ, RZ, R24 ;  /* 0x000000ffff0a7224 */ /* 0x000fe400078e0018 */
[C---:B------:R-:W-:Y:S02]  /*0730*/  IMAD R17, R13.reuse, UR5, R16 ;  /* 0x000000050d117c24 */ /* 0x040fe4000f8e0210 */
[----:B------:R-:W-:-:S05]  /*0740*/  IMAD.WIDE.U32 R26, R13, UR4, R10 ;  /* 0x000000040d1a7c25 */ /* 0x000fca000f8e000a */
[----:B------:R-:W-:Y:S02]  /*0750*/  IADD3 R20, R27, R17, RZ ;  /* 0x000000111b147210 */ /* 0x000fe40007ffe0ff */
[----:B------:R-:W-:Y:S02]  /*0760*/  CS2R R16, SRZ ;  /* 0x0000000000107805 */ /* 0x000fe4000001ff00 */
[C---:B------:R-:W-:Y:S02]  /*0770*/  @!P0 SHF.L.U32 R28, R26.reuse, 0x2, RZ ;  /* 0x000000021a1c8819 */ /* 0x040fe400000006ff */
[----:B------:R-:W-:Y:S02]  /*0780*/  @!P0 SHF.L.U64.HI R18, R26, 0x2, R20 ;  /* 0x000000021a128819 */ /* 0x000fe40000010214 */
[----:B0-----:R-:W-:-:S05]  /*0790*/  @!P0 IADD3 R14, P2, R28, R14, RZ ;  /* 0x0000000e1c0e8210 */ /* 0x001fca0007f5e0ff */
[----:B------:R-:W-:-:S05]  /*07a0*/  @!P0 IMAD.X R15, R18, 0x1, R15, P2 ;  /* 0x00000001120f8824 */ /* 0x000fca00010e060f */
[----:B------:R0:W2:Y:S02]  /*07b0*/  @!P0 LDG.E.64 R16, desc[UR8][R14.64] ;  /* 0x000000080e108981 */ /* 0x0000a4000c1e1b00 */
[----:B0-----:R-:W0:Y:S02]  /*07c0*/  @!P0 LDC.64 R14, c[0x0][0x228] ;  /* 0x00008a00ff0e8b82 */ /* 0x001e240000000a00 */
[----:B0-----:R-:W-:-:S04]  /*07d0*/  @!P0 IADD3 R28, P2, R28, R14, RZ ;  /* 0x0000000e1c1c8210 */ /* 0x001fc80007f5e0ff */
[----:B------:R-:W-:Y:S02]  /*07e0*/  @!P0 IADD3.X R29, R18, R15, RZ, P2, !PT ;  /* 0x0000000f121d8210 */ /* 0x000fe400017fe4ff */
[----:B------:R-:W-:Y:S01]  /*07f0*/  CS2R R14, SRZ ;  /* 0x00000000000e7805 */ /* 0x000fe2000001ff00 */
[----:B------:R-:W0:Y:S05]  /*0800*/  @!P0 LDC.64 R18, c[0x0][0x210] ;  /* 0x00008400ff128b82 */ /* 0x000e2a0000000a00 */
[----:B------:R1:W3:Y:S01]  /*0810*/  @!P0 LDG.E.64 R14, desc[UR8][R28.64] ;  /* 0x000000081c0e8981 */ /* 0x0002e2000c1e1b00 */
[----:B------:R-:W-:Y:S02]  /*0820*/  ISETP.NE.AND P3, PT, RZ, UR10, PT ;  /* 0x0000000aff007c0c */ /* 0x000fe4000bf65270 */
[----:B------:R-:W-:-:S02]  /*0830*/  IADD3 R13, R13, 0x1, RZ ;  /* 0x000000010d0d7810 */ /* 0x000fc40007ffe0ff */
[----:B0-----:R-:W-:-:S04]  /*0840*/  @!P0 LEA R18, P2, R26, R18, 0x2 ;  /* 0x000000121a128211 */ /* 0x001fc800078410ff */
[----:B------:R-:W-:Y:S01]  /*0850*/  @!P0 LEA.HI.X R19, R26, R19, R20, 0x2, P2 ;  /* 0x000000131a138211 */ /* 0x000fe200010f1414 */
[----:B--2---:R-:W-:-:S04]  /*0860*/  FADD.FTZ R16, -R12, R16 ;  /* 0x000000100c107221 */ /* 0x004fc80000010100 */
[----:B------:R-:W-:Y:S01]  /*0870*/  FMUL.FTZ R21, R16, R9 ;  /* 0x0000000910157220 */ /* 0x000fe20000410000 */
[----:B------:R-:W-:-:S03]  /*0880*/  FADD.FTZ R16, -R12, R17 ;  /* 0x000000110c107221 */ /* 0x000fc60000010100 */
[----:B------:R-:W-:Y:S01]  /*0890*/  @P3 FFMA.FTZ R17, R21, R7, R6 ;  /* 0x0000000715113223 */ /* 0x000fe20000010006 */
[----:B------:R-:W-:Y:S01]  /*08a0*/  FMUL.FTZ R16, R16, R9 ;  /* 0x0000000910107220 */ /* 0x000fe20000410000 */
[--C-:B------:R-:W-:Y:S02]  /*08b0*/  FFMA.FTZ R21, R3, R21, R2.reuse ;  /* 0x0000001503157223 */ /* 0x100fe40000010002 */
[----:B------:R-:W-:Y:S01]  /*08c0*/  @P3 FMUL.FTZ R26, R17, -1.4426950216293334961 ;  /* 0xbfb8aa3b111a3820 */ /* 0x000fe20000410000 */
[----:B------:R-:W-:Y:S01]  /*08d0*/  @P3 FFMA.FTZ R20, R16, R4, R5 ;  /* 0x0000000410143223 */ /* 0x000fe20000010005 */
[----:B------:R-:W-:-:S03]  /*08e0*/  FFMA.FTZ R16, R3, R16, R2 ;  /* 0x0000001003107223 */ /* 0x000fc60000010002 */
[----:B-1----:R-:W-:Y:S01]  /*08f0*/  @P3 FMUL.FTZ R28, R20, -1.4426950216293334961 ;  /* 0xbfb8aa3b141c3820 */ /* 0x002fe20000410000 */
[----:B------:R-:W0:Y:S08]  /*0900*/  @P3 MUFU.EX2 R26, R26 ;  /* 0x0000001a001a3308 */ /* 0x000e300000000800 */
[----:B------:R-:W1:Y:S01]  /*0910*/  @P3 MUFU.EX2 R28, R28 ;  /* 0x0000001c001c3308 */ /* 0x000e620000000800 */
[----:B0-----:R-:W-:-:S07]  /*0920*/  @P3 FADD.FTZ R27, R26, 1 ;  /* 0x3f8000001a1b3421 */ /* 0x001fce0000010000 */
[----:B------:R-:W0:Y:S01]  /*0930*/  @P3 MUFU.RCP R27, R27 ;  /* 0x0000001b001b3308 */ /* 0x000e220000001000 */
[----:B-1----:R-:W-:-:S07]  /*0940*/  @P3 FADD.FTZ R29, R28, 1 ;  /* 0x3f8000001c1d3421 */ /* 0x002fce0000010000 */
[----:B------:R-:W1:Y:S01]  /*0950*/  @P3 MUFU.RCP R26, R29 ;  /* 0x0000001d001a3308 */ /* 0x000e620000001000 */
[----:B0-----:R-:W-:-:S04]  /*0960*/  @P3 FADD.FTZ R28, -R27, 1 ;  /* 0x3f8000001b1c3421 */ /* 0x001fc80000010100 */
[----:B------:R-:W-:Y:S01]  /*0970*/  @P3 FFMA.FTZ R17, R17, R28, 1 ;  /* 0x3f80000011113423 */ /* 0x000fe2000001001c */
[----:B-1----:R-:W-:Y:S01]  /*0980*/  @P3 FADD.FTZ R29, -R26, 1 ;  /* 0x3f8000001a1d3421 */ /* 0x002fe20000010100 */
[----:B---3--:R-:W-:-:S03]  /*0990*/  @P3 FMUL.FTZ R26, R15, R26 ;  /* 0x0000001a0f1a3220 */ /* 0x008fc60000410000 */
[----:B------:R-:W-:Y:S01]  /*09a0*/  @P3 FFMA.FTZ R29, R20, R29, 1 ;  /* 0x3f800000141d3423 */ /* 0x000fe2000001001d */
[----:B------:R-:W-:-:S03]  /*09b0*/  @P3 FMUL.FTZ R20, R14, R27 ;  /* 0x0000001b0e143220 */ /* 0x000fc60000410000 */
[----:B------:R-:W-:Y:S01]  /*09c0*/  @P3 FMUL.FTZ R15, R26, R29 ;  /* 0x0000001d1a0f3220 */ /* 0x000fe20000410000 */
[----:B------:R-:W-:-:S03]  /*09d0*/  @P3 FMUL.FTZ R14, R20, R17 ;  /* 0x00000011140e3220 */ /* 0x000fc60000410000 */
[----:B------:R-:W-:Y:S01]  /*09e0*/  FFMA.FTZ R16, R15, R4, -R16 ;  /* 0x000000040f107223 */ /* 0x000fe20000010810 */
[----:B------:R-:W-:-:S03]  /*09f0*/  FFMA.FTZ R14, R14, R7, -R21 ;  /* 0x000000070e0e7223 */ /* 0x000fc60000010815 */
[-C--:B------:R-:W-:Y:S01]  /*0a00*/  @!P0 FMUL.FTZ R15, R16, R9.reuse ;  /* 0x00000009100f8220 */ /* 0x080fe20000410000 */
[----:B------:R-:W-:-:S05]  /*0a10*/  FMUL.FTZ R14, R14, R9 ;  /* 0x000000090e0e7220 */ /* 0x000fca0000410000 */
[----:B------:R0:W-:Y:S02]  /*0a20*/  @!P0 STG.E.64 desc[UR8][R18.64], R14 ;  /* 0x0000000e12008986 */ /* 0x0001e4000c101b08 */
.L_x_104:
[----:B------:R-:W-:Y:S05]  /*0a30*/  @!P1 BRA `(.L_x_103) ;  /* 0x0000000400c49947 */ /* 0x000fea0003800000 */
[----:B------:R-:W-:Y:S01]  /*0a40*/  IADD3 R13, R13, 0x1, RZ ;  /* 0x000000010d0d7810 */ /* 0x000fe20007ffe0ff */
[----:B------:R-:W-:Y:S01]  /*0a50*/  ULDC.64 UR4, c[0x0][0x288] ;  /* 0x0000a20000047ab9 */ /* 0x000fe20000000a00 */
[----:B------:R-:W-:Y:S01]  /*0a60*/  ULDC.64 UR12, c[0x0][0x230] ;  /* 0x00008c00000c7ab9 */ /* 0x000fe20000000a00 */
[----:B------:R-:W-:Y:S01]  /*0a70*/  ULDC.64 UR14, c[0x0][0x228] ;  /* 0x00008a00000e7ab9 */ /* 0x000fe20000000a00 */
[----:B------:R-:W-:-:S07]  /*0a80*/  SHF.R.S32.HI R20, RZ, 0x1f, R13 ;  /* 0x0000001fff147819 */ /* 0x000fce000001140d */
.L_x_108:
[----:B01----:R-:W0:Y:S01]  /*0a90*/  @!P0 LDC.64 R14, c[0x0][0x230] ;  /* 0x00008c00ff0e8b82 */ /* 0x003e220000000a00 */
[----:B------:R-:W-:Y:S01]  /*0aa0*/  IADD3 R17, P1, R13, -0x1, RZ ;  /* 0xffffffff0d117810 */ /* 0x000fe20007f3e0ff */
[----:B------:R-:W-:Y:S01]  /*0ab0*/  IMAD.MOV.U32 R26, RZ, RZ, R24 ;  /* 0x000000ffff1a7224 */ /* 0x000fe200078e0018 */
[----:B------:R-:W-:Y:S02]  /*0ac0*/  MOV R27, R11 ;  /* 0x0000000b001b7202 */ /* 0x000fe40000000f00 */
[----:B------:R-:W-:Y:S01]  /*0ad0*/  IADD3.X R16, R20, -0x1, RZ, P1, !PT ;  /* 0xffffffff14107810 */ /* 0x000fe20000ffe4ff */
[----:B------:R-:W-:-:S04]  /*0ae0*/  IMAD.WIDE.U32 R28, R17, UR4, R26 ;  /* 0x00000004111c7c25 */ /* 0x000fc8000f8e001a */
[----:B------:R-:W-:Y:S01]  /*0af0*/  IMAD R16, R16, UR4, RZ ;  /* 0x0000000410107c24 */ /* 0x000fe2000f8e02ff */
[----:B------:R-:W-:-:S03]  /*0b00*/  @!P0 SHF.L.U32 R18, R28, 0x2, RZ ;  /* 0x000000021c128819 */ /* 0x000fc600000006ff */
[----:B------:R-:W-:Y:S01]  /*0b10*/  IMAD R21, R17, UR5, R16 ;  /* 0x0000000511157c24 */ /* 0x000fe2000f8e0210 */
[----:B------:R-:W-:-:S04]  /*0b20*/  CS2R R16, SRZ ;  /* 0x0000000000107805 */ /* 0x000fc8000001ff00 */
[----:B------:R-:W-:Y:S02]  /*0b30*/  IADD3 R21, R29, R21, RZ ;  /* 0x000000151d157210 */ /* 0x000fe40007ffe0ff */
[----:B0-----:R-:W-:Y:S02]  /*0b40*/  @!P0 IADD3 R14, P1, R18, R14, RZ ;  /* 0x0000000e120e8210 */ /* 0x001fe40007f3e0ff */
[----:B------:R-:W-:-:S05]  /*0b50*/  @!P0 SHF.L.U64.HI R19, R28, 0x2, R21 ;  /* 0x000000021c138819 */ /* 0x000fca0000010215 */
[----:B------:R-:W-:-:S05]  /*0b60*/  @!P0 IMAD.X R15, R19, 0x1, R15, P1 ;  /* 0x00000001130f8824 */ /* 0x000fca00008e060f */
[----:B------:R0:W2:Y:S02]  /*0b70*/  @!P0 LDG.E.64 R16, desc[UR8][R14.64] ;  /* 0x000000080e108981 */ /* 0x0000a4000c1e1b00 */
[----:B0-----:R-:W0:Y:S02]  /*0b80*/  @!P0 LDC.64 R14, c[0x0][0x228] ;  /* 0x00008a00ff0e8b82 */ /* 0x001e240000000a00 */
[----:B0-----:R-:W-:-:S04]  /*0b90*/  @!P0 IADD3 R18, P1, R18, R14, RZ ;  /* 0x0000000e12128210 */ /* 0x001fc80007f3e0ff */
[----:B------:R-:W-:Y:S02]  /*0ba0*/  @!P0 IADD3.X R19, R19, R15, RZ, P1, !PT ;  /* 0x0000000f13138210 */ /* 0x000fe40000ffe4ff */
[----:B------:R-:W-:-:S06]  /*0bb0*/  CS2R R14, SRZ ;  /* 0x00000000000e7805 */ /* 0x000fcc000001ff00 */
[----:B------:R0:W3:Y:S01]  /*0bc0*/  @!P0 LDG.E.64 R14, desc[UR8][R18.64] ;  /* 0x00000008120e8981 */ /* 0x0000e2000c1e1b00 */
[----:B------:R-:W-:Y:S01]  /*0bd0*/  ISETP.NE.AND P3, PT, RZ, UR10, PT ;  /* 0x0000000aff007c0c */ /* 0x000fe2000bf65270 */
[----:B------:R-:W-:Y:S01]  /*0be0*/  IMAD.WIDE.U32 R26, R13, UR4, R26 ;  /* 0x000000040d1a7c25 */ /* 0x000fe2000f8e001a */
[----:B------:R-:W-:Y:S01]  /*0bf0*/  BSSY B0, `(.L_x_105) ;  /* 0x000002f000007945 */ /* 0x000fe20003800000 */
[----:B0-----:R-:W0:Y:S02]  /*0c00*/  @!P0 LDC.64 R18, c[0x0][0x210] ;  /* 0x00008400ff128b82 */ /* 0x001e240000000a00 */
[----:B0-----:R-:W-:-:S04]  /*0c10*/  @!P0 LEA R18, P1, R28, R18, 0x2 ;  /* 0x000000121c128211 */ /* 0x001fc800078210ff */
[----:B------:R-:W-:Y:S01]  /*0c20*/  @!P0 LEA.HI.X R19, R28, R19, R21, 0x2, P1 ;  /* 0x000000131c138211 */ /* 0x000fe200008f1415 */
[----:B--2---:R-:W-:-:S04]  /*0c30*/  FADD.FTZ R16, -R12, R16 ;  /* 0x000000100c107221 */ /* 0x004fc80000010100 */
[----:B------:R-:W-:-:S04]  /*0c40*/  FMUL.FTZ R21, R16, R9 ;  /* 0x0000000910157220 */ /* 0x000fc80000410000 */
[----:B------:R-:W-:Y:S01]  /*0c50*/  @P3 FFMA.FTZ R16, R21, R7, R6 ;  /* 0x0000000715103223 */ /* 0x000fe20000010006 */
[----:B------:R-:W-:-:S03]  /*0c60*/  FFMA.FTZ R21, R3, R21, R2 ;  /* 0x0000001503157223 */ /* 0x000fc60000010002 */
[----:B------:R-:W-:-:S06]  /*0c70*/  @P3 FMUL.FTZ R29, R16, -1.4426950216293334961 ;  /* 0xbfb8aa3b101d3820 */ /* 0x000fcc0000410000 */
[----:B------:R-:W0:Y:S02]  /*0c80*/  @P3 MUFU.EX2 R29, R29 ;  /* 0x0000001d001d3308 */ /* 0x000e240000000800 */
[----:B0-----:R-:W-:-:S06]  /*0c90*/  @P3 FADD.FTZ R29, R29, 1 ;  /* 0x3f8000001d1d3421 */ /* 0x001fcc0000010000 */
[----:B------:R-:W0:Y:S02]  /*0ca0*/  @P3 MUFU.RCP R29, R29 ;  /* 0x0000001d001d3308 */ /* 0x000e240000001000 */
[----:B0-----:R-:W-:-:S04]  /*0cb0*/  @P3 FADD.FTZ R28, -R29, 1 ;  /* 0x3f8000001d1c3421 */ /* 0x001fc80000010100 */
[----:B------:R-:W-:Y:S01]  /*0cc0*/  @P3 FFMA.FTZ R28, R16, R28, 1 ;  /* 0x3f800000101c3423 */ /* 0x000fe2000001001c */
[----:B---3--:R-:W-:-:S04]  /*0cd0*/  @P3 FMUL.FTZ R16, R14, R29 ;  /* 0x0000001d0e103220 */ /* 0x008fc80000410000 */
[----:B------:R-:W-:Y:S01]  /*0ce0*/  @P3 FMUL.FTZ R14, R16, R28 ;  /* 0x0000001c100e3220 */ /* 0x000fe20000410000 */
[----:B------:R-:W-:-:S03]  /*0cf0*/  FADD.FTZ R28, -R12, R17 ;  /* 0x000000110c1c7221 */ /* 0x000fc60000010100 */
[----:B------:R-:W-:Y:S01]  /*0d00*/  FFMA.FTZ R14, R14, R7, -R21 ;  /* 0x000000070e0e7223 */ /* 0x000fe20000010815 */
[----:B------:R-:W-:-:S03]  /*0d10*/  FMUL.FTZ R28, R28, R9 ;  /* 0x000000091c1c7220 */ /* 0x000fc60000410000 */
[----:B------:R-:W-:Y:S01]  /*0d20*/  FMUL.FTZ R14, R14, R9 ;  /* 0x000000090e0e7220 */ /* 0x000fe20000410000 */
        /* <DEDUP_REMOVED lines=8> */
[----:B------:R-:W-:-:S04]  /*0db0*/  @P3 FMUL.FTZ R16, R15, R17 ;  /* 0x000000110f103220 */ /* 0x000fc80000410000 */
[----:B------:R-:W-:Y:S01]  /*0dc0*/  @P3 FMUL.FTZ R15, R16, R21 ;  /* 0x00000015100f3220 */ /* 0x000fe20000410000 */
[----:B------:R-:W-:-:S03]  /*0dd0*/  IMAD R16, R20, UR4, RZ ;  /* 0x0000000414107c24 */ /* 0x000fc6000f8e02ff */
[----:B------:R-:W-:Y:S01]  /*0de0*/  FFMA.FTZ R28, R15, R4, -R28 ;  /* 0x000000040f1c7223 */ /* 0x000fe2000001081c */
[----:B------:R-:W-:Y:S01]  /*0df0*/  IMAD R21, R13, UR5, R16 ;  /* 0x000000050d157c24 */ /* 0x000fe2000f8e0210 */
[----:B------:R-:W-:Y:S02]  /*0e00*/  CS2R R16, SRZ ;  /* 0x0000000000107805 */ /* 0x000fe4000001ff00 */
[----:B------:R-:W-:-:S05]  /*0e10*/  @!P0 FMUL.FTZ R15, R28, R9 ;  /* 0x000000091c0f8220 */ /* 0x000fca0000410000 */
[----:B------:R0:W-:Y:S02]  /*0e20*/  @!P0 STG.E.64 desc[UR8][R18.64], R14 ;  /* 0x0000000e12008986 */ /* 0x0001e4000c101b08 */
[----:B0-----:R-:W-:Y:S02]  /*0e30*/  CS2R R14, SRZ ;  /* 0x00000000000e7805 */ /* 0x001fe4000001ff00 */
[----:B------:R-:W-:Y:S01]  /*0e40*/  IADD3 R18, R27, R21, RZ ;  /* 0x000000151b127210 */ /* 0x000fe20007ffe0ff */
[----:B------:R-:W-:Y:S06]  /*0e50*/  @P0 BRA `(.L_x_106) ;  /* 0x0000000000200947 */ /* 0x000fec0003800000 */
[C---:B------:R-:W-:Y:S02]  /*0e60*/  SHF.L.U32 R14, R26.reuse, 0x2, RZ ;  /* 0x000000021a0e7819 */ /* 0x040fe400000006ff */
[----:B------:R-:W-:Y:S02]  /*0e70*/  SHF.L.U64.HI R15, R26, 0x2, R18 ;  /* 0x000000021a0f7819 */ /* 0x000fe40000010212 */
[C---:B------:R-:W-:Y:S02]  /*0e80*/  IADD3 R16, P1, R14.reuse, UR12, RZ ;  /* 0x0000000c0e107c10 */ /* 0x040fe4000ff3e0ff */
[----:B------:R-:W-:Y:S02]  /*0e90*/  IADD3 R14, P2, R14, UR14, RZ ;  /* 0x0000000e0e0e7c10 */ /* 0x000fe4000ff5e0ff */
[C---:B------:R-:W-:Y:S02]  /*0ea0*/  IADD3.X R17, R15.reuse, UR13, RZ, P1, !PT ;  /* 0x0000000d0f117c10 */ /* 0x040fe40008ffe4ff */
[----:B------:R-:W-:-:S04]  /*0eb0*/  IADD3.X R15, R15, UR15, RZ, P2, !PT ;  /* 0x0000000f0f0f7c10 */ /* 0x000fc800097fe4ff */
[----:B------:R-:W5:Y:S04]  /*0ec0*/  LDG.E.64 R16, desc[UR8][R16.64] ;  /* 0x0000000810107981 */ /* 0x000f68000c1e1b00 */
[----:B------:R-:W5:Y:S02]  /*0ed0*/  LDG.E.64 R14, desc[UR8][R14.64] ;  /* 0x000000080e0e7981 */ /* 0x000f64000c1e1b00 */
.L_x_106:
[----:B------:R-:W-:Y:S05]  /*0ee0*/  BSYNC B0 ;  /* 0x0000000000007941 */ /* 0x000fea0003800000 */
.L_x_105:
[C---:B-----5:R-:W-:Y:S01]  /*0ef0*/  FADD.FTZ R16, -R12.reuse, R16 ;  /* 0x000000100c107221 */ /* 0x060fe20000010100 */
[----:B------:R-:W-:-:S03]  /*0f00*/  FADD.FTZ R28, -R12, R17 ;  /* 0x000000110c1c7221 */ /* 0x000fc60000010100 */
[-C--:B------:R-:W-:Y:S01]  /*0f10*/  FMUL.FTZ R21, R16, R9.reuse ;  /* 0x0000000910157220 */ /* 0x080fe20000410000 */
[----:B------:R-:W-:Y:S01]  /*0f20*/  FMUL.FTZ R19, R28, R9 ;  /* 0x000000091c137220 */ /* 0x000fe20000410000 */
[----:B------:R-:W-:Y:S06]  /*0f30*/  @!P3 BRA `(.L_x_107) ;  /* 0x000000000048b947 */ /* 0x000fec0003800000 */
[----:B------:R-:W-:-:S04]  /*0f40*/  FFMA.FTZ R16, R21, R7, R6 ;  /* 0x0000000715107223 */ /* 0x000fc80000010006 */
[----:B------:R-:W-:-:S06]  /*0f50*/  FMUL.FTZ R28, R16, -1.4426950216293334961 ;  /* 0xbfb8aa3b101c7820 */ /* 0x000fcc0000410000 */
[----:B------:R-:W0:Y:S02]  /*0f60*/  MUFU.EX2 R28, R28 ;  /* 0x0000001c001c7308 */ /* 0x000e240000000800 */
[----:B0-----:R-:W-:-:S06]  /*0f70*/  FADD.FTZ R29, R28, 1 ;  /* 0x3f8000001c1d7421 */ /* 0x001fcc0000010000 */
[----:B------:R-:W0:Y:S02]  /*0f80*/  MUFU.RCP R29, R29 ;  /* 0x0000001d001d7308 */ /* 0x000e240000001000 */
[----:B0-----:R-:W-:Y:S01]  /*0f90*/  FADD.FTZ R17, -R29, 1 ;  /* 0x3f8000001d117421 */ /* 0x001fe20000010100 */
[----:B------:R-:W-:-:S03]  /*0fa0*/  FMUL.FTZ R14, R14, R29 ;  /* 0x0000001d0e0e7220 */ /* 0x000fc60000410000 */
[----:B------:R-:W-:Y:S01]  /*0fb0*/  FFMA.FTZ R17, R16, R17, 1 ;  /* 0x3f80000010117423 */ /* 0x000fe20000010011 */
[----:B------:R-:W-:-:S03]  /*0fc0*/  FFMA.FTZ R16, R19, R4, R5 ;  /* 0x0000000413107223 */ /* 0x000fc60000010005 */
[----:B------:R-:W-:Y:S01]  /*0fd0*/  FMUL.FTZ R14, R14, R17 ;  /* 0x000000110e0e7220 */ /* 0x000fe20000410000 */
[----:B------:R-:W-:-:S06]  /*0fe0*/  FMUL.FTZ R28, R16, -1.4426950216293334961 ;  /* 0xbfb8aa3b101c7820 */ /* 0x000fcc0000410000 */
[----:B------:R-:W0:Y:S02]  /*0ff0*/  MUFU.EX2 R28, R28 ;  /* 0x0000001c001c7308 */ /* 0x000e240000000800 */
[----:B0-----:R-:W-:-:S06]  /*1000*/  FADD.FTZ R29, R28, 1 ;  /* 0x3f8000001c1d7421 */ /* 0x001fcc0000010000 */
[----:B------:R-:W0:Y:S02]  /*1010*/  MUFU.RCP R29, R29 ;  /* 0x0000001d001d7308 */ /* 0x000e240000001000 */
[----:B0-----:R-:W-:Y:S01]  /*1020*/  FADD.FTZ R28, -R29, 1 ;  /* 0x3f8000001d1c7421 */ /* 0x001fe20000010100 */
[----:B------:R-:W-:-:S03]  /*1030*/  FMUL.FTZ R15, R15, R29 ;  /* 0x0000001d0f0f7220 */ /* 0x000fc60000410000 */
[----:B------:R-:W-:-:S04]  /*1040*/  FFMA.FTZ R16, R16, R28, 1 ;  /* 0x3f80000010107423 */ /* 0x000fc8000001001c */
[----:B------:R-:W-:-:S07]  /*1050*/  FMUL.FTZ R15, R15, R16 ;  /* 0x000000100f0f7220 */ /* 0x000fce0000410000 */
.L_x_107:
[----:B------:R-:W0:Y:S01]  /*1060*/  @!P0 LDC.64 R16, c[0x0][0x210] ;  /* 0x00008400ff108b82 */ /* 0x000e220000000a00 */
[C-C-:B------:R-:W-:Y:S01]  /*1070*/  FFMA.FTZ R21, R3.reuse, R21, R2.reuse ;  /* 0x0000001503157223 */ /* 0x140fe20000010002 */
[----:B------:R-:W-:Y:S01]  /*1080*/  FFMA.FTZ R28, R3, R19, R2 ;  /* 0x00000013031c7223 */ /* 0x000fe20000010002 */
[C---:B------:R-:W-:Y:S01]  /*1090*/  VIADD R19, R13.reuse, 0x1 ;  /* 0x000000010d137836 */ /* 0x040fe20000000000 */
[----:B------:R-:W-:Y:S01]  /*10a0*/  IADD3 R13, P2, R13, 0x2, RZ ;  /* 0x000000020d0d7810 */ /* 0x000fe20007f5e0ff */
[----:B------:R-:W-:Y:S01]  /*10b0*/  FFMA.FTZ R14, R14, R7, -R21 ;  /* 0x000000070e0e7223 */ /* 0x000fe20000010815 */
[----:B------:R-:W-:Y:S02]  /*10c0*/  FFMA.FTZ R28, R15, R4, -R28 ;  /* 0x000000040f1c7223 */ /* 0x000fe4000001081c */
[----:B------:R-:W-:Y:S01]  /*10d0*/  IADD3.X R20, RZ, R20, RZ, P2, !PT ;  /* 0x00000014ff147210 */ /* 0x000fe200017fe4ff */
[-C--:B------:R-:W-:Y:S01]  /*10e0*/  FMUL.FTZ R14, R14, R9.reuse ;  /* 0x000000090e0e7220 */ /* 0x080fe20000410000 */
[----:B------:R-:W-:Y:S01]  /*10f0*/  @!P0 FMUL.FTZ R15, R28, R9 ;  /* 0x000000091c0f8220 */ /* 0x000fe20000410000 */
[----:B0-----:R-:W-:-:S04]  /*1100*/  @!P0 LEA R16, P1, R26, R16, 0x2 ;  /* 0x000000101a108211 */ /* 0x001fc800078210ff */
[----:B------:R-:W-:Y:S02]  /*1110*/  @!P0 LEA.HI.X R17, R26, R17, R18, 0x2, P1 ;  /* 0x000000111a118211 */ /* 0x000fe400008f1412 */
[----:B------:R-:W-:-:S03]  /*1120*/  ISETP.GE.AND P1, PT, R19, R8, PT ;  /* 0x000000081300720c */ /* 0x000fc60003f26270 */
[----:B------:R1:W-:Y:S10]  /*1130*/  @!P0 STG.E.64 desc[UR8][R16.64], R14 ;  /* 0x0000000e10008986 */ /* 0x0003f4000c101b08 */
[----:B------:R-:W-:Y:S05]  /*1140*/  @!P1 BRA `(.L_x_108) ;  /* 0xfffffff800509947 */ /* 0x000fea000383ffff */
.L_x_103:
[----:B------:R-:W-:Y:S02]  /*1150*/  LOP3.LUT P0, RZ, R0, UR7, RZ, 0xfc, !PT ;  /* 0x0000000700ff7c12 */ /* 0x000fe4000f80fcff */
[----:B------:R-:W-:Y:S02]  /*1160*/  ISETP.GE.U32.AND P1, PT, R22, UR4, PT ;  /* 0x0000000416007c0c */ /* 0x000fe4000bf26070 */
[----:B------:R-:W-:-:S04]  /*1170*/  SHF.R.S32.HI R11, RZ, 0x1f, R22 ;  /* 0x0000001fff0b7819 */ /* 0x000fc80000011416 */
        /* <DEDUP_REMOVED lines=11> */
[----:B------:R-:W3:Y:S01]  /*1230*/  LDC R7, c[0x0][RZ] ;  /* 0x00000000ff077b82 */ /* 0x000ee20000000800 */
        /* <DEDUP_REMOVED lines=12> */
[----:B---3--:R-:W-:-:S03]  /*1300*/  IMAD.WIDE.U32 R2, R7, 0x4, R4 ;  /* 0x0000000407027825 */ /* 0x008fc600078e0004 */
[----:B------:R-:W-:Y:S01]  /*1310*/  IADD3.X R7, R5, UR7, RZ, P0, !PT ;  /* 0x0000000705077c10 */ /* 0x000fe200087fe4ff */
[----:B------:R-:W2:Y:S01]  /*1320*/  LDG.E R4, desc[UR8][R4.64] ;  /* 0x0000000804047981 */ /* 0x000ea2000c1e1900 */
[----:B------:R-:W-:-:S03]  /*1330*/  IADD3 R8, P1, R2, UR6, RZ ;  /* 0x0000000602087c10 */ /* 0x000fc6000ff3e0ff */
[----:B------:R-:W3:Y:S01]  /*1340*/  LDG.E R6, desc[UR8][R6.64] ;  /* 0x0000000806067981 */ /* 0x000ee2000c1e1900 */
[----:B------:R-:W-:Y:S01]  /*1350*/  IADD3.X R9, R3, UR7, RZ, P1, !PT ;  /* 0x0000000703097c10 */ /* 0x000fe20008ffe4ff */
[----:B------:R-:W-:Y:S02]  /*1360*/  ULDC.64 UR6, c[0x0][0x218] ;  /* 0x0000860000067ab9 */ /* 0x000fe40000000a00 */
[----:B------:R-:W2:Y:S04]  /*1370*/  LDG.E R3, desc[UR8][R2.64] ;  /* 0x0000000802037981 */ /* 0x000ea8000c1e1900 */
[----:B------:R-:W3:Y:S01]  /*1380*/  LDG.E R9, desc[UR8][R8.64] ;  /* 0x0000000808097981 */ /* 0x000ee2000c1e1900 */
[----:B------:R-:W-:Y:S02]  /*1390*/  SHF.L.U64.HI R22, R22, 0x1, R11 ;  /* 0x0000000116167819 */ /* 0x000fe4000001020b */
[----:B------:R-:W-:-:S02]  /*13a0*/  IADD3 R10, P0, R12, UR6, RZ ;  /* 0x000000060c0a7c10 */ /* 0x000fc4000ff1e0ff */
[----:B------:R-:W-:Y:S02]  /*13b0*/  IADD3 R12, P1, R12, UR10, RZ ;  /* 0x0000000a0c0c7c10 */ /* 0x000fe4000ff3e0ff */
[C---:B------:R-:W-:Y:S02]  /*13c0*/  IADD3.X R11, R22.reuse, UR7, RZ, P0, !PT ;  /* 0x00000007160b7c10 */ /* 0x040fe400087fe4ff */
[----:B------:R-:W-:Y:S02]  /*13d0*/  IADD3.X R13, R22, UR11, RZ, P1, !PT ;  /* 0x0000000b160d7c10 */ /* 0x000fe40008ffe4ff */
[----:B--2---:R-:W-:Y:S02]  /*13e0*/  F2FP.BF16.F32.PACK_AB R5, R3, R4 ;  /* 0x000000040305723e */ /* 0x004fe400000010ff */
[----:B---3--:R-:W-:-:S03]  /*13f0*/  F2FP.BF16.F32.PACK_AB R3, R9, R6 ;  /* 0x000000060903723e */ /* 0x008fc600000010ff */
[----:B------:R-:W-:Y:S04]  /*1400*/  STG.E desc[UR8][R10.64], R5 ;  /* 0x000000050a007986 */ /* 0x000fe8000c101908 */
[----:B------:R-:W-:Y:S01]  /*1410*/  STG.E desc[UR8][R12.64], R3 ;  /* 0x000000030c007986 */ /* 0x000fe2000c101908 */
[----:B------:R-:W-:Y:S05]  /*1420*/  EXIT ;  /* 0x000000000000794d */ /* 0x000fea0003800000 */
.L_x_109:
        /* <DEDUP_REMOVED lines=13> */
.L_x_4390:


//--------------------- .text._Z32group_norm_nhwc_bwd_scale_kernelI11Fp32IOBf16WLi168EEv26Group_norm_nhwc_bwd_params --------------------------
	.section	.text._Z32group_norm_nhwc_bwd_scale_kernelI11Fp32IOBf16WLi168EEv26Group_norm_nhwc_bwd_params,"ax",@progbits
	.align	128
        .global         _Z32group_norm_nhwc_bwd_scale_kernelI11Fp32IOBf16WLi168EEv26Group_norm_nhwc_bwd_params
        .type           _Z32group_norm_nhwc_bwd_scale_kernelI11Fp32IOBf16WLi168EEv26Group_norm_nhwc_bwd_params,@function
        .size           _Z32group_norm_nhwc_bwd_scale_kernelI11Fp32IOBf16WLi168EEv26Group_norm_nhwc_bwd_params,(.L_x_4391 - _Z32group_norm_nhwc_bwd_scale_kernelI11Fp32IOBf16WLi168EEv26Group_norm_nhwc_bwd_params)
        .other          _Z32group_norm_nhwc_bwd_scale_kernelI11Fp32IOBf16WLi168EEv26Group_norm_nhwc_bwd_params,@"STO_CUDA_ENTRY STV_DEFAULT"
_Z32group_norm_nhwc_bwd_scale_kernelI11Fp32IOBf16WLi168EEv26Group_norm_nhwc_bwd_params:
.text._Z32group_norm_nhwc_bwd_scale_kernelI11Fp32IOBf16WLi168EEv26Group_norm_nhwc_bwd_params:
        /* <DEDUP_REMOVED lines=96> */
.L_x_111:
[----:B------:R-:W-:Y:S05]  /*0600*/  BSYNC B0 ;  /* 0x0000000000007941 */ /* 0x000fea0003800000 */
.L_x_110:
        /* <DEDUP_REMOVED lines=66> */
.L_x_113:
[----:B------:R-:W-:Y:S05]  /*0a30*/  @!P1 BRA `(.L_x_112) ;  /* 0x0000000400c49947 */ /* 0x000fea0003800000 */
[----:B------:R-:W-:Y:S01]  /*0a40*/  IADD3 R13, R13, 0x1, RZ ;  /* 0x000000010d0d7810 */ /* 0x000fe20007ffe0ff */
[----:B------:R-:W-:Y:S01]  /*0a50*/  ULDC.64 UR4, c[0x0][0x288] ;  /* 0x0000a20000047ab9 */ /* 0x000fe20000000a00 */
[----:B------:R-:W-:Y:S01]  /*0a60*/  ULDC.64 UR12, c[0x0][0x230] ;  /* 0x00008c00000c7ab9 */ /* 0x000fe20000000a00 */
[----:B------:R-:W-:Y:S01]  /*0a70*/  ULDC.64 UR14, c[0x0][0x228] ;  /* 0x00008a00000e7ab9 */ /* 0x000fe20000000a00 */
[----:B------:R-:W-:-:S07]  /*0a80*/  SHF.R.S32.HI R20, RZ, 0x1f, R13 ;  /* 0x0000001fff147819 */ /* 0x000fce000001140d */
.L_x_117:
        /* <DEDUP_REMOVED lines=69> */
.L_x_115:
[----:B------:R-:W-:Y:S05]  /*0ee0*/  BSYNC B0 ;  /* 0x0000000000007941 */ /* 0x000fea0003800000 */
.L_x_114:
        /* <DEDUP_REMOVED lines=23> */
.L_x_116:
        /* <DEDUP_REMOVED lines=15> */
.L_x_112:
        /* <DEDUP_REMOVED lines=46> */
.L_x_118:
        /* <DEDUP_REMOVED lines=13> */
.L_x_4391:


//--------------------- .text._Z32group_norm_nhwc_bwd_scale_kernelI11Fp32IOBf16WLi64EEv26Group_norm_nhwc_bwd_params --------------------------
	.section	.text._Z32group_norm_nhwc_bwd_scale_kernelI11Fp32IOBf16WLi64EEv26Group_norm_nhwc_bwd_params,"ax",@progbits
	.align	128
        .global         _Z32group_norm_nhwc_bwd_scale_kernelI11Fp32IOBf16WLi64EEv26Group_norm_nhwc_bwd_params
        .type           _Z32group_norm_nhwc_bwd_scale_kernelI11Fp32IOBf16WLi64EEv26Group_norm_nhwc_bwd_params,@function
        .size           _Z32group_norm_nhwc_bwd_scale_kernelI11Fp32IOBf16WLi64EEv26Group_norm_nhwc_bwd_params,(.L_x_4392 - _Z32group_norm_nhwc_bwd_scale_kernelI11Fp32IOBf16WLi64EEv26Group_norm_nhwc_bwd_params)
        .other          _Z32group_norm_nhwc_bwd_scale_kernelI11Fp32IOBf16WLi64EEv26Group_norm_nhwc_bwd_params,@"STO_CUDA_ENTRY STV_DEFAULT"
_Z32group_norm_nhwc_bwd_scale_kernelI11Fp32IOBf16WLi64EEv26Group_norm_nhwc_bwd_params:
.text._Z32group_norm_nhwc_bwd_scale_kernelI11Fp32IOBf16WLi64EEv26Group_norm_nhwc_bwd_params:
        /* <DEDUP_REMOVED lines=96> */
.L_x_120:
[----:B------:R-:W-:Y:S05]  /*0600*/  BSYNC B0 ;  /* 0x0000000000007941 */ /* 0x000fea0003800000 */
.L_x_119:
        /* <DEDUP_REMOVED lines=66> */
.L_x_122:
[----:B------:R-:W-:Y:S05]  /*0a30*/  @!P1 BRA `(.L_x_121) ;  /* 0x0000000400c49947 */ /* 0x000fea0003800000 */
[----:B------:R-:W-:Y:S01]  /*0a40*/  IADD3 R13, R13, 0x1, RZ ;  /* 0x000000010d0d7810 */ /* 0x000fe20007ffe0ff */
[----:B------:R-:W-:Y:S01]  /*0a50*/  ULDC.64 UR4, c[0x0][0x288] ;  /* 0x0000a20000047ab9 */ /* 0x000fe20000000a00 */
[----:B------:R-:W-:Y:S01]  /*0a60*/  ULDC.64 UR12, c[0x0][0x230] ;  /* 0x00008c00000c7ab9 */ /* 0x000fe20000000a00 */
[----:B------:R-:W-:Y:S01]  /*0a70*/  ULDC.64 UR14, c[0x0][0x228] ;  /* 0x00008a00000e7ab9 */ /* 0x000fe20000000a00 */
[----:B------:R-:W-:-:S07]  /*0a80*/  SHF.R.S32.HI R20, RZ, 0x1f, R13 ;  /* 0x0000001fff147819 */ /* 0x000fce000001140d */
.L_x_126:
        /* <DEDUP_REMOVED lines=69> */
.L_x_124:
[----:B------:R-:W-:Y:S05]  /*0ee0*/  BSYNC B0 ;  /* 0x0000000000007941 */ /* 0x000fea0003800000 */
.L_x_123:
        /* <DEDUP_REMOVED lines=23> */
.L_x_125:
        /* <DEDUP_REMOVED lines=15> */
.L_x_121:
        /* <DEDUP_REMOVED lines=46> */
.L_x_127:
        /* <DEDUP_REMOVED lines=13> */
.L_x_4392:


//--------------------- .text._Z32group_norm_nhwc_bwd_scale_kernelI11Fp32IOBf16WLi128EEv26Group_norm_nhwc_bwd_params --------------------------
	.section	.text._Z32group_norm_nhwc_bwd_scale_kernelI11Fp32IOBf16WLi128EEv26Group_norm_nhwc_bwd_params,"ax",@progbits
	.align	128
        .global         _Z32group_norm_nhwc_bwd_scale_kernelI11Fp32IOBf16WLi128EEv26Group_norm_nhwc_bwd_params
        .type           _Z32group_norm_nhwc_bwd_scale_kernelI11Fp32IOBf16WLi128EEv26Group_norm_nhwc_bwd_params,@function
        .size           _Z32group_norm_nhwc_bwd_scale_kernelI11Fp32IOBf16WLi128EEv26Group_norm_nhwc_bwd_params,(.L_x_4393 - _Z32group_norm_nhwc_bwd_scale_kernelI11Fp32IOBf16WLi128EEv26Group_norm_nhwc_bwd_params)
        .other          _Z32group_norm_nhwc_bwd_scale_kernelI11Fp32IOBf16WLi128EEv26Group_norm_nhwc_bwd_params,@"STO_CUDA_ENTRY STV_DEFAULT"
_Z32group_norm_nhwc_bwd_scale_kernelI11Fp32IOBf16WLi128EEv26Group_norm_nhwc_bwd_params:
.text._Z32group_norm_nhwc_bwd_scale_kernelI11Fp32IOBf16WLi128EEv26Group_norm_nhwc_bwd_params:
        /* <DEDUP_REMOVED lines=96> */
.L_x_129:
[----:B------:R-:W-:Y:S05]  /*0600*/  BSYNC B0 ;  /* 0x0000000000007941 */ /* 0x000fea0003800000 */
.L_x_128:
        /* <DEDUP_REMOVED lines=66> */
.L_x_131:
[----:B------:R-:W-:Y:S05]  /*0a30*/  @!P1 BRA `(.L_x_130) ;  /* 0x0000000400c49947 */ /* 0x000fea0003800000 */
[----:B------:R-:W-:Y:S01]  /*0a40*/  IADD3 R13, R13, 0x1, RZ ;  /* 0x000000010d0d7810 */ /* 0x000fe20007ffe0ff */
[----:B------:R-:W-:Y:S01]  /*0a50*/  ULDC.64 UR4, c[0x0][0x288] ;  /* 0x0000a20000047ab9 */ /* 0x000fe20000000a00 */
[----:B------:R-:W-:Y:S01]  /*0a60*/  ULDC.64 UR12, c[0x0][0x230] ;  /* 0x00008c00000c7ab9 */ /* 0x000fe20000000a00 */
[----:B------:R-:W-:Y:S01]  /*0a70*/  ULDC.64 UR14, c[0x0][0x228] ;  /* 0x00008a00000e7ab9 */ /* 0x000fe20000000a00 */
[----:B------:R-:W-:-:S07]  /*0a80*/  SHF.R.S32.HI R20, RZ, 0x1f, R13 ;  /* 0x0000001fff147819 */ /* 0x000fce000001140d */
.L_x_135:
        /* <DEDUP_REMOVED lines=69> */
.L_x_133:
[----:B------:R-:W-:Y:S05]  /*0ee0*/  BSYNC B0 ;  /* 0x0000000000007941 */ /* 0x000fea0003800000 */
.L_x_132:
        /* <DEDUP_REMOVED lines=23> */
.L_x_134:
        /* <DEDUP_REMOVED lines=15> */
.L_x_130:
        /* <DEDUP_REMOVED lines=46> */
.L_x_136:
        /* <DEDUP_REMOVED lines=13> */
.L_x_4393:


//--------------------- .text._Z32group_norm_nhwc_bwd_scale_kernelI11Fp32IOBf16WLi192EEv26Group_norm_nhwc_bwd_params --------------------------
	.section	.text._Z32group_norm_nhwc_bwd_scale_kernelI11Fp32IOBf16WLi192EEv26Group_norm_nhwc_bwd_params,"ax",@progbits
	.align	128
        .global         _Z32group_norm_nhwc_bwd_scale_kernelI11Fp32IOBf16WLi192EEv26Group_norm_nhwc_bwd_params
        .type           _Z32group_norm_nhwc_bwd_scale_kernelI11Fp32IOBf16WLi192EEv26Group_norm_nhwc_bwd_params,@function
        .size           _Z32group_norm_nhwc_bwd_scale_kernelI11Fp32IOBf16WLi192EEv26Group_norm_nhwc_bwd_params,(.L_x_4394 - _Z32group_norm_nhwc_bwd_scale_kernelI11Fp32IOBf16WLi192EEv26Group_norm_nhwc_bwd_params)
        .other          _Z32group_norm_nhwc_bwd_scale_kernelI11Fp32IOBf16WLi192EEv26Group_norm_nhwc_bwd_params,@"STO_CUDA_ENTRY STV_DEFAULT"
_Z32group_norm_nhwc_bwd_scale_kernelI11Fp32IOBf16WLi192EEv26Group_norm_nhwc_bwd_params:
.text._Z32group_norm_nhwc_bwd_scale_kernelI11Fp32IOBf16WLi192EEv26Group_norm_nhwc_bwd_params:
        /* <DEDUP_REMOVED lines=96> */
.L_x_138:
[----:B------:R-:W-:Y:S05]  /*0600*/  BSYNC B0 ;  /* 0x0000000000007941 */ /* 0x000fea0003800000 */
.L_x_137:
        /* <DEDUP_REMOVED lines=66> */
.L_x_140:
[----:B------:R-:W-:Y:S05]  /*0a30*/  @!P1 BRA `(.L_x_139) ;  /* 0x0000000400c49947 */ /* 0x000fea0003800000 */
[----:B------:R-:W-:Y:S01]  /*0a40*/  IADD3 R13, R13, 0x1, RZ ;  /* 0x000000010d0d7810 */ /* 0x000fe20007ffe0ff */
[----:B------:R-:W-:Y:S01]  /*0a50*/  ULDC.64 UR4, c[0x0][0x288] ;  /* 0x0000a20000047ab9 */ /* 0x000fe20000000a00 */
[----:B------:R-:W-:Y:S01]  /*0a60*/  ULDC.64 UR12, c[0x0][0x230] ;  /* 0x00008c00000c7ab9 */ /* 0x000fe20000000a00 */
[----:B------:R-:W-:Y:S01]  /*0a70*/  ULDC.64 UR14, c[0x0][0x228] ;  /* 0x00008a00000e7ab9 */ /* 0x000fe20000000a00 */
[----:B------:R-:W-:-:S07]  /*0a80*/  SHF.R.S32.HI R20, RZ, 0x1f, R13 ;  /* 0x0000001fff147819 */ /* 0x000fce000001140d */
.L_x_144:
        /* <DEDUP_REMOVED lines=69> */
.L_x_142:
[----:B------:R-:W-:Y:S05]  /*0ee0*/  BSYNC B0 ;  /* 0x0000000000007941 */ /* 0x000fea0003800000 */
.L_x_141:
        /* <DEDUP_REMOVED lines=23> */
.L_x_143:
        /* <DEDUP_REMOVED lines=15> */
.L_x_139:
        /* <DEDUP_REMOVED lines=46> */
.L_x_145:
        /* <DEDUP_REMOVED lines=13> */
.L_x_4394:


//--------------------- .text._Z32group_norm_nhwc_bwd_scale_kernelI11Fp32IOBf16WLi448EEv26Group_norm_nhwc_bwd_params --------------------------
	.section	.text._Z32group_norm_nhwc_bwd_scale_kernelI11Fp32IOBf16WLi448EEv26Group_norm_nhwc_bwd_params,"ax",@progbits
	.align	128
        .global         _Z32group_norm_nhwc_bwd_scale_kernelI11Fp32IOBf16WLi448EEv26Group_norm_nhwc_bwd_params
        .type           _Z32group_norm_nhwc_bwd_scale_kernelI11Fp32IOBf16WLi448EEv26Group_norm_nhwc_bwd_params,@function
        .size           _Z32group_norm_nhwc_bwd_scale_kernelI11Fp32IOBf16WLi448EEv26Group_norm_nhwc_bwd_params,(.L_x_4395 - _Z32group_norm_nhwc_bwd_scale_kernelI11Fp32IOBf16WLi448EEv26Group_norm_nhwc_bwd_params)
        .other          _Z32group_norm_nhwc_bwd_scale_kernelI11Fp32IOBf16WLi448EEv26Group_norm_nhwc_bwd_params,@"STO_CUDA_ENTRY STV_DEFAULT"
_Z32group_norm_nhwc_bwd_scale_kernelI11Fp32IOBf16WLi448EEv26Group_norm_nhwc_bwd_params:
.text._Z32group_norm_nhwc_bwd_scale_kernelI11Fp32IOBf16WLi448EEv26Group_norm_nhwc_bwd_params:
        /* <DEDUP_REMOVED lines=96> */
.L_x_147:
[----:B------:R-:W-:Y:S05]  /*0600*/  BSYNC B0 ;  /* 0x0000000000007941 */ /* 0x000fea0003800000 */
.L_x_146:
        /* <DEDUP_REMOVED lines=66> */
.L_x_149:
[----:B------:R-:W-:Y:S05]  /*0a30*/  @!P1 BRA `(.L_x_148) ;  /* 0x0000000400c49947 */ /* 0x000fea0003800000 */
[----:B------:R-:W-:Y:S01]  /*0a40*/  IADD3 R13, R13, 0x1, RZ ;  /* 0x000000010d0d7810 */ /* 0x000fe20007ffe0ff */
[----:B------:R-:W-:Y:S01]  /*0a50*/  ULDC.64 UR4, c[0x0][0x288] ;  /* 0x0000a20000047ab9 */ /* 0x000fe20000000a00 */
[----:B------:R-:W-:Y:S01]  /*0a60*/  ULDC.64 UR12, c[0x0][0x230] ;  /* 0x00008c00000c7ab9 */ /* 0x000fe20000000a00 */
[----:B------:R-:W-:Y:S01]  /*0a70*/  ULDC.64 UR14, c[0x0][0x228] ;  /* 0x00008a00000e7ab9 */ /* 0x000fe20000000a00 */
[----:B------:R-:W-:-:S07]  /*0a80*/  SHF.R.S32.HI R20, RZ, 0x1f, R13 ;  /* 0x0000001fff147819 */ /* 0x000fce000001140d */
.L_x_153:
        /* <DEDUP_REMOVED lines=69> */
.L_x_151:
[----:B------:R-:W-:Y:S05]  /*0ee0*/  BSYNC B0 ;  /* 0x0000000000007941 */ /* 0x000fea0003800000 */
.L_x_150:
        /* <DEDUP_REMOVED lines=23> */
.L_x_152:
        /* <DEDUP_REMOVED lines=15> */
.L_x_148:
        /* <DEDUP_REMOVED lines=46> */
.L_x_154:
        /* <DEDUP_REMOVED lines=13> */
.L_x_4395:


//--------------------- .text._Z32group_norm_nhwc_bwd_scale_kernelI11Fp32IOBf16WLi256EEv26Group_norm_nhwc_bwd_params --------------------------
	.section	.text._Z32group_norm_nhwc_bwd_scale_kernelI11Fp32IOBf16WLi256EEv26Group_norm_nhwc_bwd_params,"ax",@progbits
	.align	128
        .global         _Z32group_norm_nhwc_bwd_scale_kernelI11Fp32IOBf16WLi256EEv26Group_norm_nhwc_bwd_params
        .type           _Z32group_norm_nhwc_bwd_scale_kernelI11Fp32IOBf16WLi256EEv26Group_norm_nhwc_bwd_params,@function
        .size           _Z32group_norm_nhwc_bwd_scale_kernelI11Fp32IOBf16WLi256EEv26Group_norm_nhwc_bwd_params,(.L_x_4396 - _Z32group_norm_nhwc_bwd_scale_kernelI11Fp32IOBf16WLi256EEv26Group_norm_nhwc_bwd_params)
        .other          _Z32group_norm_nhwc_bwd_scale_kernelI11Fp32IOBf16WLi256EEv26Group_norm_nhwc_bwd_params,@"STO_CUDA_ENTRY STV_DEFAULT"
_Z32group_norm_nhwc_bwd_scale_kernelI11Fp32IOBf16WLi256EEv26Group_norm_nhwc_bwd_params:
.text._Z32group_norm_nhwc_bwd_scale_kernelI11Fp32IOBf16WLi256EEv26Group_norm_nhwc_bwd_params:
        /* <DEDUP_REMOVED lines=96> */
.L_x_156:
[----:B------:R-:W-:Y:S05]  /*0600*/  BSYNC B0 ;  /* 0x0000000000007941 */ /* 0x000fea0003800000 */
.L_x_155:
        /* <DEDUP_REMOVED lines=66> */
.L_x_158:
[----:B------:R-:W-:Y:S05]  /*0a30*/  @!P1 BRA `(.L_x_157) ;  /* 0x0000000400c49947 */ /* 0x000fea0003800000 */
[----:B------:R-:W-:Y:S01]  /*0a40*/  IADD3 R13, R13, 0x1, RZ ;  /* 0x000000010d0d7810 */ /* 0x000fe20007ffe0ff */
[----:B------:R-:W-:Y:S01]  /*0a50*/  ULDC.64 UR4, c[0x0][0x288] ;  /* 0x0000a20000047ab9 */ /* 0x000fe20000000a00 */
[----:B------:R-:W-:Y:S01]  /*0a60*/  ULDC.64 UR12, c[0x0][0x230] ;  /* 0x00008c00000c7ab9 */ /* 0x000fe20000000a00 */
[----:B------:R-:W-:Y:S01]  /*0a70*/  ULDC.64 UR14, c[0x0][0x228] ;  /* 0x00008a00000e7ab9 */ /* 0x000fe20000000a00 */
[----:B------:R-:W-:-:S07]  /*0a80*/  SHF.R.S32.HI R20, RZ, 0x1f, R13 ;  /* 0x0000001fff147819 */ /* 0x000fce000001140d */
.L_x_162:
        /* <DEDUP_REMOVED lines=69> */
.L_x_160:
[----:B------:R-:W-:Y:S05]  /*0ee0*/  BSYNC B0 ;  /* 0x0000000000007941 */ /* 0x000fea0003800000 */
.L_x_159:
        /* <DEDUP_REMOVED lines=23> */
.L_x_161:
        /* <DEDUP_REMOVED lines=15> */
.L_x_157:
        /* <DEDUP_REMOVED lines=46> */
.L_x_163:
        /* <DEDUP_REMOVED lines=13> */
.L_x_4396:


//--------------------- .text._Z32group_norm_nhwc_bwd_scale_kernelI11Fp32IOBf16WLi120EEv26Group_norm_nhwc_bwd_params --------------------------
	.section	.text._Z32group_norm_nhwc_bwd_scale_kernelI11Fp32IOBf16WLi120EEv26Group_norm_nhwc_bwd_params,"ax",@progbits
	.align	128
        .global         _Z32group_norm_nhwc_bwd_scale_kernelI11Fp32IOBf16WLi120EEv26Group_norm_nhwc_bwd_params
        .type           _Z32group_norm_nhwc_bwd_scale_kernelI11Fp32IOBf16WLi120EEv26Group_norm_nhwc_bwd_params,@function
        .size           _Z32group_norm_nhwc_bwd_scale_kernelI11Fp32IOBf16WLi120EEv26Group_norm_nhwc_bwd_params,(.L_x_4397 - _Z32group_norm_nhwc_bwd_scale_kernelI11Fp32IOBf16WLi120EEv26Group_norm_nhwc_bwd_params)
        .other          _Z32group_norm_nhwc_bwd_scale_kernelI11Fp32IOBf16WLi120EEv26Group_norm_nhwc_bwd_params,@"STO_CUDA_ENTRY STV_DEFAULT"
_Z32group_norm_nhwc_bwd_scale_kernelI11Fp32IOBf16WLi120EEv26Group_norm_nhwc_bwd_params:
.text._Z32group_norm_nhwc_bwd_scale_kernelI11Fp32IOBf16WLi120EEv26Group_norm_nhwc_bwd_params:
        /* <DEDUP_REMOVED lines=96> */
.L_x_165:
[----:B------:R-:W-:Y:S05]  /*0600*/  BSYNC B0 ;  /* 0x0000000000007941 */ /* 0x000fea0003800000 */
.L_x_164:
        /* <DEDUP_REMOVED lines=66> */
.L_x_167:
[----:B------:R-:W-:Y:S05]  /*0a30*/  @!P1 BRA `(.L_x_166) ;  /* 0x0000000400c49947 */ /* 0x000fea0003800000 */
[----:B------:R-:W-:Y:S01]  /*0a40*/  IADD3 R13, R13, 0x1, RZ ;  /* 0x000000010d0d7810 */ /* 0x000fe20007ffe0ff */
[----:B------:R-:W-:Y:S01]  /*0a50*/  ULDC.64 UR4, c[0x0][0x288] ;  /* 0x0000a20000047ab9 */ /* 0x000fe20000000a00 */
[----:B------:R-:W-:Y:S01]  /*0a60*/  ULDC.64 UR12, c[0x0][0x230] ;  /* 0x00008c00000c7ab9 */ /* 0x000fe20000000a00 */
[----:B------:R-:W-:Y:S01]  /*0a70*/  ULDC.64 UR14, c[0x0][0x228] ;  /* 0x00008a00000e7ab9 */ /* 0x000fe20000000a00 */
[----:B------:R-:W-:-:S07]  /*0a80*/  SHF.R.S32.HI R20, RZ, 0x1f, R13 ;  /* 0x0000001fff147819 */ /* 0x000fce000001140d */
.L_x_171:
        /* <DEDUP_REMOVED lines=69> */
.L_x_169:
[----:B------:R-:W-:Y:S05]  /*0ee0*/  BSYNC B0 ;  /* 0x0000000000007941 */ /* 0x000fea0003800000 */
.L_x_168:
        /* <DEDUP_REMOVED lines=23> */
.L_x_170:
        /* <DEDUP_REMOVED lines=15> */
.L_x_166:
        /* <DEDUP_REMOVED lines=46> */
.L_x_172:
        /* <DEDUP_REMOVED lines=13> */
.L_x_4397:


//--------------------- .text._Z32group_norm_nhwc_bwd_scale_kernelI11Fp32IOBf16WLi140EEv26Group_norm_nhwc_bwd_params --------------------------
	.section	.text._Z32group_norm_nhwc_bwd_scale_kernelI11Fp32IOBf16WLi140EEv26Group_norm_nhwc_bwd_params,"ax",@progbits
	.align	128
        .global         _Z32group_norm_nhwc_bwd_scale_kernelI11Fp32IOBf16WLi140EEv26Group_norm_nhwc_bwd_params
        .type           _Z32group_norm_nhwc_bwd_scale_kernelI11Fp32IOBf16WLi140EEv26Group_norm_nhwc_bwd_params,@function
        .size           _Z32group_norm_nhwc_bwd_scale_kernelI11Fp32IOBf16WLi140EEv26Group_norm_nhwc_bwd_params,(.L_x_4398 - _Z32group_norm_nhwc_bwd_scale_kernelI11Fp32IOBf16WLi140EEv26Group_norm_nhwc_bwd_params)
        .other          _Z32group_norm_nhwc_bwd_scale_kernelI11Fp32IOBf16WLi140EEv26Group_norm_nhwc_bwd_params,@"STO_CUDA_ENTRY STV_DEFAULT"
_Z32group_norm_nhwc_bwd_scale_kernelI11Fp32IOBf16WLi140EEv26Group_norm_nhwc_bwd_params:
.text._Z32group_norm_nhwc_bwd_scale_kernelI11Fp32IOBf16WLi140EEv26Group_norm_nhwc_bwd_params:
        /* <DEDUP_REMOVED lines=96> */
.L_x_174:
[----:B------:R-:W-:Y:S05]  /*0600*/  BSYNC B0 ;  /* 0x0000000000007941 */ /* 0x000fea0003800000 */
.L_x_173:
        /* <DEDUP_REMOVED lines=66> */
.L_x_176:
[----:B------:R-:W-:Y:S05]  /*0a30*/  @!P1 BRA `(.L_x_175) ;  /* 0x0000000400c49947 */ /* 0x000fea0003800000 */
[----:B------:R-:W-:Y:S01]  /*0a40*/  IADD3 R13, R13, 0x1, RZ ;  /* 0x000000010d0d7810 */ /* 0x000fe20007ffe0ff */
[----:B------:R-:W-:Y:S01]  /*0a50*/  ULDC.64 UR4, c[0x0][0x288] ;  /* 0x0000a20000047ab9 */ /* 0x000fe20000000a00 */
[----:B------:R-:W-:Y:S01]  /*0a60*/  ULDC.64 UR12, c[0x0][0x230] ;  /* 0x00008c00000c7ab9 */ /* 0x000fe20000000a00 */
[----:B------:R-:W-:Y:S01]  /*0a70*/  ULDC.64 UR14, c[0x0][0x228] ;  /* 0x00008a00000e7ab9 */ /* 0x000fe20000000a00 */
[----:B------:R-:W-:-:S07]  /*0a80*/  SHF.R.S32.HI R20, RZ, 0x1f, R13 ;  /* 0x0000001fff147819 */ /* 0x000fce000001140d */
.L_x_180:
        /* <DEDUP_REMOVED lines=69> */
.L_x_178:
[----:B------:R-:W-:Y:S05]  /*0ee0*/  BSYNC B0 ;  /* 0x0000000000007941 */ /* 0x000fea0003800000 */
.L_x_177:
        /* <DEDUP_REMOVED lines=23> */
.L_x_179:
        /* <DEDUP_REMOVED lines=15> */
.L_x_175:
        /* <DEDUP_REMOVED lines=46> */
.L_x_181:
        /* <DEDUP_REMOVED lines=13> */
.L_x_4398:


//--------------------- .text._Z32group_norm_nhwc_bwd_scale_kernelI11Fp32IOBf16WLi160EEv26Group_norm_nhwc_bwd_params --------------------------
	.section	.text._Z32group_norm_nhwc_bwd_scale_kernelI11Fp32IOBf16WLi160EEv26Group_norm_nhwc_bwd_params,"ax",@progbits
	.align	128
        .global         _Z32group_norm_nhwc_bwd_scale_kernelI11Fp32IOBf16WLi160EEv26Group_norm_nhwc_bwd_params
        .type           _Z32group_norm_nhwc_bwd_scale_kernelI11Fp32IOBf16WLi160EEv26Group_norm_nhwc_bwd_params,@function
        .size           _Z32group_norm_nhwc_bwd_scale_kernelI11Fp32IOBf16WLi160EEv26Group_norm_nhwc_bwd_params,(.L_x_4399 - _Z32group_norm_nhwc_bwd_scale_kernelI11Fp32IOBf16WLi160EEv26Group_norm_nhwc_bwd_params)
        .other          _Z32group_norm_nhwc_bwd_scale_kernelI11Fp32IOBf16WLi160EEv26Group_norm_nhwc_bwd_params,@"STO_CUDA_ENTRY STV_DEFAULT"
_Z32group_norm_nhwc_bwd_scale_kernelI11Fp32IOBf16WLi160EEv26Group_norm_nhwc_bwd_params:
.text._Z32group_norm_nhwc_bwd_scale_kernelI11Fp32IOBf16WLi160EEv26Group_norm_nhwc_bwd_params:
        /* <DEDUP_REMOVED lines=96> */
.L_x_183:
[----:B------:R-:W-:Y:S05]  /*0600*/  BSYNC B0 ;  /* 0x0000000000007941 */ /* 0x000fea0003800000 */
.L_x_182:
        /* <DEDUP_REMOVED lines=66> */
.L_x_185:
[----:B------:R-:W-:Y:S05]  /*0a30*/  @!P1 BRA `(.L_x_184) ;  /* 0x0000000400c49947 */ /* 0x000fea0003800000 */
[----:B------:R-:W-:Y:S01]  /*0a40*/  IADD3 R13, R13, 0x1, RZ ;  /* 0x000000010d0d7810 */ /* 0x000fe20007ffe0ff */
[----:B------:R-:W-:Y:S01]  /*0a50*/  ULDC.64 UR4, c[0x0][0x288] ;  /* 0x0000a20000047ab9 */ /* 0x000fe20000000a00 */
[----:B------:R-:W-:Y:S01]  /*0a60*/  ULDC.64 UR12, c[0x0][0x230] ;  /* 0x00008c00000c7ab9 */ /* 0x000fe20000000a00 */
[----:B------:R-:W-:Y:S01]  /*0a70*/  ULDC.64 UR14, c[0x0][0x228] ;  /* 0x00008a00000e7ab9 */ /* 0x000fe20000000a00 */
[----:B------:R-:W-:-:S07]  /*0a80*/  SHF.R.S32.HI R20, RZ, 0x1f, R13 ;  /* 0x0000001fff147819 */ /* 0x000fce000001140d */
.L_x_189:
        /* <DEDUP_REMOVED lines=69> */
.L_x_187:
[----:B------:R-:W-:Y:S05]  /*0ee0*/  BSYNC B0 ;  /* 0x0000000000007941 */ /* 0x000fea0003800000 */
.L_x_186:
        /* <DEDUP_REMOVED lines=23> */
.L_x_188:
        /* <DEDUP_REMOVED lines=15> */
.L_x_184:
        /* <DEDUP_REMOVED lines=46> */
.L_x_190:
        /* <DEDUP_REMOVED lines=13> */
.L_x_4399:


//--------------------- .text._Z32group_norm_nhwc_bwd_scale_kernelI11Fp32IOFp16WLi196EEv26Group_norm_nhwc_bwd_params --------------------------
	.section	.text._Z32group_norm_nhwc_bwd_scale_kernelI11Fp32IOFp16WLi196EEv26Group_norm_nhwc_bwd_params,"ax",@progbits
	.align	128
        .global         _Z32group_norm_nhwc_bwd_scale_kernelI11Fp32IOFp16WLi196EEv26Group_norm_nhwc_bwd_params
        .type           _Z32group_norm_nhwc_bwd_scale_kernelI11Fp32IOFp16WLi196EEv26Group_norm_nhwc_bwd_params,@function
        .size           _Z32group_norm_nhwc_bwd_scale_kernelI11Fp32IOFp16WLi196EEv26Group_norm_nhwc_bwd_params,(.L_x_4400 - _Z32group_norm_nhwc_bwd_scale_kernelI11Fp32IOFp16WLi196EEv26Group_norm_nhwc_bwd_params)
        .other          _Z32group_norm_nhwc_bwd_scale_kernelI11Fp32IOFp16WLi196EEv26Group_norm_nhwc_bwd_params,@"STO_CUDA_ENTRY STV_DEFAULT"
_Z32group_norm_nhwc_bwd_scale_kernelI11Fp32IOFp16WLi196EEv26Group_norm_nhwc_bwd_params:
.text._Z32group_norm_nhwc_bwd_scale_kernelI11Fp32IOFp16WLi196EEv26Group_norm_nhwc_bwd_params:
        /* <DEDUP_REMOVED lines=27> */
[C---:B------:R-:W-:Y:S02]  /*01b0*/  IMAD R2, R5.reuse, R2, R0 ;  /* 0x0000000205027224 */ /* 0x040fe400078e0200 */
[----:B------:R-:W0:Y:S03]  /*01c0*/  S2R R0, SR_CTAID.Z ;  /* 0x0000000000007919 */ /* 0x000e260000002700 */
[----:B------:R-:W-:-:S13]  /*01d0*/  ISETP.GT.U32.AND P1, PT, R5, R2, PT ;  /* 0x000000020500720c */ /* 0x000fda0003f24070 */
[-C--:B------:R-:W-:Y:S02]  /*01e0*/  @!P1 IADD3 R2, R2, -R5.reuse, RZ ;  /* 0x8000000502029210 */ /* 0x080fe40007ffe0ff */
[----:B------:R-:W-:Y:S02]  /*01f0*/  @!P1 IADD3 R3, R3, 0x1, RZ ;  /* 0x0000000103039810 */ /* 0x000fe40007ffe0ff */
[----:B------:R-:W-:Y:S02]  /*0200*/  ISETP.GE.U32.AND P0, PT, R2, R5, PT ;  /* 0x000000050200720c */ /* 0x000fe40003f06070 */
[----:B------:R-:W-:Y:S02]  /*0210*/  LOP3.LUT R2, R22, R7, RZ, 0x3c, !PT ;  /* 0x0000000716027212 */ /* 0x000fe400078e3cff */
[----:B------:R-:W-:Y:S02]  /*0220*/  ISETP.NE.AND P1, PT, R7, RZ, PT ;  /* 0x000000ff0700720c */ /* 0x000fe40003f25270 */
[----:B------:R-:W-:-:S07]  /*0230*/  ISETP.GE.AND P2, PT, R2, RZ, PT ;  /* 0x000000ff0200720c */ /* 0x000fce0003f46270 */
[----:B------:R-:W-:-:S05]  /*0240*/  @P0 VIADD R3, R3, 0x1 ;  /* 0x0000000103030836 */ /* 0x000fca0000000000 */
[----:B------:R-:W-:-:S04]  /*0250*/  MOV R9, R3 ;  /* 0x0000000300097202 */ /* 0x000fc80000000f00 */
        /* <DEDUP_REMOVED lines=10> */
[----:B------:R-:W-:Y:S02]  /*0300*/  @!P0 IMAD R3, R3, UR4, R9 ;  /* 0x0000000403038c24 */ /* 0x000fe4000f8e0209 */
[----:B0-----:R-:W-:Y:S01]  /*0310*/  @!P0 IMAD.WIDE R4, R5, 0x4, R6 ;  /* 0x0000000405048825 */ /* 0x001fe200078e0206 */
[----:B------:R-:W-:-:S03]  /*0320*/  ULDC.64 UR4, c[0x0][0x288] ;  /* 0x0000a20000047ab9 */ /* 0x000fc60000000a00 */
[----:B------:R-:W-:Y:S01]  /*0330*/  @!P0 IMAD.WIDE R6, R3, 0x4, R6 ;  /* 0x0000000403068825 */ /* 0x000fe200078e0206 */
[----:B------:R-:W3:Y:S01]  /*0340*/  @!P0 LDG.E R11, desc[UR8][R4.64] ;  /* 0x00000008040b8981 */ /* 0x000ee2000c1e1900 */
[----:B------:R-:W0:Y:S03]  /*0350*/  LDC.64 R2, c[0x0][0x290] ;  /* 0x0000a400ff027b82 */ /* 0x000e260000000a00 */
[----:B------:R1:W5:Y:S01]  /*0360*/  @!P0 LDG.E R14, desc[UR8][R6.64] ;  /* 0x00000008060e8981 */ /* 0x000362000c1e1900 */
[----:B------:R-:W-:Y:S01]  /*0370*/  HFMA2.MMA R9, -RZ, RZ, 1.875, 0 ;  /* 0x3f800000ff097435 */ /* 0x000fe200000001ff */
        /* <DEDUP_REMOVED lines=23> */
[C---:B------:R-:W-:Y:S01]  /*04f0*/  IMAD.SHL.U32 R7, R22.reuse, 0x2, RZ ;  /* 0x0000000216077824 */ /* 0x040fe200078e00ff */
        /* <DEDUP_REMOVED lines=12> */
[----:B--2---:R-:W-:-:S02]  /*05c0*/  HADD2.F32 R7, -RZ, R7.H0_H0 ;  /* 0x20000007ff077230 */ /* 0x004fc40000004100 */
[----:B---3--:R-:W-:Y:S02]  /*05d0*/  HADD2.F32 R4, -RZ, R4.H0_H0 ;  /* 0x20000004ff047230 */ /* 0x008fe40000004100 */
[----:B----4-:R-:W-:Y:S02]  /*05e0*/  @P1 HADD2.F32 R6, -RZ, R18.H0_H0 ;  /* 0x20000012ff061230 */ /* 0x010fe40000004100 */
[----:B-----5:R-:W-:-:S07]  /*05f0*/  @P1 HADD2.F32 R5, -RZ, R11.H0_H0 ;  /* 0x2000000bff051230 */ /* 0x020fce0000004100 */
.L_x_192:
[----:B------:R-:W-:Y:S05]  /*0600*/  BSYNC B0 ;  /* 0x0000000000007941 */ /* 0x000fea0003800000 */
.L_x_191:
        /* <DEDUP_REMOVED lines=24> */
[----:B0-----:R-:W-:-:S04]  /*0790*/  @!P0 IADD3 R14, P2, R28, R14, RZ ;  /* 0x0000000e1c0e8210 */ /* 0x001fc80007f5e0ff */
[----:B------:R-:W-:-:S05]  /*07a0*/  @!P0 IADD3.X R15, R18, R15, RZ, P2, !PT ;  /* 0x0000000f120f8210 */ /* 0x000fca00017fe4ff */
[----:B------:R0:W2:Y:S02]  /*07b0*/  @!P0 LDG.E.64 R16, desc[UR8][R14.64] ;  /* 0x000000080e108981 */ /* 0x0000a4000c1e1b00 */
[----:B0-----:R-:W0:Y:S02]  /*07c0*/  @!P0 LDC.64 R14, c[0x0][0x228] ;  /* 0x00008a00ff0e8b82 */ /* 0x001e240000000a00 */
[----:B0-----:R-:W-:-:S05]  /*07d0*/  @!P0 IADD3 R28, P2, R28, R14, RZ ;  /* 0x0000000e1c1c8210 */ /* 0x001fca0007f5e0ff */
[----:B------:R-:W-:Y:S01]  /*07e0*/  @!P0 IMAD.X R29, R18, 0x1, R15, P2 ;  /* 0x00000001121d8824 */ /* 0x000fe200010e060f */
        /* <DEDUP_REMOVED lines=36> */
.L_x_194:
[----:B------:R-:W-:Y:S05]  /*0a30*/  @!P1 BRA `(.L_x_193) ;  /* 0x0000000400c49947 */ /* 0x000fea0003800000 */
[----:B------:R-:W-:Y:S01]  /*0a40*/  IADD3 R13, R13, 0x1, RZ ;  /* 0x000000010d0d7810 */ /* 0x000fe20007ffe0ff */
[----:B------:R-:W-:Y:S01]  /*0a50*/  ULDC.64 UR4, c[0x0][0x288] ;  /* 0x0000a20000047ab9 */ /* 0x000fe20000000a00 */
[----:B------:R-:W-:Y:S01]  /*0a60*/  ULDC.64 UR12, c[0x0][0x230] ;  /* 0x00008c00000c7ab9 */ /* 0x000fe20000000a00 */
[----:B------:R-:W-:Y:S01]  /*0a70*/  ULDC.64 UR14, c[0x0][0x228] ;  /* 0x00008a00000e7ab9 */ /* 0x000fe20000000a00 */
[----:B------:R-:W-:-:S07]  /*0a80*/  SHF.R.S32.HI R20, RZ, 0x1f, R13 ;  /* 0x0000001fff147819 */ /* 0x000fce000001140d */
.L_x_198:
[----:B01----:R-:W0:Y:S01]  /*0a90*/  @!P0 LDC.64 R14, c[0x0][0x230] ;  /* 0x00008c00ff0e8b82 */ /* 0x003e220000000a00 */
[----:B------:R-:W-:Y:S02]  /*0aa0*/  IADD3 R17, P1, R13, -0x1, RZ ;  /* 0xffffffff0d117810 */ /* 0x000fe40007f3e0ff */
[----:B------:R-:W-:Y:S02]  /*0ab0*/  MOV R26, R24 ;  /* 0x00000018001a7202 */ /* 0x000fe40000000f00 */
[----:B------:R-:W-:Y:S02]  /*0ac0*/  IADD3.X R16, R20, -0x1, RZ, P1, !PT ;  /* 0xffffffff14107810 */ /* 0x000fe40000ffe4ff */
[----:B------:R-:W-:-:S03]  /*0ad0*/  MOV R27, R11 ;  /* 0x0000000b001b7202 */ /* 0x000fc60000000f00 */
[----:B------:R-:W-:Y:S02]  /*0ae0*/  IMAD R16, R16, UR4, RZ ;  /* 0x0000000410107c24 */ /* 0x000fe4000f8e02ff */
[----:B------:R-:W-:-:S04]  /*0af0*/  IMAD.WIDE.U32 R28, R17, UR4, R26 ;  /* 0x00000004111c7c25 */ /* 0x000fc8000f8e001a */
[----:B------:R-:W-:Y:S01]  /*0b00*/  IMAD R21, R17, UR5, R16 ;  /* 0x0000000511157c24 */ /* 0x000fe2000f8e0210 */
[----:B------:R-:W-:Y:S01]  /*0b10*/  CS2R R16, SRZ ;  /* 0x0000000000107805 */ /* 0x000fe2000001ff00 */
[----:B------:R-:W-:-:S03]  /*0b20*/  @!P0 IMAD.SHL.U32 R18, R28, 0x4, RZ ;  /* 0x000000041c128824 */ /* 0x000fc600078e00ff */
[----:B------:R-:W-:Y:S02]  /*0b30*/  IADD3 R21, R29, R21, RZ ;  /* 0x000000151d157210 */ /* 0x000fe40007ffe0ff */
[----:B0-----:R-:W-:Y:S02]  /*0b40*/  @!P0 IADD3 R14, P1, R18, R14, RZ ;  /* 0x0000000e120e8210 */ /* 0x001fe40007f3e0ff */
[----:B------:R-:W-:-:S04]  /*0b50*/  @!P0 SHF.L.U64.HI R19, R28, 0x2, R21 ;  /* 0x000000021c138819 */ /* 0x000fc80000010215 */
[----:B------:R-:W-:-:S05]  /*0b60*/  @!P0 IADD3.X R15, R19, R15, RZ, P1, !PT ;  /* 0x0000000f130f8210 */ /* 0x000fca0000ffe4ff */
        /* <DEDUP_REMOVED lines=47> */
[C---:B------:R-:W-:Y:S01]  /*0e60*/  IMAD.SHL.U32 R14, R26.reuse, 0x4, RZ ;  /* 0x000000041a0e7824 */ /* 0x040fe200078e00ff */
[----:B------:R-:W-:-:S04]  /*0e70*/  SHF.L.U64.HI R15, R26, 0x2, R18 ;  /* 0x000000021a0f7819 */ /* 0x000fc80000010212 */
[C---:B------:R-:W-:Y:S02]  /*0e80*/  IADD3 R16, P1, R14.reuse, UR12, RZ ;  /* 0x0000000c0e107c10 */ /* 0x040fe4000ff3e0ff */
[----:B------:R-:W-:Y:S02]  /*0e90*/  IADD3 R14, P2, R14, UR14, RZ ;  /* 0x0000000e0e0e7c10 */ /* 0x000fe4000ff5e0ff */
[C---:B------:R-:W-:Y:S02]  /*0ea0*/  IADD3.X R17, R15.reuse, UR13, RZ, P1, !PT ;  /* 0x0000000d0f117c10 */ /* 0x040fe40008ffe4ff */
[----:B------:R-:W-:-:S04]  /*0eb0*/  IADD3.X R15, R15, UR15, RZ, P2, !PT ;  /* 0x0000000f0f0f7c10 */ /* 0x000fc800097fe4ff */
[----:B------:R-:W5:Y:S04]  /*0ec0*/  LDG.E.64 R16, desc[UR8][R16.64] ;  /* 0x0000000810107981 */ /* 0x000f68000c1e1b00 */
[----:B------:R-:W5:Y:S02]  /*0ed0*/  LDG.E.64 R14, desc[UR8][R14.64] ;  /* 0x000000080e0e7981 */ /* 0x000f64000c1e1b00 */
.L_x_196:
[----:B------:R-:W-:Y:S05]  /*0ee0*/  BSYNC B0 ;  /* 0x0000000000007941 */ /* 0x000fea0003800000 */
.L_x_195:
        /* <DEDUP_REMOVED lines=23> */
.L_x_197:
[----:B------:R-:W0:Y:S01]  /*1060*/  @!P0 LDC.64 R16, c[0x0][0x210] ;  /* 0x00008400ff108b82 */ /* 0x000e220000000a00 */
[C-C-:B------:R-:W-:Y:S01]  /*1070*/  FFMA.FTZ R21, R3.reuse, R21, R2.reuse ;  /* 0x0000001503157223 */ /* 0x140fe20000010002 */
[----:B------:R-:W-:Y:S01]  /*1080*/  FFMA.FTZ R28, R3, R19, R2 ;  /* 0x00000013031c7223 */ /* 0x000fe20000010002 */
[----:B------:R-:W-:Y:S02]  /*1090*/  IADD3 R19, R13, 0x1, RZ ;  /* 0x000000010d137810 */ /* 0x000fe40007ffe0ff */
[----:B------:R-:W-:Y:S01]  /*10a0*/  FFMA.FTZ R14, R14, R7, -R21 ;  /* 0x000000070e0e7223 */ /* 0x000fe20000010815 */
[----:B------:R-:W-:Y:S01]  /*10b0*/  FFMA.FTZ R28, R15, R4, -R28 ;  /* 0x000000040f1c7223 */ /* 0x000fe2000001081c */
[----:B------:R-:W-:Y:S02]  /*10c0*/  IADD3 R13, P2, R13, 0x2, RZ ;  /* 0x000000020d0d7810 */ /* 0x000fe40007f5e0ff */
[-C--:B------:R-:W-:Y:S01]  /*10d0*/  FMUL.FTZ R14, R14, R9.reuse ;  /* 0x000000090e0e7220 */ /* 0x080fe20000410000 */
[----:B------:R-:W-:Y:S01]  /*10e0*/  @!P0 FMUL.FTZ R15, R28, R9 ;  /* 0x000000091c0f8220 */ /* 0x000fe20000410000 */
[----:B------:R-:W-:-:S02]  /*10f0*/  IADD3.X R20, RZ, R20, RZ, P2, !PT ;  /* 0x00000014ff147210 */ /* 0x000fc400017fe4ff */
[----:B0-----:R-:W-:-:S04]  /*1100*/  @!P0 LEA R16, P1, R26, R16, 0x2 ;  /* 0x000000101a108211 */ /* 0x001fc800078210ff */
[----:B------:R-:W-:Y:S02]  /*1110*/  @!P0 LEA.HI.X R17, R26, R17, R18, 0x2, P1 ;  /* 0x000000111a118211 */ /* 0x000fe400008f1412 */
[----:B------:R-:W-:-:S03]  /*1120*/  ISETP.GE.AND P1, PT, R19, R8, PT ;  /* 0x000000081300720c */ /* 0x000fc60003f26270 */
[----:B------:R1:W-:Y:S10]  /*1130*/  @!P0 STG.E.64 desc[UR8][R16.64], R14 ;  /* 0x0000000e10008986 */ /* 0x0003f4000c101b08 */
[----:B------:R-:W-:Y:S05]  /*1140*/  @!P1 BRA `(.L_x_198) ;  /* 0xfffffff800509947 */ /* 0x000fea000383ffff */
.L_x_193:
        /* <DEDUP_REMOVED lines=41> */
[----:B--2---:R-:W-:Y:S02]  /*13e0*/  F2FP.F16.F32.PACK_AB R5, R3, R4 ;  /* 0x000000040305723e */ /* 0x004fe400000000ff */
[----:B---3--:R-:W-:-:S03]  /*13f0*/  F2FP.F16.F32.PACK_AB R3, R9, R6 ;  /* 0x000000060903723e */ /* 0x008fc600000000ff */
[----:B------:R-:W-:Y:S04]  /*1400*/  STG.E desc[UR8][R10.64], R5 ;  /* 0x000000050a007986 */ /* 0x000fe8000c101908 */
[----:B------:R-:W-:Y:S01]  /*1410*/  STG.E desc[UR8][R12.64], R3 ;  /* 0x000000030c007986 */ /* 0x000fe2000c101908 */
[----:B------:R-:W-:Y:S05]  /*1420*/  EXIT ;  /* 0x000000000000794d */ /* 0x000fea0003800000 */
.L_x_199:
        /* <DEDUP_REMOVED lines=13> */
.L_x_4400:


//--------------------- .text._Z32group_norm_nhwc_bwd_scale_kernelI11Fp32IOFp16WLi168EEv26Group_norm_nhwc_bwd_params --------------------------
	.section	.text._Z32group_norm_nhwc_bwd_scale_kernelI11Fp32IOFp16WLi168EEv26Group_norm_nhwc_bwd_params,"ax",@progbits
	.align	128
        .global         _Z32group_norm_nhwc_bwd_scale_kernelI11Fp32IOFp16WLi168EEv26Group_norm_nhwc_bwd_params
        .type           _Z32group_norm_nhwc_bwd_scale_kernelI11Fp32IOFp16WLi168EEv26Group_norm_nhwc_bwd_params,@function
        .size           _Z32group_norm_nhwc_bwd_scale_kernelI11Fp32IOFp16WLi168EEv26Group_norm_nhwc_bwd_params,(.L_x_4401 - _Z32group_norm_nhwc_bwd_scale_kernelI11Fp32IOFp16WLi168EEv26Group_norm_nhwc_bwd_params)
        .other          _Z32group_norm_nhwc_bwd_scale_kernelI11Fp32IOFp16WLi168EEv26Group_norm_nhwc_bwd_params,@"STO_CUDA_ENTRY STV_DEFAULT"
_Z32group_norm_nhwc_bwd_scale_kernelI11Fp32IOFp16WLi168EEv26Group_norm_nhwc_bwd_params:
.text._Z32group_norm_nhwc_bwd_scale_kernelI11Fp32IOFp16WLi168EEv26Group_norm_nhwc_bwd_params:
        /* <DEDUP_REMOVED lines=96> */
.L_x_201:
[----:B------:R-:W-:Y:S05]  /*0600*/  BSYNC B0 ;  /* 0x0000000000007941 */ /* 0x000fea0003800000 */
.L_x_200:
        /* <DEDUP_REMOVED lines=66> */
.L_x_203:
[----:B------:R-:W-:Y:S05]  /*0a30*/  @!P1 BRA `(.L_x_202) ;  /* 0x0000000400c49947 */ /* 0x000fea0003800000 */
[----:B------:R-:W-:Y:S01]  /*0a40*/  IADD3 R13, R13, 0x1, RZ ;  /* 0x000000010d0d7810 */ /* 0x000fe20007ffe0ff */
[----:B------:R-:W-:Y:S01]  /*0a50*/  ULDC.64 UR4, c[0x0][0x288] ;  /* 0x0000a20000047ab9 */ /* 0x000fe20000000a00 */
[----:B------:R-:W-:Y:S01]  /*0a60*/  ULDC.64 UR12, c[0x0][0x230] ;  /* 0x00008c00000c7ab9 */ /* 0x000fe20000000a00 */
[----:B------:R-:W-:Y:S01]  /*0a70*/  ULDC.64 UR14, c[0x0][0x228] ;  /* 0x00008a00000e7ab9 */ /* 0x000fe20000000a00 */
[----:B------:R-:W-:-:S07]  /*0a80*/  SHF.R.S32.HI R20, RZ, 0x1f, R13 ;  /* 0x0000001fff147819 */ /* 0x000fce000001140d */
.L_x_207:
        /* <DEDUP_REMOVED lines=69> */
.L_x_205:
[----:B------:R-:W-:Y:S05]  /*0ee0*/  BSYNC B0 ;  /* 0x0000000000007941 */ /* 0x000fea0003800000 */
.L_x_204:
        /* <DEDUP_REMOVED lines=23> */
.L_x_206:
        /* <DEDUP_REMOVED lines=15> */
.L_x_202:
        /* <DEDUP_REMOVED lines=46> */
.L_x_208:
        /* <DEDUP_REMOVED lines=13> */
.L_x_4401:


//--------------------- .text._Z32group_norm_nhwc_bwd_scale_kernelI11Fp32IOFp16WLi64EEv26Group_norm_nhwc_bwd_params --------------------------
	.section	.text._Z32group_norm_nhwc_bwd_scale_kernelI11Fp32IOFp16WLi64EEv26Group_norm_nhwc_bwd_params,"ax",@progbits
	.align	128
        .global         _Z32group_norm_nhwc_bwd_scale_kernelI11Fp32IOFp16WLi64EEv26Group_norm_nhwc_bwd_params
        .type           _Z32group_norm_nhwc_bwd_scale_kernelI11Fp32IOFp16WLi64EEv26Group_norm_nhwc_bwd_params,@function
        .size           _Z32group_norm_nhwc_bwd_scale_kernelI11Fp32IOFp16WLi64EEv26Group_norm_nhwc_bwd_params,(.L_x_4402 - _Z32group_norm_nhwc_bwd_scale_kernelI11Fp32IOFp16WLi64EEv26Group_norm_nhwc_bwd_params)
        .other          _Z32group_norm_nhwc_bwd_scale_kernelI11Fp32IOFp16WLi64EEv26Group_norm_nhwc_bwd_params,@"STO_CUDA_ENTRY STV_DEFAULT"
_Z32group_norm_nhwc_bwd_scale_kernelI11Fp32IOFp16WLi64EEv26Group_norm_nhwc_bwd_params:
.text._Z32group_norm_nhwc_bwd_scale_kernelI11Fp32IOFp16WLi64EEv26Group_norm_nhwc_bwd_params:
        /* <DEDUP_REMOVED lines=96> */
.L_x_210:
[----:B------:R-:W-:Y:S05]  /*0600*/  BSYNC B0 ;  /* 0x0000000000007941 */ /* 0x000fea0003800000 */
.L_x_209:
        /* <DEDUP_REMOVED lines=66> */
.L_x_212:
[----:B------:R-:W-:Y:S05]  /*0a30*/  @!P1 BRA `(.L_x_211) ;  /* 0x0000000400c49947 */ /* 0x000fea0003800000 */
[----:B------:R-:W-:Y:S01]  /*0a40*/  IADD3 R13, R13, 0x1, RZ ;  /* 0x000000010d0d7810 */ /* 0x000fe20007ffe0ff */
[----:B------:R-:W-:Y:S01]  /*0a50*/  ULDC.64 UR4, c[0x0][0x288] ;  /* 0x0000a20000047ab9 */ /* 0x000fe20000000a00 */
[----:B------:R-:W-:Y:S01]  /*0a60*/  ULDC.64 UR12, c[0x0][0x230] ;  /* 0x00008c00000c7ab9 */ /* 0x000fe20000000a00 */
[----:B------:R-:W-:Y:S01]  /*0a70*/  ULDC.64 UR14, c[0x0][0x228] ;  /* 0x00008a00000e7ab9 */ /* 0x000fe20000000a00 */
[----:B------:R-:W-:-:S07]  /*0a80*/  SHF.R.S32.HI R20, RZ, 0x1f, R13 ;  /* 0x0000001fff147819 */ /* 0x000fce000001140d */
.L_x_216:
        /* <DEDUP_REMOVED lines=69> */
.L_x_214:
[----:B------:R-:W-:Y:S05]  /*0ee0*/  BSYNC B0 ;  /* 0x0000000000007941 */ /* 0x000fea0003800000 */
.L_x_213:
        /* <DEDUP_REMOVED lines=23> */
.L_x_215:
        /* <DEDUP_REMOVED lines=15> */
.L_x_211:
        /* <DEDUP_REMOVED lines=46> */
.L_x_217:
        /* <DEDUP_REMOVED lines=13> */
.L_x_4402:


//--------------------- .text._Z32group_norm_nhwc_bwd_scale_kernelI11Fp32IOFp16WLi128EEv26Group_norm_nhwc_bwd_params --------------------------
	.section	.text._Z32group_norm_nhwc_bwd_scale_kernelI11Fp32IOFp16WLi128EEv26Group_norm_nhwc_bwd_params,"ax",@progbits
	.align	128
        .global         _Z32group_norm_nhwc_bwd_scale_kernelI11Fp32IOFp16WLi128EEv26Group_norm_nhwc_bwd_params
        .type           _Z32group_norm_nhwc_bwd_scale_kernelI11Fp32IOFp16WLi128EEv26Group_norm_nhwc_bwd_params,@function
        .size           _Z32group_norm_nhwc_bwd_scale_kernelI11Fp32IOFp16WLi128EEv26Group_norm_nhwc_bwd_params,(.L_x_4403 - _Z32group_norm_nhwc_bwd_scale_kernelI11Fp32IOFp16WLi128EEv26Group_norm_nhwc_bwd_params)
        .other          _Z32group_norm_nhwc_bwd_scale_kernelI11Fp32IOFp16WLi128EEv26Group_norm_nhwc_bwd_params,@"STO_CUDA_ENTRY STV_DEFAULT"
_Z32group_norm_nhwc_bwd_scale_kernelI11Fp32IOFp16WLi128EEv26Group_norm_nhwc_bwd_params:
.text._Z32group_norm_nhwc_bwd_scale_kernelI11Fp32IOFp16WLi128EEv26Group_norm_nhwc_bwd_params:
        /* <DEDUP_REMOVED lines=96> */
.L_x_219:
[----:B------:R-:W-:Y:S05]  /*0600*/  BSYNC B0 ;  /* 0x0000000000007941 */ /* 0x000fea0003800000 */
.L_x_218:
        /* <DEDUP_REMOVED lines=66> */
.L_x_221:
[----:B------:R-:W-:Y:S05]  /*0a30*/  @!P1 BRA `(.L_x_220) ;  /* 0x0000000400c49947 */ /* 0x000fea0003800000 */
[----:B------:R-:W-:Y:S01]  /*0a40*/  IADD3 R13, R13, 0x1, RZ ;  /* 0x000000010d0d7810 */ /* 0x000fe20007ffe0ff */
[----:B------:R-:W-:Y:S01]  /*0a50*/  ULDC.64 UR4, c[0x0][0x288] ;  /* 0x0000a20000047ab9 */ /* 0x000fe20000000a00 */
[----:B------:R-:W-:Y:S01]  /*0a60*/  ULDC.64 UR12, c[0x0][0x230] ;  /* 0x00008c00000c7ab9 */ /* 0x000fe20000000a00 */
[----:B------:R-:W-:Y:S01]  /*0a70*/  ULDC.64 UR14, c[0x0][0x228] ;  /* 0x00008a00000e7ab9 */ /* 0x000fe20000000a00 */
[----:B------:R-:W-:-:S07]  /*0a80*/  SHF.R.S32.HI R20, RZ, 0x1f, R13 ;  /* 0x0000001fff147819 */ /* 0x000fce000001140d */
.L_x_225:
        /* <DEDUP_REMOVED lines=69> */
.L_x_223:
[----:B------:R-:W-:Y:S05]  /*0ee0*/  BSYNC B0 ;  /* 0x0000000000007941 */ /* 0x000fea0003800000 */
.L_x_222:
        /* <DEDUP_REMOVED lines=23> */
.L_x_224:
        /* <DEDUP_REMOVED lines=15> */
.L_x_220:
        /* <DEDUP_REMOVED lines=46> */
.L_x_226:
        /* <DEDUP_REMOVED lines=13> */
.L_x_4403:


//--------------------- .text._Z32group_norm_nhwc_bwd_scale_kernelI11Fp32IOFp16WLi192EEv26Group_norm_nhwc_bwd_params --------------------------
	.section	.text._Z32group_norm_nhwc_bwd_scale_kernelI11Fp32IOFp16WLi192EEv26Group_norm_nhwc_bwd_params,"ax",@progbits
	.align	128
        .global         _Z32group_norm_nhwc_bwd_scale_kernelI11Fp32IOFp16WLi192EEv26Group_norm_nhwc_bwd_params
        .type           _Z32group_norm_nhwc_bwd_scale_kernelI11Fp32IOFp16WLi192EEv26Group_norm_nhwc_bwd_params,@function
        .size           _Z32group_norm_nhwc_bwd_scale_kernelI11Fp32IOFp16WLi192EEv26Group_norm_nhwc_bwd_params,(.L_x_4404 - _Z32group_norm_nhwc_bwd_scale_kernelI11Fp32IOFp16WLi192EEv26Group_norm_nhwc_bwd_params)
        .other          _Z32group_norm_nhwc_bwd_scale_kernelI11Fp32IOFp16WLi192EEv26Group_norm_nhwc_bwd_params,@"STO_CUDA_ENTRY STV_DEFAULT"
_Z32group_norm_nhwc_bwd_scale_kernelI11Fp32IOFp16WLi192EEv26Group_norm_nhwc_bwd_params:
.text._Z32group_norm_nhwc_bwd_scale_kernelI11Fp32IOFp16WLi192EEv26Group_norm_nhwc_bwd_params:
        /* <DEDUP_REMOVED lines=96> */
.L_x_228:
[----:B------:R-:W-:Y:S05]  /*0600*/  BSYNC B0 ;  /* 0x0000000000007941 */ /* 0x000fea0003800000 */
.L_x_227:
        /* <DEDUP_REMOVED lines=66> */
.L_x_230:
[----:B------:R-:W-:Y:S05]  /*0a30*/  @!P1 BRA `(.L_x_229) ;  /* 0x0000000400c49947 */ /* 0x000fea0003800000 */
[----:B------:R-:W-:Y:S01]  /*0a40*/  IADD3 R13, R13, 0x1, RZ ;  /* 0x000000010d0d7810 */ /* 0x000fe20007ffe0ff */
[----:B------:R-:W-:Y:S01]  /*0a50*/  ULDC.64 UR4, c[0x0][0x288] ;  /* 0x0000a20000047ab9 */ /* 0x000fe20000000a00 */
[----:B------:R-:W-:Y:S01]  /*0a60*/  ULDC.64 UR12, c[0x0][0x230] ;  /* 0x00008c00000c7ab9 */ /* 0x000fe20000000a00 */
[----:B------:R-:W-:Y:S01]  /*0a70*/  ULDC.64 UR14, c[0x0][0x228] ;  /* 0x00008a00000e7ab9 */ /* 0x000fe20000000a00 */
[----:B------:R-:W-:-:S07]  /*0a80*/  SHF.R.S32.HI R20, RZ, 0x1f, R13 ;  /* 0x0000001fff147819 */ /* 0x000fce000001140d */
.L_x_234:
        /* <DEDUP_REMOVED lines=69> */
.L_x_232:
[----:B------:R-:W-:Y:S05]  /*0ee0*/  BSYNC B0 ;  /* 0x0000000000007941 */ /* 0x000fea0003800000 */
.L_x_231:
        /* <DEDUP_REMOVED lines=23> */
.L_x_233:
        /* <DEDUP_REMOVED lines=15> */
.L_x_229:
        /* <DEDUP_REMOVED lines=46> */
.L_x_235:
        /* <DEDUP_REMOVED lines=13> */
.L_x_4404:


//--------------------- .text._Z32group_norm_nhwc_bwd_scale_kernelI11Fp32IOFp16WLi448EEv26Group_norm_nhwc_bwd_params --------------------------
	.section	.text._Z32group_norm_nhwc_bwd_scale_kernelI11Fp32IOFp16WLi448EEv26Group_norm_nhwc_bwd_params,"ax",@progbits
	.align	128
        .global         _Z32group_norm_nhwc_bwd_scale_kernelI11Fp32IOFp16WLi448EEv26Group_norm_nhwc_bwd_params
        .type           _Z32group_norm_nhwc_bwd_scale_kernelI11Fp32IOFp16WLi448EEv26Group_norm_nhwc_bwd_params,@function
        .size           _Z32group_norm_nhwc_bwd_scale_kernelI11Fp32IOFp16WLi448EEv26Group_norm_nhwc_bwd_params,(.L_x_4405 - _Z32group_norm_nhwc_bwd_scale_kernelI11Fp32IOFp16WLi448EEv26Group_norm_nhwc_bwd_params)
        .other          _Z32group_norm_nhwc_bwd_scale_kernelI11Fp32IOFp16WLi448EEv26Group_norm_nhwc_bwd_params,@"STO_CUDA_ENTRY STV_DEFAULT"
_Z32group_norm_nhwc_bwd_scale_kernelI11Fp32IOFp16WLi448EEv26Group_norm_nhwc_bwd_params:
.text._Z32group_norm_nhwc_bwd_scale_kernelI11Fp32IOFp16WLi448EEv26Group_norm_nhwc_bwd_params:
        /* <DEDUP_REMOVED lines=96> */
.L_x_237:
[----:B------:R-:W-:Y:S05]  /*0600*/  BSYNC B0 ;  /* 0x0000000000007941 */ /* 0x000fea0003800000 */
.L_x_236:
        /* <DEDUP_REMOVED lines=66> */
.L_x_239:
[----:B------:R-:W-:Y:S05]  /*0a30*/  @!P1 BRA `(.L_x_238) ;  /* 0x0000000400c49947 */ /* 0x000fea0003800000 */
[----:B------:R-:W-:Y:S01]  /*0a40*/  IADD3 R13, R13, 0x1, RZ ;  /* 0x000000010d0d7810 */ /* 0x000fe20007ffe0ff */
[----:B------:R-:W-:Y:S01]  /*0a50*/  ULDC.64 UR4, c[0x0][0x288] ;  /* 0x0000a20000047ab9 */ /* 0x000fe20000000a00 */
[----:B------:R-:W-:Y:S01]  /*0a60*/  ULDC.64 UR12, c[0x0][0x230] ;  /* 0x00008c00000c7ab9 */ /* 0x000fe20000000a00 */
[----:B------:R-:W-:Y:S01]  /*0a70*/  ULDC.64 UR14, c[0x0][0x228] ;  /* 0x00008a00000e7ab9 */ /* 0x000fe20000000a00 */
[----:B------:R-:W-:-:S07]  /*0a80*/  SHF.R.S32.HI R20, RZ, 0x1f, R13 ;  /* 0x0000001fff147819 */ /* 0x000fce000001140d */
.L_x_243:
        /* <DEDUP_REMOVED lines=69> */
.L_x_241:
[----:B------:R-:W-:Y:S05]  /*0ee0*/  BSYNC B0 ;  /* 0x0000000000007941 */ /* 0x000fea0003800000 */
.L_x_240:
        /* <DEDUP_REMOVED lines=23> */
.L_x_242:
        /* <DEDUP_REMOVED lines=15> */
.L_x_238:
        /* <DEDUP_REMOVED lines=46> */
.L_x_244:
        /* <DEDUP_REMOVED lines=13> */
.L_x_4405:


//--------------------- .text._Z32group_norm_nhwc_bwd_scale_kernelI11Fp32IOFp16WLi256EEv26Group_norm_nhwc_bwd_params --------------------------
	.section	.text._Z32group_norm_nhwc_bwd_scale_kernelI11Fp32IOFp16WLi256EEv26Group_norm_nhwc_bwd_params,"ax",@progbits
	.align	128
        .global         _Z32group_norm_nhwc_bwd_scale_kernelI11Fp32IOFp16WLi256EEv26Group_norm_nhwc_bwd_params
        .type           _Z32group_norm_nhwc_bwd_scale_kernelI11Fp32IOFp16WLi256EEv26Group_norm_nhwc_bwd_params,@function
        .size           _Z32group_norm_nhwc_bwd_scale_kernelI11Fp32IOFp16WLi256EEv26Group_norm_nhwc_bwd_params,(.L_x_4406 - _Z32group_norm_nhwc_bwd_scale_kernelI11Fp32IOFp16WLi256EEv26Group_norm_nhwc_bwd_params)
        .other          _Z32group_norm_nhwc_bwd_scale_kernelI11Fp32IOFp16WLi256EEv26Group_norm_nhwc_bwd_params,@"STO_CUDA_ENTRY STV_DEFAULT"
_Z32group_norm_nhwc_bwd_scale_kernelI11Fp32IOFp16WLi256EEv26Group_norm_nhwc_bwd_params:
.text._Z32group_norm_nhwc_bwd_scale_kernelI11Fp32IOFp16WLi256EEv26Group_norm_nhwc_bwd_params:
        /* <DEDUP_REMOVED lines=96> */
.L_x_246:
[----:B------:R-:W-:Y:S05]  /*0600*/  BSYNC B0 ;  /* 0x0000000000007941 */ /* 0x000fea0003800000 */
.L_x_245:
        /* <DEDUP_REMOVED lines=66> */
.L_x_248:
[----:B------:R-:W-:Y:S05]  /*0a30*/  @!P1 BRA `(.L_x_247) ;  /* 0x0000000400c49947 */ /* 0x000fea0003800000 */
[----:B------:R-:W-:Y:S01]  /*0a40*/  IADD3 R13, R13, 0x1, RZ ;  /* 0x000000010d0d7810 */ /* 0x000fe20007ffe0ff */
[----:B------:R-:W-:Y:S01]  /*0a50*/  ULDC.64 UR4, c[0x0][0x288] ;  /* 0x0000a20000047ab9 */ /* 0x000fe20000000a00 */
[----:B------:R-:W-:Y:S01]  /*0a60*/  ULDC.64 UR12, c[0x0][0x230] ;  /* 0x00008c00000c7ab9 */ /* 0x000fe20000000a00 */
[----:B------:R-:W-:Y:S01]  /*0a70*/  ULDC.64 UR14, c[0x0][0x228] ;  /* 0x00008a00000e7ab9 */ /* 0x000fe20000000a00 */
[----:B------:R-:W-:-:S07]  /*0a80*/  SHF.R.S32.HI R20, RZ, 0x1f, R13 ;  /* 0x0000001fff147819 */ /* 0x000fce000001140d */
.L_x_252:
        /* <DEDUP_REMOVED lines=69> */
.L_x_250:
[----:B------:R-:W-:Y:S05]  /*0ee0*/  BSYNC B0 ;  /* 0x0000000000007941 */ /* 0x000fea0003800000 */
.L_x_249:
        /* <DEDUP_REMOVED lines=23> */
.L_x_251:
        /* <DEDUP_REMOVED lines=15> */
.L_x_247:
        /* <DEDUP_REMOVED lines=46> */
.L_x_253:
        /* <DEDUP_REMOVED lines=13> */
.L_x_4406:


//--------------------- .text._Z32group_norm_nhwc_bwd_scale_kernelI11Fp32IOFp16WLi120EEv26Group_norm_nhwc_bwd_params --------------------------
	.section	.text._Z32group_norm_nhwc_bwd_scale_kernelI11Fp32IOFp16WLi120EEv26Group_norm_nhwc_bwd_params,"ax",@progbits
	.align	128
        .global         _Z32group_norm_nhwc_bwd_scale_kernelI11Fp32IOFp16WLi120EEv26Group_norm_nhwc_bwd_params
        .type           _Z32group_norm_nhwc_bwd_scale_kernelI11Fp32IOFp16WLi120EEv26Group_norm_nhwc_bwd_params,@function
        .size           _Z32group_norm_nhwc_bwd_scale_kernelI11Fp32IOFp16WLi120EEv26Group_norm_nhwc_bwd_params,(.L_x_4407 - _Z32group_norm_nhwc_bwd_scale_kernelI11Fp32IOFp16WLi120EEv26Group_norm_nhwc_bwd_params)
        .other          _Z32group_norm_nhwc_bwd_scale_kernelI11Fp32IOFp16WLi120EEv26Group_norm_nhwc_bwd_params,@"STO_CUDA_ENTRY STV_DEFAULT"
_Z32group_norm_nhwc_bwd_scale_kernelI11Fp32IOFp16WLi120EEv26Group_norm_nhwc_bwd_params:
.text._Z32group_norm_nhwc_bwd_scale_kernelI11Fp32IOFp16WLi120EEv26Group_norm_nhwc_bwd_params:
        /* <DEDUP_REMOVED lines=96> */
.L_x_255:
[----:B------:R-:W-:Y:S05]  /*0600*/  BSYNC B0 ;  /* 0x0000000000007941 */ /* 0x000fea0003800000 */
.L_x_254:
        /* <DEDUP_REMOVED lines=66> */
.L_x_257:
[----:B------:R-:W-:Y:S05]  /*0a30*/  @!P1 BRA `(.L_x_256) ;  /* 0x0000000400c49947 */ /* 0x000fea0003800000 */
[----:B------:R-:W-:Y:S01]  /*0a40*/  IADD3 R13, R13, 0x1, RZ ;  /* 0x000000010d0d7810 */ /* 0x000fe20007ffe0ff */
[----:B------:R-:W-:Y:S01]  /*0a50*/  ULDC.64 UR4, c[0x0][0x288] ;  /* 0x0000a20000047ab9 */ /* 0x000fe20000000a00 */
[----:B------:R-:W-:Y:S01]  /*0a60*/  ULDC.64 UR12, c[0x0][0x230] ;  /* 0x00008c00000c7ab9 */ /* 0x000fe20000000a00 */
[----:B------:R-:W-:Y:S01]  /*0a70*/  ULDC.64 UR14, c[0x0][0x228] ;  /* 0x00008a00000e7ab9 */ /* 0x000fe20000000a00 */
[----:B------:R-:W-:-:S07]  /*0a80*/  SHF.R.S32.HI R20, RZ, 0x1f, R13 ;  /* 0x0000001fff147819 */ /* 0x000fce000001140d */
.L_x_261:
        /* <DEDUP_REMOVED lines=69> */
.L_x_259:
[----:B------:R-:W-:Y:S05]  /*0ee0*/  BSYNC B0 ;  /* 0x0000000000007941 */ /* 0x000fea0003800000 */
.L_x_258:
        /* <DEDUP_REMOVED lines=23> */
.L_x_260:
        /* <DEDUP_REMOVED lines=15> */
.L_x_256:
        /* <DEDUP_REMOVED lines=46> */
.L_x_262:
        /* <DEDUP_REMOVED lines=13> */
.L_x_4407:


//--------------------- .text._Z32group_norm_nhwc_bwd_scale_kernelI11Fp32IOFp16WLi140EEv26Group_norm_nhwc_bwd_params --------------------------
	.section	.text._Z32group_norm_nhwc_bwd_scale_kernelI11Fp32IOFp16WLi140EEv26Group_norm_nhwc_bwd_params,"ax",@progbits
	.align	128
        .global         _Z32group_norm_nhwc_bwd_scale_kernelI11Fp32IOFp16WLi140EEv26Group_norm_nhwc_bwd_params
        .type           _Z32group_norm_nhwc_bwd_scale_kernelI11Fp32IOFp16WLi140EEv26Group_norm_nhwc_bwd_params,@function
        .size           _Z32group_norm_nhwc_bwd_scale_kernelI11Fp32IOFp16WLi140EEv26Group_norm_nhwc_bwd_params,(.L_x_4408 - _Z32group_norm_nhwc_bwd_scale_kernelI11Fp32IOFp16WLi140EEv26Group_norm_nhwc_bwd_params)
        .other          _Z32group_norm_nhwc_bwd_scale_kernelI11Fp32IOFp16WLi140EEv26Group_norm_nhwc_bwd_params,@"STO_CUDA_ENTRY STV_DEFAULT"
_Z32group_norm_nhwc_bwd_scale_kernelI11Fp32IOFp16WLi140EEv26Group_norm_nhwc_bwd_params:
.text._Z32group_norm_nhwc_bwd_scale_kernelI11Fp32IOFp16WLi140EEv26Group_norm_nhwc_bwd_params:
        /* <DEDUP_REMOVED lines=96> */
.L_x_264:
[----:B------:R-:W-:Y:S05]  /*0600*/  BSYNC B0 ;  /* 0x0000000000007941 */ /* 0x000fea0003800000 */
.L_x_263:
        /* <DEDUP_REMOVED lines=66> */
.L_x_266:
[----:B------:R-:W-:Y:S05]  /*0a30*/  @!P1 BRA `(.L_x_265) ;  /* 0x0000000400c49947 */ /* 0x000fea0003800000 */
[----:B------:R-:W-:Y:S01]  /*0a40*/  IADD3 R13, R13, 0x1, RZ ;  /* 0x000000010d0d7810 */ /* 0x000fe20007ffe0ff */
[----:B------:R-:W-:Y:S01]  /*0a50*/  ULDC.64 UR4, c[0x0][0x288] ;  /* 0x0000a20000047ab9 */ /* 0x000fe20000000a00 */
[----:B------:R-:W-:Y:S01]  /*0a60*/  ULDC.64 UR12, c[0x0][0x230] ;  /* 0x00008c00000c7ab9 */ /* 0x000fe20000000a00 */
[----:B------:R-:W-:Y:S01]  /*0a70*/  ULDC.64 UR14, c[0x0][0x228] ;  /* 0x00008a00000e7ab9 */ /* 0x000fe20000000a00 */
[----:B------:R-:W-:-:S07]  /*0a80*/  SHF.R.S32.HI R20, RZ, 0x1f, R13 ;  /* 0x0000001fff147819 */ /* 0x000fce000001140d */
.L_x_270:
        /* <DEDUP_REMOVED lines=69> */
.L_x_268:
[----:B------:R-:W-:Y:S05]  /*0ee0*/  BSYNC B0 ;  /* 0x0000000000007941 */ /* 0x000fea0003800000 */
.L_x_267:
        /* <DEDUP_REMOVED lines=23> */
.L_x_269:
        /* <DEDUP_REMOVED lines=15> */
.L_x_265:
        /* <DEDUP_REMOVED lines=46> */
.L_x_271:
        /* <DEDUP_REMOVED lines=13> */
.L_x_4408:


//--------------------- .text._Z32group_norm_nhwc_bwd_scale_kernelI11Fp32IOFp16WLi160EEv26Group_norm_nhwc_bwd_params --------------------------
	.section	.text._Z32group_norm_nhwc_bwd_scale_kernelI11Fp32IOFp16WLi160EEv26Group_norm_nhwc_bwd_params,"ax",@progbits
	.align	128
        .global         _Z32group_norm_nhwc_bwd_scale_kernelI11Fp32IOFp16WLi160EEv26Group_norm_nhwc_bwd_params
        .type           _Z32group_norm_nhwc_bwd_scale_kernelI11Fp32IOFp16WLi160EEv26Group_norm_nhwc_bwd_params,@function
        .size           _Z32group_norm_nhwc_bwd_scale_kernelI11Fp32IOFp16WLi160EEv26Group_norm_nhwc_bwd_params,(.L_x_4409 - _Z32group_norm_nhwc_bwd_scale_kernelI11Fp32IOFp16WLi160EEv26Group_norm_nhwc_bwd_params)
        .other          _Z32group_norm_nhwc_bwd_scale_kernelI11Fp32IOFp16WLi160EEv26Group_norm_nhwc_bwd_params,@"STO_CUDA_ENTRY STV_DEFAULT"
_Z32group_norm_nhwc_bwd_scale_kernelI11Fp32IOFp16WLi160EEv26Group_norm_nhwc_bwd_params:
.text._Z32group_norm_nhwc_bwd_scale_kernelI11Fp32IOFp16WLi160EEv26Group_norm_nhwc_bwd_params:
        /* <DEDUP_REMOVED lines=96> */
.L_x_273:
[----:B------:R-:W-:Y:S05]  /*0600*/  BSYNC B0 ;  /* 0x0000000000007941 */ /* 0x000fea0003800000 */
.L_x_272:
        /* <DEDUP_REMOVED lines=66> */
.L_x_275:
[----:B------:R-:W-:Y:S05]  /*0a30*/  @!P1 BRA `(.L_x_274) ;  /* 0x0000000400c49947 */ /* 0x000fea0003800000 */
[----:B------:R-:W-:Y:S01]  /*0a40*/  IADD3 R13, R13, 0x1, RZ ;  /* 0x000000010d0d7810 */ /* 0x000fe20007ffe0ff */
[----:B------:R-:W-:Y:S01]  /*0a50*/  ULDC.64 UR4, c[0x0][0x288] ;  /* 0x0000a20000047ab9 */ /* 0x000fe20000000a00 */
[----:B------:R-:W-:Y:S01]  /*0a60*/  ULDC.64 UR12, c[0x0][0x230] ;  /* 0x00008c00000c7ab9 */ /* 0x000fe20000000a00 */
[----:B------:R-:W-:Y:S01]  /*0a70*/  ULDC.64 UR14, c[0x0][0x228] ;  /* 0x00008a00000e7ab9 */ /* 0x000fe20000000a00 */
[----:B------:R-:W-:-:S07]  /*0a80*/  SHF.R.S32.HI R20, RZ, 0x1f, R13 ;  /* 0x0000001fff147819 */ /* 0x000fce000001140d */
.L_x_279:
        /* <DEDUP_REMOVED lines=69> */
.L_x_277:
[----:B------:R-:W-:Y:S05]  /*0ee0*/  BSYNC B0 ;  /* 0x0000000000007941 */ /* 0x000fea0003800000 */
.L_x_276:
        /* <DEDUP_REMOVED lines=23> */
.L_x_278:
        /* <DEDUP_REMOVED lines=15> */
.L_x_274:
        /* <DEDUP_REMOVED lines=46> */
.L_x_280:
        /* <DEDUP_REMOVED lines=13> */
.L_x_4409:


//--------------------- .text._Z32group_norm_nhwc_bwd_scale_kernelI11Bf16IOFp32WLi196EEv26Group_norm_nhwc_bwd_params --------------------------
	.section	.text._Z32group_norm_nhwc_bwd_scale_kernelI11Bf16IOFp32WLi196EEv26Group_norm_nhwc_bwd_params,"ax",@progbits
	.align	128
        .global         _Z32group_norm_nhwc_bwd_scale_kernelI11Bf16IOFp32WLi196EEv26Group_norm_nhwc_bwd_params
        .type           _Z32group_norm_nhwc_bwd_scale_kernelI11Bf16IOFp32WLi196EEv26Group_norm_nhwc_bwd_params,@function
        .size           _Z32group_norm_nhwc_bwd_scale_kernelI11Bf16IOFp32WLi196EEv26Group_norm_nhwc_bwd_params,(.L_x_4410 - _Z32group_norm_nhwc_bwd_scale_kernelI11Bf16IOFp32WLi196EEv26Group_norm_nhwc_bwd_params)
        .other          _Z32group_norm_nhwc_bwd_scale_kernelI11Bf16IOFp32WLi196EEv26Group_norm_nhwc_bwd_params,@"STO_CUDA_ENTRY STV_DEFAULT"
_Z32group_norm_nhwc_bwd_scale_kernelI11Bf16IOFp32WLi196EEv26Group_norm_nhwc_bwd_params:
.text._Z32group_norm_nhwc_bwd_scale_kernelI11Bf16IOFp32WLi196EEv26Group_norm_nhwc_bwd_params:
        /* <DEDUP_REMOVED lines=9> */
[----:B------:R-:W-:Y:S01]  /*0090*/  IMAD.MOV.U32 R14, RZ, RZ, RZ ;  /* 0x000000ffff0e7224 */ /* 0x000fe200078e00ff */
[----:B------:R-:W-:Y:S01]  /*00a0*/  MOV R24, RZ ;  /* 0x000000ff00187202 */ /* 0x000fe20000000f00 */
[----:B------:R-:W-:Y:S01]  /*00b0*/  ULDC UR10, c[0x0][0x2bc] ;  /* 0x0000af00000a7ab9 */ /* 0x000fe20000000800 */
[----:B------:R-:W0:Y:S01]  /*00c0*/  I2F.RP R0, R5 ;  /* 0x0000000500007306 */ /* 0x000e220000209400 */
[----:B-1----:R-:W-:-:S05]  /*00d0*/  SHF.L.U32 R6, R6, 0x1, RZ ;  /* 0x0000000106067819 */ /* 0x002fca00000006ff */
[----:B--2---:R-:W-:Y:S02]  /*00e0*/  IMAD R6, R7, UR6, R6 ;  /* 0x0000000607067c24 */ /* 0x004fe4000f8e0206 */
[----:B0-----:R-:W0:Y:S02]  /*00f0*/  MUFU.RCP R0, R0 ;  /* 0x0000000000007308 */ /* 0x001e240000001000 */
[----:B0-----:R-:W-:Y:S01]  /*0100*/  VIADD R2, R0, 0xffffffe ;  /* 0x0ffffffe00027836 */ /* 0x001fe20000000000 */
[----:B------:R-:W-:-:S05]  /*0110*/  IABS R0, R6 ;  /* 0x0000000600007213 */ /* 0x000fca0000000000 */
[----:B------:R0:W1:Y:S02]  /*0120*/  F2I.FTZ.U32.TRUNC.NTZ R3, R2 ;  /* 0x0000000200037305 */ /* 0x000064000021f000 */
[----:B0-----:R-:W-:Y:S01]  /*0130*/  HFMA2.MMA R2, -RZ, RZ, 0, 0 ;  /* 0x00000000ff027435 */ /* 0x001fe200000001ff */
[----:B-1----:R-:W-:-:S04]  /*0140*/  IMAD.MOV R4, RZ, RZ, -R3 ;  /* 0x000000ffff047224 */ /* 0x002fc800078e0a03 */
[----:B------:R-:W-:-:S05]  /*0150*/  IMAD R7, R4, R5, RZ ;  /* 0x0000000504077224 */ /* 0x000fca00078e02ff */
[----:B------:R-:W-:-:S06]  /*0160*/  IMAD.HI.U32 R3, R3, R7, R2 ;  /* 0x0000000703037227 */ /* 0x000fcc00078e0002 */
[----:B------:R-:W-:-:S04]  /*0170*/  IMAD.HI.U32 R3, R3, R0, RZ ;  /* 0x0000000003037227 */ /* 0x000fc800078e00ff */
[----:B------:R-:W-:-:S04]  /*0180*/  IMAD.MOV R2, RZ, RZ, -R3 ;  /* 0x000000ffff027224 */ /* 0x000fc800078e0a03 */
[C---:B------:R-:W-:Y:S02]  /*0190*/  IMAD R2, R5.reuse, R2, R0 ;  /* 0x0000000205027224 */ /* 0x040fe400078e0200 */
[----:B------:R-:W0:Y:S03]  /*01a0*/  S2R R0, SR_CTAID.Z ;  /* 0x0000000000007919 */ /* 0x000e260000002700 */
[----:B------:R-:W-:-:S13]  /*01b0*/  ISETP.GT.U32.AND P1, PT, R5, R2, PT ;  /* 0x000000020500720c */ /* 0x000fda0003f24070 */
[-C--:B------:R-:W-:Y:S01]  /*01c0*/  @!P1 IADD3 R2, R2, -R5.reuse, RZ ;  /* 0x8000000502029210 */ /* 0x080fe20007ffe0ff */
[----:B------:R-:W-:Y:S01]  /*01d0*/  @!P1 VIADD R3, R3, 0x1 ;  /* 0x0000000103039836 */ /* 0x000fe20000000000 */
        /* <DEDUP_REMOVED lines=13> */
[----:B------:R-:W-:-:S04]  /*02b0*/  @!P0 IMAD.SHL.U32 R2, R0, 0x2, RZ ;  /* 0x0000000200028824 */ /* 0x000fc800078e00ff */
[C---:B------:R-:W-:Y:S01]  /*02c0*/  @!P0 IMAD R11, R2.reuse, UR4, R5 ;  /* 0x00000004020b8c24 */ /* 0x040fe2000f8e0205 */
[----:B------:R-:W-:-:S05]  /*02d0*/  @!P0 IADD3 R3, R2, 0x1, RZ ;  /* 0x0000000102038810 */ /* 0x000fca0007ffe0ff */
[----:B------:R-:W-:Y:S01]  /*02e0*/  @!P0 IMAD R3, R3, UR4, R5 ;  /* 0x0000000403038c24 */ /* 0x000fe2000f8e0205 */
[----:B------:R-:W1:Y:S01]  /*02f0*/  S2UR UR7, SR_CTAID.Y ;  /* 0x00000000000779c3 */ /* 0x000e620000002600 */
[----:B------:R-:W-:-:S07]  /*0300*/  ULDC.64 UR4, c[0x0][0x288] ;  /* 0x0000a20000047ab9 */ /* 0x000fce0000000a00 */
[----:B------:R-:W3:Y:S01]  /*0310*/  LDC.64 R4, c[0x0][0x290] ;  /* 0x0000a400ff047b82 */ /* 0x000ee20000000a00 */
[----:B0-----:R-:W-:-:S04]  /*0320*/  @!P0 IMAD.WIDE R10, R11, 0x4, R12 ;  /* 0x000000040b0a8825 */ /* 0x001fc800078e020c */
[----:B------:R-:W-:Y:S01]  /*0330*/  @!P0 IMAD.WIDE R12, R3, 0x4, R12 ;  /* 0x00000004030c8825 */ /* 0x000fe200078e020c */
[----:B------:R-:W4:Y:S02]  /*0340*/  @!P0 LDG.E R14, desc[UR8][R10.64] ;  /* 0x000000080a0e8981 */ /* 0x000f24000c1e1900 */
[----:B------:R-:W1:Y:S02]  /*0350*/  LDC R3, c[0x0][0x2ac] ;  /* 0x0000ab00ff037b82 */ /* 0x000e640000000800 */
[----:B------:R0:W5:Y:S01]  /*0360*/  @!P0 LDG.E R24, desc[UR8][R12.64] ;  /* 0x000000080c188981 */ /* 0x000162000c1e1900 */
[----:B------:R-:W-:Y:S01]  /*0370*/  SHF.R.S32.HI R7, RZ, 0x1f, R6 ;  /* 0x0000001fff077819 */ /* 0x000fe20000011406 */
[----:B------:R-:W-:Y:S01]  /*0380*/  BSSY B0, `(.L_x_281) ;  /* 0x0000022000007945 */ /* 0x000fe20003800000 */
[----:B0-----:R-:W-:Y:S01]  /*0390*/  CS2R R12, SRZ ;  /* 0x00000000000c7805 */ /* 0x001fe2000001ff00 */
[----:B--2---:R-:W-:Y:S01]  /*03a0*/  FFMA.FTZ R16, -R8, R8, R9 ;  /* 0x0000000808107223 */ /* 0x004fe20000010109 */
[----:B-1----:R-:W-:-:S04]  /*03b0*/  IMAD R9, R3, UR7, RZ ;  /* 0x0000000703097c24 */ /* 0x002fc8000f8e02ff */
[----:B------:R-:W-:Y:S02]  /*03c0*/  FSETP.GTU.FTZ.AND P0, PT, R16, RZ, PT ;  /* 0x000000ff1000720b */ /* 0x000fe40003f1c000 */
[----:B------:R-:W-:Y:S02]  /*03d0*/  SHF.R.S32.HI R2, RZ, 0x1f, R9 ;  /* 0x0000001fff027819 */ /* 0x000fe40000011409 */
[----:B------:R-:W-:-:S04]  /*03e0*/  IADD3 R17, P1, R9, R3, RZ ;  /* 0x0000000309117210 */ /* 0x000fc80007f3e0ff */
[----:B------:R-:W-:Y:S01]  /*03f0*/  LEA.HI.X.SX32 R10, R3, R2, 0x1, P1 ;  /* 0x00000002030a7211 */ /* 0x000fe200008f0eff */
[----:B------:R-:W-:Y:S01]  /*0400*/  IMAD.MOV.U32 R3, RZ, RZ, 0x3f800000 ;  /* 0x3f800000ff037424 */ /* 0x000fe200078e00ff */
[----:B---3--:R-:W-:-:S03]  /*0410*/  ISETP.LT.U32.AND P1, PT, R17, R4, PT ;  /* 0x000000041100720c */ /* 0x008fc60003f21070 */
[----:B------:R-:W0:Y:S01]  /*0420*/  @P0 LDC R15, c[0x0][0x250] ;  /* 0x00009400ff0f0b82 */ /* 0x000e220000000800 */
[----:B------:R-:W-:Y:S02]  /*0430*/  ISETP.LT.AND.EX P1, PT, R10, R5, PT, P1 ;  /* 0x000000050a00720c */ /* 0x000fe40003f21310 */
[----:B------:R-:W-:Y:S02]  /*0440*/  CS2R R10, SRZ ;  /* 0x00000000000a7805 */ /* 0x000fe4000001ff00 */
[----:B------:R-:W-:-:S04]  /*0450*/  SEL R4, R17, R4, P1 ;  /* 0x0000000411047207 */ /* 0x000fc80000800000 */
[----:B------:R-:W-:Y:S01]  /*0460*/  ISETP.GE.AND P2, PT, R9, R4, PT ;  /* 0x000000040900720c */ /* 0x000fe20003f46270 */
[----:B0-----:R-:W-:Y:S01]  /*0470*/  @P0 FADD.FTZ R15, R16, R15 ;  /* 0x0000000f100f0221 */ /* 0x001fe20000010000 */
[----:B----4-:R-:W-:-:S03]  /*0480*/  FMUL.FTZ R5, R14, UR10 ;  /* 0x0000000a0e057c20 */ /* 0x010fc60008410000 */
        /* <DEDUP_REMOVED lines=13> */
[----:B0-----:R-:W-:-:S05]  /*0560*/  @P1 IADD3 R16, P4, R17, R10, RZ ;  /* 0x0000000a11101210 */ /* 0x001fca0007f9e0ff */
[----:B------:R-:W-:Y:S02]  /*0570*/  @P1 IMAD.X R17, R18, 0x1, R11, P4 ;  /* 0x0000000112111824 */ /* 0x000fe400020e060b */
[----:B------:R0:W5:Y:S04]  /*0580*/  LDG.E.64 R10, desc[UR8][R14.64] ;  /* 0x000000080e0a7981 */ /* 0x000168000c1e1b00 */
[----:B------:R0:W5:Y:S02]  /*0590*/  @P1 LDG.E.64 R12, desc[UR8][R16.64] ;  /* 0x00000008100c1981 */ /* 0x000164000c1e1b00 */
.L_x_282:
[----:B------:R-:W-:Y:S05]  /*05a0*/  BSYNC B0 ;  /* 0x0000000000007941 */ /* 0x000fea0003800000 */
.L_x_281:
[----:B------:R-:W-:Y:S05]  /*05b0*/  @P2 BRA `(.L_x_283) ;  /* 0x0000000c005c2947 */ /* 0x000fea0003800000 */
[----:B0-----:R-:W-:Y:S01]  /*05c0*/  IADD3 R14, -R9, R4, RZ ;  /* 0x00000004090e7210 */ /* 0x001fe20007ffe1ff */
[----:B------:R-:W-:Y:S01]  /*05d0*/  ULDC.64 UR10, c[0x0][0x298] ;  /* 0x0000a600000a7ab9 */ /* 0x000fe20000000a00 */
[----:B------:R-:W-:Y:S01]  /*05e0*/  SHF.R.S32.HI R15, RZ, 0x1f, R0 ;  /* 0x0000001fff0f7819 */ /* 0x000fe20000011400 */
[----:B------:R-:W-:Y:S01]  /*05f0*/  IMAD.MOV.U32 R18, RZ, RZ, R9 ;  /* 0x000000ffff127224 */ /* 0x000fe200078e0009 */
[----:B------:R-:W-:-:S03]  /*0600*/  LOP3.LUT R16, R14, 0x1, RZ, 0xc0, !PT ;  /* 0x000000010e107812 */ /* 0x000fc600078ec0ff */
[----:B------:R-:W-:Y:S01]  /*0610*/  IMAD R17, R15, UR10, RZ ;  /* 0x0000000a0f117c24 */ /* 0x000fe2000f8e02ff */
[----:B------:R-:W-:Y:S01]  /*0620*/  ISETP.NE.U32.AND P1, PT, R16, 0x1, PT ;  /* 0x000000011000780c */ /* 0x000fe20003f25070 */
[----:B------:R-:W-:Y:S01]  /*0630*/  IMAD.WIDE.U32 R14, R0, UR10, R6 ;  /* 0x0000000a000e7c25 */ /* 0x000fe2000f8e0006 */
[----:B------:R-:W-:-:S03]  /*0640*/  ULDC.U8 UR10, c[0x0][0x2a4] ;  /* 0x0000a900000a7ab9 */ /* 0x000fc60000000000 */
[----:B------:R-:W-:-:S05]  /*0650*/  IMAD R17, R0, UR11, R17 ;  /* 0x0000000b00117c24 */ /* 0x000fca000f8e0211 */
[----:B------:R-:W-:-:S03]  /*0660*/  IADD3 R17, R15, R17, RZ ;  /* 0x000000110f117210 */ /* 0x000fc60007ffe0ff */
[----:B------:R-:W-:Y:S05]  /*0670*/  @P1 BRA `(.L_x_284) ;  /* 0x0000000000fc1947 */ /* 0x000fea0003800000 */
[----:B------:R-:W0:Y:S01]  /*0680*/  @!P0 LDC.64 R18, c[0x0][0x230] ;  /* 0x00008c00ff128b82 */ /* 0x000e220000000a00 */
[----:B------:R-:W-:Y:S02]  /*0690*/  IMAD R2, R2, UR4, RZ ;  /* 0x0000000402027c24 */ /* 0x000fe4000f8e02ff */
[----:B------:R-:W-:Y:S02]  /*06a0*/  IMAD.MOV.U32 R16, RZ, RZ, R14 ;  /* 0x000000ffff107224 */ /* 0x000fe400078e000e */
[C---:B------:R-:W-:Y:S02]  /*06b0*/  IMAD R25, R9.reuse, UR5, R2 ;  /* 0x0000000509197c24 */ /* 0x040fe4000f8e0202 */
[----:B------:R-:W-:Y:S01]  /*06c0*/  IMAD.WIDE.U32 R22, R9, UR4, R16 ;  /* 0x0000000409167c25 */ /* 0x000fe2000f8e0010 */
[----:B------:R-:W1:Y:S03]  /*06d0*/  @!P0 LDC.64 R20, c[0x0][0x228] ;  /* 0x00008a00ff148b82 */ /* 0x000e660000000a00 */
[----:B------:R-:W-:Y:S01]  /*06e0*/  @!P0 IMAD.SHL.U32 R27, R22, 0x2, RZ ;  /* 0x00000002161b8824 */ /* 0x000fe200078e00ff */
[----:B------:R-:W-:-:S04]  /*06f0*/  IADD3 R25, R23, R25, RZ ;  /* 0x0000001917197210 */ /* 0x000fc80007ffe0ff */
[----:B------:R-:W-:Y:S02]  /*0700*/  @!P0 SHF.L.U64.HI R2, R22, 0x1, R25 ;  /* 0x0000000116028819 */ /* 0x000fe40000010219 */
[----:B0-----:R-:W-:-:S04]  /*0710*/  @!P0 IADD3 R18, P1, R27, R18, RZ ;  /* 0x000000121b128210 */ /* 0x001fc80007f3e0ff */
[----:B------:R-:W-:Y:S02]  /*0720*/  @!P0 IADD3.X R19, R2, R19, RZ, P1, !PT ;  /* 0x0000001302138210 */ /* 0x000fe40000ffe4ff */
[----:B-1----:R-:W-:-:S03]  /*0730*/  @!P0 IADD3 R26, P1, R27, R20, RZ ;  /* 0x000000141b1a8210 */ /* 0x002fc60007f3e0ff */
[----:B------:R-:W2:Y:S02]  /*0740*/  @!P0 LDG.E R18, desc[UR8][R18.64] ;  /* 0x0000000812128981 */ /* 0x000ea4000c1e1900 */
[----:B------:R-:W-:Y:S01]  /*0750*/  @!P0 IMAD.X R27, R2, 0x1, R21, P1 ;  /* 0x00000001021b8824 */ /* 0x000fe200008e0615 */
[----:B------:R-:W-:Y:S01]  /*0760*/  PRMT R2, RZ, 0x7610, R2 ;  /* 0x00007610ff027816 */ /* 0x000fe20000000002 */
[----:B------:R-:W0:Y:S03]  /*0770*/  @!P0 LDC.64 R20, c[0x0][0x210] ;  /* 0x00008400ff148b82 */ /* 0x000e260000000a00 */
[----:B------:R-:W3:Y:S01]  /*0780*/  @!P0 LDG.E R26, desc[UR8][R26.64] ;  /* 0x000000081a1a8981 */ /* 0x000ee2000c1e1900 */
[----:B------:R-:W-:Y:S02]  /*0790*/  PRMT R29, RZ, 0x7610, R29 ;  /* 0x00007610ff1d7816 */ /* 0x000fe4000000001d */
[----:B------:R-:W-:-:S02]  /*07a0*/  ISETP.NE.AND P1, PT, RZ, UR10, PT ;  /* 0x0000000aff007c0c */ /* 0x000fc4000bf25270 */
[----:B------:R-:W-:Y:S02]  /*07b0*/  PRMT R28, RZ, 0x7610, R28 ;  /* 0x00007610ff1c7816 */ /* 0x000fe4000000001c */
[C---:B--2---:R-:W-:Y:S02]  /*07c0*/  @!P0 PRMT R2, R18.reuse, 0x7610, R2 ;  /* 0x0000761012028816 */ /* 0x044fe40000000002 */
[----:B------:R-:W-:Y:S02]  /*07d0*/  @!P0 PRMT R29, R18, 0x7632, R29 ;  /* 0x00007632121d8816 */ /* 0x000fe4000000001d */
[----:B------:R-:W-:Y:S02]  /*07e0*/  SHF.L.U32 R19, R2, 0x10, RZ ;  /* 0x0000001002137819 */ /* 0x000fe400000006ff */
[----:B------:R-:W-:Y:S01]  /*07f0*/  PRMT R2, RZ, 0x7610, R2 ;  /* 0x00007610ff027816 */ /* 0x000fe20000000002 */
[----:B------:R-:W-:Y:S01]  /*0800*/  IMAD.U32 R29, R29, 0x10000, RZ ;  /* 0x000100001d1d7824 */ /* 0x000fe200078e00ff */
[----:B---3--:R-:W-:-:S02]  /*0810*/  @!P0 PRMT R28, R26, 0x7610, R28 ;  /* 0x000076101a1c8816 */ /* 0x008fc4000000001c */
[----:B------:R-:W-:Y:S01]  /*0820*/  @!P0 PRMT R2, R26, 0x7632, R2 ;  /* 0x000076321a028816 */ /* 0x000fe20000000002 */
[C---:B------:R-:W-:Y:S01]  /*0830*/  FADD.FTZ R26, -R8.reuse, R19 ;  /* 0x00000013081a7221 */ /* 0x040fe20000010100 */
[----:B------:R-:W-:Y:S01]  /*0840*/  FADD.FTZ R29, -R8, R29 ;  /* 0x0000001d081d7221 */ /* 0x000fe20000010100 */
[----:B------:R-:W-:Y:S02]  /*0850*/  SHF.L.U32 R19, R28, 0x10, RZ ;  /* 0x000000101c137819 */ /* 0x000fe400000006ff */
[----:B------:R-:W-:Y:S02]  /*0860*/  IMAD.U32 R18, R2, 0x10000, RZ ;  /* 0x0001000002127824 */ /* 0x000fe400078e00ff */
[-C--:B------:R-:W-:Y:S01]  /*0870*/  FMUL.FTZ R27, R26, R3.reuse ;  /* 0x000000031a1b7220 */ /* 0x080fe20000410000 */
[----:B------:R-:W-:Y:S01]  /*0880*/  FMUL.FTZ R2, R29, R3 ;  /* 0x000000031d027220 */ /* 0x000fe20000410000 */
[----:B0-----:R-:W-:Y:S06]  /*0890*/  @!P1 BRA `(.L_x_285) ;  /* 0x0000000000489947 */ /* 0x001fec0003800000 */
[----:B-----5:R-:W-:-:S04]  /*08a0*/  FFMA.FTZ R26, R27, R10, R12 ;  /* 0x0000000a1b1a7223 */ /* 0x020fc8000001000c */
[----:B------:R-:W-:-:S06]  /*08b0*/  FMUL.FTZ R28, R26, -1.4426950216293334961 ;  /* 0xbfb8aa3b1a1c7820 */ /* 0x000fcc0000410000 */
[----:B------:R-:W0:Y:S02]  /*08c0*/  MUFU.EX2 R28, R28 ;  /* 0x0000001c001c7308 */ /* 0x000e240000000800 */
[----:B0-----:R-:W-:-:S06]  /*08d0*/  FADD.FTZ R29, R28, 1 ;  /* 0x3f8000001c1d7421 */ /* 0x001fcc0000010000 */
[----:B------:R-:W0:Y:S02]  /*08e0*/  MUFU.RCP R29, R29 ;  /* 0x0000001d001d7308 */ /* 0x000e240000001000 */
[----:B0-----:R-:W-:Y:S01]  /*08f0*/  FMUL.FTZ R19, R19, R29 ;  /* 0x0000001d13137220 */ /* 0x001fe20000410000 */
[----:B------:R-:W-:-:S04]  /*0900*/  FADD.FTZ R29, -R29, 1 ;  /* 0x3f8000001d1d7421 */ /* 0x000fc80000010100 */
[----:B------:R-:W-:-:S04]  /*0910*/  FFMA.FTZ R26, R26, R29, 1 ;  /* 0x3f8000001a1a7423 */ /* 0x000fc8000001001d */
[----:B------:R-:W-:Y:S01]  /*0920*/  FMUL.FTZ R19, R19, R26 ;  /* 0x0000001a13137220 */ /* 0x000fe20000410000 */
[----:B------:R-:W-:-:S04]  /*0930*/  FFMA.FTZ R26, R2, R11, R13 ;  /* 0x0000000b021a7223 */ /* 0x000fc8000001000d */
[----:B------:R-:W-:-:S06]  /*0940*/  FMUL.FTZ R28, R26, -1.4426950216293334961 ;  /* 0xbfb8aa3b1a1c7820 */ /* 0x000fcc0000410000 */
[----:B------:R-:W0:Y:S02]  /*0950*/  MUFU.EX2 R28, R28 ;  /* 0x0000001c001c7308 */ /* 0x000e240000000800 */
[----:B0-----:R-:W-:-:S06]  /*0960*/  FADD.FTZ R29, R28, 1 ;  /* 0x3f8000001c1d7421 */ /* 0x001fcc0000010000 */
[----:B------:R-:W0:Y:S02]  /*0970*/  MUFU.RCP R29, R29 ;  /* 0x0000001d001d7308 */ /* 0x000e240000001000 */
[----:B0-----:R-:W-:Y:S01]  /*0980*/  FMUL.FTZ R18, R18, R29 ;  /* 0x0000001d12127220 */ /* 0x001fe20000410000 */
[----:B------:R-:W-:-:S04]  /*0990*/  FADD.FTZ R29, -R29, 1 ;  /* 0x3f8000001d1d7421 */ /* 0x000fc80000010100 */
[----:B------:R-:W-:-:S04]  /*09a0*/  FFMA.FTZ R26, R26, R29, 1 ;  /* 0x3f8000001a1a7423 */ /* 0x000fc8000001001d */
[----:B------:R-:W-:-:S07]  /*09b0*/  FMUL.FTZ R18, R18, R26 ;  /* 0x0000001a12127220 */ /* 0x000fce0000410000 */
.L_x_285:
[C-C-:B------:R-:W-:Y:S01]  /*09c0*/  FFMA.FTZ R26, R5.reuse, R27, R24.reuse ;  /* 0x0000001b051a7223 */ /* 0x140fe20000010018 */
[----:B------:R-:W-:Y:S01]  /*09d0*/  FFMA.FTZ R23, R5, R2, R24 ;  /* 0x0000000205177223 */ /* 0x000fe20000010018 */
[----:B------:R-:W-:Y:S02]  /*09e0*/  @!P0 LEA R20, P1, R22, R20, 0x1 ;  /* 0x0000001416148211 */ /* 0x000fe400078208ff */
[----:B-----5:R-:W-:Y:S01]  /*09f0*/  FFMA.FTZ R26, R19, R10, -R26 ;  /* 0x0000000a131a7223 */ /* 0x020fe2000001081a */
[----:B------:R-:W-:Y:S01]  /*0a00*/  FFMA.FTZ R2, R18, R11, -R23 ;  /* 0x0000000b12027223 */ /* 0x000fe20000010817 */
[----:B------:R-:W-:Y:S02]  /*0a10*/  @!P0 LEA.HI.X R21, R22, R21, R25, 0x1, P1 ;  /* 0x0000001516158211 */ /* 0x000fe400008f0c19 */
[-C--:B------:R-:W-:Y:S01]  /*0a20*/  FMUL.FTZ R19, R26, R3.reuse ;  /* 0x000000031a137220 */ /* 0x080fe20000410000 */
[----:B------:R-:W-:Y:S01]  /*0a30*/  @!P0 FMUL.FTZ R2, R2, R3 ;  /* 0x0000000302028220 */ /* 0x000fe20000410000 */
[----:B------:R-:W-:-:S04]  /*0a40*/  IADD3 R18, R9, 0x1, RZ ;  /* 0x0000000109127810 */ /* 0x000fc80007ffe0ff */
[----:B------:R-:W-:-:S05]  /*0a50*/  @!P0 F2FP.BF16.F32.PACK_AB R19, R2, R19 ;  /* 0x000000130213823e */ /* 0x000fca00000010ff */
[----:B------:R0:W-:Y:S02]  /*0a60*/  @!P0 STG.E desc[UR8][R20.64], R19 ;  /* 0x0000001314008986 */ /* 0x0001e4000c101908 */
.L_x_284:
[----:B------:R-:W-:Y:S02]  /*0a70*/  IADD3 R2, -R9, -0x2, RZ ;  /* 0xfffffffe09027810 */ /* 0x000fe40007ffe1ff */
[----:B------:R-:W-:-:S04]  /*0a80*/  LOP3.LUT R9, RZ, R4, RZ, 0x33, !PT ;  /* 0x00000004ff097212 */ /* 0x000fc800078e33ff */
[----:B------:R-:W-:-:S13]  /*0a90*/  ISETP.NE.AND P1, PT, R2, R9, PT ;  /* 0x000000090200720c */ /* 0x000fda0003f25270 */
[----:B------:R-:W-:Y:S05]  /*0aa0*/  @!P1 BRA `(.L_x_283) ;  /* 0x0000000800209947 */ /* 0x000fea0003800000 */
[----:B------:R-:W-:Y:S01]  /*0ab0*/  VIADD R9, R18, 0x1 ;  /* 0x0000000112097836 */ /* 0x000fe20000000000 */
[----:B------:R-:W-:Y:S01]  /*0ac0*/  ULDC.64 UR4, c[0x0][0x288] ;  /* 0x0000a20000047ab9 */ /* 0x000fe20000000a00 */
[----:B------:R-:W-:Y:S01]  /*0ad0*/  ULDC.64 UR12, c[0x0][0x230] ;  /* 0x00008c00000c7ab9 */ /* 0x000fe20000000a00 */
[----:B------:R-:W-:Y:S02]  /*0ae0*/  ULDC.64 UR14, c[0x0][0x228] ;  /* 0x00008a00000e7ab9 */ /* 0x000fe40000000a00 */
[----:B------:R-:W-:-:S07]  /*0af0*/  SHF.R.S32.HI R25, RZ, 0x1f, R9 ;  /* 0x0000001fff197819 */ /* 0x000fce0000011409 */
.L_x_290:
[----:B-1----:R-:W1:Y:S01]  /*0b00*/  @!P0 LDC.64 R22, c[0x0][0x230] ;  /* 0x00008c00ff168b82 */ /* 0x002e620000000a00 */
[----:B------:R-:W-:Y:S01]  /*0b10*/  IADD3 R27, P1, R9, -0x1, RZ ;  /* 0xffffffff091b7810 */ /* 0x000fe20007f3e0ff */
[----:B0-----:R-:W-:Y:S01]  /*0b20*/  IMAD.MOV.U32 R19, RZ, RZ, R17 ;  /* 0x000000ffff137224 */ /* 0x001fe200078e0011 */
[----:B------:R-:W-:Y:S02]  /*0b30*/  MOV R18, R14 ;  /* 0x0000000e00127202 */ /* 0x000fe40000000f00 */
[----:B------:R-:W-:-:S03]  /*0b40*/  IADD3.X R2, R25, -0x1, RZ, P1, !PT ;  /* 0xffffffff19027810 */ /* 0x000fc60000ffe4ff */
[----:B------:R-:W-:-:S04]  /*0b50*/  IMAD.WIDE.U32 R20, R27, UR4, R18 ;  /* 0x000000041b147c25 */ /* 0x000fc8000f8e0012 */
[----:B------:R-:W-:-:S04]  /*0b60*/  IMAD R2, R2, UR4, RZ ;  /* 0x0000000402027c24 */ /* 0x000fc8000f8e02ff */
[----:B------:R-:W-:Y:S01]  /*0b70*/  IMAD R29, R27, UR5, R2 ;  /* 0x000000051b1d7c24 */ /* 0x000fe2000f8e0202 */
[----:B------:R-:W-:-:S03]  /*0b80*/  @!P0 SHF.L.U32 R27, R20, 0x1, RZ ;  /* 0x00000001141b8819 */ /* 0x000fc600000006ff */
[----:B------:R-:W-:Y:S01]  /*0b90*/  IMAD.IADD R2, R21, 0x1, R29 ;  /* 0x0000000115027824 */ /* 0x000fe200078e021d */
[----:B-1----:R-:W-:-:S04]  /*0ba0*/  @!P0 IADD3 R28, P1, R27, R22, RZ ;  /* 0x000000161b1c8210 */ /* 0x002fc80007f3e0ff */
[----:B------:R-:W-:-:S04]  /*0bb0*/  @!P0 SHF.L.U64.HI R26, R20, 0x1, R2 ;  /* 0x00000001141a8819 */ /* 0x000fc80000010202 */
[----:B------:R-:W-:Y:S02]  /*0bc0*/  @!P0 IADD3.X R29, R26, R23, RZ, P1, !PT ;  /* 0x000000171a1d8210 */ /* 0x000fe40000ffe4ff */
[----:B------:R-:W0:Y:S03]  /*0bd0*/  @!P0 LDC.64 R22, c[0x0][0x228] ;  /* 0x00008a00ff168b82 */ /* 0x000e260000000a00 */
[----:B------:R-:W2:Y:S01]  /*0be0*/  @!P0 LDG.E R28, desc[UR8][R28.64] ;  /* 0x000000081c1c8981 */ /* 0x000ea2000c1e1900 */
[----:B0-----:R-:W-:-:S05]  /*0bf0*/  @!P0 IADD3 R22, P1, R27, R22, RZ ;  /* 0x000000161b168210 */ /* 0x001fca0007f3e0ff */
[----:B------:R-:W-:-:S05]  /*0c00*/  @!P0 IMAD.X R23, R26, 0x1, R23, P1 ;  /* 0x000000011a178824 */ /* 0x000fca00008e0617 */
[----:B------:R0:W3:Y:S01]  /*0c10*/  @!P0 LDG.E R29, desc[UR8][R22.64] ;  /* 0x00000008161d8981 */ /* 0x0000e2000c1e1900 */
[----:B------:R-:W-:Y:S02]  /*0c20*/  PRMT R26, RZ, 0x7610, R26 ;  /* 0x00007610ff1a7816 */ /* 0x000fe4000000001a */
[----:B------:R-:W-:Y:S02]  /*0c30*/  PRMT R27, RZ, 0x7610, R27 ;  /* 0x00007610ff1b7816 */ /* 0x000fe4000000001b */
[----:B------:R-:W-:Y:S02]  /*0c40*/  ISETP.NE.AND P3, PT, RZ, UR10, PT ;  /* 0x0000000aff007c0c */ /* 0x000fe4000bf65270 */
[----:B0-----:R-:W-:Y:S02]  /*0c50*/  PRMT R23, RZ, 0x7610, R23 ;  /* 0x00007610ff177816 */ /* 0x001fe40000000017 */
[----:B------:R-:W-:Y:S02]  /*0c60*/  PRMT R22, RZ, 0x7610, R22 ;  /* 0x00007610ff167816 */ /* 0x000fe40000000016 */
[----:B--2---:R-:W-:-:S02]  /*0c70*/  @!P0 PRMT R23, R28, 0x7610, R23 ;  /* 0x000076101c178816 */ /* 0x004fc40000000017 */
[----:B------:R-:W-:-:S05]  /*0c80*/  @!P0 PRMT R22, R28, 0x7632, R22 ;  /* 0x000076321c168816 */ /* 0x000fca0000000016 */
[----:B------:R-:W-:-:S04]  /*0c90*/  IMAD.U32 R28, R22, 0x10000, RZ ;  /* 0x00010000161c7824 */ /* 0x000fc800078e00ff */
[----:B------:R-:W-:Y:S01]  /*0ca0*/  FADD.FTZ R22, -R8, R28 ;  /* 0x0000001c08167221 */ /* 0x000fe20000010100 */
[C---:B---3--:R-:W-:Y:S02]  /*0cb0*/  @!P0 PRMT R26, R29.reuse, 0x7610, R26 ;  /* 0x000076101d1a8816 */ /* 0x048fe4000000001a */
[----:B------:R-:W-:Y:S02]  /*0cc0*/  @!P0 PRMT R27, R29, 0x7632, R27 ;  /* 0x000076321d1b8816 */ /* 0x000fe4000000001b */
[----:B------:R-:W-:Y:S02]  /*0cd0*/  SHF.L.U32 R29, R23, 0x10, RZ ;  /* 0x00000010171d7819 */ /* 0x000fe400000006ff */
[----:B------:R-:W-:Y:S01]  /*0ce0*/  SHF.L.U32 R26, R26, 0x10, RZ ;  /* 0x000000101a1a7819 */ /* 0x000fe200000006ff */
[----:B------:R-:W-:Y:S02]  /*0cf0*/  IMAD.U32 R28, R27, 0x10000, RZ ;  /* 0x000100001b1c7824 */ /* 0x000fe400078e00ff */
[----:B------:R-:W-:Y:S01]  /*0d00*/  FMUL.FTZ R27, R22, R3 ;  /* 0x00000003161b7220 */ /* 0x000fe20000410000 */
[----:B------:R-:W-:-:S04]  /*0d10*/  FADD.FTZ R29, -R8, R29 ;  /* 0x0000001d081d7221 */ /* 0x000fc80000010100 */
[----:B------:R-:W-:-:S04]  /*0d20*/  FMUL.FTZ R29, R29, R3 ;  /* 0x000000031d1d7220 */ /* 0x000fc80000410000 */
[----:B------:R-:W-:Y:S01]  /*0d30*/  FFMA.FTZ R23, R5, R29, R24 ;  /* 0x0000001d05177223 */ /* 0x000fe20000010018 */
[----:B------:R-:W-:Y:S06]  /*0d40*/  @!P3 BRA `(.L_x_286) ;  /* 0x000000000048b947 */ /* 0x000fec0003800000 */
[----:B-----5:R-:W-:-:S04]  /*0d50*/  FFMA.FTZ R29, R29, R10, R12 ;  /* 0x0000000a1d1d7223 */ /* 0x020fc8000001000c */
[----:B------:R-:W-:-:S06]  /*0d60*/  FMUL.FTZ R22, R29, -1.4426950216293334961 ;  /* 0xbfb8aa3b1d167820 */ /* 0x000fcc0000410000 */
[----:B------:R-:W0:Y:S02]  /*0d70*/  MUFU.EX2 R22, R22 ;  /* 0x0000001600167308 */ /* 0x000e240000000800 */
[----:B0-----:R-:W-:-:S06]  /*0d80*/  FADD.FTZ R22, R22, 1 ;  /* 0x3f80000016167421 */ /* 0x001fcc0000010000 */
[----:B------:R-:W0:Y:S02]  /*0d90*/  MUFU.RCP R22, R22 ;  /* 0x0000001600167308 */ /* 0x000e240000001000 */
[----:B0-----:R-:W-:Y:S01]  /*0da0*/  FMUL.FTZ R26, R26, R22 ;  /* 0x000000161a1a7220 */ /* 0x001fe20000410000 */
[----:B------:R-:W-:-:S04]  /*0db0*/  FADD.FTZ R22, -R22, 1 ;  /* 0x3f80000016167421 */ /* 0x000fc80000010100 */
[----:B------:R-:W-:Y:S01]  /*0dc0*/  FFMA.FTZ R29, R29, R22, 1 ;  /* 0x3f8000001d1d7423 */ /* 0x000fe20000010016 */
[----:B------:R-:W-:-:S03]  /*0dd0*/  FFMA.FTZ R22, R27, R11, R13 ;  /* 0x0000000b1b167223 */ /* 0x000fc6000001000d */
[----:B------:R-:W-:Y:S01]  /*0de0*/  FMUL.FTZ R26, R26, R29 ;  /* 0x0000001d1a1a7220 */ /* 0x000fe20000410000 */
        /* <DEDUP_REMOVED lines=8> */
.L_x_286:
[----:B-----5:R-:W-:Y:S01]  /*0e70*/  FFMA.FTZ R26, R26, R10, -R23 ;  /* 0x0000000a1a1a7223 */ /* 0x020fe20000010817 */
[----:B------:R-:W-:Y:S01]  /*0e80*/  FFMA.FTZ R27, R5, R27, R24 ;  /* 0x0000001b051b7223 */ /* 0x000fe20000010018 */
[----:B------:R-:W0:Y:S01]  /*0e90*/  @!P0 LDC.64 R22, c[0x0][0x210] ;  /* 0x00008400ff168b82 */ /* 0x000e220000000a00 */
[----:B------:R-:W-:Y:S01]  /*0ea0*/  BSSY B0, `(.L_x_287) ;  /* 0x000001d000007945 */ /* 0x000fe20003800000 */
[----:B------:R-:W-:Y:S01]  /*0eb0*/  FMUL.FTZ R26, R26, R3 ;  /* 0x000000031a1a7220 */ /* 0x000fe20000410000 */
[----:B------:R-:W-:Y:S01]  /*0ec0*/  FFMA.FTZ R28, R28, R11, -R27 ;  /* 0x0000000b1c1c7223 */ /* 0x000fe2000001081b */
[----:B------:R-:W-:-:S03]  /*0ed0*/  PRMT R29, RZ, 0x7610, R29 ;  /* 0x00007610ff1d7816 */ /* 0x000fc6000000001d */
[----:B------:R-:W-:Y:S01]  /*0ee0*/  @!P0 FMUL.FTZ R21, R28, R3 ;  /* 0x000000031c158220 */ /* 0x000fe20000410000 */
[----:B------:R-:W-:-:S04]  /*0ef0*/  PRMT R28, RZ, 0x7610, R28 ;  /* 0x00007610ff1c7816 */ /* 0x000fc8000000001c */
[----:B------:R-:W-:Y:S02]  /*0f00*/  @!P0 F2FP.BF16.F32.PACK_AB R27, R21, R26 ;  /* 0x0000001a151b823e */ /* 0x000fe400000010ff */
[----:B------:R-:W-:Y:S02]  /*0f10*/  PRMT R26, RZ, 0x7610, R26 ;  /* 0x00007610ff1a7816 */ /* 0x000fe4000000001a */
[----:B0-----:R-:W-:-:S04]  /*0f20*/  @!P0 LEA R22, P1, R20, R22, 0x1 ;  /* 0x0000001614168211 */ /* 0x001fc800078208ff */
[----:B------:R-:W-:Y:S01]  /*0f30*/  @!P0 LEA.HI.X R23, R20, R23, R2, 0x1, P1 ;  /* 0x0000001714178211 */ /* 0x000fe200008f0c02 */
[----:B------:R-:W-:Y:S02]  /*0f40*/  IMAD R2, R25, UR4, RZ ;  /* 0x0000000419027c24 */ /* 0x000fe4000f8e02ff */
[C---:B------:R-:W-:Y:S02]  /*0f50*/  IMAD.WIDE.U32 R20, R9.reuse, UR4, R18 ;  /* 0x0000000409147c25 */ /* 0x040fe4000f8e0012 */
[----:B------:R0:W-:Y:S02]  /*0f60*/  @!P0 STG.E desc[UR8][R22.64], R27 ;  /* 0x0000001b16008986 */ /* 0x0001e4000c101908 */
[--C-:B------:R-:W-:Y:S01]  /*0f70*/  IMAD R19, R9, UR5, R2.reuse ;  /* 0x0000000509137c24 */ /* 0x100fe2000f8e0202 */
[----:B------:R-:W-:-:S04]  /*0f80*/  PRMT R2, RZ, 0x7610, R2 ;  /* 0x00007610ff027816 */ /* 0x000fc80000000002 */
[----:B0-----:R-:W-:Y:S01]  /*0f90*/  IADD3 R27, R21, R19, RZ ;  /* 0x00000013151b7210 */ /* 0x001fe20007ffe0ff */
[----:B------:R-:W-:Y:S06]  /*0fa0*/  @P0 BRA `(.L_x_288) ;  /* 0x0000000000300947 */ /* 0x000fec0003800000 */
[C---:B------:R-:W-:Y:S01]  /*0fb0*/  IMAD.SHL.U32 R18, R20.reuse, 0x2, RZ ;  /* 0x0000000214127824 */ /* 0x040fe200078e00ff */
[----:B------:R-:W-:-:S04]  /*0fc0*/  SHF.L.U64.HI R2, R20, 0x1, R27 ;  /* 0x0000000114027819 */ /* 0x000fc8000001021b */
[C---:B------:R-:W-:Y:S02]  /*0fd0*/  IADD3 R22, P1, R18.reuse, UR12, RZ ;  /* 0x0000000c12167c10 */ /* 0x040fe4000ff3e0ff */
[----:B------:R-:W-:Y:S02]  /*0fe0*/  IADD3 R18, P2, R18, UR14, RZ ;  /* 0x0000000e12127c10 */ /* 0x000fe4000ff5e0ff */
[C---:B------:R-:W-:Y:S02]  /*0ff0*/  IADD3.X R23, R2.reuse, UR13, RZ, P1, !PT ;  /* 0x0000000d02177c10 */ /* 0x040fe40008ffe4ff */
[----:B------:R-:W-:-:S03]  /*1000*/  IADD3.X R19, R2, UR15, RZ, P2, !PT ;  /* 0x0000000f02137c10 */ /* 0x000fc600097fe4ff */
[----:B------:R-:W2:Y:S04]  /*1010*/  LDG.E R22, desc[UR8][R22.64] ;  /* 0x0000000816167981 */ /* 0x000ea8000c1e1900 */
[----:B------:R-:W3:Y:S01]  /*1020*/  LDG.E R18, desc[UR8][R18.64] ;  /* 0x0000000812127981 */ /* 0x000ee2000c1e1900 */
[C---:B--2---:R-:W-:Y:S02]  /*1030*/  PRMT R26, R22.reuse, 0x7610, R26 ;  /* 0x00007610161a7816 */ /* 0x044fe4000000001a */
[----:B------:R-:W-:Y:S02]  /*1040*/  PRMT R28, R22, 0x7632, R28 ;  /* 0x00007632161c7816 */ /* 0x000fe4000000001c */
[C---:B---3--:R-:W-:Y:S02]  /*1050*/  PRMT R29, R18.reuse, 0x7610, R29 ;  /* 0x00007610121d7816 */ /* 0x048fe4000000001d */
[----:B------:R-:W-:-:S07]  /*1060*/  PRMT R2, R18, 0x7632, R2 ;  /* 0x0000763212027816 */ /* 0x000fce0000000002 */
.L_x_288:
[----:B------:R-:W-:Y:S05]  /*1070*/  BSYNC B0 ;  /* 0x0000000000007941 */ /* 0x000fea0003800000 */
.L_x_287:
[----:B------:R-:W-:Y:S01]  /*1080*/  SHF.L.U32 R19, R26, 0x10, RZ ;  /* 0x000000101a137819 */ /* 0x000fe200000006ff */
[----:B------:R-:W-:Y:S01]  /*1090*/  IMAD.U32 R23, R28, 0x10000, RZ ;  /* 0x000100001c177824 */ /* 0x000fe200078e00ff */
[----:B------:R-:W-:Y:S01]  /*10a0*/  SHF.L.U32 R29, R29, 0x10, RZ ;  /* 0x000000101d1d7819 */ /* 0x000fe200000006ff */
[----:B------:R-:W-:Y:S02]  /*10b0*/  IMAD.U32 R22, R2, 0x10000, RZ ;  /* 0x0001000002167824 */ /* 0x000fe400078e00ff */
[C---:B------:R-:W-:Y:S01]  /*10c0*/  FADD.FTZ R18, -R8.reuse, R19 ;  /* 0x0000001308127221 */ /* 0x040fe20000010100 */
        /* <DEDUP_REMOVED lines=22> */
.L_x_289:
        /* <DEDUP_REMOVED lines=8> */
[----:B------:R-:W-:-:S02]  /*12b0*/  @!P0 FMUL.FTZ R2, R2, R3 ;  /* 0x0000000302028220 */ /* 0x000fc40000410000 */
[----:B------:R-:W-:-:S03]  /*12c0*/  IMAD.X R25, RZ, RZ, R25, P2 ;  /* 0x000000ffff197224 */ /* 0x000fc600010e0619 */
[----:B------:R-:W-:Y:S02]  /*12d0*/  @!P0 F2FP.BF16.F32.PACK_AB R21, R2, R21 ;  /* 0x000000150215823e */ /* 0x000fe400000010ff */
[----:B0-----:R-:W-:-:S04]  /*12e0*/  @!P0 LEA R18, P1, R20, R18, 0x1 ;  /* 0x0000001214128211 */ /* 0x001fc800078208ff */
[----:B------:R-:W-:Y:S02]  /*12f0*/  @!P0 LEA.HI.X R19, R20, R19, R27, 0x1, P1 ;  /* 0x0000001314138211 */ /* 0x000fe400008f0c1b */
[----:B------:R-:W-:-:S03]  /*1300*/  ISETP.GE.AND P1, PT, R23, R4, PT ;  /* 0x000000041700720c */ /* 0x000fc60003f26270 */
[----:B------:R1:W-:Y:S10]  /*1310*/  @!P0 STG.E desc[UR8][R18.64], R21 ;  /* 0x0000001512008986 */ /* 0x0003f4000c101908 */
[----:B------:R-:W-:Y:S05]  /*1320*/  @!P1 BRA `(.L_x_290) ;  /* 0xfffffff400f49947 */ /* 0x000fea000383ffff */
.L_x_283:
        /* <DEDUP_REMOVED lines=15> */
[----:B------:R-:W-:Y:S01]  /*1420*/  IMAD.SHL.U32 R12, R6, 0x4, RZ ;  /* 0x00000004060c7824 */ /* 0x000fe200078e00ff */
        /* <DEDUP_REMOVED lines=11> */
[----:B---3--:R-:W-:Y:S01]  /*14e0*/  IMAD.WIDE.U32 R2, R7, 0x4, R4 ;  /* 0x0000000407027825 */ /* 0x008fe200078e0004 */
[----:B0-----:R-:W2:Y:S02]  /*14f0*/  LDG.E R14, desc[UR8][R4.64] ;  /* 0x00000008040e7981 */ /* 0x001ea4000c1e1900 */
[----:B------:R-:W-:Y:S02]  /*1500*/  IADD3.X R9, R5, UR7, RZ, P0, !PT ;  /* 0x0000000705097c10 */ /* 0x000fe400087fe4ff */
[----:B------:R-:W-:Y:S01]  /*1510*/  IADD3 R10, P1, R2, UR6, RZ ;  /* 0x00000006020a7c10 */ /* 0x000fe2000ff3e0ff */
[----:B------:R-:W2:Y:S03]  /*1520*/  LDG.E R15, desc[UR8][R2.64] ;  /* 0x00000008020f7981 */ /* 0x000ea6000c1e1900 */
[----:B------:R-:W-:Y:S01]  /*1530*/  IADD3.X R11, R3, UR7, RZ, P1, !PT ;  /* 0x00000007030b7c10 */ /* 0x000fe20008ffe4ff */
[----:B------:R-:W3:Y:S01]  /*1540*/  LDG.E R16, desc[UR8][R8.64] ;  /* 0x0000000808107981 */ /* 0x000ee2000c1e1900 */
        /* <DEDUP_REMOVED lines=10> */
.L_x_291:
        /* <DEDUP_REMOVED lines=9> */
.L_x_4410:


//--------------------- .text._Z32group_norm_nhwc_bwd_scale_kernelI11Bf16IOFp32WLi168EEv26Group_norm_nhwc_bwd_params --------------------------
	.section	.text._Z32group_norm_nhwc_bwd_scale_kernelI11Bf16IOFp32WLi168EEv26Group_norm_nhwc_bwd_params,"ax",@progbits
	.align	128
        .global         _Z32group_norm_nhwc_bwd_scale_kernelI11Bf16IOFp32WLi168EEv26Group_norm_nhwc_bwd_params
        .type           _Z32group_norm_nhwc_bwd_scale_kernelI11Bf16IOFp32WLi168EEv26Group_norm_nhwc_bwd_params,@function
        .size           _Z32group_norm_nhwc_bwd_scale_kernelI11Bf16IOFp32WLi168EEv26Group_norm_nhwc_bwd_params,(.L_x_4411 - _Z32group_norm_nhwc_bwd_scale_kernelI11Bf16IOFp32WLi168EEv26Group_norm_nhwc_bwd_params)
        .other          _Z32group_norm_nhwc_bwd_scale_kernelI11Bf16IOFp32WLi168EEv26Group_norm_nhwc_bwd_params,@"STO_CUDA_ENTRY STV_DEFAULT"
_Z32group_norm_nhwc_bwd_scale_kernelI11Bf16IOFp32WLi168EEv26Group_norm_nhwc_bwd_params:
.text._Z32group_norm_nhwc_bwd_scale_kernelI11Bf16IOFp32WLi168EEv26Group_norm_nhwc_bwd_params:
        /* <DEDUP_REMOVED lines=90> */
.L_x_293:
[----:B------:R-:W-:Y:S05]  /*05a0*/  BSYNC B0 ;  /* 0x0000000000007941 */ /* 0x000fea0003800000 */
.L_x_292:
        /* <DEDUP_REMOVED lines=65> */
.L_x_296:
        /* <DEDUP_REMOVED lines=11> */
.L_x_295:
        /* <DEDUP_REMOVED lines=9> */
.L_x_301:
        /* <DEDUP_REMOVED lines=55> */
.L_x_297:
        /* <DEDUP_REMOVED lines=32> */
.L_x_299:
[----:B------:R-:W-:Y:S05]  /*1070*/  BSYNC B0 ;  /* 0x0000000000007941 */ /* 0x000fea0003800000 */
.L_x_298:
        /* <DEDUP_REMOVED lines=27> */
.L_x_300:
        /* <DEDUP_REMOVED lines=16> */
.L_x_294:
        /* <DEDUP_REMOVED lines=44> */
.L_x_302:
        /* <DEDUP_REMOVED lines=9> */
.L_x_4411:


//--------------------- .text._Z32group_norm_nhwc_bwd_scale_kernelI11Bf16IOFp32WLi64EEv26Group_norm_nhwc_bwd_params --------------------------
	.section	.text._Z32group_norm_nhwc_bwd_scale_kernelI11Bf16IOFp32WLi64EEv26Group_norm_nhwc_bwd_params,"ax",@progbits
	.align	128
        .global         _Z32group_norm_nhwc_bwd_scale_kernelI11Bf16IOFp32WLi64EEv26Group_norm_nhwc_bwd_params
        .type           _Z32group_norm_nhwc_bwd_scale_kernelI11Bf16IOFp32WLi64EEv26Group_norm_nhwc_bwd_params,@function
        .size           _Z32group_norm_nhwc_bwd_scale_kernelI11Bf16IOFp32WLi64EEv26Group_norm_nhwc_bwd_params,(.L_x_4412 - _Z32group_norm_nhwc_bwd_scale_kernelI11Bf16IOFp32WLi64EEv26Group_norm_nhwc_bwd_params)
        .other          _Z32group_norm_nhwc_bwd_scale_kernelI11Bf16IOFp32WLi64EEv26Group_norm_nhwc_bwd_params,@"STO_CUDA_ENTRY STV_DEFAULT"
_Z32group_norm_nhwc_bwd_scale_kernelI11Bf16IOFp32WLi64EEv26Group_norm_nhwc_bwd_params:
.text._Z32group_norm_nhwc_bwd_scale_kernelI11Bf16IOFp32WLi64EEv26Group_norm_nhwc_bwd_params:
        /* <DEDUP_REMOVED lines=90> */
.L_x_304:
[----:B------:R-:W-:Y:S05]  /*05a0*/  BSYNC B0 ;  /* 0x0000000000007941 */ /* 0x000fea0003800000 */
.L_x_303:
        /* <DEDUP_REMOVED lines=65> */
.L_x_307:
        /* <DEDUP_REMOVED lines=11> */
.L_x_306:
        /* <DEDUP_REMOVED lines=9> */
.L_x_312:
        /* <DEDUP_REMOVED lines=55> */
.L_x_308:
        /* <DEDUP_REMOVED lines=32> */
.L_x_310:
[----:B------:R-:W-:Y:S05]  /*1070*/  BSYNC B0 ;  /* 0x0000000000007941 */ /* 0x000fea0003800000 */
.L_x_309:
        /* <DEDUP_REMOVED lines=27> */
.L_x_311:
        /* <DEDUP_REMOVED lines=16> */
.L_x_305:
        /* <DEDUP_REMOVED lines=44> */
.L_x_313:
        /* <DEDUP_REMOVED lines=9> */
.L_x_4412:


//--------------------- .text._Z32group_norm_nhwc_bwd_scale_kernelI11Bf16IOFp32WLi128EEv26Group_norm_nhwc_bwd_params --------------------------
	.section	.text._Z32group_norm_nhwc_bwd_scale_kernelI11Bf16IOFp32WLi128EEv26Group_norm_nhwc_bwd_params,"ax",@progbits
	.align	128
        .global         _Z32group_norm_nhwc_bwd_scale_kernelI11Bf16IOFp32WLi128EEv26Group_norm_nhwc_bwd_params
        .type           _Z32group_norm_nhwc_bwd_scale_kernelI11Bf16IOFp32WLi128EEv26Group_norm_nhwc_bwd_params,@function
        .size           _Z32group_norm_nhwc_bwd_scale_kernelI11Bf16IOFp32WLi128EEv26Group_norm_nhwc_bwd_params,(.L_x_4413 - _Z32group_norm_nhwc_bwd_scale_kernelI11Bf16IOFp32WLi128EEv26Group_norm_nhwc_bwd_params)
        .other          _Z32group_norm_nhwc_bwd_scale_kernelI11Bf16IOFp32WLi128EEv26Group_norm_nhwc_bwd_params,@"STO_CUDA_ENTRY STV_DEFAULT"
_Z32group_norm_nhwc_bwd_scale_kernelI11Bf16IOFp32WLi128EEv26Group_norm_nhwc_bwd_params:
.text._Z32group_norm_nhwc_bwd_scale_kernelI11Bf16IOFp32WLi128EEv26Group_norm_nhwc_bwd_params:
        /* <DEDUP_REMOVED lines=90> */
.L_x_315:
[----:B------:R-:W-:Y:S05]  /*05a0*/  BSYNC B0 ;  /* 0x0000000000007941 */ /* 0x000fea0003800000 */
.L_x_314:
        /* <DEDUP_REMOVED lines=65> */
.L_x_318:
        /* <DEDUP_REMOVED lines=11> */
.L_x_317:
        /* <DEDUP_REMOVED lines=9> */
.L_x_323:
        /* <DEDUP_REMOVED lines=55> */
.L_x_319:
        /* <DEDUP_REMOVED lines=32> */
.L_x_321:
[----:B------:R-:W-:Y:S05]  /*1070*/  BSYNC B0 ;  /* 0x0000000000007941 */ /* 0x000fea0003800000 */
.L_x_320:
        /* <DEDUP_REMOVED lines=27> */
.L_x_322:
        /* <DEDUP_REMOVED lines=16> */
.L_x_316:
        /* <DEDUP_REMOVED lines=44> */
.L_x_324:
        /* <DEDUP_REMOVED lines=9> */
.L_x_4413:


//--------------------- .text._Z32group_norm_nhwc_bwd_scale_kernelI11Bf16IOFp32WLi192EEv26Group_norm_nhwc_bwd_params --------------------------
	.section	.text._Z32group_norm_nhwc_bwd_scale_kernelI11Bf16IOFp32WLi192EEv26Group_norm_nhwc_bwd_params,"ax",@progbits
	.align	128
        .global         _Z32group_norm_nhwc_bwd_scale_kernelI11Bf16IOFp32WLi192EEv26Group_norm_nhwc_bwd_params
        .type           _Z32group_norm_nhwc_bwd_scale_kernelI11Bf16IOFp32WLi192EEv26Group_norm_nhwc_bwd_params,@function
        .size           _Z32group_norm_nhwc_bwd_scale_kernelI11Bf16IOFp32WLi192EEv26Group_norm_nhwc_bwd_params,(.L_x_4414 - _Z32group_norm_nhwc_bwd_scale_kernelI11Bf16IOFp32WLi192EEv26Group_norm_nhwc_bwd_params)
        .other          _Z32group_norm_nhwc_bwd_scale_kernelI11Bf16IOFp32WLi192EEv26Group_norm_nhwc_bwd_params,@"STO_CUDA_ENTRY STV_DEFAULT"
_Z32group_norm_nhwc_bwd_scale_kernelI11Bf16IOFp32WLi192EEv26Group_norm_nhwc_bwd_params:
.text._Z32group_norm_nhwc_bwd_scale_kernelI11Bf16IOFp32WLi192EEv26Group_norm_nhwc_bwd_params:
        /* <DEDUP_REMOVED lines=90> */
.L_x_326:
[----:B------:R-:W-:Y:S05]  /*05a0*/  BSYNC B0 ;  /* 0x0000000000007941 */ /* 0x000fea0003800000 */
.L_x_325:
        /* <DEDUP_REMOVED lines=65> */
.L_x_329:
        /* <DEDUP_REMOVED lines=11> */
.L_x_328:
        /* <DEDUP_REMOVED lines=9> */
.L_x_334:
        /* <DEDUP_REMOVED lines=55> */
.L_x_330:
        /* <DEDUP_REMOVED lines=32> */
.L_x_332:
[----:B------:R-:W-:Y:S05]  /*1070*/  BSYNC B0 ;  /* 0x0000000000007941 */ /* 0x000fea0003800000 */
.L_x_331:
        /* <DEDUP_REMOVED lines=27> */
.L_x_333:
        /* <DEDUP_REMOVED lines=16> */
.L_x_327:
        /* <DEDUP_REMOVED lines=44> */
.L_x_335:
        /* <DEDUP_REMOVED lines=9> */
.L_x_4414:


//--------------------- .text._Z32group_norm_nhwc_bwd_scale_kernelI11Bf16IOFp32WLi448EEv26Group_norm_nhwc_bwd_params --------------------------
	.section	.text._Z32group_norm_nhwc_bwd_scale_kernelI11Bf16IOFp32WLi448EEv26Group_norm_nhwc_bwd_params,"ax",@progbits
	.align	128
        .global         _Z32group_norm_nhwc_bwd_scale_kernelI11Bf16IOFp32WLi448EEv26Group_norm_nhwc_bwd_params
        .type           _Z32group_norm_nhwc_bwd_scale_kernelI11Bf16IOFp32WLi448EEv26Group_norm_nhwc_bwd_params,@function
        .size           _Z32group_norm_nhwc_bwd_scale_kernelI11Bf16IOFp32WLi448EEv26Group_norm_nhwc_bwd_params,(.L_x_4415 - _Z32group_norm_nhwc_bwd_scale_kernelI11Bf16IOFp32WLi448EEv26Group_norm_nhwc_bwd_params)
        .other          _Z32group_norm_nhwc_bwd_scale_kernelI11Bf16IOFp32WLi448EEv26Group_norm_nhwc_bwd_params,@"STO_CUDA_ENTRY STV_DEFAULT"
_Z32group_norm_nhwc_bwd_scale_kernelI11Bf16IOFp32WLi448EEv26Group_norm_nhwc_bwd_params:
.text._Z32group_norm_nhwc_bwd_scale_kernelI11Bf16IOFp32WLi448EEv26Group_norm_nhwc_bwd_params:
        /* <DEDUP_REMOVED lines=90> */
.L_x_337:
[----:B------:R-:W-:Y:S05]  /*05a0*/  BSYNC B0 ;  /* 0x0000000000007941 */ /* 0x000fea0003800000 */
.L_x_336:
        /* <DEDUP_REMOVED lines=65> */
.L_x_340:
        /* <DEDUP_REMOVED lines=11> */
.L_x_339:
        /* <DEDUP_REMOVED lines=9> */
.L_x_345:
        /* <DEDUP_REMOVED lines=55> */
.L_x_341:
        /* <DEDUP_REMOVED lines=32> */
.L_x_343:
[----:B------:R-:W-:Y:S05]  /*1070*/  BSYNC B0 ;  /* 0x0000000000007941 */ /* 0x000fea0003800000 */
.L_x_342:
        /* <DEDUP_REMOVED lines=27> */
.L_x_344:
        /* <DEDUP_REMOVED lines=16> */
.L_x_338:
        /* <DEDUP_REMOVED lines=44> */
.L_x_346:
        /* <DEDUP_REMOVED lines=9> */
.L_x_4415:


//--------------------- .text._Z32group_norm_nhwc_bwd_scale_kernelI11Bf16IOFp32WLi256EEv26Group_norm_nhwc_bwd_params --------------------------
	.section	.text._Z32group_norm_nhwc_bwd_scale_kernelI11Bf16IOFp32WLi256EEv26Group_norm_nhwc_bwd_params,"ax",@progbits
	.align	128
        .global         _Z32group_norm_nhwc_bwd_scale_kernelI11Bf16IOFp32WLi256EEv26Group_norm_nhwc_bwd_params
        .type           _Z32group_norm_nhwc_bwd_scale_kernelI11Bf16IOFp32WLi256EEv26Group_norm_nhwc_bwd_params,@function
        .size           _Z32group_norm_nhwc_bwd_scale_kernelI11Bf16IOFp32WLi256EEv26Group_norm_nhwc_bwd_params,(.L_x_4416 - _Z32group_norm_nhwc_bwd_scale_kernelI11Bf16IOFp32WLi256EEv26Group_norm_nhwc_bwd_params)
        .other          _Z32group_norm_nhwc_bwd_scale_kernelI11Bf16IOFp32WLi256EEv26Group_norm_nhwc_bwd_params,@"STO_CUDA_ENTRY STV_DEFAULT"
_Z32group_norm_nhwc_bwd_scale_kernelI11Bf16IOFp32WLi256EEv26Group_norm_nhwc_bwd_params:
.text._Z32group_norm_nhwc_bwd_scale_kernelI11Bf16IOFp32WLi256EEv26Group_norm_nhwc_bwd_params:
        /* <DEDUP_REMOVED lines=90> */
.L_x_348:
[----:B------:R-:W-:Y:S05]  /*05a0*/  BSYNC B0 ;  /* 0x0000000000007941 */ /* 0x000fea0003800000 */
.L_x_347:
        /* <DEDUP_REMOVED lines=65> */
.L_x_351:
        /* <DEDUP_REMOVED lines=11> */
.L_x_350:
        /* <DEDUP_REMOVED lines=9> */
.L_x_356:
        /* <DEDUP_REMOVED lines=55> */
.L_x_352:
        /* <DEDUP_REMOVED lines=32> */
.L_x_354:
[----:B------:R-:W-:Y:S05]  /*1070*/  BSYNC B0 ;  /* 0x0000000000007941 */ /* 0x000fea0003800000 */
.L_x_353:
        /* <DEDUP_REMOVED lines=27> */
.L_x_355:
        /* <DEDUP_REMOVED lines=16> */
.L_x_349:
        /* <DEDUP_REMOVED lines=44> */
.L_x_357:
        /* <DEDUP_REMOVED lines=9> */
.L_x_4416:


//--------------------- .text._Z32group_norm_nhwc_bwd_scale_kernelI11Bf16IOFp32WLi120EEv26Group_norm_nhwc_bwd_params --------------------------
	.section	.text._Z32group_norm_nhwc_bwd_scale_kernelI11Bf16IOFp32WLi120EEv26Group_norm_nhwc_bwd_params,"ax",@progbits
	.align	128
        .global         _Z32group_norm_nhwc_bwd_scale_kernelI11Bf16IOFp32WLi120EEv26Group_norm_nhwc_bwd_params
        .type           _Z32group_norm_nhwc_bwd_scale_kernelI11Bf16IOFp32WLi120EEv26Group_norm_nhwc_bwd_params,@function
        .size           _Z32group_norm_nhwc_bwd_scale_kernelI11Bf16IOFp32WLi120EEv26Group_norm_nhwc_bwd_params,(.L_x_4417 - _Z32group_norm_nhwc_bwd_scale_kernelI11Bf16IOFp32WLi120EEv26Group_norm_nhwc_bwd_params)
        .other          _Z32group_norm_nhwc_bwd_scale_kernelI11Bf16IOFp32WLi120EEv26Group_norm_nhwc_bwd_params,@"STO_CUDA_ENTRY STV_DEFAULT"
_Z32group_norm_nhwc_bwd_scale_kernelI11Bf16IOFp32WLi120EEv26Group_norm_nhwc_bwd_params:
.text._Z32group_norm_nhwc_bwd_scale_kernelI11Bf16IOFp32WLi120EEv26Group_norm_nhwc_bwd_params:
        /* <DEDUP_REMOVED lines=90> */
.L_x_359:
[----:B------:R-:W-:Y:S05]  /*05a0*/  BSYNC B0 ;  /* 0x0000000000007941 */ /* 0x000fea0003800000 */
.L_x_358:
        /* <DEDUP_REMOVED lines=65> */
.L_x_362:
        /* <DEDUP_REMOVED lines=11> */
.L_x_361:
        /* <DEDUP_REMOVED lines=9> */
.L_x_367:
        /* <DEDUP_REMOVED lines=55> */
.L_x_363:
        /* <DEDUP_REMOVED lines=32> */
.L_x_365:
[----:B------:R-:W-:Y:S05]  /*1070*/  BSYNC B0 ;  /* 0x0000000000007941 */ /* 0x000fea0003800000 */
.L_x_364:
        /* <DEDUP_REMOVED lines=27> */
.L_x_366:
        /* <DEDUP_REMOVED lines=16> */
.L_x_360:
        /* <DEDUP_REMOVED lines=44> */
.L_x_368:
        /* <DEDUP_REMOVED lines=9> */
.L_x_4417:


//--------------------- .text._Z32group_norm_nhwc_bwd_scale_kernelI11Bf16IOFp32WLi140EEv26Group_norm_nhwc_bwd_params --------------------------
	.section	.text._Z32group_norm_nhwc_bwd_scale_kernelI11Bf16IOFp32WLi140EEv26Group_norm_nhwc_bwd_params,"ax",@progbits
	.align	128
        .global         _Z32group_norm_nhwc_bwd_scale_kernelI11Bf16IOFp32WLi140EEv26Group_norm_nhwc_bwd_params
        .type           _Z32group_norm_nhwc_bwd_scale_kernelI11Bf16IOFp32WLi140EEv26Group_norm_nhwc_bwd_params,@function
        .size           _Z32group_norm_nhwc_bwd_scale_kernelI11Bf16IOFp32WLi140EEv26Group_norm_nhwc_bwd_params,(.L_x_4418 - _Z32group_norm_nhwc_bwd_scale_kernelI11Bf16IOFp32WLi140EEv26Group_norm_nhwc_bwd_params)
        .other          _Z32group_norm_nhwc_bwd_scale_kernelI11Bf16IOFp32WLi140EEv26Group_norm_nhwc_bwd_params,@"STO_CUDA_ENTRY STV_DEFAULT"
_Z32group_norm_nhwc_bwd_scale_kernelI11Bf16IOFp32WLi140EEv26Group_norm_nhwc_bwd_params:
.text._Z32group_norm_nhwc_bwd_scale_kernelI11Bf16IOFp32WLi140EEv26Group_norm_nhwc_bwd_params:
        /* <DEDUP_REMOVED lines=90> */
.L_x_370:
[----:B------:R-:W-:Y:S05]  /*05a0*/  BSYNC B0 ;  /* 0x0000000000007941 */ /* 0x000fea0003800000 */
.L_x_369:
        /* <DEDUP_REMOVED lines=65> */
.L_x_373:
        /* <DEDUP_REMOVED lines=11> */
.L_x_372:
        /* <DEDUP_REMOVED lines=9> */
.L_x_378:
        /* <DEDUP_REMOVED lines=55> */
.L_x_374:
        /* <DEDUP_REMOVED lines=32> */
.L_x_376:
[----:B------:R-:W-:Y:S05]  /*1070*/  BSYNC B0 ;  /* 0x0000000000007941 */ /* 0x000fea0003800000 */
.L_x_375:
        /* <DEDUP_REMOVED lines=27> */
.L_x_377:
        /* <DEDUP_REMOVED lines=16> */
.L_x_371:
        /* <DEDUP_REMOVED lines=44> */
.L_x_379:
        /* <DEDUP_REMOVED lines=9> */
.L_x_4418:


//--------------------- .text._Z32group_norm_nhwc_bwd_scale_kernelI11Bf16IOFp32WLi160EEv26Group_norm_nhwc_bwd_params --------------------------
	.section	.text._Z32group_norm_nhwc_bwd_scale_kernelI11Bf16IOFp32WLi160EEv26Group_norm_nhwc_bwd_params,"ax",@progbits
	.align	128
        .global         _Z32group_norm_nhwc_bwd_scale_kernelI11Bf16IOFp32WLi160EEv26Group_norm_nhwc_bwd_params
        .type           _Z32group_norm_nhwc_bwd_scale_kernelI11Bf16IOFp32WLi160EEv26Group_norm_nhwc_bwd_params,@function
        .size           _Z32group_norm_nhwc_bwd_scale_kernelI11Bf16IOFp32WLi160EEv26Group_norm_nhwc_bwd_params,(.L_x_4419 - _Z32group_norm_nhwc_bwd_scale_kernelI11Bf16IOFp32WLi160EEv26Group_norm_nhwc_bwd_params)
        .other          _Z32group_norm_nhwc_bwd_scale_kernelI11Bf16IOFp32WLi160EEv26Group_norm_nhwc_bwd_params,@"STO_CUDA_ENTRY STV_DEFAULT"
_Z32group_norm_nhwc_bwd_scale_kernelI11Bf16IOFp32WLi160EEv26Group_norm_nhwc_bwd_params:
.text._Z32group_norm_nhwc_bwd_scale_kernelI11Bf16IOFp32WLi160EEv26Group_norm_nhwc_bwd_params:
        /* <DEDUP_REMOVED lines=90> */
.L_x_381:
[----:B------:R-:W-:Y:S05]  /*05a0*/  BSYNC B0 ;  /* 0x0000000000007941 */ /* 0x000fea0003800000 */
.L_x_380:
        /* <DEDUP_REMOVED lines=65> */
.L_x_384:
        /* <DEDUP_REMOVED lines=11> */
.L_x_383:
        /* <DEDUP_REMOVED lines=9> */
.L_x_389:
        /* <DEDUP_REMOVED lines=55> */
.L_x_385:
        /* <DEDUP_REMOVED lines=32> */
.L_x_387:
[----:B------:R-:W-:Y:S05]  /*1070*/  BSYNC B0 ;  /* 0x0000000000007941 */ /* 0x000fea0003800000 */
.L_x_386:
        /* <DEDUP_REMOVED lines=27> */
.L_x_388:
        /* <DEDUP_REMOVED lines=16> */
.L_x_382:
        /* <DEDUP_REMOVED lines=44> */
.L_x_390:
        /* <DEDUP_REMOVED lines=9> */
.L_x_4419:


//--------------------- .text._Z32group_norm_nhwc_bwd_scale_kernelI11Bf16IOBf16WLi196EEv26Group_norm_nhwc_bwd_params --------------------------
	.section	.text._Z32group_norm_nhwc_bwd_scale_kernelI11Bf16IOBf16WLi196EEv26Group_norm_nhwc_bwd_params,"ax",@progbits
	.align	128
        .global         _Z32group_norm_nhwc_bwd_scale_kernelI11Bf16IOBf16WLi196EEv26Group_norm_nhwc_bwd_params
        .type           _Z32group_norm_nhwc_bwd_scale_kernelI11Bf16IOBf16WLi196EEv26Group_norm_nhwc_bwd_params,@function
        .size           _Z32group_norm_nhwc_bwd_scale_kernelI11Bf16IOBf16WLi196EEv26Group_norm_nhwc_bwd_params,(.L_x_4420 - _Z32group_norm_nhwc_bwd_scale_kernelI11Bf16IOBf16WLi196EEv26Group_norm_nhwc_bwd_params)
        .other          _Z32group_norm_nhwc_bwd_scale_kernelI11Bf16IOBf16WLi196EEv26Group_norm_nhwc_bwd_params,@"STO_CUDA_ENTRY STV_DEFAULT"
_Z32group_norm_nhwc_bwd_scale_kernelI11Bf16IOBf16WLi196EEv26Group_norm_nhwc_bwd_params:
.text._Z32group_norm_nhwc_bwd_scale_kernelI11Bf16IOBf16WLi196EEv26Group_norm_nhwc_bwd_params:
[----:B------:R-:W-:Y:S08]  /*0000*/  LDC R1, c[0x0][0x28] ;  /* 0x00000a00ff017b82 */ /* 0x000ff00000000800 */
[----:B------:R-:W0:Y:S01]  /*0010*/  LDC R7, c[0x0][0x2b4] ;  /* 0x0000ad00ff077b82 */ /* 0x000e220000000800 */
[----:B------:R-:W1:Y:S01]  /*0020*/  S2R R16, SR_TID.X ;  /* 0x0000000000107919 */ /* 0x000e620000002100 */
[----:B------:R-:W-:Y:S01]  /*0030*/  ULDC UR4, c[0x0][0x2a0] ;  /* 0x0000a80000047ab9 */ /* 0x000fe20000000800 */
[----:B------:R-:W-:Y:S01]  /*0040*/  ULDC.64 UR8, c[0x0][0x208] ;  /* 0x0000820000087ab9 */ /* 0x000fe20000000a00 */
[----:B------:R-:W-:-:S04]  /*0050*/  ULDC UR10, c[0x0][0x2bc] ;  /* 0x0000af00000a7ab9 */ /* 0x000fc80000000800 */
[----:B------:R-:W2:Y:S08]  /*0060*/  S2UR UR6, SR_CTAID.X ;  /* 0x00000000000679c3 */ /* 0x000eb00000002500 */
[----:B------:R-:W2:Y:S01]  /*0070*/  LDC R17, c[0x0][0x2b8] ;  /* 0x0000ae00ff117b82 */ /* 0x000ea20000000800 */
[----:B0-----:R-:W-:-:S07]  /*0080*/  IABS R5, R7 ;  /* 0x0000000700057213 */ /* 0x001fce0000000000 */
[----:B------:R-:W0:Y:S01]  /*0090*/  LDC.64 R14, c[0x0][0x248] ;  /* 0x00009200ff0e7b82 */ /* 0x000e220000000a00 */
[----:B------:R-:W3:Y:S01]  /*00a0*/  I2F.RP R0, R5 ;  /* 0x0000000500007306 */ /* 0x000ee20000209400 */
[----:B-1----:R-:W-:-:S06]  /*00b0*/  IMAD.SHL.U32 R16, R16, 0x2, RZ ;  /* 0x0000000210107824 */ /* 0x002fcc00078e00ff */
[----:B------:R-:W1:Y:S01]  /*00c0*/  S2UR UR7, SR_CTAID.Y ;  /* 0x00000000000779c3 */ /* 0x000e620000002600 */
[----:B--2---:R-:W-:-:S07]  /*00d0*/  IMAD R16, R17, UR6, R16 ;  /* 0x0000000611107c24 */ /* 0x004fce000f8e0210 */
[----:B------:R-:W1:Y:S01]  /*00e0*/  LDC R13, c[0x0][0x2ac] ;  /* 0x0000ab00ff0d7b82 */ /* 0x000e620000000800 */
[----:B---3--:R-:W2:Y:S02]  /*00f0*/  MUFU.RCP R0, R0 ;  /* 0x0000000000007308 */ /* 0x008ea40000001000 */
[----:B--2---:R-:W-:Y:S01]  /*0100*/  VIADD R2, R0, 0xffffffe ;  /* 0x0ffffffe00027836 */ /* 0x004fe20000000000 */
[----:B------:R-:W-:-:S05]  /*0110*/  IABS R0, R16 ;  /* 0x0000001000007213 */ /* 0x000fca0000000000 */
[----:B------:R2:W3:Y:S02]  /*0120*/  F2I.FTZ.U32.TRUNC.NTZ R3, R2 ;  /* 0x0000000200037305 */ /* 0x0004e4000021f000 */
[----:B--2---:R-:W-:Y:S01]  /*0130*/  IMAD.MOV.U32 R2, RZ, RZ, RZ ;  /* 0x000000ffff027224 */ /* 0x004fe200078e00ff */
[----:B---3--:R-:W-:-:S05]  /*0140*/  IADD3 R4, RZ, -R3, RZ ;  /* 0x80000003ff047210 */ /* 0x008fca0007ffe0ff */
[----:B------:R-:W-:-:S04]  /*0150*/  IMAD R9, R4, R5, RZ ;  /* 0x0000000504097224 */ /* 0x000fc800078e02ff */
[----:B------:R-:W-:-:S06]  /*0160*/  IMAD.HI.U32 R3, R3, R9, R2 ;  /* 0x0000000903037227 */ /* 0x000fcc00078e0002 */
[----:B------:R-:W-:-:S05]  /*0170*/  IMAD.HI.U32 R3, R3, R0, RZ ;  /* 0x0000000003037227 */ /* 0x000fca00078e00ff */
[----:B------:R-:W-:-:S05]  /*0180*/  IADD3 R2, -R3, RZ, RZ ;  /* 0x000000ff03027210 */ /* 0x000fca0007ffe1ff */
[C---:B------:R-:W-:Y:S02]  /*0190*/  IMAD R2, R5.reuse, R2, R0 ;  /* 0x0000000205027224 */ /* 0x040fe400078e0200 */
[----:B------:R-:W2:Y:S03]  /*01a0*/  S2R R0, SR_CTAID.Z ;  /* 0x0000000000007919 */ /* 0x000ea60000002700 */
[----:B------:R-:W-:-:S13]  /*01b0*/  ISETP.GT.U32.AND P1, PT, R5, R2, PT ;  /* 0x000000020500720c */ /* 0x000fda0003f24070 */
[----:B------:R-:W-:Y:S01]  /*01c0*/  @!P1 IMAD.IADD R2, R2, 0x1, -R5 ;  /* 0x0000000102029824 */ /* 0x000fe200078e0a05 */
[----:B------:R-:W-:Y:S02]  /*01d0*/  @!P1 IADD3 R3, R3, 0x1, RZ ;  /* 0x0000000103039810 */ /* 0x000fe40007ffe0ff */
[----:B------:R-:W-:Y:S02]  /*01e0*/  ISETP.NE.AND P1, PT, R7, RZ, PT ;  /* 0x000000ff0700720c */ /* 0x000fe40003f25270 */
[----:B------:R-:W-:Y:S02]  /*01f0*/  ISETP.GE.U32.AND P0, PT, R2, R5, PT ;  /* 0x000000050200720c */ /* 0x000fe40003f06070 */
[----:B------:R-:W-:-:S04]  /*0200*/  LOP3.LUT R2, R16, R7, RZ, 0x3c, !PT ;  /* 0x0000000710027212 */ /* 0x000fc800078e3cff */
[----:B------:R-:W-:-:S07]  /*0210*/  ISETP.GE.AND P2, PT, R2, RZ, PT ;  /* 0x000000ff0200720c */ /* 0x000fce0003f46270 */
[----:B------:R-:W-:-:S05]  /*0220*/  @P0 VIADD R3, R3, 0x1 ;  /* 0x0000000103030836 */ /* 0x000fca0000000000 */
[----:B------:R-:W-:-:S05]  /*0230*/  MOV R5, R3 ;  /* 0x0000000300057202 */ /* 0x000fca0000000f00 */
[----:B------:R-:W-:Y:S01]  /*0240*/  @!P2 IMAD.MOV R5, RZ, RZ, -R5 ;  /* 0x000000ffff05a224 */ /* 0x000fe200078e0a05 */
[----:B------:R-:W-:-:S05]  /*0250*/  @!P1 LOP3.LUT R5, RZ, R7, RZ, 0x33, !PT ;  /* 0x00000007ff059212 */ /* 0x000fca00078e33ff */
[----:B--2---:R-:W-:-:S04]  /*0260*/  IMAD R3, R0, UR4, R5 ;  /* 0x0000000400037c24 */ /* 0x004fc8000f8e0205 */
[----:B0-----:R-:W-:-:S06]  /*0270*/  IMAD.WIDE R14, R3, 0x8, R14 ;  /* 0x00000008030e7825 */ /* 0x001fcc00078e020e */
[----:B------:R-:W2:Y:S01]  /*0280*/  LDG.E.64 R14, desc[UR8][R14.64] ;  /* 0x000000080e0e7981 */ /* 0x000ea2000c1e1b00 */
[----:B------:R-:W-:Y:S02]  /*0290*/  ISETP.GE.AND P0, PT, R5, UR4, PT ;  /* 0x0000000405007c0c */ /* 0x000fe4000bf06270 */
[----:B------:R-:W-:-:S11]  /*02a0*/  CS2R R8, SRZ ;  /* 0x0000000000087805 */ /* 0x000fd6000001ff00 */
        /* <DEDUP_REMOVED lines=8> */
[----:B------:R0:W3:Y:S01]  /*0330*/  @!P0 LDG.E R8, desc[UR8][R2.64] ;  /* 0x0000000802088981 */ /* 0x0000e2000c1e1900 */
[----:B------:R-:W4:Y:S03]  /*0340*/  LDC.64 R4, c[0x0][0x290] ;  /* 0x0000a400ff047b82 */ /* 0x000f260000000a00 */
[----:B------:R5:W3:Y:S01]  /*0350*/  @!P0 LDG.E R9, desc[UR8][R6.64] ;  /* 0x0000000806098981 */ /* 0x000ae2000c1e1900 */
[----:B-1----:R-:W-:Y:S01]  /*0360*/  IMAD R26, R13, UR7, RZ ;  /* 0x000000070d1a7c24 */ /* 0x002fe2000f8e02ff */
[----:B------:R-:W-:Y:S01]  /*0370*/  SHF.R.S32.HI R17, RZ, 0x1f, R16 ;  /* 0x0000001fff117819 */ /* 0x000fe20000011410 */
[----:B------:R-:W-:Y:S01]  /*0380*/  BSSY B0, `(.L_x_391) ;  /* 0x0000027000007945 */ /* 0x000fe20003800000 */
[----:B0-----:R-:W-:Y:S02]  /*0390*/  HFMA2.MMA R2, -RZ, RZ, 1.875, 0 ;  /* 0x3f800000ff027435 */ /* 0x001fe400000001ff */
[----:B------:R-:W-:-:S02]  /*03a0*/  SHF.R.S32.HI R12, RZ, 0x1f, R26 ;  /* 0x0000001fff0c7819 */ /* 0x000fc4000001141a */
[----:B------:R-:W-:Y:S02]  /*03b0*/  IADD3 R11, P1, R26, R13, RZ ;  /* 0x0000000d1a0b7210 */ /* 0x000fe40007f3e0ff */
[----:B-----5:R-:W-:Y:S02]  /*03c0*/  CS2R R6, SRZ ;  /* 0x0000000000067805 */ /* 0x020fe4000001ff00 */
[----:B------:R-:W-:Y:S02]  /*03d0*/  LEA.HI.X.SX32 R18, R13, R12, 0x1, P1 ;  /* 0x0000000c0d127211 */ /* 0x000fe400008f0eff */
[----:B----4-:R-:W-:-:S04]  /*03e0*/  ISETP.LT.U32.AND P1, PT, R11, R4, PT ;  /* 0x000000040b00720c */ /* 0x010fc80003f21070 */
[----:B------:R-:W-:-:S04]  /*03f0*/  ISETP.LT.AND.EX P1, PT, R18, R5, PT, P1 ;  /* 0x000000051200720c */ /* 0x000fc80003f21310 */
[----:B------:R-:W-:Y:S02]  /*0400*/  SEL R3, R11, R4, P1 ;  /* 0x000000040b037207 */ /* 0x000fe40000800000 */
[----:B------:R-:W-:Y:S02]  /*0410*/  CS2R R4, SRZ ;  /* 0x0000000000047805 */ /* 0x000fe4000001ff00 */
[----:B------:R-:W-:Y:S01]  /*0420*/  ISETP.GE.AND P2, PT, R26, R3, PT ;  /* 0x000000031a00720c */ /* 0x000fe20003f46270 */
[----:B--2---:R-:W-:-:S05]  /*0430*/  FFMA.FTZ R15, -R14, R14, R15 ;  /* 0x0000000e0e0f7223 */ /* 0x004fca000001010f */
[----:B------:R-:W-:-:S13]  /*0440*/  FSETP.GTU.FTZ.AND P0, PT, R15, RZ, PT ;  /* 0x000000ff0f00720b */ /* 0x000fda0003f1c000 */
[----:B------:R-:W0:Y:S02]  /*0450*/  @P0 LDC R10, c[0x0][0x250] ;  /* 0x00009400ff0a0b82 */ /* 0x000e240000000800 */
[----:B0-----:R-:W-:Y:S01]  /*0460*/  @P0 FADD.FTZ R10, R15, R10 ;  /* 0x0000000a0f0a0221 */ /* 0x001fe20000010000 */
[----:B---3--:R-:W-:-:S03]  /*0470*/  FMUL.FTZ R8, R8, UR10 ;  /* 0x0000000a08087c20 */ /* 0x008fc60008410000 */
[----:B------:R0:W1:Y:S01]  /*0480*/  @P0 MUFU.RSQ R2, R10 ;  /* 0x0000000a00020308 */ /* 0x0000620000001400 */
[----:B------:R-:W-:Y:S01]  /*0490*/  ISETP.GE.U32.AND P0, PT, R16, UR4, PT ;  /* 0x0000000410007c0c */ /* 0x000fe2000bf06070 */
[----:B------:R-:W-:-:S03]  /*04a0*/  FMUL.FTZ R9, R9, UR10 ;  /* 0x0000000a09097c20 */ /* 0x000fc60008410000 */
        /* <DEDUP_REMOVED lines=20> */
.L_x_392:
[----:B------:R-:W-:Y:S05]  /*05f0*/  BSYNC B0 ;  /* 0x0000000000007941 */ /* 0x000fea0003800000 */
.L_x_391:
[----:B------:R-:W-:Y:S05]  /*0600*/  @P2 BRA `(.L_x_393) ;  /* 0x0000000c005c2947 */ /* 0x000fea0003800000 */
[----:B------:R-:W-:Y:S01]  /*0610*/  IMAD.IADD R10, R3, 0x1, -R26 ;  /* 0x00000001030a7824 */ /* 0x000fe200078e0a1a */
[----:B------:R-:W-:Y:S01]  /*0620*/  SHF.R.S32.HI R11, RZ, 0x1f, R0 ;  /* 0x0000001fff0b7819 */ /* 0x000fe20000011400 */
[----:B------:R-:W-:Y:S01]  /*0630*/  ULDC.64 UR10, c[0x0][0x298] ;  /* 0x0000a600000a7ab9 */ /* 0x000fe20000000a00 */
[----:B------:R-:W-:Y:S02]  /*0640*/  MOV R23, R26 ;  /* 0x0000001a00177202 */ /* 0x000fe40000000f00 */
[----:B------:R-:W-:Y:S01]  /*0650*/  LOP3.LUT R13, R10, 0x1, RZ, 0xc0, !PT ;  /* 0x000000010a0d7812 */ /* 0x000fe200078ec0ff */
[----:B------:R-:W-:Y:S02]  /*0660*/  IMAD R15, R11, UR10, RZ ;  /* 0x0000000a0b0f7c24 */ /* 0x000fe4000f8e02ff */
[----:B------:R-:W-:Y:S01]  /*0670*/  IMAD.WIDE.U32 R10, R0, UR10, R16 ;  /* 0x0000000a000a7c25 */ /* 0x000fe2000f8e0010 */
[----:B------:R-:W-:Y:S01]  /*0680*/  ISETP.NE.U32.AND P1, PT, R13, 0x1, PT ;  /* 0x000000010d00780c */ /* 0x000fe20003f25070 */
[----:B------:R-:W-:-:S02]  /*0690*/  ULDC.U8 UR10, c[0x0][0x2a4] ;  /* 0x0000a900000a7ab9 */ /* 0x000fc40000000000 */
[----:B------:R-:W-:-:S04]  /*06a0*/  IMAD R15, R0, UR11, R15 ;  /* 0x0000000b000f7c24 */ /* 0x000fc8000f8e020f */
[----:B------:R-:W-:-:S06]  /*06b0*/  IMAD.IADD R13, R11, 0x1, R15 ;  /* 0x000000010b0d7824 */ /* 0x000fcc00078e020f */
[----:B------:R-:W-:Y:S05]  /*06c0*/  @P1 BRA `(.L_x_394) ;  /* 0x0000000000fc1947 */ /* 0x000fea0003800000 */
[----:B------:R-:W0:Y:S01]  /*06d0*/  @!P0 LDC.64 R18, c[0x0][0x230] ;  /* 0x00008c00ff128b82 */ /* 0x000e220000000a00 */
[----:B------:R-:W-:Y:S01]  /*06e0*/  IMAD R15, R12, UR4, RZ ;  /* 0x000000040c0f7c24 */ /* 0x000fe2000f8e02ff */
[----:B------:R-:W-:-:S03]  /*06f0*/  MOV R12, R10 ;  /* 0x0000000a000c7202 */ /* 0x000fc60000000f00 */
[C---:B------:R-:W-:Y:S02]  /*0700*/  IMAD R15, R26.reuse, UR5, R15 ;  /* 0x000000051a0f7c24 */ /* 0x040fe4000f8e020f */
[----:B------:R-:W-:Y:S01]  /*0710*/  IMAD.WIDE.U32 R22, R26, UR4, R12 ;  /* 0x000000041a167c25 */ /* 0x000fe2000f8e000c */
[----:B------:R-:W1:Y:S03]  /*0720*/  @!P0 LDC.64 R20, c[0x0][0x228] ;  /* 0x00008a00ff148b82 */ /* 0x000e660000000a00 */
[----:B------:R-:W-:Y:S01]  /*0730*/  IMAD.IADD R15, R23, 0x1, R15 ;  /* 0x00000001170f7824 */ /* 0x000fe200078e020f */
[----:B------:R-:W-:-:S04]  /*0740*/  @!P0 SHF.L.U32 R27, R22, 0x1, RZ ;  /* 0x00000001161b8819 */ /* 0x000fc800000006ff */
[----:B------:R-:W-:Y:S02]  /*0750*/  @!P0 SHF.L.U64.HI R28, R22, 0x1, R15 ;  /* 0x00000001161c8819 */ /* 0x000fe4000001020f */
[----:B0-----:R-:W-:-:S05]  /*0760*/  @!P0 IADD3 R24, P1, R27, R18, RZ ;  /* 0x000000121b188210 */ /* 0x001fca0007f3e0ff */
[C---:B------:R-:W-:Y:S02]  /*0770*/  @!P0 IMAD.X R25, R28.reuse, 0x1, R19, P1 ;  /* 0x000000011c198824 */ /* 0x040fe400008e0613 */
[----:B------:R-:W0:Y:S01]  /*0780*/  @!P0 LDC.64 R18, c[0x0][0x210] ;  /* 0x00008400ff128b82 */ /* 0x000e220000000a00 */
[----:B-1----:R-:W-:Y:S02]  /*0790*/  @!P0 IADD3 R20, P1, R27, R20, RZ ;  /* 0x000000141b148210 */ /* 0x002fe40007f3e0ff */
[----:B------:R-:W2:Y:S02]  /*07a0*/  @!P0 LDG.E R24, desc[UR8][R24.64] ;  /* 0x0000000818188981 */ /* 0x000ea4000c1e1900 */
[----:B------:R-:W-:-:S05]  /*07b0*/  @!P0 IADD3.X R21, R28, R21, RZ, P1, !PT ;  /* 0x000000151c158210 */ /* 0x000fca0000ffe4ff */
[----:B------:R1:W3:Y:S01]  /*07c0*/  @!P0 LDG.E R20, desc[UR8][R20.64] ;  /* 0x0000000814148981 */ /* 0x0002e2000c1e1900 */
[----:B------:R-:W-:Y:S02]  /*07d0*/  PRMT R28, RZ, 0x7610, R28 ;  /* 0x00007610ff1c7816 */ /* 0x000fe4000000001c */
[----:B------:R-:W-:Y:S02]  /*07e0*/  PRMT R29, RZ, 0x7610, R29 ;  /* 0x00007610ff1d7816 */ /* 0x000fe4000000001d */
[----:B------:R-:W-:Y:S02]  /*07f0*/  ISETP.NE.AND P1, PT, RZ, UR10, PT ;  /* 0x0000000aff007c0c */ /* 0x000fe4000bf25270 */
[----:B------:R-:W-:Y:S02]  /*0800*/  PRMT R27, RZ, 0x7610, R27 ;  /* 0x00007610ff1b7816 */ /* 0x000fe4000000001b */
[C---:B--2---:R-:W-:Y:S02]  /*0810*/  @!P0 PRMT R28, R24.reuse, 0x7610, R28 ;  /* 0x00007610181c8816 */ /* 0x044fe4000000001c */
[----:B------:R-:W-:-:S03]  /*0820*/  @!P0 PRMT R29, R24, 0x7632, R29 ;  /* 0x00007632181d8816 */ /* 0x000fc6000000001d */
[----:B-1----:R-:W-:Y:S01]  /*0830*/  IMAD.U32 R21, R28, 0x10000, RZ ;  /* 0x000100001c157824 */ /* 0x002fe200078e00ff */
[----:B------:R-:W-:Y:S02]  /*0840*/  SHF.L.U32 R29, R29, 0x10, RZ ;  /* 0x000000101d1d7819 */ /* 0x000fe400000006ff */
[----:B------:R-:W-:Y:S01]  /*0850*/  PRMT R28, RZ, 0x7610, R28 ;  /* 0x00007610ff1c7816 */ /* 0x000fe2000000001c */
[----:B------:R-:W-:Y:S01]  /*0860*/  FADD.FTZ R25, -R14, R21 ;  /* 0x000000150e197221 */ /* 0x000fe20000010100 */
[----:B---3--:R-:W-:Y:S01]  /*0870*/  @!P0 PRMT R27, R20, 0x7610, R27 ;  /* 0x00007610141b8816 */ /* 0x008fe2000000001b */
[----:B------:R-:W-:Y:S01]  /*0880*/  FADD.FTZ R29, -R14, R29 ;  /* 0x0000001d0e1d7221 */ /* 0x000fe20000010100 */
[----:B------:R-:W-:Y:S01]  /*0890*/  @!P0 PRMT R28, R20, 0x7632, R28 ;  /* 0x00007632141c8816 */ /* 0x000fe2000000001c */
[-C--:B------:R-:W-:Y:S02]  /*08a0*/  FMUL.FTZ R24, R25, R2.reuse ;  /* 0x0000000219187220 */ /* 0x080fe40000410000 */
[----:B------:R-:W-:Y:S01]  /*08b0*/  IMAD.U32 R21, R27, 0x10000, RZ ;  /* 0x000100001b157824 */ /* 0x000fe200078e00ff */
[----:B------:R-:W-:Y:S01]  /*08c0*/  SHF.L.U32 R28, R28, 0x10, RZ ;  /* 0x000000101c1c7819 */ /* 0x000fe200000006ff */
[----:B------:R-:W-:Y:S01]  /*08d0*/  FMUL.FTZ R20, R29, R2 ;  /* 0x000000021d147220 */ /* 0x000fe20000410000 */
[----:B0-----:R-:W-:Y:S06]  /*08e0*/  @!P1 BRA `(.L_x_395) ;  /* 0x0000000000489947 */ /* 0x001fec0003800000 */
        /* <DEDUP_REMOVED lines=18> */
.L_x_395:
[C-C-:B------:R-:W-:Y:S01]  /*0a10*/  FFMA.FTZ R24, R8.reuse, R24, R9.reuse ;  /* 0x0000001808187223 */ /* 0x140fe20000010009 */
[----:B------:R-:W-:Y:S01]  /*0a20*/  FFMA.FTZ R23, R8, R20, R9 ;  /* 0x0000001408177223 */ /* 0x000fe20000010009 */
[----:B------:R-:W-:Y:S02]  /*0a30*/  @!P0 LEA R18, P1, R22, R18, 0x1 ;  /* 0x0000001216128211 */ /* 0x000fe400078208ff */
[----:B------:R-:W-:Y:S01]  /*0a40*/  FFMA.FTZ R21, R21, R4, -R24 ;  /* 0x0000000415157223 */ /* 0x000fe20000010818 */
[----:B------:R-:W-:Y:S01]  /*0a50*/  FFMA.FTZ R23, R28, R7, -R23 ;  /* 0x000000071c177223 */ /* 0x000fe20000010817 */
[----:B------:R-:W-:Y:S02]  /*0a60*/  @!P0 LEA.HI.X R19, R22, R19, R15, 0x1, P1 ;  /* 0x0000001316138211 */ /* 0x000fe400008f0c0f */
[-C--:B------:R-:W-:Y:S01]  /*0a70*/  FMUL.FTZ R21, R21, R2.reuse ;  /* 0x0000000215157220 */ /* 0x080fe20000410000 */
[----:B------:R-:W-:Y:S01]  /*0a80*/  @!P0 FMUL.FTZ R20, R23, R2 ;  /* 0x0000000217148220 */ /* 0x000fe20000410000 */
[----:B------:R-:W-:-:S04]  /*0a90*/  VIADD R23, R26, 0x1 ;  /* 0x000000011a177836 */ /* 0x000fc80000000000 */
[----:B------:R-:W-:-:S05]  /*0aa0*/  @!P0 F2FP.BF16.F32.PACK_AB R15, R20, R21 ;  /* 0x00000015140f823e */ /* 0x000fca00000010ff */
[----:B------:R0:W-:Y:S02]  /*0ab0*/  @!P0 STG.E desc[UR8][R18.64], R15 ;  /* 0x0000000f12008986 */ /* 0x0001e4000c101908 */
.L_x_394:
[----:B0-----:R-:W-:Y:S02]  /*0ac0*/  IADD3 R15, -R26, -0x2, RZ ;  /* 0xfffffffe1a0f7810 */ /* 0x001fe40007ffe1ff */
[----:B------:R-:W-:-:S04]  /*0ad0*/  LOP3.LUT R18, RZ, R3, RZ, 0x33, !PT ;  /* 0x00000003ff127212 */ /* 0x000fc800078e33ff */
[----:B------:R-:W-:-:S13]  /*0ae0*/  ISETP.NE.AND P1, PT, R15, R18, PT ;  /* 0x000000120f00720c */ /* 0x000fda0003f25270 */
[----:B------:R-:W-:Y:S05]  /*0af0*/  @!P1 BRA `(.L_x_393) ;  /* 0x0000000800209947 */ /* 0x000fea0003800000 */
[----:B------:R-:W-:Y:S01]  /*0b00*/  IADD3 R23, R23, 0x1, RZ ;  /* 0x0000000117177810 */ /* 0x000fe20007ffe0ff */
[----:B------:R-:W-:Y:S01]  /*0b10*/  ULDC.64 UR4, c[0x0][0x288] ;  /* 0x0000a20000047ab9 */ /* 0x000fe20000000a00 */
[----:B------:R-:W-:Y:S01]  /*0b20*/  ULDC.64 UR12, c[0x0][0x230] ;  /* 0x00008c00000c7ab9 */ /* 0x000fe20000000a00 */
[----:B------:R-:W-:Y:S01]  /*0b30*/  ULDC.64 UR14, c[0x0][0x228] ;  /* 0x00008a00000e7ab9 */ /* 0x000fe20000000a00 */
[----:B------:R-:W-:-:S07]  /*0b40*/  SHF.R.S32.HI R15, RZ, 0x1f, R23 ;  /* 0x0000001fff0f7819 */ /* 0x000fce0000011417 */
.L_x_400:
[----:B0-----:R-:W0:Y:S01]  /*0b50*/  @!P0 LDC.64 R20, c[0x0][0x230] ;  /* 0x00008c00ff148b82 */ /* 0x001e220000000a00 */
[----:B------:R-:W-:Y:S02]  /*0b60*/  IADD3 R27, P1, R23, -0x1, RZ ;  /* 0xffffffff171b7810 */ /* 0x000fe40007f3e0ff */
[----:B------:R-:W-:Y:S02]  /*0b70*/  MOV R19, R13 ;  /* 0x0000000d00137202 */ /* 0x000fe40000000f00 */
[----:B------:R-:W-:-:S05]  /*0b80*/  IADD3.X R18, R15, -0x1, RZ, P1, !PT ;  /* 0xffffffff0f127810 */ /* 0x000fca0000ffe4ff */
[----:B------:R-:W-:Y:S02]  /*0b90*/  IMAD R22, R18, UR4, RZ ;  /* 0x0000000412167c24 */ /* 0x000fe4000f8e02ff */
[----:B------:R-:W-:-:S04]  /*0ba0*/  IMAD.MOV.U32 R18, RZ, RZ, R10 ;  /* 0x000000ffff127224 */ /* 0x000fc800078e000a */
[----:B------:R-:W-:-:S04]  /*0bb0*/  IMAD.WIDE.U32 R24, R27, UR4, R18 ;  /* 0x000000041b187c25 */ /* 0x000fc8000f8e0012 */
[----:B------:R-:W-:Y:S02]  /*0bc0*/  IMAD R27, R27, UR5, R22 ;  /* 0x000000051b1b7c24 */ /* 0x000fe4000f8e0216 */
[----:B------:R-:W-:-:S03]  /*0bd0*/  @!P0 IMAD.SHL.U32 R29, R24, 0x2, RZ ;  /* 0x00000002181d8824 */ /* 0x000fc600078e00ff */
[----:B------:R-:W-:Y:S02]  /*0be0*/  IADD3 R27, R25, R27, RZ ;  /* 0x0000001b191b7210 */ /* 0x000fe40007ffe0ff */
[----:B0-----:R-:W-:Y:S02]  /*0bf0*/  @!P0 IADD3 R20, P1, R29, R20, RZ ;  /* 0x000000141d148210 */ /* 0x001fe40007f3e0ff */
[----:B------:R-:W-:-:S05]  /*0c00*/  @!P0 SHF.L.U64.HI R22, R24, 0x1, R27 ;  /* 0x0000000118168819 */ /* 0x000fca000001021b */
[----:B------:R-:W-:-:S05]  /*0c10*/  @!P0 IMAD.X R21, R22, 0x1, R21, P1 ;  /* 0x0000000116158824 */ /* 0x000fca00008e0615 */
[----:B------:R0:W2:Y:S02]  /*0c20*/  @!P0 LDG.E R26, desc[UR8][R20.64] ;  /* 0x00000008141a8981 */ /* 0x0000a4000c1e1900 */
[----:B0-----:R-:W0:Y:S02]  /*0c30*/  @!P0 LDC.64 R20, c[0x0][0x228] ;  /* 0x00008a00ff148b82 */ /* 0x001e240000000a00 */
[----:B0-----:R-:W-:-:S04]  /*0c40*/  @!P0 IADD3 R20, P1, R29, R20, RZ ;  /* 0x000000141d148210 */ /* 0x001fc80007f3e0ff */
[----:B------:R-:W-:-:S06]  /*0c50*/  @!P0 IADD3.X R21, R22, R21, RZ, P1, !PT ;  /* 0x0000001516158210 */ /* 0x000fcc0000ffe4ff */
[----:B------:R0:W3:Y:S01]  /*0c60*/  @!P0 LDG.E R21, desc[UR8][R20.64] ;  /* 0x0000000814158981 */ /* 0x0000e2000c1e1900 */
[----:B------:R-:W-:Y:S02]  /*0c70*/  PRMT R29, RZ, 0x7610, R29 ;  /* 0x00007610ff1d7816 */ /* 0x000fe4000000001d */
[----:B------:R-:W-:Y:S02]  /*0c80*/  ISETP.NE.AND P3, PT, RZ, UR10, PT ;  /* 0x0000000aff007c0c */ /* 0x000fe4000bf65270 */
[----:B------:R-:W-:Y:S02]  /*0c90*/  PRMT R28, RZ, 0x7610, R28 ;  /* 0x00007610ff1c7816 */ /* 0x000fe4000000001c */
[----:B------:R-:W-:Y:S02]  /*0ca0*/  PRMT R22, RZ, 0x7610, R22 ;  /* 0x00007610ff167816 */ /* 0x000fe40000000016 */
[----:B0-----:R-:W-:-:S04]  /*0cb0*/  PRMT R20, RZ, 0x7610, R20 ;  /* 0x00007610ff147816 */ /* 0x001fc80000000014 */
[C---:B--2---:R-:W-:Y:S02]  /*0cc0*/  @!P0 PRMT R20, R26.reuse, 0x7610, R20 ;  /* 0x000076101a148816 */ /* 0x044fe40000000014 */
[----:B------:R-:W-:-:S03]  /*0cd0*/  @!P0 PRMT R29, R26, 0x7632, R29 ;  /* 0x000076321a1d8816 */ /* 0x000fc6000000001d */
[----:B------:R-:W-:Y:S01]  /*0ce0*/  IMAD.U32 R26, R20, 0x10000, RZ ;  /* 0x00010000141a7824 */ /* 0x000fe200078e00ff */
[----:B------:R-:W-:-:S05]  /*0cf0*/  SHF.L.U32 R29, R29, 0x10, RZ ;  /* 0x000000101d1d7819 */ /* 0x000fca00000006ff */
[----:B------:R-:W-:-:S04]  /*0d00*/  FADD.FTZ R29, -R14, R29 ;  /* 0x0000001d0e1d7221 */ /* 0x000fc80000010100 */
[-C--:B------:R-:W-:Y:S01]  /*0d10*/  FMUL.FTZ R29, R29, R2.reuse ;  /* 0x000000021d1d7220 */ /* 0x080fe20000410000 */
[C---:B---3--:R-:W-:Y:S02]  /*0d20*/  @!P0 PRMT R28, R21.reuse, 0x7610, R28 ;  /* 0x00007610151c8816 */ /* 0x048fe4000000001c */
[----:B------:R-:W-:Y:S01]  /*0d30*/  @!P0 PRMT R22, R21, 0x7632, R22 ;  /* 0x0000763215168816 */ /* 0x000fe20000000016 */
[----:B------:R-:W-:Y:S02]  /*0d40*/  FADD.FTZ R21, -R14, R26 ;  /* 0x0000001a0e157221 */ /* 0x000fe40000010100 */
[----:B------:R-:W-:Y:S01]  /*0d50*/  IMAD.U32 R20, R28, 0x10000, RZ ;  /* 0x000100001c147824 */ /* 0x000fe200078e00ff */
[----:B------:R-:W-:Y:S01]  /*0d60*/  SHF.L.U32 R22, R22, 0x10, RZ ;  /* 0x0000001016167819 */ /* 0x000fe200000006ff */
[----:B------:R-:W-:-:S04]  /*0d70*/  FMUL.FTZ R26, R21, R2 ;  /* 0x00000002151a7220 */ /* 0x000fc80000410000 */
[----:B------:R-:W-:Y:S01]  /*0d80*/  FFMA.FTZ R21, R8, R26, R9 ;  /* 0x0000001a08157223 */ /* 0x000fe20000010009 */
[----:B------:R-:W-:Y:S06]  /*0d90*/  @!P3 BRA `(.L_x_396) ;  /* 0x000000000048b947 */ /* 0x000fec0003800000 */
        /* <DEDUP_REMOVED lines=18> */
.L_x_396:
[----:B------:R-:W-:Y:S01]  /*0ec0*/  FFMA.FTZ R25, R20, R4, -R21 ;  /* 0x0000000414197223 */ /* 0x000fe20000010815 */
[----:B------:R-:W-:Y:S01]  /*0ed0*/  FFMA.FTZ R29, R8, R29, R9 ;  /* 0x0000001d081d7223 */ /* 0x000fe20000010009 */
[----:B------:R-:W0:Y:S01]  /*0ee0*/  @!P0 LDC.64 R20, c[0x0][0x210] ;  /* 0x00008400ff148b82 */ /* 0x000e220000000a00 */
[----:B------:R-:W-:Y:S02]  /*0ef0*/  IMAD R26, R15, UR4, RZ ;  /* 0x000000040f1a7c24 */ /* 0x000fe4000f8e02ff */
[-C--:B------:R-:W-:Y:S01]  /*0f00*/  FMUL.FTZ R25, R25, R2.reuse ;  /* 0x0000000219197220 */ /* 0x080fe20000410000 */
[----:B------:R-:W-:Y:S01]  /*0f10*/  FFMA.FTZ R29, R22, R7, -R29 ;  /* 0x00000007161d7223 */ /* 0x000fe2000001081d */
[----:B------:R-:W-:Y:S01]  /*0f20*/  BSSY B0, `(.L_x_397) ;  /* 0x000001a000007945 */ /* 0x000fe20003800000 */
[----:B------:R-:W-:Y:S02]  /*0f30*/  PRMT R28, RZ, 0x7610, R28 ;  /* 0x00007610ff1c7816 */ /* 0x000fe4000000001c */
[----:B------:R-:W-:Y:S01]  /*0f40*/  @!P0 FMUL.FTZ R22, R29, R2 ;  /* 0x000000021d168220 */ /* 0x000fe20000410000 */
[----:B------:R-:W-:-:S02]  /*0f50*/  PRMT R29, RZ, 0x7610, R29 ;  /* 0x00007610ff1d7816 */ /* 0x000fc4000000001d */
[----:B0-----:R-:W-:-:S04]  /*0f60*/  @!P0 LEA R20, P1, R24, R20, 0x1 ;  /* 0x0000001418148211 */ /* 0x001fc800078208ff */
[----:B------:R-:W-:Y:S02]  /*0f70*/  @!P0 LEA.HI.X R21, R24, R21, R27, 0x1, P1 ;  /* 0x0000001518158211 */ /* 0x000fe400008f0c1b */
[----:B------:R-:W-:Y:S01]  /*0f80*/  @!P0 F2FP.BF16.F32.PACK_AB R27, R22, R25 ;  /* 0x00000019161b823e */ /* 0x000fe200000010ff */
[----:B------:R-:W-:Y:S01]  /*0f90*/  IMAD.WIDE.U32 R24, R23, UR4, R18 ;  /* 0x0000000417187c25 */ /* 0x000fe2000f8e0012 */
[----:B------:R-:W-:-:S03]  /*0fa0*/  PRMT R22, RZ, 0x7610, R22 ;  /* 0x00007610ff167816 */ /* 0x000fc60000000016 */
[--C-:B------:R-:W-:Y:S01]  /*0fb0*/  IMAD R19, R23, UR5, R26.reuse ;  /* 0x0000000517137c24 */ /* 0x100fe2000f8e021a */
[----:B------:R0:W-:Y:S01]  /*0fc0*/  @!P0 STG.E desc[UR8][R20.64], R27 ;  /* 0x0000001b14008986 */ /* 0x0001e2000c101908 */
[----:B------:R-:W-:Y:S02]  /*0fd0*/  PRMT R26, RZ, 0x7610, R26 ;  /* 0x00007610ff1a7816 */ /* 0x000fe4000000001a */
[----:B0-----:R-:W-:Y:S01]  /*0fe0*/  IMAD.IADD R27, R25, 0x1, R19 ;  /* 0x00000001191b7824 */ /* 0x001fe200078e0213 */
[----:B------:R-:W-:Y:S06]  /*0ff0*/  @P0 BRA `(.L_x_398) ;  /* 0x0000000000300947 */ /* 0x000fec0003800000 */
[C---:B------:R-:W-:Y:S02]  /*1000*/  SHF.L.U32 R18, R24.reuse, 0x1, RZ ;  /* 0x0000000118127819 */ /* 0x040fe400000006ff */
[----:B------:R-:W-:Y:S02]  /*1010*/  SHF.L.U64.HI R19, R24, 0x1, R27 ;  /* 0x0000000118137819 */ /* 0x000fe4000001021b */
        /* <DEDUP_REMOVED lines=10> */
.L_x_398:
[----:B------:R-:W-:Y:S05]  /*10c0*/  BSYNC B0 ;  /* 0x0000000000007941 */ /* 0x000fea0003800000 */
.L_x_397:
        /* <DEDUP_REMOVED lines=27> */
.L_x_399:
[----:B------:R-:W0:Y:S01]  /*1280*/  @!P0 LDC.64 R18, c[0x0][0x210] ;  /* 0x00008400ff128b82 */ /* 0x000e220000000a00 */
[C-C-:B------:R-:W-:Y:S01]  /*1290*/  FFMA.FTZ R22, R8.reuse, R22, R9.reuse ;  /* 0x0000001608167223 */ /* 0x140fe20000010009 */
[----:B------:R-:W-:-:S03]  /*12a0*/  FFMA.FTZ R25, R8, R20, R9 ;  /* 0x0000001408197223 */ /* 0x000fc60000010009 */
[----:B------:R-:W-:Y:S01]  /*12b0*/  FFMA.FTZ R21, R21, R4, -R22 ;  /* 0x0000000415157223 */ /* 0x000fe20000010816 */
[----:B------:R-:W-:-:S03]  /*12c0*/  FFMA.FTZ R25, R26, R7, -R25 ;  /* 0x000000071a197223 */ /* 0x000fc60000010819 */
[-C--:B------:R-:W-:Y:S01]  /*12d0*/  FMUL.FTZ R21, R21, R2.reuse ;  /* 0x0000000215157220 */ /* 0x080fe20000410000 */
[----:B------:R-:W-:-:S05]  /*12e0*/  @!P0 FMUL.FTZ R20, R25, R2 ;  /* 0x0000000219148220 */ /* 0x000fca0000410000 */
[----:B------:R-:W-:Y:S01]  /*12f0*/  @!P0 F2FP.BF16.F32.PACK_AB R21, R20, R21 ;  /* 0x000000151415823e */ /* 0x000fe200000010ff */
[C---:B------:R-:W-:Y:S01]  /*1300*/  VIADD R20, R23.reuse, 0x1 ;  /* 0x0000000117147836 */ /* 0x040fe20000000000 */
[----:B------:R-:W-:-:S04]  /*1310*/  IADD3 R23, P2, R23, 0x2, RZ ;  /* 0x0000000217177810 */ /* 0x000fc80007f5e0ff */
[----:B------:R-:W-:Y:S02]  /*1320*/  IADD3.X R15, RZ, R15, RZ, P2, !PT ;  /* 0x0000000fff0f7210 */ /* 0x000fe400017fe4ff */
[----:B0-----:R-:W-:-:S04]  /*1330*/  @!P0 LEA R18, P1, R24, R18, 0x1 ;  /* 0x0000001218128211 */ /* 0x001fc800078208ff */
[----:B------:R-:W-:Y:S02]  /*1340*/  @!P0 LEA.HI.X R19, R24, R19, R27, 0x1, P1 ;  /* 0x0000001318138211 */ /* 0x000fe400008f0c1b */
[----:B------:R-:W-:-:S03]  /*1350*/  ISETP.GE.AND P1, PT, R20, R3, PT ;  /* 0x000000031400720c */ /* 0x000fc60003f26270 */
[----:B------:R0:W-:Y:S10]  /*1360*/  @!P0 STG.E desc[UR8][R18.64], R21 ;  /* 0x0000001512008986 */ /* 0x0001f4000c101908 */
[----:B------:R-:W-:Y:S05]  /*1370*/  @!P1 BRA `(.L_x_400) ;  /* 0xfffffff400f49947 */ /* 0x000fea000383ffff */
.L_x_393:
[----:B------:R-:W-:Y:S02]  /*1380*/  LOP3.LUT P0, RZ, R0, UR7, RZ, 0xfc, !PT ;  /* 0x0000000700ff7c12 */ /* 0x000fe4000f80fcff */
[----:B------:R-:W-:Y:S02]  /*1390*/  ISETP.GE.U32.AND P1, PT, R16, UR4, PT ;  /* 0x0000000410007c0c */ /* 0x000fe4000bf26070 */
[----:B------:R-:W-:-:S04]  /*13a0*/  SHF.R.S32.HI R11, RZ, 0x1f, R16 ;  /* 0x0000001fff0b7819 */ /* 0x000fc80000011410 */
[----:B------:R-:W-:-:S13]  /*13b0*/  ISETP.GE.OR.EX P0, PT, R11, UR5, P0, P1 ;  /* 0x000000050b007c0c */ /* 0x000fda0008706710 */
[----:B------:R-:W-:Y:S05]  /*13c0*/  @P0 EXIT ;  /* 0x000000000000094d */ /* 0x000fea0003800000 */
[----:B------:R-:W1:Y:S01]  /*13d0*/  S2R R3, SR_TID.X ;  /* 0x0000000000037919 */ /* 0x000e620000002100 */
[----:B------:R-:W1:Y:S02]  /*13e0*/  LDC R0, c[0x0][0x2b8] ;  /* 0x0000ae00ff007b82 */ /* 0x000e640000000800 */
[----:B-1----:R-:W-:-:S05]  /*13f0*/  IMAD R0, R0, UR6, R3 ;  /* 0x0000000600007c24 */ /* 0x002fca000f8e0203 */
[----:B------:R-:W-:Y:S02]  /*1400*/  ISETP.GE.U32.AND P0, PT, R0, UR4, PT ;  /* 0x0000000400007c0c */ /* 0x000fe4000bf06070 */
[----:B------:R-:W-:-:S04]  /*1410*/  SHF.R.S32.HI R4, RZ, 0x1f, R0 ;  /* 0x0000001fff047819 */ /* 0x000fc80000011400 */
[----:B------:R-:W-:-:S13]  /*1420*/  ISETP.GE.AND.EX P0, PT, R4, UR5, PT, P0 ;  /* 0x0000000504007c0c */ /* 0x000fda000bf06300 */
[----:B------:R-:W-:Y:S05]  /*1430*/  @P0 EXIT ;  /* 0x000000000000094d */ /* 0x000fea0003800000 */
[----:B------:R-:W1:Y:S01]  /*1440*/  LDC R2, c[0x0][0x2a0] ;  /* 0x0000a800ff027b82 */ /* 0x000e620000000800 */
[----:B------:R-:W-:-:S07]  /*1450*/  ULDC UR6, c[0x0][0x270] ;  /* 0x00009c0000067ab9 */ /* 0x000fce0000000800 */
[----:B------:R-:W2:Y:S01]  /*1460*/  LDC R7, c[0x0][RZ] ;  /* 0x00000000ff077b82 */ /* 0x000ea20000000800 */
[----:B------:R-:W-:Y:S01]  /*1470*/  SHF.L.U32 R12, R16, 0x1, RZ ;  /* 0x00000001100c7819 */ /* 0x000fe200000006ff */
[----:B------:R-:W-:Y:S01]  /*1480*/  ULDC.64 UR10, c[0x0][0x220] ;  /* 0x00008800000a7ab9 */ /* 0x000fe20000000a00 */
[----:B-1----:R-:W-:Y:S01]  /*1490*/  IMAD R2, R2, UR6, RZ ;  /* 0x0000000602027c24 */ /* 0x002fe2000f8e02ff */
[----:B------:R-:W-:-:S03]  /*14a0*/  ULDC.64 UR6, c[0x0][0x268] ;  /* 0x00009a0000067ab9 */ /* 0x000fc60000000a00 */
[----:B------:R-:W-:-:S05]  /*14b0*/  IMAD.SHL.U32 R3, R2, 0x2, RZ ;  /* 0x0000000202037824 */ /* 0x000fca00078e00ff */
[----:B------:R-:W-:-:S04]  /*14c0*/  IADD3 R0, P0, R0, R3, RZ ;  /* 0x0000000300007210 */ /* 0x000fc80007f1e0ff */
[----:B------:R-:W-:Y:S02]  /*14d0*/  LEA.HI.X.SX32 R3, R3, R4, 0x1, P0 ;  /* 0x0000000403037211 */ /* 0x000fe400000f0eff */
[----:B------:R-:W-:Y:S01]  /*14e0*/  LEA R4, P0, R0, UR6, 0x2 ;  /* 0x0000000600047c11 */ /* 0x000fe2000f8010ff */
[----:B------:R-:W-:-:S03]  /*14f0*/  USHF.L.U32 UR6, UR4, 0x2, URZ ;  /* 0x0000000204067899 */ /* 0x000fc6000800063f */
[----:B------:R-:W-:Y:S01]  /*1500*/  LEA.HI.X R5, R0, UR7, R3, 0x2, P0 ;  /* 0x0000000700057c11 */ /* 0x000fe200080f1403 */
[----:B------:R-:W-:Y:S02]  /*1510*/  USHF.L.U64.HI UR7, UR4, 0x2, UR5 ;  /* 0x0000000204077899 */ /* 0x000fe40008010205 */
[----:B------:R-:W-:Y:S01]  /*1520*/  IADD3 R6, P0, R4, UR6, RZ ;  /* 0x0000000604067c10 */ /* 0x000fe2000ff1e0ff */
[----:B--2---:R-:W-:-:S03]  /*1530*/  IMAD.WIDE.U32 R2, R7, 0x4, R4 ;  /* 0x0000000407027825 */ /* 0x004fc600078e0004 */
        /* <DEDUP_REMOVED lines=18> */
.L_x_401:
        /* <DEDUP_REMOVED lines=10> */
.L_x_4420:


//--------------------- .text._Z32group_norm_nhwc_bwd_scale_kernelI11Bf16IOBf16WLi168EEv26Group_norm_nhwc_bwd_params --------------------------
	.section	.text._Z32group_norm_nhwc_bwd_scale_kernelI11Bf16IOBf16WLi168EEv26Group_norm_nhwc_bwd_params,"ax",@progbits
	.align	128
        .global         _Z32group_norm_nhwc_bwd_scale_kernelI11Bf16IOBf16WLi168EEv26Group_norm_nhwc_bwd_params
        .type           _Z32group_norm_nhwc_bwd_scale_kernelI11Bf16IOBf16WLi168EEv26Group_norm_nhwc_bwd_params,@function
        .size           _Z32group_norm_nhwc_bwd_scale_kernelI11Bf16IOBf16WLi168EEv26Group_norm_nhwc_bwd_params,(.L_x_4421 - _Z32group_norm_nhwc_bwd_scale_kernelI11Bf16IOBf16WLi168EEv26Group_norm_nhwc_bwd_params)
        .other          _Z32group_norm_nhwc_bwd_scale_kernelI11Bf16IOBf16WLi168EEv26Group_norm_nhwc_bwd_params,@"STO_CUDA_ENTRY STV_DEFAULT"
_Z32group_norm_nhwc_bwd_scale_kernelI11Bf16IOBf16WLi168EEv26Group_norm_nhwc_bwd_params:
.text._Z32group_norm_nhwc_bwd_scale_kernelI11Bf16IOBf16WLi168EEv26Group_norm_nhwc_bwd_params:
        /* <DEDUP_REMOVED lines=95> */
.L_x_403:
[----:B------:R-:W-:Y:S05]  /*05f0*/  BSYNC B0 ;  /* 0x0000000000007941 */ /* 0x000fea0003800000 */
.L_x_402:
        /* <DEDUP_REMOVED lines=65> */
.L_x_406:
        /* <DEDUP_REMOVED lines=11> */
.L_x_405:
        /* <DEDUP_REMOVED lines=9> */
.L_x_411:
        /* <DEDUP_REMOVED lines=55> */
.L_x_407:
        /* <DEDUP_REMOVED lines=32> */
.L_x_409:
[----:B------:R-:W-:Y:S05]  /*10c0*/  BSYNC B0 ;  /* 0x0000000000007941 */ /* 0x000fea0003800000 */
.L_x_408:
        /* <DEDUP_REMOVED lines=27> */
.L_x_410:
        /* <DEDUP_REMOVED lines=16> */
.L_x_404:
        /* <DEDUP_REMOVED lines=46> */
.L_x_412:
        /* <DEDUP_REMOVED lines=10> */
.L_x_4421:


//--------------------- .text._Z32group_norm_nhwc_bwd_scale_kernelI11Bf16IOBf16WLi64EEv26Group_norm_nhwc_bwd_params --------------------------
	.section	.text._Z32group_norm_nhwc_bwd_scale_kernelI11Bf16IOBf16WLi64EEv26Group_norm_nhwc_bwd_params,"ax",@progbits
	.align	128
        .global         _Z32group_norm_nhwc_bwd_scale_kernelI11Bf16IOBf16WLi64EEv26Group_norm_nhwc_bwd_params
        .type           _Z32group_norm_nhwc_bwd_scale_kernelI11Bf16IOBf16WLi64EEv26Group_norm_nhwc_bwd_params,@function
        .size           _Z32group_norm_nhwc_bwd_scale_kernelI11Bf16IOBf16WLi64EEv26Group_norm_nhwc_bwd_params,(.L_x_4422 - _Z32group_norm_nhwc_bwd_scale_kernelI11Bf16IOBf16WLi64EEv26Group_norm_nhwc_bwd_params)
        .other          _Z32group_norm_nhwc_bwd_scale_kernelI11Bf16IOBf16WLi64EEv26Group_norm_nhwc_bwd_params,@"STO_CUDA_ENTRY STV_DEFAULT"
_Z32group_norm_nhwc_bwd_scale_kernelI11Bf16IOBf16WLi64EEv26Group_norm_nhwc_bwd_params:
.text._Z32group_norm_nhwc_bwd_scale_kernelI11Bf16IOBf16WLi64EEv26Group_norm_nhwc_bwd_params:
        /* <DEDUP_REMOVED lines=95> */
.L_x_414:
[----:B------:R-:W-:Y:S05]  /*05f0*/  BSYNC B0 ;  /* 0x0000000000007941 */ /* 0x000fea0003800000 */
.L_x_413:
        /* <DEDUP_REMOVED lines=65> */
.L_x_417:
        /* <DEDUP_REMOVED lines=11> */
.L_x_416:
        /* <DEDUP_REMOVED lines=9> */
.L_x_422:
        /* <DEDUP_REMOVED lines=55> */
.L_x_418:
        /* <DEDUP_REMOVED lines=32> */
.L_x_420:
[----:B------:R-:W-:Y:S05]  /*10c0*/  BSYNC B0 ;  /* 0x0000000000007941 */ /* 0x000fea0003800000 */
.L_x_419:
        /* <DEDUP_REMOVED lines=27> */
.L_x_421:
        /* <DEDUP_REMOVED lines=16> */
.L_x_415:
        /* <DEDUP_REMOVED lines=46> */
.L_x_423:
        /* <DEDUP_REMOVED lines=10> */
.L_x_4422:


//--------------------- .text._Z32group_norm_nhwc_bwd_scale_kernelI11Bf16IOBf16WLi128EEv26Group_norm_nhwc_bwd_params --------------------------
	.section	.text._Z32group_norm_nhwc_bwd_scale_kernelI11Bf16IOBf16WLi128EEv26Group_norm_nhwc_bwd_params,"ax",@progbits
	.align	128
        .global         _Z32group_norm_nhwc_bwd_scale_kernelI11Bf16IOBf16WLi128EEv26Group_norm_nhwc_bwd_params
        .type           _Z32group_norm_nhwc_bwd_scale_kernelI11Bf16IOBf16WLi128EEv26Group_norm_nhwc_bwd_params,@function
        .size           _Z32group_norm_nhwc_bwd_scale_kernelI11Bf16IOBf16WLi128EEv26Group_norm_nhwc_bwd_params,(.L_x_4423 - _Z32group_norm_nhwc_bwd_scale_kernelI11Bf16IOBf16WLi128EEv26Group_norm_nhwc_bwd_params)
        .other          _Z32group_norm_nhwc_bwd_scale_kernelI11Bf16IOBf16WLi128EEv26Group_norm_nhwc_bwd_params,@"STO_CUDA_ENTRY STV_DEFAULT"
_Z32group_norm_nhwc_bwd_scale_kernelI11Bf16IOBf16WLi128EEv26Group_norm_nhwc_bwd_params:
.text._Z32group_norm_nhwc_bwd_scale_kernelI11Bf16IOBf16WLi128EEv26Group_norm_nhwc_bwd_params:
        /* <DEDUP_REMOVED lines=95> */
.L_x_425:
[----:B------:R-:W-:Y:S05]  /*05f0*/  BSYNC B0 ;  /* 0x0000000000007941 */ /* 0x000fea0003800000 */
.L_x_424:
        /* <DEDUP_REMOVED lines=65> */
.L_x_428:
        /* <DEDUP_REMOVED lines=11> */
.L_x_427:
        /* <DEDUP_REMOVED lines=9> */
.L_x_433:
        /* <DEDUP_REMOVED lines=55> */
.L_x_429:
        /* <DEDUP_REMOVED lines=32> */
.L_x_431:
[----:B------:R-:W-:Y:S05]  /*10c0*/  BSYNC B0 ;  /* 0x0000000000007941 */ /* 0x000fea0003800000 */
.L_x_430:
        /* <DEDUP_REMOVED lines=27> */
.L_x_432:
        /* <DEDUP_REMOVED lines=16> */
.L_x_426:
        /* <DEDUP_REMOVED lines=46> */
.L_x_434:
        /* <DEDUP_REMOVED lines=10> */
.L_x_4423:


//--------------------- .text._Z32group_norm_nhwc_bwd_scale_kernelI11Bf16IOBf16WLi192EEv26Group_norm_nhwc_bwd_params --------------------------
	.section	.text._Z32group_norm_nhwc_bwd_scale_kernelI11Bf16IOBf16WLi192EEv26Group_norm_nhwc_bwd_params,"ax",@progbits
	.align	128
        .global         _Z32group_norm_nhwc_bwd_scale_kernelI11Bf16IOBf16WLi192EEv26Group_norm_nhwc_bwd_params
        .type           _Z32group_norm_nhwc_bwd_scale_kernelI11Bf16IOBf16WLi192EEv26Group_norm_nhwc_bwd_params,@function
        .size           _Z32group_norm_nhwc_bwd_scale_kernelI11Bf16IOBf16WLi192EEv26Group_norm_nhwc_bwd_params,(.L_x_4424 - _Z32group_norm_nhwc_bwd_scale_kernelI11Bf16IOBf16WLi192EEv26Group_norm_nhwc_bwd_params)
        .other          _Z32group_norm_nhwc_bwd_scale_kernelI11Bf16IOBf16WLi192EEv26Group_norm_nhwc_bwd_params,@"STO_CUDA_ENTRY STV_DEFAULT"
_Z32group_norm_nhwc_bwd_scale_kernelI11Bf16IOBf16WLi192EEv26Group_norm_nhwc_bwd_params:
.text._Z32group_norm_nhwc_bwd_scale_kernelI11Bf16IOBf16WLi192EEv26Group_norm_nhwc_bwd_params:
        /* <DEDUP_REMOVED lines=95> */
.L_x_436:
[----:B------:R-:W-:Y:S05]  /*05f0*/  BSYNC B0 ;  /* 0x0000000000007941 */ /* 0x000fea0003800000 */
.L_x_435:
        /* <DEDUP_REMOVED lines=65> */
.L_x_439:
        /* <DEDUP_REMOVED lines=11> */
.L_x_438:
        /* <DEDUP_REMOVED lines=9> */
.L_x_444:
        /* <DEDUP_REMOVED lines=55> */
.L_x_440:
        /* <DEDUP_REMOVED lines=32> */
.L_x_442:
[----:B------:R-:W-:Y:S05]  /*10c0*/  BSYNC B0 ;  /* 0x0000000000007941 */ /* 0x000fea0003800000 */
.L_x_441:
        /* <DEDUP_REMOVED lines=27> */
.L_x_443:
        /* <DEDUP_REMOVED lines=16> */
.L_x_437:
        /* <DEDUP_REMOVED lines=46> */
.L_x_445:
        /* <DEDUP_REMOVED lines=10> */
.L_x_4424:


//--------------------- .text._Z32group_norm_nhwc_bwd_scale_kernelI11Bf16IOBf16WLi448EEv26Group_norm_nhwc_bwd_params --------------------------
	.section	.text._Z32group_norm_nhwc_bwd_scale_kernelI11Bf16IOBf16WLi448EEv26Group_norm_nhwc_bwd_params,"ax",@progbits
	.align	128
        .global         _Z32group_norm_nhwc_bwd_scale_kernelI11Bf16IOBf16WLi448EEv26Group_norm_nhwc_bwd_params
        .type           _Z32group_norm_nhwc_bwd_scale_kernelI11Bf16IOBf16WLi448EEv26Group_norm_nhwc_bwd_params,@function
        .size           _Z32group_norm_nhwc_bwd_scale_kernelI11Bf16IOBf16WLi448EEv26Group_norm_nhwc_bwd_params,(.L_x_4425 - _Z32group_norm_nhwc_bwd_scale_kernelI11Bf16IOBf16WLi448EEv26Group_norm_nhwc_bwd_params)
        .other          _Z32group_norm_nhwc_bwd_scale_kernelI11Bf16IOBf16WLi448EEv26Group_norm_nhwc_bwd_params,@"STO_CUDA_ENTRY STV_DEFAULT"
_Z32group_norm_nhwc_bwd_scale_kernelI11Bf16IOBf16WLi448EEv26Group_norm_nhwc_bwd_params:
.text._Z32group_norm_nhwc_bwd_scale_kernelI11Bf16IOBf16WLi448EEv26Group_norm_nhwc_bwd_params:
        /* <DEDUP_REMOVED lines=95> */
.L_x_447:
[----:B------:R-:W-:Y:S05]  /*05f0*/  BSYNC B0 ;  /* 0x0000000000007941 */ /* 0x000fea0003800000 */
.L_x_446:
        /* <DEDUP_REMOVED lines=65> */
.L_x_450:
        /* <DEDUP_REMOVED lines=11> */
.L_x_449:
        /* <DEDUP_REMOVED lines=9> */
.L_x_455:
        /* <DEDUP_REMOVED lines=55> */
.L_x_451:
        /* <DEDUP_REMOVED lines=32> */
.L_x_453:
[----:B------:R-:W-:Y:S05]  /*10c0*/  BSYNC B0 ;  /* 0x0000000000007941 */ /* 0x000fea0003800000 */
.L_x_452:
        /* <DEDUP_REMOVED lines=27> */
.L_x_454:
        /* <DEDUP_REMOVED lines=16> */
.L_x_448:
        /* <DEDUP_REMOVED lines=46> */
.L_x_456:
        /* <DEDUP_REMOVED lines=10> */
.L_x_4425:


//--------------------- .text._Z32group_norm_nhwc_bwd_scale_kernelI11Bf16IOBf16WLi256EEv26Group_norm_nhwc_bwd_params --------------------------
	.section	.text._Z32group_norm_nhwc_bwd_scale_kernelI11Bf16IOBf16WLi256EEv26Group_norm_nhwc_bwd_params,"ax",@progbits
	.align	128
        .global         _Z32group_norm_nhwc_bwd_scale_kernelI11Bf16IOBf16WLi256EEv26Group_norm_nhwc_bwd_params
        .type           _Z32group_norm_nhwc_bwd_scale_kernelI11Bf16IOBf16WLi256EEv26Group_norm_nhwc_bwd_params,@function
        .size           _Z32group_norm_nhwc_bwd_scale_kernelI11Bf16IOBf16WLi256EEv26Group_norm_nhwc_bwd_params,(.L_x_4426 - _Z32group_norm_nhwc_bwd_scale_kernelI11Bf16IOBf16WLi256EEv26Group_norm_nhwc_bwd_params)
        .other          _Z32group_norm_nhwc_bwd_scale_kernelI11Bf16IOBf16WLi256EEv26Group_norm_nhwc_bwd_params,@"STO_CUDA_ENTRY STV_DEFAULT"
_Z32group_norm_nhwc_bwd_scale_kernelI11Bf16IOBf16WLi256EEv26Group_norm_nhwc_bwd_params:
.text._Z32group_norm_nhwc_bwd_scale_kernelI11Bf16IOBf16WLi256EEv26Group_norm_nhwc_bwd_params:
        /* <DEDUP_REMOVED lines=95> */
.L_x_458:
[----:B------:R-:W-:Y:S05]  /*05f0*/  BSYNC B0 ;  /* 0x0000000000007941 */ /* 0x000fea0003800000 */
.L_x_457:
        /* <DEDUP_REMOVED lines=65> */
.L_x_461:
        /* <DEDUP_REMOVED lines=11> */
.L_x_460:
        /* <DEDUP_REMOVED lines=9> */
.L_x_466:
        /* <DEDUP_REMOVED lines=55> */
.L_x_462:
        /* <DEDUP_REMOVED lines=32> */
.L_x_464:
[----:B------:R-:W-:Y:S05]  /*10c0*/  BSYNC B0 ;  /* 0x0000000000007941 */ /* 0x000fea0003800000 */
.L_x_463:
        /* <DEDUP_REMOVED lines=27> */
.L_x_465:
        /* <DEDUP_REMOVED lines=16> */
.L_x_459:
        /* <DEDUP_REMOVED lines=46> */
.L_x_467:
        /* <DEDUP_REMOVED lines=10> */
.L_x_4426:


//--------------------- .text._Z32group_norm_nhwc_bwd_scale_kernelI11Bf16IOBf16WLi120EEv26Group_norm_nhwc_bwd_params --------------------------
	.section	.text._Z32group_norm_nhwc_bwd_scale_kernelI11Bf16IOBf16WLi120EEv26Group_norm_nhwc_bwd_params,"ax",@progbits
	.align	128
        .global         _Z32group_norm_nhwc_bwd_scale_kernelI11Bf16IOBf16WLi120EEv26Group_norm_nhwc_bwd_params
        .type           _Z32group_norm_nhwc_bwd_scale_kernelI11Bf16IOBf16WLi120EEv26Group_norm_nhwc_bwd_params,@function
        .size           _Z32group_norm_nhwc_bwd_scale_kernelI11Bf16IOBf16WLi120EEv26Group_norm_nhwc_bwd_params,(.L_x_4427 - _Z32group_norm_nhwc_bwd_scale_kernelI11Bf16IOBf16WLi120EEv26Group_norm_nhwc_bwd_params)
        .other          _Z32group_norm_nhwc_bwd_scale_kernelI11Bf16IOBf16WLi120EEv26Group_norm_nhwc_bwd_params,@"STO_CUDA_ENTRY STV_DEFAULT"
_Z32group_norm_nhwc_bwd_scale_kernelI11Bf16IOBf16WLi120EEv26Group_norm_nhwc_bwd_params:
.text._Z32group_norm_nhwc_bwd_scale_kernelI11Bf16IOBf16WLi120EEv26Group_norm_nhwc_bwd_params:
        /* <DEDUP_REMOVED lines=95> */
.L_x_469:
[----:B------:R-:W-:Y:S05]  /*05f0*/  BSYNC B0 ;  /* 0x0000000000007941 */ /* 0x000fea0003800000 */
.L_x_468:
        /* <DEDUP_REMOVED lines=65> */
.L_x_472:
        /* <DEDUP_REMOVED lines=11> */
.L_x_471:
        /* <DEDUP_REMOVED lines=9> */
.L_x_477:
        /* <DEDUP_REMOVED lines=55> */
.L_x_473:
        /* <DEDUP_REMOVED lines=32> */
.L_x_475:
[----:B------:R-:W-:Y:S05]  /*10c0*/  BSYNC B0 ;  /* 0x0000000000007941 */ /* 0x000fea0003800000 */
.L_x_474:
        /* <DEDUP_REMOVED lines=27> */
.L_x_476:
        /* <DEDUP_REMOVED lines=16> */
.L_x_470:
        /* <DEDUP_REMOVED lines=46> */
.L_x_478:
        /* <DEDUP_REMOVED lines=10> */
.L_x_4427:


//--------------------- .text._Z32group_norm_nhwc_bwd_scale_kernelI11Bf16IOBf16WLi140EEv26Group_norm_nhwc_bwd_params --------------------------
	.section	.text._Z32group_norm_nhwc_bwd_scale_kernelI11Bf16IOBf16WLi140EEv26Group_norm_nhwc_bwd_params,"ax",@progbits
	.align	128
        .global         _Z32group_norm_nhwc_bwd_scale_kernelI11Bf16IOBf16WLi140EEv26Group_norm_nhwc_bwd_params
        .type           _Z32group_norm_nhwc_bwd_scale_kernelI11Bf16IOBf16WLi140EEv26Group_norm_nhwc_bwd_params,@function
        .size           _Z32group_norm_nhwc_bwd_scale_kernelI11Bf16IOBf16WLi140EEv26Group_norm_nhwc_bwd_params,(.L_x_4428 - _Z32group_norm_nhwc_bwd_scale_kernelI11Bf16IOBf16WLi140EEv26Group_norm_nhwc_bwd_params)
        .other          _Z32group_norm_nhwc_bwd_scale_kernelI11Bf16IOBf16WLi140EEv26Group_norm_nhwc_bwd_params,@"STO_CUDA_ENTRY STV_DEFAULT"
_Z32group_norm_nhwc_bwd_scale_kernelI11Bf16IOBf16WLi140EEv26Group_norm_nhwc_bwd_params:
.text._Z32group_norm_nhwc_bwd_scale_kernelI11Bf16IOBf16WLi140EEv26Group_norm_nhwc_bwd_params:
        /* <DEDUP_REMOVED lines=95> */
.L_x_480:
[----:B------:R-:W-:Y:S05]  /*05f0*/  BSYNC B0 ;  /* 0x0000000000007941 */ /* 0x000fea0003800000 */
.L_x_479:
        /* <DEDUP_REMOVED lines=65> */
.L_x_483:
        /* <DEDUP_REMOVED lines=11> */
.L_x_482:
        /* <DEDUP_REMOVED lines=9> */
.L_x_488:
        /* <DEDUP_REMOVED lines=55> */
.L_x_484:
        /* <DEDUP_REMOVED lines=32> */
.L_x_486:
[----:B------:R-:W-:Y:S05]  /*10c0*/  BSYNC B0 ;  /* 0x0000000000007941 */ /* 0x000fea0003800000 */
.L_x_485:
        /* <DEDUP_REMOVED lines=27> */
.L_x_487:
        /* <DEDUP_REMOVED lines=16> */
.L_x_481:
        /* <DEDUP_REMOVED lines=46> */
.L_x_489:
        /* <DEDUP_REMOVED lines=10> */
.L_x_4428:


//--------------------- .text._Z32group_norm_nhwc_bwd_scale_kernelI11Bf16IOBf16WLi160EEv26Group_norm_nhwc_bwd_params --------------------------
	.section	.text._Z32group_norm_nhwc_bwd_scale_kernelI11Bf16IOBf16WLi160EEv26Group_norm_nhwc_bwd_params,"ax",@progbits
	.align	128
        .global         _Z32group_norm_nhwc_bwd_scale_kernelI11Bf16IOBf16WLi160EEv26Group_norm_nhwc_bwd_params
        .type           _Z32group_norm_nhwc_bwd_scale_kernelI11Bf16IOBf16WLi160EEv26Group_norm_nhwc_bwd_params,@function
        .size           _Z32group_norm_nhwc_bwd_scale_kernelI11Bf16IOBf16WLi160EEv26Group_norm_nhwc_bwd_params,(.L_x_4429 - _Z32group_norm_nhwc_bwd_scale_kernelI11Bf16IOBf16WLi160EEv26Group_norm_nhwc_bwd_params)
        .other          _Z32group_norm_nhwc_bwd_scale_kernelI11Bf16IOBf16WLi160EEv26Group_norm_nhwc_bwd_params,@"STO_CUDA_ENTRY STV_DEFAULT"
_Z32group_norm_nhwc_bwd_scale_kernelI11Bf16IOBf16WLi160EEv26Group_norm_nhwc_bwd_params:
.text._Z32group_norm_nhwc_bwd_scale_kernelI11Bf16IOBf16WLi160EEv26Group_norm_nhwc_bwd_params:
        /* <DEDUP_REMOVED lines=95> */
.L_x_491:
[----:B------:R-:W-:Y:S05]  /*05f0*/  BSYNC B0 ;  /* 0x0000000000007941 */ /* 0x000fea0003800000 */
.L_x_490:
        /* <DEDUP_REMOVED lines=65> */
.L_x_494:
        /* <DEDUP_REMOVED lines=11> */
.L_x_493:
        /* <DEDUP_REMOVED lines=9> */
.L_x_499:
        /* <DEDUP_REMOVED lines=55> */
.L_x_495:
        /* <DEDUP_REMOVED lines=32> */
.L_x_497:
[----:B------:R-:W-:Y:S05]  /*10c0*/  BSYNC B0 ;  /* 0x0000000000007941 */ /* 0x000fea0003800000 */
.L_x_496:
        /* <DEDUP_REMOVED lines=27> */
.L_x_498:
        /* <DEDUP_REMOVED lines=16> */
.L_x_492:
        /* <DEDUP_REMOVED lines=46> */
.L_x_500:
        /* <DEDUP_REMOVED lines=10> */
.L_x_4429:


//--------------------- .text._Z32group_norm_nhwc_bwd_scale_kernelI11Bf16IOFp16WLi196EEv26Group_norm_nhwc_bwd_params --------------------------
	.section	.text._Z32group_norm_nhwc_bwd_scale_kernelI11Bf16IOFp16WLi196EEv26Group_norm_nhwc_bwd_params,"ax",@progbits
	.align	128
        .global         _Z32group_norm_nhwc_bwd_scale_kernelI11Bf16IOFp16WLi196EEv26Group_norm_nhwc_bwd_params
        .type           _Z32group_norm_nhwc_bwd_scale_kernelI11Bf16IOFp16WLi196EEv26Group_norm_nhwc_bwd_params,@function
        .size           _Z32group_norm_nhwc_bwd_scale_kernelI11Bf16IOFp16WLi196EEv26Group_norm_nhwc_bwd_params,(.L_x_4430 - _Z32group_norm_nhwc_bwd_scale_kernelI11Bf16IOFp16WLi196EEv26Group_norm_nhwc_bwd_params)
        .other          _Z32group_norm_nhwc_bwd_scale_kernelI11Bf16IOFp16WLi196EEv26Group_norm_nhwc_bwd_params,@"STO_CUDA_ENTRY STV_DEFAULT"
_Z32group_norm_nhwc_bwd_scale_kernelI11Bf16IOFp16WLi196EEv26Group_norm_nhwc_bwd_params:
.text._Z32group_norm_nhwc_bwd_scale_kernelI11Bf16IOFp16WLi196EEv26Group_norm_nhwc_bwd_params:
        /* <DEDUP_REMOVED lines=11> */
[----:B-1----:R-:W-:-:S06]  /*00b0*/  SHF.L.U32 R16, R16, 0x1, RZ ;  /* 0x0000000110107819 */ /* 0x002fcc00000006ff */
[----:B------:R-:W1:Y:S01]  /*00c0*/  S2UR UR7, SR_CTAID.Y ;  /* 0x00000000000779c3 */ /* 0x000e620000002600 */
[----:B--2---:R-:W-:-:S07]  /*00d0*/  IMAD R16, R17, UR6, R16 ;  /* 0x0000000611107c24 */ /* 0x004fce000f8e0210 */
[----:B------:R-:W1:Y:S01]  /*00e0*/  LDC R13, c[0x0][0x2ac] ;  /* 0x0000ab00ff0d7b82 */ /* 0x000e620000000800 */
[----:B---3--:R-:W2:Y:S02]  /*00f0*/  MUFU.RCP R0, R0 ;  /* 0x0000000000007308 */ /* 0x008ea40000001000 */
[----:B--2---:R-:W-:Y:S02]  /*0100*/  IADD3 R2, R0, 0xffffffe, RZ ;  /* 0x0ffffffe00027810 */ /* 0x004fe40007ffe0ff */
[----:B------:R-:W-:-:S04]  /*0110*/  IABS R0, R16 ;  /* 0x0000001000007213 */ /* 0x000fc80000000000 */
[----:B------:R2:W3:Y:S02]  /*0120*/  F2I.FTZ.U32.TRUNC.NTZ R3, R2 ;  /* 0x0000000200037305 */ /* 0x0004e4000021f000 */
[----:B--2---:R-:W-:Y:S01]  /*0130*/  HFMA2.MMA R2, -RZ, RZ, 0, 0 ;  /* 0x00000000ff027435 */ /* 0x004fe200000001ff */
[----:B---3--:R-:W-:-:S04]  /*0140*/  IMAD.MOV R4, RZ, RZ, -R3 ;  /* 0x000000ffff047224 */ /* 0x008fc800078e0a03 */
[----:B------:R-:W-:-:S05]  /*0150*/  IMAD R9, R4, R5, RZ ;  /* 0x0000000504097224 */ /* 0x000fca00078e02ff */
[----:B------:R-:W-:-:S06]  /*0160*/  IMAD.HI.U32 R3, R3, R9, R2 ;  /* 0x0000000903037227 */ /* 0x000fcc00078e0002 */
[----:B------:R-:W-:-:S04]  /*0170*/  IMAD.HI.U32 R3, R3, R0, RZ ;  /* 0x0000000003037227 */ /* 0x000fc800078e00ff */
[----:B------:R-:W-:-:S04]  /*0180*/  IMAD.MOV R2, RZ, RZ, -R3 ;  /* 0x000000ffff027224 */ /* 0x000fc800078e0a03 */
[C---:B------:R-:W-:Y:S02]  /*0190*/  IMAD R2, R5.reuse, R2, R0 ;  /* 0x0000000205027224 */ /* 0x040fe400078e0200 */
[----:B------:R-:W2:Y:S03]  /*01a0*/  S2R R0, SR_CTAID.Z ;  /* 0x0000000000007919 */ /* 0x000ea60000002700 */
        /* <DEDUP_REMOVED lines=11> */
[----:B--2---:R-:W-:-:S04]  /*0260*/  IMAD R3, R0, UR4, R5 ;  /* 0x0000000400037c24 */ /* 0x004fc8000f8e0205 */
[----:B0-----:R-:W-:-:S06]  /*0270*/  IMAD.WIDE R14, R3, 0x8, R14 ;  /* 0x00000008030e7825 */ /* 0x001fcc00078e020e */
[----:B------:R-:W2:Y:S01]  /*0280*/  LDG.E.64 R14, desc[UR8][R14.64] ;  /* 0x000000080e0e7981 */ /* 0x000ea2000c1e1b00 */
[----:B------:R-:W-:Y:S02]  /*0290*/  ISETP.GE.AND P0, PT, R5, UR4, PT ;  /* 0x0000000405007c0c */ /* 0x000fe4000bf06270 */
[----:B------:R-:W-:-:S11]  /*02a0*/  CS2R R8, SRZ ;  /* 0x0000000000087805 */ /* 0x000fd6000001ff00 */
[----:B------:R-:W0:Y:S01]  /*02b0*/  @!P0 LDC.64 R6, c[0x0][0x268] ;  /* 0x00009a00ff068b82 */ /* 0x000e220000000a00 */
[----:B------:R-:W-:-:S04]  /*02c0*/  @!P0 IMAD.SHL.U32 R2, R0, 0x2, RZ ;  /* 0x0000000200028824 */ /* 0x000fc800078e00ff */
[C---:B------:R-:W-:Y:S01]  /*02d0*/  @!P0 IMAD R3, R2.reuse, UR4, R5 ;  /* 0x0000000402038c24 */ /* 0x040fe2000f8e0205 */
[----:B------:R-:W-:-:S05]  /*02e0*/  @!P0 IADD3 R4, R2, 0x1, RZ ;  /* 0x0000000102048810 */ /* 0x000fca0007ffe0ff */
        /* <DEDUP_REMOVED lines=10> */
[----:B0-----:R-:W-:Y:S02]  /*0390*/  IMAD.MOV.U32 R2, RZ, RZ, 0x3f800000 ;  /* 0x3f800000ff027424 */ /* 0x001fe400078e00ff */
        /* <DEDUP_REMOVED lines=28> */
[----:B------:R-:W2:Y:S03]  /*0560*/  LDG.E.U16 R7, desc[UR8][R10.64+0x2] ;  /* 0x000002080a077981 */ /* 0x000ea6000c1e1500 */
[----:B------:R-:W-:Y:S02]  /*0570*/  @P1 IMAD.X R19, R4, 0x1, R19, P4 ;  /* 0x0000000104131824 */ /* 0x000fe400020e0613 */
[----:B------:R-:W3:Y:S04]  /*0580*/  LDG.E.U16 R4, desc[UR8][R10.64] ;  /* 0x000000080a047981 */ /* 0x000ee8000c1e1500 */
[----:B------:R-:W4:Y:S04]  /*0590*/  @P1 LDG.E.U16 R15, desc[UR8][R18.64] ;  /* 0x00000008120f1981 */ /* 0x000f28000c1e1500 */
[----:B------:R-:W5:Y:S01]  /*05a0*/  @P1 LDG.E.U16 R13, desc[UR8][R18.64+0x2] ;  /* 0x00000208120d1981 */ /* 0x000f62000c1e1500 */
[----:B--2---:R-:W-:-:S02]  /*05b0*/  HADD2.F32 R7, -RZ, R7.H0_H0 ;  /* 0x20000007ff077230 */ /* 0x004fc40000004100 */
[----:B---3--:R-:W-:Y:S02]  /*05c0*/  HADD2.F32 R4, -RZ, R4.H0_H0 ;  /* 0x20000004ff047230 */ /* 0x008fe40000004100 */
[----:B----4-:R-:W-:Y:S02]  /*05d0*/  @P1 HADD2.F32 R5, -RZ, R15.H0_H0 ;  /* 0x2000000fff051230 */ /* 0x010fe40000004100 */
[----:B-----5:R-:W-:-:S07]  /*05e0*/  @P1 HADD2.F32 R6, -RZ, R13.H0_H0 ;  /* 0x2000000dff061230 */ /* 0x020fce0000004100 */
.L_x_502:
[----:B------:R-:W-:Y:S05]  /*05f0*/  BSYNC B0 ;  /* 0x0000000000007941 */ /* 0x000fea0003800000 */
.L_x_501:
[----:B------:R-:W-:Y:S05]  /*0600*/  @P2 BRA `(.L_x_503) ;  /* 0x0000000c005c2947 */ /* 0x000fea0003800000 */
[----:B------:R-:W-:Y:S01]  /*0610*/  IADD3 R10, -R26, R3, RZ ;  /* 0x000000031a0a7210 */ /* 0x000fe20007ffe1ff */
        /* <DEDUP_REMOVED lines=21> */
[C---:B------:R-:W-:Y:S02]  /*0770*/  @!P0 IADD3.X R25, R28.reuse, R19, RZ, P1, !PT ;  /* 0x000000131c198210 */ /* 0x040fe40000ffe4ff */
[----:B------:R-:W0:Y:S01]  /*0780*/  @!P0 LDC.64 R18, c[0x0][0x210] ;  /* 0x00008400ff128b82 */ /* 0x000e220000000a00 */
[----:B-1----:R-:W-:Y:S02]  /*0790*/  @!P0 IADD3 R20, P1, R27, R20, RZ ;  /* 0x000000141b148210 */ /* 0x002fe40007f3e0ff */
[----:B------:R-:W2:Y:S03]  /*07a0*/  @!P0 LDG.E R24, desc[UR8][R24.64] ;  /* 0x0000000818188981 */ /* 0x000ea6000c1e1900 */
[----:B------:R-:W-:-:S05]  /*07b0*/  @!P0 IMAD.X R21, R28, 0x1, R21, P1 ;  /* 0x000000011c158824 */ /* 0x000fca00008e0615 */
[----:B------:R1:W3:Y:S01]  /*07c0*/  @!P0 LDG.E R20, desc[UR8][R20.64] ;  /* 0x0000000814148981 */ /* 0x0002e2000c1e1900 */
[----:B------:R-:W-:Y:S02]  /*07d0*/  PRMT R28, RZ, 0x7610, R28 ;  /* 0x00007610ff1c7816 */ /* 0x000fe4000000001c */
[----:B------:R-:W-:Y:S02]  /*07e0*/  PRMT R29, RZ, 0x7610, R29 ;  /* 0x00007610ff1d7816 */ /* 0x000fe4000000001d */
[----:B------:R-:W-:Y:S02]  /*07f0*/  ISETP.NE.AND P1, PT, RZ, UR10, PT ;  /* 0x0000000aff007c0c */ /* 0x000fe4000bf25270 */
[----:B------:R-:W-:Y:S02]  /*0800*/  PRMT R27, RZ, 0x7610, R27 ;  /* 0x00007610ff1b7816 */ /* 0x000fe4000000001b */
[C---:B--2---:R-:W-:Y:S02]  /*0810*/  @!P0 PRMT R28, R24.reuse, 0x7610, R28 ;  /* 0x00007610181c8816 */ /* 0x044fe4000000001c */
[----:B------:R-:W-:-:S02]  /*0820*/  @!P0 PRMT R29, R24, 0x7632, R29 ;  /* 0x00007632181d8816 */ /* 0x000fc4000000001d */
[----:B-1----:R-:W-:Y:S02]  /*0830*/  SHF.L.U32 R21, R28, 0x10, RZ ;  /* 0x000000101c157819 */ /* 0x002fe400000006ff */
[----:B------:R-:W-:Y:S01]  /*0840*/  PRMT R28, RZ, 0x7610, R28 ;  /* 0x00007610ff1c7816 */ /* 0x000fe2000000001c */
[----:B------:R-:W-:Y:S01]  /*0850*/  IMAD.U32 R29, R29, 0x10000, RZ ;  /* 0x000100001d1d7824 */ /* 0x000fe200078e00ff */
[----:B---3--:R-:W-:Y:S01]  /*0860*/  @!P0 PRMT R27, R20, 0x7610, R27 ;  /* 0x00007610141b8816 */ /* 0x008fe2000000001b */
[----:B------:R-:W-:Y:S01]  /*0870*/  FADD.FTZ R25, -R14, R21 ;  /* 0x000000150e197221 */ /* 0x000fe20000010100 */
[----:B------:R-:W-:Y:S01]  /*0880*/  @!P0 PRMT R28, R20, 0x7632, R28 ;  /* 0x00007632141c8816 */ /* 0x000fe2000000001c */
[----:B------:R-:W-:Y:S01]  /*0890*/  FADD.FTZ R29, -R14, R29 ;  /* 0x0000001d0e1d7221 */ /* 0x000fe20000010100 */
[----:B------:R-:W-:Y:S01]  /*08a0*/  SHF.L.U32 R21, R27, 0x10, RZ ;  /* 0x000000101b157819 */ /* 0x000fe200000006ff */
[----:B------:R-:W-:Y:S02]  /*08b0*/  FMUL.FTZ R24, R25, R2 ;  /* 0x0000000219187220 */ /* 0x000fe40000410000 */
[----:B------:R-:W-:-:S02]  /*08c0*/  IMAD.U32 R28, R28, 0x10000, RZ ;  /* 0x000100001c1c7824 */ /* 0x000fc400078e00ff */
        /* <DEDUP_REMOVED lines=20> */
.L_x_505:
        /* <DEDUP_REMOVED lines=8> */
[----:B------:R-:W-:-:S04]  /*0a90*/  IADD3 R23, R26, 0x1, RZ ;  /* 0x000000011a177810 */ /* 0x000fc80007ffe0ff */
[----:B------:R-:W-:-:S05]  /*0aa0*/  @!P0 F2FP.BF16.F32.PACK_AB R15, R20, R21 ;  /* 0x00000015140f823e */ /* 0x000fca00000010ff */
[----:B------:R0:W-:Y:S02]  /*0ab0*/  @!P0 STG.E desc[UR8][R18.64], R15 ;  /* 0x0000000f12008986 */ /* 0x0001e4000c101908 */
.L_x_504:
[----:B0-----:R-:W-:Y:S02]  /*0ac0*/  IADD3 R15, -R26, -0x2, RZ ;  /* 0xfffffffe1a0f7810 */ /* 0x001fe40007ffe1ff */
        /* <DEDUP_REMOVED lines=8> */
.L_x_510:
[----:B------:R-:W-:Y:S01]  /*0b50*/  IADD3 R27, P1, R23, -0x1, RZ ;  /* 0xffffffff171b7810 */ /* 0x000fe20007f3e0ff */
[----:B0-----:R-:W0:Y:S01]  /*0b60*/  @!P0 LDC.64 R20, c[0x0][0x230] ;  /* 0x00008c00ff148b82 */ /* 0x001e220000000a00 */
[----:B------:R-:W-:Y:S02]  /*0b70*/  IMAD.MOV.U32 R19, RZ, RZ, R13 ;  /* 0x000000ffff137224 */ /* 0x000fe400078e000d */
[----:B------:R-:W-:-:S05]  /*0b80*/  IADD3.X R18, R15, -0x1, RZ, P1, !PT ;  /* 0xffffffff0f127810 */ /* 0x000fca0000ffe4ff */
[----:B------:R-:W-:Y:S01]  /*0b90*/  IMAD R22, R18, UR4, RZ ;  /* 0x0000000412167c24 */ /* 0x000fe2000f8e02ff */
[----:B------:R-:W-:-:S05]  /*0ba0*/  MOV R18, R10 ;  /* 0x0000000a00127202 */ /* 0x000fca0000000f00 */
[----:B------:R-:W-:-:S04]  /*0bb0*/  IMAD.WIDE.U32 R24, R27, UR4, R18 ;  /* 0x000000041b187c25 */ /* 0x000fc8000f8e0012 */
[----:B------:R-:W-:Y:S01]  /*0bc0*/  IMAD R27, R27, UR5, R22 ;  /* 0x000000051b1b7c24 */ /* 0x000fe2000f8e0216 */
[----:B------:R-:W-:-:S03]  /*0bd0*/  @!P0 SHF.L.U32 R29, R24, 0x1, RZ ;  /* 0x00000001181d8819 */ /* 0x000fc600000006ff */
[----:B------:R-:W-:Y:S01]  /*0be0*/  IMAD.IADD R27, R25, 0x1, R27 ;  /* 0x00000001191b7824 */ /* 0x000fe200078e021b */
[----:B0-----:R-:W-:-:S04]  /*0bf0*/  @!P0 IADD3 R20, P1, R29, R20, RZ ;  /* 0x000000141d148210 */ /* 0x001fc80007f3e0ff */
[----:B------:R-:W-:-:S04]  /*0c00*/  @!P0 SHF.L.U64.HI R22, R24, 0x1, R27 ;  /* 0x0000000118168819 */ /* 0x000fc8000001021b */
[----:B------:R-:W-:-:S05]  /*0c10*/  @!P0 IADD3.X R21, R22, R21, RZ, P1, !PT ;  /* 0x0000001516158210 */ /* 0x000fca0000ffe4ff */
[----:B------:R0:W2:Y:S02]  /*0c20*/  @!P0 LDG.E R26, desc[UR8][R20.64] ;  /* 0x00000008141a8981 */ /* 0x0000a4000c1e1900 */
[----:B0-----:R-:W0:Y:S02]  /*0c30*/  @!P0 LDC.64 R20, c[0x0][0x228] ;  /* 0x00008a00ff148b82 */ /* 0x001e240000000a00 */
[----:B0-----:R-:W-:-:S05]  /*0c40*/  @!P0 IADD3 R20, P1, R29, R20, RZ ;  /* 0x000000141d148210 */ /* 0x001fca0007f3e0ff */
[----:B------:R-:W-:-:S06]  /*0c50*/  @!P0 IMAD.X R21, R22, 0x1, R21, P1 ;  /* 0x0000000116158824 */ /* 0x000fcc00008e0615 */
[----:B------:R0:W3:Y:S01]  /*0c60*/  @!P0 LDG.E R21, desc[UR8][R20.64] ;  /* 0x0000000814158981 */ /* 0x0000e2000c1e1900 */
[----:B------:R-:W-:Y:S02]  /*0c70*/  PRMT R29, RZ, 0x7610, R29 ;  /* 0x00007610ff1d7816 */ /* 0x000fe4000000001d */
[----:B------:R-:W-:Y:S02]  /*0c80*/  ISETP.NE.AND P3, PT, RZ, UR10, PT ;  /* 0x0000000aff007c0c */ /* 0x000fe4000bf65270 */
[----:B------:R-:W-:Y:S02]  /*0c90*/  PRMT R28, RZ, 0x7610, R28 ;  /* 0x00007610ff1c7816 */ /* 0x000fe4000000001c */
[----:B------:R-:W-:Y:S02]  /*0ca0*/  PRMT R22, RZ, 0x7610, R22 ;  /* 0x00007610ff167816 */ /* 0x000fe40000000016 */
[----:B0-----:R-:W-:-:S04]  /*0cb0*/  PRMT R20, RZ, 0x7610, R20 ;  /* 0x00007610ff147816 */ /* 0x001fc80000000014 */
[C---:B--2---:R-:W-:Y:S02]  /*0cc0*/  @!P0 PRMT R20, R26.reuse, 0x7610, R20 ;  /* 0x000076101a148816 */ /* 0x044fe40000000014 */
[----:B------:R-:W-:Y:S02]  /*0cd0*/  @!P0 PRMT R29, R26, 0x7632, R29 ;  /* 0x000076321a1d8816 */ /* 0x000fe4000000001d */
[----:B------:R-:W-:-:S03]  /*0ce0*/  SHF.L.U32 R26, R20, 0x10, RZ ;  /* 0x00000010141a7819 */ /* 0x000fc600000006ff */
[----:B------:R-:W-:-:S04]  /*0cf0*/  IMAD.U32 R29, R29, 0x10000, RZ ;  /* 0x000100001d1d7824 */ /* 0x000fc800078e00ff */
[----:B------:R-:W-:-:S04]  /*0d00*/  FADD.FTZ R29, -R14, R29 ;  /* 0x0000001d0e1d7221 */ /* 0x000fc80000010100 */
[----:B------:R-:W-:Y:S01]  /*0d10*/  FMUL.FTZ R29, R29, R2 ;  /* 0x000000021d1d7220 */ /* 0x000fe20000410000 */
[C---:B---3--:R-:W-:Y:S02]  /*0d20*/  @!P0 PRMT R28, R21.reuse, 0x7610, R28 ;  /* 0x00007610151c8816 */ /* 0x048fe4000000001c */
[----:B------:R-:W-:Y:S01]  /*0d30*/  @!P0 PRMT R22, R21, 0x7632, R22 ;  /* 0x0000763215168816 */ /* 0x000fe20000000016 */
[----:B------:R-:W-:Y:S01]  /*0d40*/  FADD.FTZ R21, -R14, R26 ;  /* 0x0000001a0e157221 */ /* 0x000fe20000010100 */
[----:B------:R-:W-:-:S03]  /*0d50*/  SHF.L.U32 R20, R28, 0x10, RZ ;  /* 0x000000101c147819 */ /* 0x000fc600000006ff */
[----:B------:R-:W-:Y:S01]  /*0d60*/  FMUL.FTZ R26, R21, R2 ;  /* 0x00000002151a7220 */ /* 0x000fe20000410000 */
[----:B------:R-:W-:-:S03]  /*0d70*/  IMAD.U32 R22, R22, 0x10000, RZ ;  /* 0x0001000016167824 */ /* 0x000fc600078e00ff */
        /* <DEDUP_REMOVED lines=20> */
.L_x_506:
        /* <DEDUP_REMOVED lines=17> */
[----:B------:R-:W-:-:S03]  /*0fd0*/  PRMT R26, RZ, 0x7610, R26 ;  /* 0x00007610ff1a7816 */ /* 0x000fc6000000001a */
        /* <DEDUP_REMOVED lines=14> */
.L_x_508:
[----:B------:R-:W-:Y:S05]  /*10c0*/  BSYNC B0 ;  /* 0x0000000000007941 */ /* 0x000fea0003800000 */
.L_x_507:
        /* <DEDUP_REMOVED lines=27> */
.L_x_509:
[----:B------:R-:W0:Y:S01]  /*1280*/  @!P0 LDC.64 R18, c[0x0][0x210] ;  /* 0x00008400ff128b82 */ /* 0x000e220000000a00 */
[C-C-:B------:R-:W-:Y:S01]  /*1290*/  FFMA.FTZ R22, R8.reuse, R22, R9.reuse ;  /* 0x0000001608167223 */ /* 0x140fe20000010009 */
[----:B------:R-:W-:-:S03]  /*12a0*/  FFMA.FTZ R25, R8, R20, R9 ;  /* 0x0000001408197223 */ /* 0x000fc60000010009 */
[----:B------:R-:W-:Y:S01]  /*12b0*/  FFMA.FTZ R21, R21, R4, -R22 ;  /* 0x0000000415157223 */ /* 0x000fe20000010816 */
[----:B------:R-:W-:-:S03]  /*12c0*/  FFMA.FTZ R25, R26, R7, -R25 ;  /* 0x000000071a197223 */ /* 0x000fc60000010819 */
[-C--:B------:R-:W-:Y:S01]  /*12d0*/  FMUL.FTZ R21, R21, R2.reuse ;  /* 0x0000000215157220 */ /* 0x080fe20000410000 */
[----:B------:R-:W-:-:S05]  /*12e0*/  @!P0 FMUL.FTZ R20, R25, R2 ;  /* 0x0000000219148220 */ /* 0x000fca0000410000 */
[----:B------:R-:W-:Y:S02]  /*12f0*/  @!P0 F2FP.BF16.F32.PACK_AB R21, R20, R21 ;  /* 0x000000151415823e */ /* 0x000fe400000010ff */
[C---:B------:R-:W-:Y:S02]  /*1300*/  IADD3 R20, R23.reuse, 0x1, RZ ;  /* 0x0000000117147810 */ /* 0x040fe40007ffe0ff */
[----:B------:R-:W-:Y:S02]  /*1310*/  IADD3 R23, P2, R23, 0x2, RZ ;  /* 0x0000000217177810 */ /* 0x000fe40007f5e0ff */
[----:B0-----:R-:W-:-:S03]  /*1320*/  @!P0 LEA R18, P1, R24, R18, 0x1 ;  /* 0x0000001218128211 */ /* 0x001fc600078208ff */
[----:B------:R-:W-:Y:S01]  /*1330*/  IMAD.X R15, RZ, RZ, R15, P2 ;  /* 0x000000ffff0f7224 */ /* 0x000fe200010e060f */
[----:B------:R-:W-:Y:S02]  /*1340*/  @!P0 LEA.HI.X R19, R24, R19, R27, 0x1, P1 ;  /* 0x0000001318138211 */ /* 0x000fe400008f0c1b */
[----:B------:R-:W-:-:S03]  /*1350*/  ISETP.GE.AND P1, PT, R20, R3, PT ;  /* 0x000000031400720c */ /* 0x000fc60003f26270 */
[----:B------:R0:W-:Y:S10]  /*1360*/  @!P0 STG.E desc[UR8][R18.64], R21 ;  /* 0x0000001512008986 */ /* 0x0001f4000c101908 */
[----:B------:R-:W-:Y:S05]  /*1370*/  @!P1 BRA `(.L_x_510) ;  /* 0xfffffff400f49947 */ /* 0x000fea000383ffff */
.L_x_503:
        /* <DEDUP_REMOVED lines=15> */
[----:B------:R-:W-:Y:S01]  /*1470*/  IMAD.SHL.U32 R12, R16, 0x2, RZ ;  /* 0x00000002100c7824 */ /* 0x000fe200078e00ff */
[----:B------:R-:W-:Y:S01]  /*1480*/  ULDC.64 UR10, c[0x0][0x220] ;  /* 0x00008800000a7ab9 */ /* 0x000fe20000000a00 */
[----:B-1----:R-:W-:Y:S01]  /*1490*/  IMAD R2, R2, UR6, RZ ;  /* 0x0000000602027c24 */ /* 0x002fe2000f8e02ff */
        /* <DEDUP_REMOVED lines=28> */
.L_x_511:
        /* <DEDUP_REMOVED lines=10> */
.L_x_4430:


//--------------------- .text._Z32group_norm_nhwc_bwd_scale_kernelI11Bf16IOFp16WLi168EEv26Group_norm_nhwc_bwd_params --------------------------
	.section	.text._Z32group_norm_nhwc_bwd_scale_kernelI11Bf16IOFp16WLi168EEv26Group_norm_nhwc_bwd_params,"ax",@progbits
	.align	128
        .global         _Z32group_norm_nhwc_bwd_scale_kernelI11Bf16IOFp16WLi168EEv26Group_norm_nhwc_bwd_params
        .type           _Z32group_norm_nhwc_bwd_scale_kernelI11Bf16IOFp16WLi168EEv26Group_norm_nhwc_bwd_params,@function
        .size           _Z32group_norm_nhwc_bwd_scale_kernelI11Bf16IOFp16WLi168EEv26Group_norm_nhwc_bwd_params,(.L_x_4431 - _Z32group_norm_nhwc_bwd_scale_kernelI11Bf16IOFp16WLi168EEv26Group_norm_nhwc_bwd_params)
        .other          _Z32group_norm_nhwc_bwd_scale_kernelI11Bf16IOFp16WLi168EEv26Group_norm_nhwc_bwd_params,@"STO_CUDA_ENTRY STV_DEFAULT"
_Z32group_norm_nhwc_bwd_scale_kernelI11Bf16IOFp16WLi168EEv26Group_norm_nhwc_bwd_params:
.text._Z32group_norm_nhwc_bwd_scale_kernelI11Bf16IOFp16WLi168EEv26Group_norm_nhwc_bwd_params:
        /* <DEDUP_REMOVED lines=95> */
.L_x_513:
[----:B------:R-:W-:Y:S05]  /*05f0*/  BSYNC B0 ;  /* 0x0000000000007941 */ /* 0x000fea0003800000 */
.L_x_512:
        /* <DEDUP_REMOVED lines=65> */
.L_x_516:
        /* <DEDUP_REMOVED lines=11> */
.L_x_515:
        /* <DEDUP_REMOVED lines=9> */
.L_x_521:
        /* <DEDUP_REMOVED lines=55> */
.L_x_517:
        /* <DEDUP_REMOVED lines=32> */
.L_x_519:
[----:B------:R-:W-:Y:S05]  /*10c0*/  BSYNC B0 ;  /* 0x0000000000007941 */ /* 0x000fea0003800000 */
.L_x_518:
        /* <DEDUP_REMOVED lines=27> */
.L_x_520:
        /* <DEDUP_REMOVED lines=16> */
.L_x_514:
        /* <DEDUP_REMOVED lines=46> */
.L_x_522:
        /* <DEDUP_REMOVED lines=10> */
.L_x_4431:


//--------------------- .text._Z32group_norm_nhwc_bwd_scale_kernelI11Bf16IOFp16WLi64EEv26Group_norm_nhwc_bwd_params --------------------------
	.section	.text._Z32group_norm_nhwc_bwd_scale_kernelI11Bf16IOFp16WLi64EEv26Group_norm_nhwc_bwd_params,"ax",@progbits
	.align	128
        .global         _Z32group_norm_nhwc_bwd_scale_kernelI11Bf16IOFp16WLi64EEv26Group_norm_nhwc_bwd_params
        .type           _Z32group_norm_nhwc_bwd_scale_kernelI11Bf16IOFp16WLi64EEv26Group_norm_nhwc_bwd_params,@function
        .size           _Z32group_norm_nhwc_bwd_scale_kernelI11Bf16IOFp16WLi64EEv26Group_norm_nhwc_bwd_params,(.L_x_4432 - _Z32group_norm_nhwc_bwd_scale_kernelI11Bf16IOFp16WLi64EEv26Group_norm_nhwc_bwd_params)
        .other          _Z32group_norm_nhwc_bwd_scale_kernelI11Bf16IOFp16WLi64EEv26Group_norm_nhwc_bwd_params,@"STO_CUDA_ENTRY STV_DEFAULT"
_Z32group_norm_nhwc_bwd_scale_kernelI11Bf16IOFp16WLi64EEv26Group_norm_nhwc_bwd_params:
.text._Z32group_norm_nhwc_bwd_scale_kernelI11Bf16IOFp16WLi64EEv26Group_norm_nhwc_bwd_params:
        /* <DEDUP_REMOVED lines=95> */
.L_x_524:
[----:B------:R-:W-:Y:S05]  /*05f0*/  BSYNC B0 ;  /* 0x0000000000007941 */ /* 0x000fea0003800000 */
.L_x_523:
        /* <DEDUP_REMOVED lines=65> */
.L_x_527:
        /* <DEDUP_REMOVED lines=11> */
.L_x_526:
        /* <DEDUP_REMOVED lines=9> */
.L_x_532:
        /* <DEDUP_REMOVED lines=55> */
.L_x_528:
        /* <DEDUP_REMOVED lines=32> */
.L_x_530:
[----:B------:R-:W-:Y:S05]  /*10c0*/  BSYNC B0 ;  /* 0x0000000000007941 */ /* 0x000fea0003800000 */
.L_x_529:
        /* <DEDUP_REMOVED lines=27> */
.L_x_531:
        /* <DEDUP_REMOVED lines=16> */
.L_x_525:
        /* <DEDUP_REMOVED lines=46> */
.L_x_533:
        /* <DEDUP_REMOVED lines=10> */
.L_x_4432:


//--------------------- .text._Z32group_norm_nhwc_bwd_scale_kernelI11Bf16IOFp16WLi128EEv26Group_norm_nhwc_bwd_params --------------------------
	.section	.text._Z32group_norm_nhwc_bwd_scale_kernelI11Bf16IOFp16WLi128EEv26Group_norm_nhwc_bwd_params,"ax",@progbits
	.align	128
        .global         _Z32group_norm_nhwc_bwd_scale_kernelI11Bf16IOFp16WLi128EEv26Group_norm_nhwc_bwd_params
        .type           _Z32group_norm_nhwc_bwd_scale_kernelI11Bf16IOFp16WLi128EEv26Group_norm_nhwc_bwd_params,@function
        .size           _Z32group_norm_nhwc_bwd_scale_kernelI11Bf16IOFp16WLi128EEv26Group_norm_nhwc_bwd_params,(.L_x_4433 - _Z32group_norm_nhwc_bwd_scale_kernelI11Bf16IOFp16WLi128EEv26Group_norm_nhwc_bwd_params)
        .other          _Z32group_norm_nhwc_bwd_scale_kernelI11Bf16IOFp16WLi128EEv26Group_norm_nhwc_bwd_params,@"STO_CUDA_ENTRY STV_DEFAULT"
_Z32group_norm_nhwc_bwd_scale_kernelI11Bf16IOFp16WLi128EEv26Group_norm_nhwc_bwd_params:
.text._Z32group_norm_nhwc_bwd_scale_kernelI11Bf16IOFp16WLi128EEv26Group_norm_nhwc_bwd_params:
        /* <DEDUP_REMOVED lines=95> */
.L_x_535:
[----:B------:R-:W-:Y:S05]  /*05f0*/  BSYNC B0 ;  /* 0x0000000000007941 */ /* 0x000fea0003800000 */
.L_x_534:
        /* <DEDUP_REMOVED lines=65> */
.L_x_538:
        /* <DEDUP_REMOVED lines=11> */
.L_x_537:
        /* <DEDUP_REMOVED lines=9> */
.L_x_543:
        /* <DEDUP_REMOVED lines=55> */
.L_x_539:
        /* <DEDUP_REMOVED lines=32> */
.L_x_541:
[----:B------:R-:W-:Y:S05]  /*10c0*/  BSYNC B0 ;  /* 0x0000000000007941 */ /* 0x000fea0003800000 */
.L_x_540:
        /* <DEDUP_REMOVED lines=27> */
.L_x_542:
        /* <DEDUP_REMOVED lines=16> */
.L_x_536:
        /* <DEDUP_REMOVED lines=46> */
.L_x_544:
        /* <DEDUP_REMOVED lines=10> */
.L_x_4433:


//--------------------- .text._Z32group_norm_nhwc_bwd_scale_kernelI11Bf16IOFp16WLi192EEv26Group_norm_nhwc_bwd_params --------------------------
	.section	.text._Z32group_norm_nhwc_bwd_scale_kernelI11Bf16IOFp16WLi192EEv26Group_norm_nhwc_bwd_params,"ax",@progbits
	.align	128
        .global         _Z32group_norm_nhwc_bwd_scale_kernelI11Bf16IOFp16WLi192EEv26Group_norm_nhwc_bwd_params
        .type           _Z32group_norm_nhwc_bwd_scale_kernelI11Bf16IOFp16WLi192EEv26Group_norm_nhwc_bwd_params,@function
        .size           _Z32group_norm_nhwc_bwd_scale_kernelI11Bf16IOFp16WLi192EEv26Group_norm_nhwc_bwd_params,(.L_x_4434 - _Z32group_norm_nhwc_bwd_scale_kernelI11Bf16IOFp16WLi192EEv26Group_norm_nhwc_bwd_params)
        .other          _Z32group_norm_nhwc_bwd_scale_kernelI11Bf16IOFp16WLi192EEv26Group_norm_nhwc_bwd_params,@"STO_CUDA_ENTRY STV_DEFAULT"
_Z32group_norm_nhwc_bwd_scale_kernelI11Bf16IOFp16WLi192EEv26Group_norm_nhwc_bwd_params:
.text._Z32group_norm_nhwc_bwd_scale_kernelI11Bf16IOFp16WLi192EEv26Group_norm_nhwc_bwd_params:
        /* <DEDUP_REMOVED lines=95> */
.L_x_546:
[----:B------:R-:W-:Y:S05]  /*05f0*/  BSYNC B0 ;  /* 0x0000000000007941 */ /* 0x000fea0003800000 */
.L_x_545:
        /* <DEDUP_REMOVED lines=65> */
.L_x_549:
        /* <DEDUP_REMOVED lines=11> */
.L_x_548:
        /* <DEDUP_REMOVED lines=9> */
.L_x_554:
        /* <DEDUP_REMOVED lines=55> */
.L_x_550:
        /* <DEDUP_REMOVED lines=32> */
.L_x_552:
[----:B------:R-:W-:Y:S05]  /*10c0*/  BSYNC B0 ;  /* 0x0000000000007941 */ /* 0x000fea0003800000 */
.L_x_551:
        /* <DEDUP_REMOVED lines=27> */
.L_x_553:
        /* <DEDUP_REMOVED lines=16> */
.L_x_547:
        /* <DEDUP_REMOVED lines=46> */
.L_x_555:
        /* <DEDUP_REMOVED lines=10> */
.L_x_4434:


//--------------------- .text._Z32group_norm_nhwc_bwd_scale_kernelI11Bf16IOFp16WLi448EEv26Group_norm_nhwc_bwd_params --------------------------
	.section	.text._Z32group_norm_nhwc_bwd_scale_kernelI11Bf16IOFp16WLi448EEv26Group_norm_nhwc_bwd_params,"ax",@progbits
	.align	128
        .global         _Z32group_norm_nhwc_bwd_scale_kernelI11Bf16IOFp16WLi448EEv26Group_norm_nhwc_bwd_params
        .type           _Z32group_norm_nhwc_bwd_scale_kernelI11Bf16IOFp16WLi448EEv26Group_norm_nhwc_bwd_params,@function
        .size           _Z32group_norm_nhwc_bwd_scale_kernelI11Bf16IOFp16WLi448EEv26Group_norm_nhwc_bwd_params,(.L_x_4435 - _Z32group_norm_nhwc_bwd_scale_kernelI11Bf16IOFp16WLi448EEv26Group_norm_nhwc_bwd_params)
        .other          _Z32group_norm_nhwc_bwd_scale_kernelI11Bf16IOFp16WLi448EEv26Group_norm_nhwc_bwd_params,@"STO_CUDA_ENTRY STV_DEFAULT"
_Z32group_norm_nhwc_bwd_scale_kernelI11Bf16IOFp16WLi448EEv26Group_norm_nhwc_bwd_params:
.text._Z32group_norm_nhwc_bwd_scale_kernelI11Bf16IOFp16WLi448EEv26Group_norm_nhwc_bwd_params:
        /* <DEDUP_REMOVED lines=95> */
.L_x_557:
[----:B------:R-:W-:Y:S05]  /*05f0*/  BSYNC B0 ;  /* 0x0000000000007941 */ /* 0x000fea0003800000 */
.L_x_556:
        /* <DEDUP_REMOVED lines=65> */
.L_x_560:
        /* <DEDUP_REMOVED lines=11> */
.L_x_559:
        /* <DEDUP_REMOVED lines=9> */
.L_x_565:
        /* <DEDUP_REMOVED lines=55> */
.L_x_561:
        /* <DEDUP_REMOVED lines=32> */
.L_x_563:
[----:B------:R-:W-:Y:S05]  /*10c0*/  BSYNC B0 ;  /* 0x0000000000007941 */ /* 0x000fea0003800000 */
.L_x_562:
        /* <DEDUP_REMOVED lines=27> */
.L_x_564:
        /* <DEDUP_REMOVED lines=16> */
.L_x_558:
        /* <DEDUP_REMOVED lines=46> */
.L_x_566:
        /* <DEDUP_REMOVED lines=10> */
.L_x_4435:


//--------------------- .text._Z32group_norm_nhwc_bwd_scale_kernelI11Bf16IOFp16WLi256EEv26Group_norm_nhwc_bwd_params --------------------------
	.section	.text._Z32group_norm_nhwc_bwd_scale_kernelI11Bf16IOFp16WLi256EEv26Group_norm_nhwc_bwd_params,"ax",@progbits
	.align	128
        .global         _Z32group_norm_nhwc_bwd_scale_kernelI11Bf16IOFp16WLi256EEv26Group_norm_nhwc_bwd_params
        .type           _Z32group_norm_nhwc_bwd_scale_kernelI11Bf16IOFp16WLi256EEv26Group_norm_nhwc_bwd_params,@function
        .size           _Z32group_norm_nhwc_bwd_scale_kernelI11Bf16IOFp16WLi256EEv26Group_norm_nhwc_bwd_params,(.L_x_4436 - _Z32group_norm_nhwc_bwd_scale_kernelI11Bf16IOFp16WLi256EEv26Group_norm_nhwc_bwd_params)
        .other          _Z32group_norm_nhwc_bwd_scale_kernelI11Bf16IOFp16WLi256EEv26Group_norm_nhwc_bwd_params,@"STO_CUDA_ENTRY STV_DEFAULT"
_Z32group_norm_nhwc_bwd_scale_kernelI11Bf16IOFp16WLi256EEv26Group_norm_nhwc_bwd_params:
.text._Z32group_norm_nhwc_bwd_scale_kernelI11Bf16IOFp16WLi256EEv26Group_norm_nhwc_bwd_params:
        /* <DEDUP_REMOVED lines=95> */
.L_x_568:
[----:B------:R-:W-:Y:S05]  /*05f0*/  BSYNC B0 ;  /* 0x0000000000007941 */ /* 0x000fea0003800000 */
.L_x_567:
        /* <DEDUP_REMOVED lines=65> */
.L_x_571:
        /* <DEDUP_REMOVED lines=11> */
.L_x_570:
        /* <DEDUP_REMOVED lines=9> */
.L_x_576:
        /* <DEDUP_REMOVED lines=55> */
.L_x_572:
        /* <DEDUP_REMOVED lines=32> */
.L_x_574:
[----:B------:R-:W-:Y:S05]  /*10c0*/  BSYNC B0 ;  /* 0x0000000000007941 */ /* 0x000fea0003800000 */
.L_x_573:
        /* <DEDUP_REMOVED lines=27> */
.L_x_575:
        /* <DEDUP_REMOVED lines=16> */
.L_x_569:
        /* <DEDUP_REMOVED lines=46> */
.L_x_577:
        /* <DEDUP_REMOVED lines=10> */
.L_x_4436:


//--------------------- .text._Z32group_norm_nhwc_bwd_scale_kernelI11Bf16IOFp16WLi120EEv26Group_norm_nhwc_bwd_params --------------------------
	.section	.text._Z32group_norm_nhwc_bwd_scale_kernelI11Bf16IOFp16WLi120EEv26Group_norm_nhwc_bwd_params,"ax",@progbits
	.align	128
        .global         _Z32group_norm_nhwc_bwd_scale_kernelI11Bf16IOFp16WLi120EEv26Group_norm_nhwc_bwd_params
        .type           _Z32group_norm_nhwc_bwd_scale_kernelI11Bf16IOFp16WLi120EEv26Group_norm_nhwc_bwd_params,@function
        .size           _Z32group_norm_nhwc_bwd_scale_kernelI11Bf16IOFp16WLi120EEv26Group_norm_nhwc_bwd_params,(.L_x_4437 - _Z32group_norm_nhwc_bwd_scale_kernelI11Bf16IOFp16WLi120EEv26Group_norm_nhwc_bwd_params)
        .other          _Z32group_norm_nhwc_bwd_scale_kernelI11Bf16IOFp16WLi120EEv26Group_norm_nhwc_bwd_params,@"STO_CUDA_ENTRY STV_DEFAULT"
_Z32group_norm_nhwc_bwd_scale_kernelI11Bf16IOFp16WLi120EEv26Group_norm_nhwc_bwd_params:
.text._Z32group_norm_nhwc_bwd_scale_kernelI11Bf16IOFp16WLi120EEv26Group_norm_nhwc_bwd_params:
        /* <DEDUP_REMOVED lines=95> */
.L_x_579:
[----:B------:R-:W-:Y:S05]  /*05f0*/  BSYNC B0 ;  /* 0x0000000000007941 */ /* 0x000fea0003800000 */
.L_x_578:
        /* <DEDUP_REMOVED lines=65> */
.L_x_582:
        /* <DEDUP_REMOVED lines=11> */
.L_x_581:
        /* <DEDUP_REMOVED lines=9> */
.L_x_587:
        /* <DEDUP_REMOVED lines=55> */
.L_x_583:
        /* <DEDUP_REMOVED lines=32> */
.L_x_585:
[----:B------:R-:W-:Y:S05]  /*10c0*/  BSYNC B0 ;  /* 0x0000000000007941 */ /* 0x000fea0003800000 */
.L_x_584:
        /* <DEDUP_REMOVED lines=27> */
.L_x_586:
        /* <DEDUP_REMOVED lines=16> */
.L_x_580:
        /* <DEDUP_REMOVED lines=46> */
.L_x_588:
        /* <DEDUP_REMOVED lines=10> */
.L_x_4437:


//--------------------- .text._Z32group_norm_nhwc_bwd_scale_kernelI11Bf16IOFp16WLi140EEv26Group_norm_nhwc_bwd_params --------------------------
	.section	.text._Z32group_norm_nhwc_bwd_scale_kernelI11Bf16IOFp16WLi140EEv26Group_norm_nhwc_bwd_params,"ax",@progbits
	.align	128
        .global         _Z32group_norm_nhwc_bwd_scale_kernelI11Bf16IOFp16WLi140EEv26Group_norm_nhwc_bwd_params
        .type           _Z32group_norm_nhwc_bwd_scale_kernelI11Bf16IOFp16WLi140EEv26Group_norm_nhwc_bwd_params,@function
        .size           _Z32group_norm_nhwc_bwd_scale_kernelI11Bf16IOFp16WLi140EEv26Group_norm_nhwc_bwd_params,(.L_x_4438 - _Z32group_norm_nhwc_bwd_scale_kernelI11Bf16IOFp16WLi140EEv26Group_norm_nhwc_bwd_params)
        .other          _Z32group_norm_nhwc_bwd_scale_kernelI11Bf16IOFp16WLi140EEv26Group_norm_nhwc_bwd_params,@"STO_CUDA_ENTRY STV_DEFAULT"
_Z32group_norm_nhwc_bwd_scale_kernelI11Bf16IOFp16WLi140EEv26Group_norm_nhwc_bwd_params:
.text._Z32group_norm_nhwc_bwd_scale_kernelI11Bf16IOFp16WLi140EEv26Group_norm_nhwc_bwd_params:
        /* <DEDUP_REMOVED lines=95> */
.L_x_590:
[----:B------:R-:W-:Y:S05]  /*05f0*/  BSYNC B0 ;  /* 0x0000000000007941 */ /* 0x000fea0003800000 */
.L_x_589:
        /* <DEDUP_REMOVED lines=65> */
.L_x_593:
        /* <DEDUP_REMOVED lines=11> */
.L_x_592:
        /* <DEDUP_REMOVED lines=9> */
.L_x_598:
        /* <DEDUP_REMOVED lines=55> */
.L_x_594:
        /* <DEDUP_REMOVED lines=32> */
.L_x_596:
[----:B------:R-:W-:Y:S05]  /*10c0*/  BSYNC B0 ;  /* 0x0000000000007941 */ /* 0x000fea0003800000 */
.L_x_595:
        /* <DEDUP_REMOVED lines=27> */
.L_x_597:
        /* <DEDUP_REMOVED lines=16> */
.L_x_591:
        /* <DEDUP_REMOVED lines=46> */
.L_x_599:
        /* <DEDUP_REMOVED lines=10> */
.L_x_4438:


//--------------------- .text._Z32group_norm_nhwc_bwd_scale_kernelI11Bf16IOFp16WLi160EEv26Group_norm_nhwc_bwd_params --------------------------
	.section	.text._Z32group_norm_nhwc_bwd_scale_kernelI11Bf16IOFp16WLi160EEv26Group_norm_nhwc_bwd_params,"ax",@progbits
	.align	128
        .global         _Z32group_norm_nhwc_bwd_scale_kernelI11Bf16IOFp16WLi160EEv26Group_norm_nhwc_bwd_params
        .type           _Z32group_norm_nhwc_bwd_scale_kernelI11Bf16IOFp16WLi160EEv26Group_norm_nhwc_bwd_params,@function
        .size           _Z32group_norm_nhwc_bwd_scale_kernelI11Bf16IOFp16WLi160EEv26Group_norm_nhwc_bwd_params,(.L_x_4439 - _Z32group_norm_nhwc_bwd_scale_kernelI11Bf16IOFp16WLi160EEv26Group_norm_nhwc_bwd_params)
        .other          _Z32group_norm_nhwc_bwd_scale_kernelI11Bf16IOFp16WLi160EEv26Group_norm_nhwc_bwd_params,@"STO_CUDA_ENTRY STV_DEFAULT"
_Z32group_norm_nhwc_bwd_scale_kernelI11Bf16IOFp16WLi160EEv26Group_norm_nhwc_bwd_params:
.text._Z32group_norm_nhwc_bwd_scale_kernelI11Bf16IOFp16WLi160EEv26Group_norm_nhwc_bwd_params:
        /* <DEDUP_REMOVED lines=95> */
.L_x_601:
[----:B------:R-:W-:Y:S05]  /*05f0*/  BSYNC B0 ;  /* 0x0000000000007941 */ /* 0x000fea0003800000 */
.L_x_600:
        /* <DEDUP_REMOVED lines=65> */
.L_x_604:
        /* <DEDUP_REMOVED lines=11> */
.L_x_603:
        /* <DEDUP_REMOVED lines=9> */
.L_x_609:
        /* <DEDUP_REMOVED lines=55> */
.L_x_605:
        /* <DEDUP_REMOVED lines=32> */
.L_x_607:
[----:B------:R-:W-:Y:S05]  /*10c0*/  BSYNC B0 ;  /* 0x0000000000007941 */ /* 0x000fea0003800000 */
.L_x_606:
        /* <DEDUP_REMOVED lines=27> */
.L_x_608:
        /* <DEDUP_REMOVED lines=16> */
.L_x_602:
        /* <DEDUP_REMOVED lines=46> */
.L_x_610:
        /* <DEDUP_REMOVED lines=10> */
.L_x_4439:


//--------------------- .text._Z32group_norm_nhwc_bwd_scale_kernelI11Fp16IOFp32WLi196EEv26Group_norm_nhwc_bwd_params --------------------------
	.section	.text._Z32group_norm_nhwc_bwd_scale_kernelI11Fp16IOFp32WLi196EEv26Group_norm_nhwc_bwd_params,"ax",@progbits
	.align	128
        .global         _Z32group_norm_nhwc_bwd_scale_kernelI11Fp16IOFp32WLi196EEv26Group_norm_nhwc_bwd_params
        .type           _Z32group_norm_nhwc_bwd_scale_kernelI11Fp16IOFp32WLi196EEv26Group_norm_nhwc_bwd_params,@function
        .size           _Z32group_norm_nhwc_bwd_scale_kernelI11Fp16IOFp32WLi196EEv26Group_norm_nhwc_bwd_params,(.L_x_4440 - _Z32group_norm_nhwc_bwd_scale_kernelI11Fp16IOFp32WLi196EEv26Group_norm_nhwc_bwd_params)
        .other          _Z32group_norm_nhwc_bwd_scale_kernelI11Fp16IOFp32WLi196EEv26Group_norm_nhwc_bwd_params,@"STO_CUDA_ENTRY STV_DEFAULT"
_Z32group_norm_nhwc_bwd_scale_kernelI11Fp16IOFp32WLi196EEv26Group_norm_nhwc_bwd_params:
.text._Z32group_norm_nhwc_bwd_scale_kernelI11Fp16IOFp32WLi196EEv26Group_norm_nhwc_bwd_params:
        /* <DEDUP_REMOVED lines=10> */
[----:B------:R-:W-:Y:S01]  /*00a0*/  IMAD.MOV.U32 R14, RZ, RZ, RZ ;  /* 0x000000ffff0e7224 */ /* 0x000fe200078e00ff */
[----:B------:R-:W-:Y:S01]  /*00b0*/  ULDC UR10, c[0x0][0x2bc] ;  /* 0x0000af00000a7ab9 */ /* 0x000fe20000000800 */
[----:B------:R-:W0:Y:S01]  /*00c0*/  I2F.RP R0, R5 ;  /* 0x0000000500007306 */ /* 0x000e220000209400 */
[----:B-1----:R-:W-:-:S05]  /*00d0*/  SHF.L.U32 R6, R6, 0x1, RZ ;  /* 0x0000000106067819 */ /* 0x002fca00000006ff */
[----:B--2---:R-:W-:Y:S02]  /*00e0*/  IMAD R6, R7, UR6, R6 ;  /* 0x0000000607067c24 */ /* 0x004fe4000f8e0206 */
        /* <DEDUP_REMOVED lines=19> */
[----:B------:R-:W-:-:S04]  /*0220*/  @P0 IADD3 R3, R3, 0x1, RZ ;  /* 0x0000000103030810 */ /* 0x000fc80007ffe0ff */
[----:B------:R-:W-:-:S05]  /*0230*/  MOV R5, R3 ;  /* 0x0000000300057202 */ /* 0x000fca0000000f00 */
[----:B------:R-:W-:Y:S01]  /*0240*/  @!P2 IMAD.MOV R5, RZ, RZ, -R5 ;  /* 0x000000ffff05a224 */ /* 0x000fe200078e0a05 */
[----:B------:R-:W-:-:S05]  /*0250*/  @!P1 LOP3.LUT R5, RZ, R11, RZ, 0x33, !PT ;  /* 0x0000000bff059212 */ /* 0x000fca00078e33ff */
[----:B0-----:R-:W-:-:S04]  /*0260*/  IMAD R3, R0, UR4, R5 ;  /* 0x0000000400037c24 */ /* 0x001fc8000f8e0205 */
[----:B---3--:R-:W-:-:S06]  /*0270*/  IMAD.WIDE R8, R3, 0x8, R8 ;  /* 0x0000000803087825 */ /* 0x008fcc00078e0208 */
[----:B------:R-:W2:Y:S01]  /*0280*/  LDG.E.64 R8, desc[UR8][R8.64] ;  /* 0x0000000808087981 */ /* 0x000ea2000c1e1b00 */
[----:B------:R-:W-:-:S13]  /*0290*/  ISETP.GE.AND P0, PT, R5, UR4, PT ;  /* 0x0000000405007c0c */ /* 0x000fda000bf06270 */
[----:B------:R-:W0:Y:S01]  /*02a0*/  @!P0 LDC.64 R12, c[0x0][0x268] ;  /* 0x00009a00ff0c8b82 */ /* 0x000e220000000a00 */
[----:B------:R-:W-:-:S04]  /*02b0*/  @!P0 SHF.L.U32 R2, R0, 0x1, RZ ;  /* 0x0000000100028819 */ /* 0x000fc800000006ff */
[C---:B------:R-:W-:Y:S01]  /*02c0*/  @!P0 IADD3 R3, R2.reuse, 0x1, RZ ;  /* 0x0000000102038810 */ /* 0x040fe20007ffe0ff */
[----:B------:R-:W-:-:S04]  /*02d0*/  @!P0 IMAD R11, R2, UR4, R5 ;  /* 0x00000004020b8c24 */ /* 0x000fc8000f8e0205 */
        /* <DEDUP_REMOVED lines=17> */
[----:B------:R-:W-:Y:S02]  /*03f0*/  LEA.HI.X.SX32 R10, R3, R2, 0x1, P1 ;  /* 0x00000002030a7211 */ /* 0x000fe400008f0eff */
[----:B------:R-:W-:Y:S02]  /*0400*/  MOV R3, 0x3f800000 ;  /* 0x3f80000000037802 */ /* 0x000fe40000000f00 */
[----:B---3--:R-:W-:Y:S01]  /*0410*/  ISETP.LT.U32.AND P1, PT, R17, R4, PT ;  /* 0x000000041100720c */ /* 0x008fe20003f21070 */
[----:B------:R-:W0:Y:S03]  /*0420*/  @P0 LDC R15, c[0x0][0x250] ;  /* 0x00009400ff0f0b82 */ /* 0x000e260000000800 */
[----:B------:R-:W-:Y:S02]  /*0430*/  ISETP.LT.AND.EX P1, PT, R10, R5, PT, P1 ;  /* 0x000000050a00720c */ /* 0x000fe40003f21310 */
[----:B------:R-:W-:-:S02]  /*0440*/  CS2R R10, SRZ ;  /* 0x00000000000a7805 */ /* 0x000fc4000001ff00 */
        /* <DEDUP_REMOVED lines=17> */
[----:B0-----:R-:W-:-:S04]  /*0560*/  @P1 IADD3 R16, P4, R17, R10, RZ ;  /* 0x0000000a11101210 */ /* 0x001fc80007f9e0ff */
[----:B------:R-:W-:Y:S02]  /*0570*/  @P1 IADD3.X R17, R18, R11, RZ, P4, !PT ;  /* 0x0000000b12111210 */ /* 0x000fe400027fe4ff */
[----:B------:R0:W5:Y:S04]  /*0580*/  LDG.E.64 R10, desc[UR8][R14.64] ;  /* 0x000000080e0a7981 */ /* 0x000168000c1e1b00 */
[----:B------:R0:W5:Y:S03]  /*0590*/  @P1 LDG.E.64 R12, desc[UR8][R16.64] ;  /* 0x00000008100c1981 */ /* 0x000166000c1e1b00 */
.L_x_612:
[----:B------:R-:W-:Y:S05]  /*05a0*/  BSYNC B0 ;  /* 0x0000000000007941 */ /* 0x000fea0003800000 */
.L_x_611:
        /* <DEDUP_REMOVED lines=14> */
[----:B------:R-:W-:Y:S01]  /*0690*/  MOV R16, R14 ;  /* 0x0000000e00107202 */ /* 0x000fe20000000f00 */
[----:B------:R-:W-:-:S04]  /*06a0*/  IMAD R2, R2, UR4, RZ ;  /* 0x0000000402027c24 */ /* 0x000fc8000f8e02ff */
[C---:B------:R-:W-:Y:S02]  /*06b0*/  IMAD R25, R9.reuse, UR5, R2 ;  /* 0x0000000509197c24 */ /* 0x040fe4000f8e0202 */
[----:B------:R-:W1:Y:S01]  /*06c0*/  @!P0 LDC.64 R20, c[0x0][0x228] ;  /* 0x00008a00ff148b82 */ /* 0x000e620000000a00 */
[----:B------:R-:W-:-:S04]  /*06d0*/  IMAD.WIDE.U32 R22, R9, UR4, R16 ;  /* 0x0000000409167c25 */ /* 0x000fc8000f8e0010 */
[----:B------:R-:W-:Y:S01]  /*06e0*/  IMAD.IADD R25, R23, 0x1, R25 ;  /* 0x0000000117197824 */ /* 0x000fe200078e0219 */
[----:B------:R-:W-:-:S04]  /*06f0*/  @!P0 SHF.L.U32 R27, R22, 0x1, RZ ;  /* 0x00000001161b8819 */ /* 0x000fc800000006ff */
[----:B------:R-:W-:Y:S02]  /*0700*/  @!P0 SHF.L.U64.HI R2, R22, 0x1, R25 ;  /* 0x0000000116028819 */ /* 0x000fe40000010219 */
[----:B0-----:R-:W-:-:S04]  /*0710*/  @!P0 IADD3 R18, P1, R27, R18, RZ ;  /* 0x000000121b128210 */ /* 0x001fc80007f3e0ff */
[----:B------:R-:W-:Y:S02]  /*0720*/  @!P0 IADD3.X R19, R2, R19, RZ, P1, !PT ;  /* 0x0000001302138210 */ /* 0x000fe40000ffe4ff */
[----:B-1----:R-:W-:-:S03]  /*0730*/  @!P0 IADD3 R26, P1, R27, R20, RZ ;  /* 0x000000141b1a8210 */ /* 0x002fc60007f3e0ff */
[----:B------:R0:W2:Y:S02]  /*0740*/  @!P0 LDG.E R18, desc[UR8][R18.64] ;  /* 0x0000000812128981 */ /* 0x0000a4000c1e1900 */
[C---:B------:R-:W-:Y:S01]  /*0750*/  @!P0 IMAD.X R27, R2.reuse, 0x1, R21, P1 ;  /* 0x00000001021b8824 */ /* 0x040fe200008e0615 */
[----:B------:R-:W-:Y:S01]  /*0760*/  PRMT R2, R2, 0x5410, RZ ;  /* 0x0000541002027816 */ /* 0x000fe200000000ff */
[----:B------:R-:W1:Y:S03]  /*0770*/  @!P0 LDC.64 R20, c[0x0][0x210] ;  /* 0x00008400ff148b82 */ /* 0x000e660000000a00 */
[----:B------:R-:W3:Y:S01]  /*0780*/  @!P0 LDG.E R26, desc[UR8][R26.64] ;  /* 0x000000081a1a8981 */ /* 0x000ee2000c1e1900 */
[----:B0-----:R-:W-:Y:S02]  /*0790*/  PRMT R19, R19, 0x5410, RZ ;  /* 0x0000541013137816 */ /* 0x001fe400000000ff */
[----:B------:R-:W-:-:S02]  /*07a0*/  ISETP.NE.AND P1, PT, RZ, UR10, PT ;  /* 0x0000000aff007c0c */ /* 0x000fc4000bf25270 */
[--C-:B--2---:R-:W-:Y:S02]  /*07b0*/  @!P0 PRMT R2, R2, 0x5410, R18.reuse ;  /* 0x0000541002028816 */ /* 0x104fe40000000012 */
[----:B------:R-:W-:Y:S02]  /*07c0*/  @!P0 PRMT R19, R19, 0x7610, R18 ;  /* 0x0000761013138816 */ /* 0x000fe40000000012 */
[----:B------:R-:W-:Y:S02]  /*07d0*/  PRMT R2, RZ, 0x7610, R2 ;  /* 0x00007610ff027816 */ /* 0x000fe40000000002 */
[----:B------:R-:W-:-:S03]  /*07e0*/  PRMT R19, RZ, 0x7610, R19 ;  /* 0x00007610ff137816 */ /* 0x000fc60000000013 */
[----:B------:R-:W-:Y:S01]  /*07f0*/  HADD2.F32 R29, -RZ, R2.H1_H1 ;  /* 0x30000002ff1d7230 */ /* 0x000fe20000004100 */
[C---:B---3--:R-:W-:Y:S01]  /*0800*/  @!P0 PRMT R2, R26.reuse, 0x7632, R2 ;  /* 0x000076321a028816 */ /* 0x048fe20000000002 */
[----:B------:R-:W-:Y:S01]  /*0810*/  HADD2.F32 R18, -RZ, R19.H1_H1 ;  /* 0x30000013ff127230 */ /* 0x000fe20000004100 */
[----:B------:R-:W-:Y:S02]  /*0820*/  @!P0 PRMT R19, R26, 0x7610, R19 ;  /* 0x000076101a138816 */ /* 0x000fe40000000013 */
[C---:B------:R-:W-:Y:S02]  /*0830*/  FADD.FTZ R26, -R8.reuse, R29 ;  /* 0x0000001d081a7221 */ /* 0x040fe40000010100 */
[----:B------:R-:W-:Y:S01]  /*0840*/  FADD.FTZ R28, -R8, R18 ;  /* 0x00000012081c7221 */ /* 0x000fe20000010100 */
[----:B------:R-:W-:Y:S02]  /*0850*/  HADD2.F32 R18, -RZ, R2.H0_H0 ;  /* 0x20000002ff127230 */ /* 0x000fe40000004100 */
[----:B------:R-:W-:Y:S01]  /*0860*/  FMUL.FTZ R27, R26, R3 ;  /* 0x000000031a1b7220 */ /* 0x000fe20000410000 */
[----:B------:R-:W-:-:S02]  /*0870*/  HADD2.F32 R19, -RZ, R19.H0_H0 ;  /* 0x20000013ff137230 */ /* 0x000fc40000004100 */
[----:B------:R-:W-:Y:S01]  /*0880*/  FMUL.FTZ R2, R28, R3 ;  /* 0x000000031c027220 */ /* 0x000fe20000410000 */
[----:B-1----:R-:W-:Y:S06]  /*0890*/  @!P1 BRA `(.L_x_615) ;  /* 0x0000000000489947 */ /* 0x002fec0003800000 */
        /* <DEDUP_REMOVED lines=18> */
.L_x_615:
        /* <DEDUP_REMOVED lines=9> */
[----:B------:R-:W-:-:S05]  /*0a50*/  @!P0 F2FP.F16.F32.PACK_AB R19, R2, R19 ;  /* 0x000000130213823e */ /* 0x000fca00000000ff */
[----:B------:R0:W-:Y:S02]  /*0a60*/  @!P0 STG.E desc[UR8][R20.64], R19 ;  /* 0x0000001314008986 */ /* 0x0001e4000c101908 */
.L_x_614:
[----:B------:R-:W-:Y:S02]  /*0a70*/  IADD3 R2, -R9, -0x2, RZ ;  /* 0xfffffffe09027810 */ /* 0x000fe40007ffe1ff */
        /* <DEDUP_REMOVED lines=8> */
.L_x_620:
[----:B-1----:R-:W1:Y:S01]  /*0b00*/  @!P0 LDC.64 R22, c[0x0][0x230] ;  /* 0x00008c00ff168b82 */ /* 0x002e620000000a00 */
[----:B------:R-:W-:Y:S01]  /*0b10*/  IADD3 R27, P1, R9, -0x1, RZ ;  /* 0xffffffff091b7810 */ /* 0x000fe20007f3e0ff */
[----:B------:R-:W-:Y:S01]  /*0b20*/  IMAD.MOV.U32 R18, RZ, RZ, R14 ;  /* 0x000000ffff127224 */ /* 0x000fe200078e000e */
[----:B0-----:R-:W-:Y:S02]  /*0b30*/  MOV R19, R17 ;  /* 0x0000001100137202 */ /* 0x001fe40000000f00 */
[----:B------:R-:W-:Y:S01]  /*0b40*/  IADD3.X R2, R25, -0x1, RZ, P1, !PT ;  /* 0xffffffff19027810 */ /* 0x000fe20000ffe4ff */
        /* <DEDUP_REMOVED lines=10> */
[----:B0-----:R-:W-:-:S04]  /*0bf0*/  @!P0 IADD3 R22, P1, R27, R22, RZ ;  /* 0x000000161b168210 */ /* 0x001fc80007f3e0ff */
[----:B------:R-:W-:-:S05]  /*0c00*/  @!P0 IADD3.X R23, R26, R23, RZ, P1, !PT ;  /* 0x000000171a178210 */ /* 0x000fca0000ffe4ff */
[----:B------:R0:W3:Y:S01]  /*0c10*/  @!P0 LDG.E R22, desc[UR8][R22.64] ;  /* 0x0000000816168981 */ /* 0x0000e2000c1e1900 */
[----:B------:R-:W-:Y:S02]  /*0c20*/  PRMT R26, R26, 0x5410, RZ ;  /* 0x000054101a1a7816 */ /* 0x000fe400000000ff */
[----:B------:R-:W-:Y:S02]  /*0c30*/  ISETP.NE.AND P3, PT, RZ, UR10, PT ;  /* 0x0000000aff007c0c */ /* 0x000fe4000bf65270 */
[----:B0-----:R-:W-:Y:S02]  /*0c40*/  PRMT R23, R23, 0x5410, RZ ;  /* 0x0000541017177816 */ /* 0x001fe400000000ff */
[--C-:B--2---:R-:W-:Y:S02]  /*0c50*/  @!P0 PRMT R26, R26, 0x7610, R28.reuse ;  /* 0x000076101a1a8816 */ /* 0x104fe4000000001c */
[----:B------:R-:W-:Y:S02]  /*0c60*/  @!P0 PRMT R23, R23, 0x5410, R28 ;  /* 0x0000541017178816 */ /* 0x000fe4000000001c */
[----:B------:R-:W-:-:S02]  /*0c70*/  PRMT R26, RZ, 0x7610, R26 ;  /* 0x00007610ff1a7816 */ /* 0x000fc4000000001a */
[----:B------:R-:W-:-:S05]  /*0c80*/  PRMT R23, RZ, 0x7610, R23 ;  /* 0x00007610ff177816 */ /* 0x000fca0000000017 */
[----:B------:R-:W-:-:S05]  /*0c90*/  HADD2.F32 R27, -RZ, R23.H1_H1 ;  /* 0x30000017ff1b7230 */ /* 0x000fca0000004100 */
[----:B------:R-:W-:Y:S01]  /*0ca0*/  FADD.FTZ R28, -R8, R27 ;  /* 0x0000001b081c7221 */ /* 0x000fe20000010100 */
[C---:B---3--:R-:W-:Y:S02]  /*0cb0*/  @!P0 PRMT R26, R22.reuse, 0x7610, R26 ;  /* 0x00007610161a8816 */ /* 0x048fe4000000001a */
[----:B------:R-:W-:-:S03]  /*0cc0*/  @!P0 PRMT R23, R22, 0x7632, R23 ;  /* 0x0000763216178816 */ /* 0x000fc60000000017 */
[--C-:B------:R-:W-:Y:S02]  /*0cd0*/  HADD2.F32 R29, -RZ, R26.reuse.H1_H1 ;  /* 0x3000001aff1d7230 */ /* 0x100fe40000004100 */
[----:B------:R-:W-:-:S03]  /*0ce0*/  HADD2.F32 R26, -RZ, R26.H0_H0 ;  /* 0x2000001aff1a7230 */ /* 0x000fc60000004100 */
[----:B------:R-:W-:Y:S01]  /*0cf0*/  FADD.FTZ R22, -R8, R29 ;  /* 0x0000001d08167221 */ /* 0x000fe20000010100 */
[-C--:B------:R-:W-:Y:S01]  /*0d00*/  FMUL.FTZ R29, R28, R3.reuse ;  /* 0x000000031c1d7220 */ /* 0x080fe20000410000 */
[----:B------:R-:W-:Y:S02]  /*0d10*/  HADD2.F32 R28, -RZ, R23.H0_H0 ;  /* 0x20000017ff1c7230 */ /* 0x000fe40000004100 */
[----:B------:R-:W-:Y:S01]  /*0d20*/  FMUL.FTZ R27, R22, R3 ;  /* 0x00000003161b7220 */ /* 0x000fe20000410000 */
        /* <DEDUP_REMOVED lines=20> */
.L_x_616:
[----:B-----5:R-:W-:Y:S01]  /*0e70*/  FFMA.FTZ R26, R26, R10, -R23 ;  /* 0x0000000a1a1a7223 */ /* 0x020fe20000010817 */
[----:B------:R-:W-:Y:S01]  /*0e80*/  FFMA.FTZ R27, R5, R27, R24 ;  /* 0x0000001b051b7223 */ /* 0x000fe20000010018 */
[----:B------:R-:W0:Y:S01]  /*0e90*/  @!P0 LDC.64 R22, c[0x0][0x210] ;  /* 0x00008400ff168b82 */ /* 0x000e220000000a00 */
[----:B------:R-:W-:Y:S01]  /*0ea0*/  BSSY B0, `(.L_x_617) ;  /* 0x000001b000007945 */ /* 0x000fe20003800000 */
[----:B------:R-:W-:Y:S01]  /*0eb0*/  FMUL.FTZ R26, R26, R3 ;  /* 0x000000031a1a7220 */ /* 0x000fe20000410000 */
[----:B------:R-:W-:Y:S01]  /*0ec0*/  FFMA.FTZ R28, R28, R11, -R27 ;  /* 0x0000000b1c1c7223 */ /* 0x000fe2000001081b */
[----:B------:R-:W-:-:S03]  /*0ed0*/  PRMT R29, RZ, 0x7610, R29 ;  /* 0x00007610ff1d7816 */ /* 0x000fc6000000001d */
[----:B------:R-:W-:-:S05]  /*0ee0*/  @!P0 FMUL.FTZ R21, R28, R3 ;  /* 0x000000031c158220 */ /* 0x000fca0000410000 */
[----:B------:R-:W-:Y:S02]  /*0ef0*/  @!P0 F2FP.F16.F32.PACK_AB R26, R21, R26 ;  /* 0x0000001a151a823e */ /* 0x000fe400000000ff */
[----:B0-----:R-:W-:-:S04]  /*0f00*/  @!P0 LEA R22, P1, R20, R22, 0x1 ;  /* 0x0000001614168211 */ /* 0x001fc800078208ff */
[----:B------:R-:W-:Y:S01]  /*0f10*/  @!P0 LEA.HI.X R23, R20, R23, R2, 0x1, P1 ;  /* 0x0000001714178211 */ /* 0x000fe200008f0c02 */
[----:B------:R-:W-:Y:S02]  /*0f20*/  IMAD R2, R25, UR4, RZ ;  /* 0x0000000419027c24 */ /* 0x000fe4000f8e02ff */
[C---:B------:R-:W-:Y:S01]  /*0f30*/  IMAD.WIDE.U32 R20, R9.reuse, UR4, R18 ;  /* 0x0000000409147c25 */ /* 0x040fe2000f8e0012 */
[----:B------:R-:W-:Y:S01]  /*0f40*/  PRMT R19, RZ, 0x7610, R19 ;  /* 0x00007610ff137816 */ /* 0x000fe20000000013 */
[----:B------:R0:W-:Y:S02]  /*0f50*/  @!P0 STG.E desc[UR8][R22.64], R26 ;  /* 0x0000001a16008986 */ /* 0x0001e4000c101908 */
[----:B------:R-:W-:Y:S01]  /*0f60*/  IMAD R27, R9, UR5, R2 ;  /* 0x00000005091b7c24 */ /* 0x000fe2000f8e0202 */
[----:B------:R-:W-:-:S03]  /*0f70*/  PRMT R2, RZ, 0x5410, RZ ;  /* 0x00005410ff027816 */ /* 0x000fc600000000ff */
[----:B------:R-:W-:Y:S01]  /*0f80*/  IMAD.IADD R27, R21, 0x1, R27 ;  /* 0x00000001151b7824 */ /* 0x000fe200078e021b */
[----:B------:R-:W-:Y:S06]  /*0f90*/  @P0 BRA `(.L_x_618) ;  /* 0x00000000002c0947 */ /* 0x000fec0003800000 */
[C---:B------:R-:W-:Y:S02]  /*0fa0*/  SHF.L.U32 R18, R20.reuse, 0x1, RZ ;  /* 0x0000000114127819 */ /* 0x040fe400000006ff */
[----:B------:R-:W-:Y:S02]  /*0fb0*/  SHF.L.U64.HI R2, R20, 0x1, R27 ;  /* 0x0000000114027819 */ /* 0x000fe4000001021b */
[C---:B0-----:R-:W-:Y:S02]  /*0fc0*/  IADD3 R22, P1, R18.reuse, UR12, RZ ;  /* 0x0000000c12167c10 */ /* 0x041fe4000ff3e0ff */
[----:B------:R-:W-:Y:S02]  /*0fd0*/  IADD3 R18, P2, R18, UR14, RZ ;  /* 0x0000000e12127c10 */ /* 0x000fe4000ff5e0ff */
[C---:B------:R-:W-:Y:S02]  /*0fe0*/  IADD3.X R23, R2.reuse, UR13, RZ, P1, !PT ;  /* 0x0000000d02177c10 */ /* 0x040fe40008ffe4ff */
[----:B------:R-:W-:-:S03]  /*0ff0*/  IADD3.X R19, R2, UR15, RZ, P2, !PT ;  /* 0x0000000f02137c10 */ /* 0x000fc600097fe4ff */
[----:B------:R-:W2:Y:S04]  /*1000*/  LDG.E R22, desc[UR8][R22.64] ;  /* 0x0000000816167981 */ /* 0x000ea8000c1e1900 */
[----:B------:R2:W3:Y:S02]  /*1010*/  LDG.E R18, desc[UR8][R18.64] ;  /* 0x0000000812127981 */ /* 0x0004e4000c1e1900 */
[----:B--2---:R-:W-:Y:S02]  /*1020*/  PRMT R19, R22, 0x7632, R19 ;  /* 0x0000763216137816 */ /* 0x004fe40000000013 */
[C---:B---3--:R-:W-:Y:S02]  /*1030*/  PRMT R2, R18.reuse, 0x5432, R22 ;  /* 0x0000543212027816 */ /* 0x048fe40000000016 */
[----:B------:R-:W-:-:S07]  /*1040*/  PRMT R29, R18, 0x7610, R29 ;  /* 0x00007610121d7816 */ /* 0x000fce000000001d */
.L_x_618:
[----:B------:R-:W-:Y:S05]  /*1050*/  BSYNC B0 ;  /* 0x0000000000007941 */ /* 0x000fea0003800000 */
.L_x_617:
[--C-:B0-----:R-:W-:Y:S02]  /*1060*/  HADD2.F32 R23, -RZ, R2.reuse.H1_H1 ;  /* 0x30000002ff177230 */ /* 0x101fe40000004100 */
[----:B------:R-:W-:Y:S02]  /*1070*/  HADD2.F32 R19, -RZ, R19.H0_H0 ;  /* 0x20000013ff137230 */ /* 0x000fe40000004100 */
[----:B------:R-:W-:Y:S02]  /*1080*/  HADD2.F32 R22, -RZ, R2.H0_H0 ;  /* 0x20000002ff167230 */ /* 0x000fe40000004100 */
[C---:B------:R-:W-:Y:S01]  /*1090*/  FADD.FTZ R18, -R8.reuse, R23 ;  /* 0x0000001708127221 */ /* 0x040fe20000010100 */
[----:B------:R-:W-:Y:S02]  /*10a0*/  HADD2.F32 R29, -RZ, R29.H0_H0 ;  /* 0x2000001dff1d7230 */ /* 0x000fe40000004100 */
[----:B------:R-:W-:Y:S01]  /*10b0*/  FADD.FTZ R26, -R8, R19 ;  /* 0x00000013081a7221 */ /* 0x000fe20000010100 */
[----:B------:R-:W-:-:S03]  /*10c0*/  FMUL.FTZ R23, R18, R3 ;  /* 0x0000000312177220 */ /* 0x000fc60000410000 */
        /* <DEDUP_REMOVED lines=20> */
.L_x_619:
        /* <DEDUP_REMOVED lines=10> */
[----:B------:R-:W-:Y:S02]  /*12b0*/  @!P0 F2FP.F16.F32.PACK_AB R21, R2, R21 ;  /* 0x000000150215823e */ /* 0x000fe400000000ff */
[----:B0-----:R-:W-:-:S04]  /*12c0*/  @!P0 LEA R18, P1, R20, R18, 0x1 ;  /* 0x0000001214128211 */ /* 0x001fc800078208ff */
[----:B------:R-:W-:Y:S02]  /*12d0*/  @!P0 LEA.HI.X R19, R20, R19, R27, 0x1, P1 ;  /* 0x0000001314138211 */ /* 0x000fe400008f0c1b */
[----:B------:R-:W-:-:S03]  /*12e0*/  ISETP.GE.AND P1, PT, R23, R4, PT ;  /* 0x000000041700720c */ /* 0x000fc60003f26270 */
[----:B------:R1:W-:Y:S10]  /*12f0*/  @!P0 STG.E desc[UR8][R18.64], R21 ;  /* 0x0000001512008986 */ /* 0x0003f4000c101908 */
[----:B------:R-:W-:Y:S05]  /*1300*/  @!P1 BRA `(.L_x_620) ;  /* 0xfffffff400fc9947 */ /* 0x000fea000383ffff */
.L_x_613:
        /* <DEDUP_REMOVED lines=44> */
.L_x_621:
        /* <DEDUP_REMOVED lines=11> */
.L_x_4440:


//--------------------- .text._Z32group_norm_nhwc_bwd_scale_kernelI11Fp16IOFp32WLi168EEv26Group_norm_nhwc_bwd_params --------------------------
	.section	.text._Z32group_norm_nhwc_bwd_scale_kernelI11Fp16IOFp32WLi168EEv26Group_norm_nhwc_bwd_params,"ax",@progbits
	.align	128
        .global         _Z32group_norm_nhwc_bwd_scale_kernelI11Fp16IOFp32WLi168EEv26Group_norm_nhwc_bwd_params
        .type           _Z32group_norm_nhwc_bwd_scale_kernelI11Fp16IOFp32WLi168EEv26Group_norm_nhwc_bwd_params,@function
        .size           _Z32group_norm_nhwc_bwd_scale_kernelI11Fp16IOFp32WLi168EEv26Group_norm_nhwc_bwd_params,(.L_x_4441 - _Z32group_norm_nhwc_bwd_scale_kernelI11Fp16IOFp32WLi168EEv26Group_norm_nhwc_bwd_params)
        .other          _Z32group_norm_nhwc_bwd_scale_kernelI11Fp16IOFp32WLi168EEv26Group_norm_nhwc_bwd_params,@"STO_CUDA_ENTRY STV_DEFAULT"
_Z32group_norm_nhwc_bwd_scale_kernelI11Fp16IOFp32WLi168EEv26Group_norm_nhwc_bwd_params:
.text._Z32group_norm_nhwc_bwd_scale_kernelI11Fp16IOFp32WLi168EEv26Group_norm_nhwc_bwd_params:
        /* <DEDUP_REMOVED lines=90> */
.L_x_623:
[----:B------:R-:W-:Y:S05]  /*05a0*/  BSYNC B0 ;  /* 0x0000000000007941 */ /* 0x000fea0003800000 */
.L_x_622:
        /* <DEDUP_REMOVED lines=65> */
.L_x_626:
        /* <DEDUP_REMOVED lines=11> */
.L_x_625:
        /* <DEDUP_REMOVED lines=9> */
.L_x_631:
        /* <DEDUP_REMOVED lines=55> */
.L_x_627:
        /* <DEDUP_REMOVED lines=30> */
.L_x_629:
[----:B------:R-:W-:Y:S05]  /*1050*/  BSYNC B0 ;  /* 0x0000000000007941 */ /* 0x000fea0003800000 */
.L_x_628:
        /* <DEDUP_REMOVED lines=27> */
.L_x_630:
        /* <DEDUP_REMOVED lines=16> */
.L_x_624:
        /* <DEDUP_REMOVED lines=44> */
.L_x_632:
        /* <DEDUP_REMOVED lines=11> */
.L_x_4441:


//--------------------- .text._Z32group_norm_nhwc_bwd_scale_kernelI11Fp16IOFp32WLi64EEv26Group_norm_nhwc_bwd_params --------------------------
	.section	.text._Z32group_norm_nhwc_bwd_scale_kernelI11Fp16IOFp32WLi64EEv26Group_norm_nhwc_bwd_params,"ax",@progbits
	.align	128
        .global         _Z32group_norm_nhwc_bwd_scale_kernelI11Fp16IOFp32WLi64EEv26Group_norm_nhwc_bwd_params
        .type           _Z32group_norm_nhwc_bwd_scale_kernelI11Fp16IOFp32WLi64EEv26Group_norm_nhwc_bwd_params,@function
        .size           _Z32group_norm_nhwc_bwd_scale_kernelI11Fp16IOFp32WLi64EEv26Group_norm_nhwc_bwd_params,(.L_x_4442 - _Z32group_norm_nhwc_bwd_scale_kernelI11Fp16IOFp32WLi64EEv26Group_norm_nhwc_bwd_params)
        .other          _Z32group_norm_nhwc_bwd_scale_kernelI11Fp16IOFp32WLi64EEv26Group_norm_nhwc_bwd_params,@"STO_CUDA_ENTRY STV_DEFAULT"
_Z32group_norm_nhwc_bwd_scale_kernelI11Fp16IOFp32WLi64EEv26Group_norm_nhwc_bwd_params:
.text._Z32group_norm_nhwc_bwd_scale_kernelI11Fp16IOFp32WLi64EEv26Group_norm_nhwc_bwd_params:
        /* <DEDUP_REMOVED lines=90> */
.L_x_634:
[----:B------:R-:W-:Y:S05]  /*05a0*/  BSYNC B0 ;  /* 0x0000000000007941 */ /* 0x000fea0003800000 */
.L_x_633:
        /* <DEDUP_REMOVED lines=65> */
.L_x_637:
        /* <DEDUP_REMOVED lines=11> */
.L_x_636:
        /* <DEDUP_REMOVED lines=9> */
.L_x_642:
        /* <DEDUP_REMOVED lines=55> */
.L_x_638:
        /* <DEDUP_REMOVED lines=30> */
.L_x_640:
[----:B------:R-:W-:Y:S05]  /*1050*/  BSYNC B0 ;  /* 0x0000000000007941 */ /* 0x000fea0003800000 */
.L_x_639:
        /* <DEDUP_REMOVED lines=27> */
.L_x_641:
        /* <DEDUP_REMOVED lines=16> */
.L_x_635:
        /* <DEDUP_REMOVED lines=44> */
.L_x_643:
        /* <DEDUP_REMOVED lines=11> */
.L_x_4442:


//--------------------- .text._Z32group_norm_nhwc_bwd_scale_kernelI11Fp16IOFp32WLi128EEv26Group_norm_nhwc_bwd_params --------------------------
	.section	.text._Z32group_norm_nhwc_bwd_scale_kernelI11Fp16IOFp32WLi128EEv26Group_norm_nhwc_bwd_params,"ax",@progbits
	.align	128
        .global         _Z32group_norm_nhwc_bwd_scale_kernelI11Fp16IOFp32WLi128EEv26Group_norm_nhwc_bwd_params
        .type           _Z32group_norm_nhwc_bwd_scale_kernelI11Fp16IOFp32WLi128EEv26Group_norm_nhwc_bwd_params,@function
        .size           _Z32group_norm_nhwc_bwd_scale_kernelI11Fp16IOFp32WLi128EEv26Group_norm_nhwc_bwd_params,(.L_x_4443 - _Z32group_norm_nhwc_bwd_scale_kernelI11Fp16IOFp32WLi128EEv26Group_norm_nhwc_bwd_params)
        .other          _Z32group_norm_nhwc_bwd_scale_kernelI11Fp16IOFp32WLi128EEv26Group_norm_nhwc_bwd_params,@"STO_CUDA_ENTRY STV_DEFAULT"
_Z32group_norm_nhwc_bwd_scale_kernelI11Fp16IOFp32WLi128EEv26Group_norm_nhwc_bwd_params:
.text._Z32group_norm_nhwc_bwd_scale_kernelI11Fp16IOFp32WLi128EEv26Group_norm_nhwc_bwd_params:
        /* <DEDUP_REMOVED lines=90> */
.L_x_645:
[----:B------:R-:W-:Y:S05]  /*05a0*/  BSYNC B0 ;  /* 0x0000000000007941 */ /* 0x000fea0003800000 */
.L_x_644:
        /* <DEDUP_REMOVED lines=65> */
.L_x_648:
        /* <DEDUP_REMOVED lines=11> */
.L_x_647:
        /* <DEDUP_REMOVED lines=9> */
.L_x_653:
        /* <DEDUP_REMOVED lines=55> */
.L_x_649:
        /* <DEDUP_REMOVED lines=30> */
.L_x_651:
[----:B------:R-:W-:Y:S05]  /*1050*/  BSYNC B0 ;  /* 0x0000000000007941 */ /* 0x000fea0003800000 */
.L_x_650:
        /* <DEDUP_REMOVED lines=27> */
.L_x_652:
        /* <DEDUP_REMOVED lines=16> */
.L_x_646:
        /* <DEDUP_REMOVED lines=44> */
.L_x_654:
        /* <DEDUP_REMOVED lines=11> */
.L_x_4443:


//--------------------- .text._Z32group_norm_nhwc_bwd_scale_kernelI11Fp16IOFp32WLi192EEv26Group_norm_nhwc_bwd_params --------------------------
	.section	.text._Z32group_norm_nhwc_bwd_scale_kernelI11Fp16IOFp32WLi192EEv26Group_norm_nhwc_bwd_params,"ax",@progbits
	.align	128
        .global         _Z32group_norm_nhwc_bwd_scale_kernelI11Fp16IOFp32WLi192EEv26Group_norm_nhwc_bwd_params
        .type           _Z32group_norm_nhwc_bwd_scale_kernelI11Fp16IOFp32WLi192EEv26Group_norm_nhwc_bwd_params,@function
        .size           _Z32group_norm_nhwc_bwd_scale_kernelI11Fp16IOFp32WLi192EEv26Group_norm_nhwc_bwd_params,(.L_x_4444 - _Z32group_norm_nhwc_bwd_scale_kernelI11Fp16IOFp32WLi192EEv26Group_norm_nhwc_bwd_params)
        .other          _Z32group_norm_nhwc_bwd_scale_kernelI11Fp16IOFp32WLi192EEv26Group_norm_nhwc_bwd_params,@"STO_CUDA_ENTRY STV_DEFAULT"
_Z32group_norm_nhwc_bwd_scale_kernelI11Fp16IOFp32WLi192EEv26Group_norm_nhwc_bwd_params:
.text._Z32group_norm_nhwc_bwd_scale_kernelI11Fp16IOFp32WLi192EEv26Group_norm_nhwc_bwd_params:
        /* <DEDUP_REMOVED lines=90> */
.L_x_656:
[----:B------:R-:W-:Y:S05]  /*05a0*/  BSYNC B0 ;  /* 0x0000000000007941 */ /* 0x000fea0003800000 */
.L_x_655:
        /* <DEDUP_REMOVED lines=65> */
.L_x_659:
        /* <DEDUP_REMOVED lines=11> */
.L_x_658:
        /* <DEDUP_REMOVED lines=9> */
.L_x_664:
        /* <DEDUP_REMOVED lines=55> */
.L_x_660:
        /* <DEDUP_REMOVED lines=30> */
.L_x_662:
[----:B------:R-:W-:Y:S05]  /*1050*/  BSYNC B0 ;  /* 0x0000000000007941 */ /* 0x000fea0003800000 */
.L_x_661:
        /* <DEDUP_REMOVED lines=27> */
.L_x_663:
        /* <DEDUP_REMOVED lines=16> */
.L_x_657:
        /* <DEDUP_REMOVED lines=44> */
.L_x_665:
        /* <DEDUP_REMOVED lines=11> */
.L_x_4444:


//--------------------- .text._Z32group_norm_nhwc_bwd_scale_kernelI11Fp16IOFp32WLi448EEv26Group_norm_nhwc_bwd_params --------------------------
	.section	.text._Z32group_norm_nhwc_bwd_scale_kernelI11Fp16IOFp32WLi448EEv26Group_norm_nhwc_bwd_params,"ax",@progbits
	.align	128
        .global         _Z32group_norm_nhwc_bwd_scale_kernelI11Fp16IOFp32WLi448EEv26Group_norm_nhwc_bwd_params
        .type           _Z32group_norm_nhwc_bwd_scale_kernelI11Fp16IOFp32WLi448EEv26Group_norm_nhwc_bwd_params,@function
        .size           _Z32group_norm_nhwc_bwd_scale_kernelI11Fp16IOFp32WLi448EEv26Group_norm_nhwc_bwd_params,(.L_x_4445 - _Z32group_norm_nhwc_bwd_scale_kernelI11Fp16IOFp32WLi448EEv26Group_norm_nhwc_bwd_params)
        .other          _Z32group_norm_nhwc_bwd_scale_kernelI11Fp16IOFp32WLi448EEv26Group_norm_nhwc_bwd_params,@"STO_CUDA_ENTRY STV_DEFAULT"
_Z32group_norm_nhwc_bwd_scale_kernelI11Fp16IOFp32WLi448EEv26Group_norm_nhwc_bwd_params:
.text._Z32group_norm_nhwc_bwd_scale_kernelI11Fp16IOFp32WLi448EEv26Group_norm_nhwc_bwd_params:
        /* <DEDUP_REMOVED lines=90> */
.L_x_667:
[----:B------:R-:W-:Y:S05]  /*05a0*/  BSYNC B0 ;  /* 0x0000000000007941 */ /* 0x000fea0003800000 */
.L_x_666:
        /* <DEDUP_REMOVED lines=65> */
.L_x_670:
        /* <DEDUP_REMOVED lines=11> */
.L_x_669:
        /* <DEDUP_REMOVED lines=9> */
.L_x_675:
        /* <DEDUP_REMOVED lines=55> */
.L_x_671:
        /* <DEDUP_REMOVED lines=30> */
.L_x_673:
[----:B------:R-:W-:Y:S05]  /*1050*/  BSYNC B0 ;  /* 0x0000000000007941 */ /* 0x000fea0003800000 */
.L_x_672:
        /* <DEDUP_REMOVED lines=27> */
.L_x_674:
        /* <DEDUP_REMOVED lines=16> */
.L_x_668:
        /* <DEDUP_REMOVED lines=44> */
.L_x_676:
        /* <DEDUP_REMOVED lines=11> */
.L_x_4445:


//--------------------- .text._Z32group_norm_nhwc_bwd_scale_kernelI11Fp16IOFp32WLi256EEv26Group_norm_nhwc_bwd_params --------------------------
	.section	.text._Z32group_norm_nhwc_bwd_scale_kernelI11Fp16IOFp32WLi256EEv26Group_norm_nhwc_bwd_params,"ax",@progbits
	.align	128
        .global         _Z32group_norm_nhwc_bwd_scale_kernelI11Fp16IOFp32WLi256EEv26Group_norm_nhwc_bwd_params
        .type           _Z32group_norm_nhwc_bwd_scale_kernelI11Fp16IOFp32WLi256EEv26Group_norm_nhwc_bwd_params,@function
        .size           _Z32group_norm_nhwc_bwd_scale_kernelI11Fp16IOFp32WLi256EEv26Group_norm_nhwc_bwd_params,(.L_x_4446 - _Z32group_norm_nhwc_bwd_scale_kernelI11Fp16IOFp32WLi256EEv26Group_norm_nhwc_bwd_params)
        .other          _Z32group_norm_nhwc_bwd_scale_kernelI11Fp16IOFp32WLi256EEv26Group_norm_nhwc_bwd_params,@"STO_CUDA_ENTRY STV_DEFAULT"
_Z32group_norm_nhwc_bwd_scale_kernelI11Fp16IOFp32WLi256EEv26Group_norm_nhwc_bwd_params:
.text._Z32group_norm_nhwc_bwd_scale_kernelI11Fp16IOFp32WLi256EEv26Group_norm_nhwc_bwd_params:
        /* <DEDUP_REMOVED lines=90> */
.L_x_678:
[----:B------:R-:W-:Y:S05]  /*05a0*/  BSYNC B0 ;  /* 0x0000000000007941 */ /* 0x000fea0003800000 */
.L_x_677:
        /* <DEDUP_REMOVED lines=65> */
.L_x_681:
        /* <DEDUP_REMOVED lines=11> */
.L_x_680:
        /* <DEDUP_REMOVED lines=9> */
.L_x_686:
        /* <DEDUP_REMOVED lines=55> */
.L_x_682:
        /* <DEDUP_REMOVED lines=30> */
.L_x_684:
[----:B------:R-:W-:Y:S05]  /*1050*/  BSYNC B0 ;  /* 0x0000000000007941 */ /* 0x000fea0003800000 */
.L_x_683:
        /* <DEDUP_REMOVED lines=27> */
.L_x_685:
        /* <DEDUP_REMOVED lines=16> */
.L_x_679:
        /* <DEDUP_REMOVED lines=44> */
.L_x_687:
        /* <DEDUP_REMOVED lines=11> */
.L_x_4446:


//--------------------- .text._Z32group_norm_nhwc_bwd_scale_kernelI11Fp16IOFp32WLi120EEv26Group_norm_nhwc_bwd_params --------------------------
	.section	.text._Z32group_norm_nhwc_bwd_scale_kernelI11Fp16IOFp32WLi120EEv26Group_norm_nhwc_bwd_params,"ax",@progbits
	.align	128
        .global         _Z32group_norm_nhwc_bwd_scale_kernelI11Fp16IOFp32WLi120EEv26Group_norm_nhwc_bwd_params
        .type           _Z32group_norm_nhwc_bwd_scale_kernelI11Fp16IOFp32WLi120EEv26Group_norm_nhwc_bwd_params,@function
        .size           _Z32group_norm_nhwc_bwd_scale_kernelI11Fp16IOFp32WLi120EEv26Group_norm_nhwc_bwd_params,(.L_x_4447 - _Z32group_norm_nhwc_bwd_scale_kernelI11Fp16IOFp32WLi120EEv26Group_norm_nhwc_bwd_params)
        .other          _Z32group_norm_nhwc_bwd_scale_kernelI11Fp16IOFp32WLi120EEv26Group_norm_nhwc_bwd_params,@"STO_CUDA_ENTRY STV_DEFAULT"
_Z32group_norm_nhwc_bwd_scale_kernelI11Fp16IOFp32WLi120EEv26Group_norm_nhwc_bwd_params:
.text._Z32group_norm_nhwc_bwd_scale_kernelI11Fp16IOFp32WLi120EEv26Group_norm_nhwc_bwd_params:
        /* <DEDUP_REMOVED lines=90> */
.L_x_689:
[----:B------:R-:W-:Y:S05]  /*05a0*/  BSYNC B0 ;  /* 0x0000000000007941 */ /* 0x000fea0003800000 */
.L_x_688:
        /* <DEDUP_REMOVED lines=65> */
.L_x_692:
        /* <DEDUP_REMOVED lines=11> */
.L_x_691:
        /* <DEDUP_REMOVED lines=9> */
.L_x_697:
        /* <DEDUP_REMOVED lines=55> */
.L_x_693:
        /* <DEDUP_REMOVED lines=30> */
.L_x_695:
[----:B------:R-:W-:Y:S05]  /*1050*/  BSYNC B0 ;  /* 0x0000000000007941 */ /* 0x000fea0003800000 */
.L_x_694:
        /* <DEDUP_REMOVED lines=27> */
.L_x_696:
        /* <DEDUP_REMOVED lines=16> */
.L_x_690:
        /* <DEDUP_REMOVED lines=44> */
.L_x_698:
        /* <DEDUP_REMOVED lines=11> */
.L_x_4447:


//--------------------- .text._Z32group_norm_nhwc_bwd_scale_kernelI11Fp16IOFp32WLi140EEv26Group_norm_nhwc_bwd_params --------------------------
	.section	.text._Z32group_norm_nhwc_bwd_scale_kernelI11Fp16IOFp32WLi140EEv26Group_norm_nhwc_bwd_params,"ax",@progbits
	.align	128
        .global         _Z32group_norm_nhwc_bwd_scale_kernelI11Fp16IOFp32WLi140EEv26Group_norm_nhwc_bwd_params
        .type           _Z32group_norm_nhwc_bwd_scale_kernelI11Fp16IOFp32WLi140EEv26Group_norm_nhwc_bwd_params,@function
        .size           _Z32group_norm_nhwc_bwd_scale_kernelI11Fp16IOFp32WLi140EEv26Group_norm_nhwc_bwd_params,(.L_x_4448 - _Z32group_norm_nhwc_bwd_scale_kernelI11Fp16IOFp32WLi140EEv26Group_norm_nhwc_bwd_params)
        .other          _Z32group_norm_nhwc_bwd_scale_kernelI11Fp16IOFp32WLi140EEv26Group_norm_nhwc_bwd_params,@"STO_CUDA_ENTRY STV_DEFAULT"
_Z32group_norm_nhwc_bwd_scale_kernelI11Fp16IOFp32WLi140EEv26Group_norm_nhwc_bwd_params:
.text._Z32group_norm_nhwc_bwd_scale_kernelI11Fp16IOFp32WLi140EEv26Group_norm_nhwc_bwd_params:
        /* <DEDUP_REMOVED lines=90> */
.L_x_700:
[----:B------:R-:W-:Y:S05]  /*05a0*/  BSYNC B0 ;  /* 0x0000000000007941 */ /* 0x000fea0003800000 */
.L_x_699:
        /* <DEDUP_REMOVED lines=65> */
.L_x_703:
        /* <DEDUP_REMOVED lines=11> */
.L_x_702:
        /* <DEDUP_REMOVED lines=9> */
.L_x_708:
        /* <DEDUP_REMOVED lines=55> */
.L_x_704:
        /* <DEDUP_REMOVED lines=30> */
.L_x_706:
[----:B------:R-:W-:Y:S05]  /*1050*/  BSYNC B0 ;  /* 0x0000000000007941 */ /* 0x000fea0003800000 */
.L_x_705:
        /* <DEDUP_REMOVED lines=27> */
.L_x_707:
        /* <DEDUP_REMOVED lines=16> */
.L_x_701:
        /* <DEDUP_REMOVED lines=44> */
.L_x_709:
        /* <DEDUP_REMOVED lines=11> */
.L_x_4448:


//--------------------- .text._Z32group_norm_nhwc_bwd_scale_kernelI11Fp16IOFp32WLi160EEv26Group_norm_nhwc_bwd_params --------------------------
	.section	.text._Z32group_norm_nhwc_bwd_scale_kernelI11Fp16IOFp32WLi160EEv26Group_norm_nhwc_bwd_params,"ax",@progbits
	.align	128
        .global         _Z32group_norm_nhwc_bwd_scale_kernelI11Fp16IOFp32WLi160EEv26Group_norm_nhwc_bwd_params
        .type           _Z32group_norm_nhwc_bwd_scale_kernelI11Fp16IOFp32WLi160EEv26Group_norm_nhwc_bwd_params,@function
        .size           _Z32group_norm_nhwc_bwd_scale_kernelI11Fp16IOFp32WLi160EEv26Group_norm_nhwc_bwd_params,(.L_x_4449 - _Z32group_norm_nhwc_bwd_scale_kernelI11Fp16IOFp32WLi160EEv26Group_norm_nhwc_bwd_params)
        .other          _Z32group_norm_nhwc_bwd_scale_kernelI11Fp16IOFp32WLi160EEv26Group_norm_nhwc_bwd_params,@"STO_CUDA_ENTRY STV_DEFAULT"
_Z32group_norm_nhwc_bwd_scale_kernelI11Fp16IOFp32WLi160EEv26Group_norm_nhwc_bwd_params:
.text._Z32group_norm_nhwc_bwd_scale_kernelI11Fp16IOFp32WLi160EEv26Group_norm_nhwc_bwd_params:
        /* <DEDUP_REMOVED lines=90> */
.L_x_711:
[----:B------:R-:W-:Y:S05]  /*05a0*/  BSYNC B0 ;  /* 0x0000000000007941 */ /* 0x000fea0003800000 */
.L_x_710:
        /* <DEDUP_REMOVED lines=65> */
.L_x_714:
        /* <DEDUP_REMOVED lines=11> */
.L_x_713:
        /* <DEDUP_REMOVED lines=9> */
.L_x_719:
        /* <DEDUP_REMOVED lines=55> */
.L_x_715:
        /* <DEDUP_REMOVED lines=30> */
.L_x_717:
[----:B------:R-:W-:Y:S05]  /*1050*/  BSYNC B0 ;  /* 0x0000000000007941 */ /* 0x000fea0003800000 */
.L_x_716:
        /* <DEDUP_REMOVED lines=27> */
.L_x_718:
        /* <DEDUP_REMOVED lines=16> */
.L_x_712:
        /* <DEDUP_REMOVED lines=44> */
.L_x_720:
        /* <DEDUP_REMOVED lines=11> */
.L_x_4449:


//--------------------- .text._Z32group_norm_nhwc_bwd_scale_kernelI11Fp16IOBf16WLi196EEv26Group_norm_nhwc_bwd_params --------------------------
	.section	.text._Z32group_norm_nhwc_bwd_scale_kernelI11Fp16IOBf16WLi196EEv26Group_norm_nhwc_bwd_params,"ax",@progbits
	.align	128
        .global         _Z32group_norm_nhwc_bwd_scale_kernelI11Fp16IOBf16WLi196EEv26Group_norm_nhwc_bwd_params
        .type           _Z32group_norm_nhwc_bwd_scale_kernelI11Fp16IOBf16WLi196EEv26Group_norm_nhwc_bwd_params,@function
        .size           _Z32group_norm_nhwc_bwd_scale_kernelI11Fp16IOBf16WLi196EEv26Group_norm_nhwc_bwd_params,(.L_x_4450 - _Z32group_norm_nhwc_bwd_scale_kernelI11Fp16IOBf16WLi196EEv26Group_norm_nhwc_bwd_params)
        .other          _Z32group_norm_nhwc_bwd_scale_kernelI11Fp16IOBf16WLi196EEv26Group_norm_nhwc_bwd_params,@"STO_CUDA_ENTRY STV_DEFAULT"
_Z32group_norm_nhwc_bwd_scale_kernelI11Fp16IOBf16WLi196EEv26Group_norm_nhwc_bwd_params:
.text._Z32group_norm_nhwc_bwd_scale_kernelI11Fp16IOBf16WLi196EEv26Group_norm_nhwc_bwd_params:
        /* <DEDUP_REMOVED lines=16> */
[----:B--2---:R-:W-:Y:S02]  /*0100*/  IADD3 R2, R0, 0xffffffe, RZ ;  /* 0x0ffffffe00027810 */ /* 0x004fe40007ffe0ff */
[----:B------:R-:W-:-:S04]  /*0110*/  IABS R0, R16 ;  /* 0x0000001000007213 */ /* 0x000fc80000000000 */
        /* <DEDUP_REMOVED lines=73> */
[----:B--2---:R-:W-:Y:S01]  /*05b0*/  SHF.L.U32 R7, R7, 0x10, RZ ;  /* 0x0000001007077819 */ /* 0x004fe200000006ff */
[----:B---3--:R-:W-:Y:S01]  /*05c0*/  IMAD.U32 R4, R4, 0x10000, RZ ;  /* 0x0001000004047824 */ /* 0x008fe200078e00ff */
[----:B----4-:R-:W-:-:S02]  /*05d0*/  @P1 SHF.L.U32 R5, R15, 0x10, RZ ;  /* 0x000000100f051819 */ /* 0x010fc400000006ff */
[----:B-----5:R-:W-:-:S07]  /*05e0*/  @P1 SHF.L.U32 R6, R13, 0x10, RZ ;  /* 0x000000100d061819 */ /* 0x020fce00000006ff */
.L_x_722:
[----:B------:R-:W-:Y:S05]  /*05f0*/  BSYNC B0 ;  /* 0x0000000000007941 */ /* 0x000fea0003800000 */
.L_x_721:
        /* <DEDUP_REMOVED lines=22> */
[----:B0-----:R-:W-:-:S04]  /*0760*/  @!P0 IADD3 R24, P1, R27, R18, RZ ;  /* 0x000000121b188210 */ /* 0x001fc80007f3e0ff */
[C---:B------:R-:W-:Y:S02]  /*0770*/  @!P0 IADD3.X R25, R28.reuse, R19, RZ, P1, !PT ;  /* 0x000000131c198210 */ /* 0x040fe40000ffe4ff */
[----:B------:R-:W0:Y:S01]  /*0780*/  @!P0 LDC.64 R18, c[0x0][0x210] ;  /* 0x00008400ff128b82 */ /* 0x000e220000000a00 */
[----:B-1----:R-:W-:Y:S02]  /*0790*/  @!P0 IADD3 R20, P1, R27, R20, RZ ;  /* 0x000000141b148210 */ /* 0x002fe40007f3e0ff */
[----:B------:R1:W2:Y:S03]  /*07a0*/  @!P0 LDG.E R24, desc[UR8][R24.64] ;  /* 0x0000000818188981 */ /* 0x0002a6000c1e1900 */
[----:B------:R-:W-:-:S05]  /*07b0*/  @!P0 IMAD.X R21, R28, 0x1, R21, P1 ;  /* 0x000000011c158824 */ /* 0x000fca00008e0615 */
[----:B------:R3:W4:Y:S01]  /*07c0*/  @!P0 LDG.E R20, desc[UR8][R20.64] ;  /* 0x0000000814148981 */ /* 0x000722000c1e1900 */
[----:B-1----:R-:W-:Y:S02]  /*07d0*/  PRMT R25, RZ, 0x7610, R25 ;  /* 0x00007610ff197816 */ /* 0x002fe40000000019 */
[----:B------:R-:W-:Y:S02]  /*07e0*/  ISETP.NE.AND P1, PT, RZ, UR10, PT ;  /* 0x0000000aff007c0c */ /* 0x000fe4000bf25270 */
[----:B------:R-:W-:Y:S02]  /*07f0*/  PRMT R28, RZ, 0x7610, R28 ;  /* 0x00007610ff1c7816 */ /* 0x000fe4000000001c */
[----:B---3--:R-:W-:-:S04]  /*0800*/  PRMT R21, R21, 0x5410, RZ ;  /* 0x0000541015157816 */ /* 0x008fc800000000ff */
[----:B--2---:R-:W-:Y:S02]  /*0810*/  @!P0 PRMT R21, R21, 0x5410, R24 ;  /* 0x0000541015158816 */ /* 0x004fe40000000018 */
[----:B------:R-:W-:Y:S02]  /*0820*/  @!P0 PRMT R25, R24, 0x7632, R25 ;  /* 0x0000763218198816 */ /* 0x000fe40000000019 */
[----:B------:R-:W-:-:S03]  /*0830*/  PRMT R21, RZ, 0x7610, R21 ;  /* 0x00007610ff157816 */ /* 0x000fc60000000015 */
[----:B------:R-:W-:Y:S02]  /*0840*/  HADD2.F32 R25, -RZ, R25.H0_H0 ;  /* 0x20000019ff197230 */ /* 0x000fe40000004100 */
[----:B------:R-:W-:Y:S01]  /*0850*/  HADD2.F32 R27, -RZ, R21.H1_H1 ;  /* 0x30000015ff1b7230 */ /* 0x000fe20000004100 */
[C---:B----4-:R-:W-:Y:S02]  /*0860*/  @!P0 PRMT R21, R20.reuse, 0x7610, R21 ;  /* 0x0000761014158816 */ /* 0x050fe40000000015 */
[----:B------:R-:W-:Y:S01]  /*0870*/  @!P0 PRMT R28, R20, 0x7632, R28 ;  /* 0x00007632141c8816 */ /* 0x000fe2000000001c */
[C---:B------:R-:W-:Y:S01]  /*0880*/  FADD.FTZ R25, -R14.reuse, R25 ;  /* 0x000000190e197221 */ /* 0x040fe20000010100 */
[----:B------:R-:W-:Y:S01]  /*0890*/  FADD.FTZ R27, -R14, R27 ;  /* 0x0000001b0e1b7221 */ /* 0x000fe20000010100 */
[----:B------:R-:W-:Y:S02]  /*08a0*/  HADD2.F32 R21, -RZ, R21.H0_H0 ;  /* 0x20000015ff157230 */ /* 0x000fe40000004100 */
[----:B------:R-:W-:-:S02]  /*08b0*/  HADD2.F32 R28, -RZ, R28.H0_H0 ;  /* 0x2000001cff1c7230 */ /* 0x000fc40000004100 */
[-C--:B------:R-:W-:Y:S01]  /*08c0*/  FMUL.FTZ R24, R27, R2.reuse ;  /* 0x000000021b187220 */ /* 0x080fe20000410000 */
        /* <DEDUP_REMOVED lines=20> */
.L_x_725:
        /* <DEDUP_REMOVED lines=9> */
[----:B------:R-:W-:-:S05]  /*0aa0*/  @!P0 F2FP.F16.F32.PACK_AB R15, R20, R21 ;  /* 0x00000015140f823e */ /* 0x000fca00000000ff */
[----:B------:R0:W-:Y:S02]  /*0ab0*/  @!P0 STG.E desc[UR8][R18.64], R15 ;  /* 0x0000000f12008986 */ /* 0x0001e4000c101908 */
.L_x_724:
        /* <DEDUP_REMOVED lines=9> */
.L_x_730:
[----:B0-----:R-:W0:Y:S01]  /*0b50*/  @!P0 LDC.64 R20, c[0x0][0x230] ;  /* 0x00008c00ff148b82 */ /* 0x001e220000000a00 */
[----:B------:R-:W-:Y:S02]  /*0b60*/  IADD3 R27, P1, R23, -0x1, RZ ;  /* 0xffffffff171b7810 */ /* 0x000fe40007f3e0ff */
[----:B------:R-:W-:Y:S02]  /*0b70*/  MOV R19, R13 ;  /* 0x0000000d00137202 */ /* 0x000fe40000000f00 */
[----:B------:R-:W-:-:S05]  /*0b80*/  IADD3.X R18, R15, -0x1, RZ, P1, !PT ;  /* 0xffffffff0f127810 */ /* 0x000fca0000ffe4ff */
[----:B------:R-:W-:Y:S02]  /*0b90*/  IMAD R22, R18, UR4, RZ ;  /* 0x0000000412167c24 */ /* 0x000fe4000f8e02ff */
[----:B------:R-:W-:-:S04]  /*0ba0*/  IMAD.MOV.U32 R18, RZ, RZ, R10 ;  /* 0x000000ffff127224 */ /* 0x000fc800078e000a */
        /* <DEDUP_REMOVED lines=49> */
.L_x_726:
[----:B------:R-:W-:Y:S01]  /*0ec0*/  FFMA.FTZ R25, R20, R4, -R21 ;  /* 0x0000000414197223 */ /* 0x000fe20000010815 */
[----:B------:R-:W-:Y:S01]  /*0ed0*/  FFMA.FTZ R29, R8, R29, R9 ;  /* 0x0000001d081d7223 */ /* 0x000fe20000010009 */
[----:B------:R-:W0:Y:S01]  /*0ee0*/  @!P0 LDC.64 R20, c[0x0][0x210] ;  /* 0x00008400ff148b82 */ /* 0x000e220000000a00 */
[----:B------:R-:W-:Y:S02]  /*0ef0*/  IMAD R26, R15, UR4, RZ ;  /* 0x000000040f1a7c24 */ /* 0x000fe4000f8e02ff */
[-C--:B------:R-:W-:Y:S01]  /*0f00*/  FMUL.FTZ R25, R25, R2.reuse ;  /* 0x0000000219197220 */ /* 0x080fe20000410000 */
[----:B------:R-:W-:Y:S01]  /*0f10*/  FFMA.FTZ R29, R22, R7, -R29 ;  /* 0x00000007161d7223 */ /* 0x000fe2000001081d */
[----:B------:R-:W-:Y:S03]  /*0f20*/  BSSY B0, `(.L_x_727) ;  /* 0x0000018000007945 */ /* 0x000fe60003800000 */
[----:B------:R-:W-:-:S05]  /*0f30*/  @!P0 FMUL.FTZ R22, R29, R2 ;  /* 0x000000021d168220 */ /* 0x000fca0000410000 */
[----:B------:R-:W-:Y:S02]  /*0f40*/  @!P0 F2FP.F16.F32.PACK_AB R29, R22, R25 ;  /* 0x00000019161d823e */ /* 0x000fe400000000ff */
[----:B0-----:R-:W-:-:S04]  /*0f50*/  @!P0 LEA R20, P1, R24, R20, 0x1 ;  /* 0x0000001418148211 */ /* 0x001fc800078208ff */
[----:B------:R-:W-:Y:S01]  /*0f60*/  @!P0 LEA.HI.X R21, R24, R21, R27, 0x1, P1 ;  /* 0x0000001518158211 */ /* 0x000fe200008f0c1b */
[----:B------:R-:W-:Y:S01]  /*0f70*/  IMAD.WIDE.U32 R24, R23, UR4, R18 ;  /* 0x0000000417187c25 */ /* 0x000fe2000f8e0012 */
[----:B------:R-:W-:-:S03]  /*0f80*/  PRMT R19, RZ, 0x5410, RZ ;  /* 0x00005410ff137816 */ /* 0x000fc600000000ff */
[--C-:B------:R-:W-:Y:S01]  /*0f90*/  IMAD R27, R23, UR5, R26.reuse ;  /* 0x00000005171b7c24 */ /* 0x100fe2000f8e021a */
[----:B------:R0:W-:Y:S01]  /*0fa0*/  @!P0 STG.E desc[UR8][R20.64], R29 ;  /* 0x0000001d14008986 */ /* 0x0001e2000c101908 */
[----:B------:R-:W-:Y:S02]  /*0fb0*/  PRMT R26, RZ, 0x7610, R26 ;  /* 0x00007610ff1a7816 */ /* 0x000fe4000000001a */
[----:B------:R-:W-:Y:S01]  /*0fc0*/  IMAD.IADD R27, R25, 0x1, R27 ;  /* 0x00000001191b7824 */ /* 0x000fe200078e021b */
[----:B0-----:R-:W-:Y:S01]  /*0fd0*/  PRMT R21, RZ, 0x7610, R21 ;  /* 0x00007610ff157816 */ /* 0x001fe20000000015 */
        /* <DEDUP_REMOVED lines=12> */
.L_x_728:
[----:B------:R-:W-:Y:S05]  /*10a0*/  BSYNC B0 ;  /* 0x0000000000007941 */ /* 0x000fea0003800000 */
.L_x_727:
[--C-:B------:R-:W-:Y:S02]  /*10b0*/  HADD2.F32 R29, -RZ, R19.reuse.H0_H0 ;  /* 0x20000013ff1d7230 */ /* 0x100fe40000004100 */
[----:B------:R-:W-:Y:S02]  /*10c0*/  HADD2.F32 R19, -RZ, R19.H1_H1 ;  /* 0x30000013ff137230 */ /* 0x000fe40000004100 */
        /* <DEDUP_REMOVED lines=25> */
.L_x_729:
[----:B------:R-:W0:Y:S01]  /*1260*/  @!P0 LDC.64 R18, c[0x0][0x210] ;  /* 0x00008400ff128b82 */ /* 0x000e220000000a00 */
[C-C-:B------:R-:W-:Y:S01]  /*1270*/  FFMA.FTZ R22, R8.reuse, R22, R9.reuse ;  /* 0x0000001608167223 */ /* 0x140fe20000010009 */
[----:B------:R-:W-:-:S03]  /*1280*/  FFMA.FTZ R25, R8, R20, R9 ;  /* 0x0000001408197223 */ /* 0x000fc60000010009 */
[----:B------:R-:W-:Y:S01]  /*1290*/  FFMA.FTZ R21, R21, R4, -R22 ;  /* 0x0000000415157223 */ /* 0x000fe20000010816 */
[----:B------:R-:W-:-:S03]  /*12a0*/  FFMA.FTZ R25, R26, R7, -R25 ;  /* 0x000000071a197223 */ /* 0x000fc60000010819 */
[-C--:B------:R-:W-:Y:S01]  /*12b0*/  FMUL.FTZ R21, R21, R2.reuse ;  /* 0x0000000215157220 */ /* 0x080fe20000410000 */
[----:B------:R-:W-:-:S05]  /*12c0*/  @!P0 FMUL.FTZ R20, R25, R2 ;  /* 0x0000000219148220 */ /* 0x000fca0000410000 */
[----:B------:R-:W-:Y:S02]  /*12d0*/  @!P0 F2FP.F16.F32.PACK_AB R21, R20, R21 ;  /* 0x000000151415823e */ /* 0x000fe400000000ff */
        /* <DEDUP_REMOVED lines=8> */
.L_x_723:
        /* <DEDUP_REMOVED lines=46> */
.L_x_731:
        /* <DEDUP_REMOVED lines=12> */
.L_x_4450:


//--------------------- .text._Z32group_norm_nhwc_bwd_scale_kernelI11Fp16IOBf16WLi168EEv26Group_norm_nhwc_bwd_params --------------------------
	.section	.text._Z32group_norm_nhwc_bwd_scale_kernelI11Fp16IOBf16WLi168EEv26Group_norm_nhwc_bwd_params,"ax",@progbits
	.align	128
        .global         _Z32group_norm_nhwc_bwd_scale_kernelI11Fp16IOBf16WLi168EEv26Group_norm_nhwc_bwd_params
        .type           _Z32group_norm_nhwc_bwd_scale_kernelI11Fp16IOBf16WLi168EEv26Group_norm_nhwc_bwd_params,@function
        .size           _Z32group_norm_nhwc_bwd_scale_kernelI11Fp16IOBf16WLi168EEv26Group_norm_nhwc_bwd_params,(.L_x_4451 - _Z32group_norm_nhwc_bwd_scale_kernelI11Fp16IOBf16WLi168EEv26Group_norm_nhwc_bwd_params)
        .other          _Z32group_norm_nhwc_bwd_scale_kernelI11Fp16IOBf16WLi168EEv26Group_norm_nhwc_bwd_params,@"STO_CUDA_ENTRY STV_DEFAULT"
_Z32group_norm_nhwc_bwd_scale_kernelI11Fp16IOBf16WLi168EEv26Group_norm_nhwc_bwd_params:
.text._Z32group_norm_nhwc_bwd_scale_kernelI11Fp16IOBf16WLi168EEv26Group_norm_nhwc_bwd_params:
        /* <DEDUP_REMOVED lines=95> */
.L_x_733:
[----:B------:R-:W-:Y:S05]  /*05f0*/  BSYNC B0 ;  /* 0x0000000000007941 */ /* 0x000fea0003800000 */
.L_x_732:
        /* <DEDUP_REMOVED lines=65> */
.L_x_736:
        /* <DEDUP_REMOVED lines=11> */
.L_x_735:
        /* <DEDUP_REMOVED lines=9> */
.L_x_741:
        /* <DEDUP_REMOVED lines=55> */
.L_x_737:
        /* <DEDUP_REMOVED lines=30> */
.L_x_739:
[----:B------:R-:W-:Y:S05]  /*10a0*/  BSYNC B0 ;  /* 0x0000000000007941 */ /* 0x000fea0003800000 */
.L_x_738:
        /* <DEDUP_REMOVED lines=27> */
.L_x_740:
        /* <DEDUP_REMOVED lines=16> */
.L_x_734:
        /* <DEDUP_REMOVED lines=46> */
.L_x_742:
        /* <DEDUP_REMOVED lines=12> */
.L_x_4451:


//--------------------- .text._Z32group_norm_nhwc_bwd_scale_kernelI11Fp16IOBf16WLi64EEv26Group_norm_nhwc_bwd_params --------------------------
	.section	.text._Z32group_norm_nhwc_bwd_scale_kernelI11Fp16IOBf16WLi64EEv26Group_norm_nhwc_bwd_params,"ax",@progbits
	.align	128
        .global         _Z32group_norm_nhwc_bwd_scale_kernelI11Fp16IOBf16WLi64EEv26Group_norm_nhwc_bwd_params
        .type           _Z32group_norm_nhwc_bwd_scale_kernelI11Fp16IOBf16WLi64EEv26Group_norm_nhwc_bwd_params,@function
        .size           _Z32group_norm_nhwc_bwd_scale_kernelI11Fp16IOBf16WLi64EEv26Group_norm_nhwc_bwd_params,(.L_x_4452 - _Z32group_norm_nhwc_bwd_scale_kernelI11Fp16IOBf16WLi64EEv26Group_norm_nhwc_bwd_params)
        .other          _Z32group_norm_nhwc_bwd_scale_kernelI11Fp16IOBf16WLi64EEv26Group_norm_nhwc_bwd_params,@"STO_CUDA_ENTRY STV_DEFAULT"
_Z32group_norm_nhwc_bwd_scale_kernelI11Fp16IOBf16WLi64EEv26Group_norm_nhwc_bwd_params:
.text._Z32group_norm_nhwc_bwd_scale_kernelI11Fp16IOBf16WLi64EEv26Group_norm_nhwc_bwd_params:
        /* <DEDUP_REMOVED lines=95> */
.L_x_744:
[----:B------:R-:W-:Y:S05]  /*05f0*/  BSYNC B0 ;  /* 0x0000000000007941 */ /* 0x000fea0003800000 */
.L_x_743:
        /* <DEDUP_REMOVED lines=65> */
.L_x_747:
        /* <DEDUP_REMOVED lines=11> */
.L_x_746:
        /* <DEDUP_REMOVED lines=9> */
.L_x_752:
        /* <DEDUP_REMOVED lines=55> */
.L_x_748:
        /* <DEDUP_REMOVED lines=30> */
.L_x_750:
[----:B------:R-:W-:Y:S05]  /*10a0*/  BSYNC B0 ;  /* 0x0000000000007941 */ /* 0x000fea0003800000 */
.L_x_749:
        /* <DEDUP_REMOVED lines=27> */
.L_x_751:
        /* <DEDUP_REMOVED lines=16> */
.L_x_745:
        /* <DEDUP_REMOVED lines=46> */
.L_x_753:
        /* <DEDUP_REMOVED lines=12> */
.L_x_4452:


//--------------------- .text._Z32group_norm_nhwc_bwd_scale_kernelI11Fp16IOBf16WLi128EEv26Group_norm_nhwc_bwd_params --------------------------
	.section	.text._Z32group_norm_nhwc_bwd_scale_kernelI11Fp16IOBf16WLi128EEv26Group_norm_nhwc_bwd_params,"ax",@progbits
	.align	128
        .global         _Z32group_norm_nhwc_bwd_scale_kernelI11Fp16IOBf16WLi128EEv26Group_norm_nhwc_bwd_params
        .type           _Z32group_norm_nhwc_bwd_scale_kernelI11Fp16IOBf16WLi128EEv26Group_norm_nhwc_bwd_params,@function
        .size           _Z32group_norm_nhwc_bwd_scale_kernelI11Fp16IOBf16WLi128EEv26Group_norm_nhwc_bwd_params,(.L_x_4453 - _Z32group_norm_nhwc_bwd_scale_kernelI11Fp16IOBf16WLi128EEv26Group_norm_nhwc_bwd_params)
        .other          _Z32group_norm_nhwc_bwd_scale_kernelI11Fp16IOBf16WLi128EEv26Group_norm_nhwc_bwd_params,@"STO_CUDA_ENTRY STV_DEFAULT"
_Z32group_norm_nhwc_bwd_scale_kernelI11Fp16IOBf16WLi128EEv26Group_norm_nhwc_bwd_params:
.text._Z32group_norm_nhwc_bwd_scale_kernelI11Fp16IOBf16WLi128EEv26Group_norm_nhwc_bwd_params:
        /* <DEDUP_REMOVED lines=95> */
.L_x_755:
[----:B------:R-:W-:Y:S05]  /*05f0*/  BSYNC B0 ;  /* 0x0000000000007941 */ /* 0x000fea0003800000 */
.L_x_754:
        /* <DEDUP_REMOVED lines=65> */
.L_x_758:
        /* <DEDUP_REMOVED lines=11> */
.L_x_757:
        /* <DEDUP_REMOVED lines=9> */
.L_x_763:
        /* <DEDUP_REMOVED lines=55> */
.L_x_759:
        /* <DEDUP_REMOVED lines=30> */
.L_x_761:
[----:B------:R-:W-:Y:S05]  /*10a0*/  BSYNC B0 ;  /* 0x0000000000007941 */ /* 0x000fea0003800000 */
.L_x_760:
        /* <DEDUP_REMOVED lines=27> */
.L_x_762:
        /* <DEDUP_REMOVED lines=16> */
.L_x_756:
        /* <DEDUP_REMOVED lines=46> */
.L_x_764:
        /* <DEDUP_REMOVED lines=12> */
.L_x_4453:


//--------------------- .text._Z32group_norm_nhwc_bwd_scale_kernelI11Fp16IOBf16WLi192EEv26Group_norm_nhwc_bwd_params --------------------------
	.section	.text._Z32group_norm_nhwc_bwd_scale_kernelI11Fp16IOBf16WLi192EEv26Group_norm_nhwc_bwd_params,"ax",@progbits
	.align	128
        .global         _Z32group_norm_nhwc_bwd_scale_kernelI11Fp16IOBf16WLi192EEv26Group_norm_nhwc_bwd_params
        .type           _Z32group_norm_nhwc_bwd_scale_kernelI11Fp16IOBf16WLi192EEv26Group_norm_nhwc_bwd_params,@function
        .size           _Z32group_norm_nhwc_bwd_scale_kernelI11Fp16IOBf16WLi192EEv26Group_norm_nhwc_bwd_params,(.L_x_4454 - _Z32group_norm_nhwc_bwd_scale_kernelI11Fp16IOBf16WLi192EEv26Group_norm_nhwc_bwd_params)
        .other          _Z32group_norm_nhwc_bwd_scale_kernelI11Fp16IOBf16WLi192EEv26Group_norm_nhwc_bwd_params,@"STO_CUDA_ENTRY STV_DEFAULT"
_Z32group_norm_nhwc_bwd_scale_kernelI11Fp16IOBf16WLi192EEv26Group_norm_nhwc_bwd_params:
.text._Z32group_norm_nhwc_bwd_scale_kernelI11Fp16IOBf16WLi192EEv26Group_norm_nhwc_bwd_params:
        /* <DEDUP_REMOVED lines=95> */
.L_x_766:
[----:B------:R-:W-:Y:S05]  /*05f0*/  BSYNC B0 ;  /* 0x0000000000007941 */ /* 0x000fea0003800000 */
.L_x_765:
        /* <DEDUP_REMOVED lines=65> */
.L_x_769:
        /* <DEDUP_REMOVED lines=11> */
.L_x_768:
        /* <DEDUP_REMOVED lines=9> */
.L_x_774:
        /* <DEDUP_REMOVED lines=55> */
.L_x_770:
        /* <DEDUP_REMOVED lines=30> */
.L_x_772:
[----:B------:R-:W-:Y:S05]  /*10a0*/  BSYNC B0 ;  /* 0x0000000000007941 */ /* 0x000fea0003800000 */
.L_x_771:
        /* <DEDUP_REMOVED lines=27> */
.L_x_773:
        /* <DEDUP_REMOVED lines=16> */
.L_x_767:
        /* <DEDUP_REMOVED lines=46> */
.L_x_775:
        /* <DEDUP_REMOVED lines=12> */
.L_x_4454:


//--------------------- .text._Z32group_norm_nhwc_bwd_scale_kernelI11Fp16IOBf16WLi448EEv26Group_norm_nhwc_bwd_params --------------------------
	.section	.text._Z32group_norm_nhwc_bwd_scale_kernelI11Fp16IOBf16WLi448EEv26Group_norm_nhwc_bwd_params,"ax",@progbits
	.align	128
        .global         _Z32group_norm_nhwc_bwd_scale_kernelI11Fp16IOBf16WLi448EEv26Group_norm_nhwc_bwd_params
        .type           _Z32group_norm_nhwc_bwd_scale_kernelI11Fp16IOBf16WLi448EEv26Group_norm_nhwc_bwd_params,@function
        .size           _Z32group_norm_nhwc_bwd_scale_kernelI11Fp16IOBf16WLi448EEv26Group_norm_nhwc_bwd_params,(.L_x_4455 - _Z32group_norm_nhwc_bwd_scale_kernelI11Fp16IOBf16WLi448EEv26Group_norm_nhwc_bwd_params)
        .other          _Z32group_norm_nhwc_bwd_scale_kernelI11Fp16IOBf16WLi448EEv26Group_norm_nhwc_bwd_params,@"STO_CUDA_ENTRY STV_DEFAULT"
_Z32group_norm_nhwc_bwd_scale_kernelI11Fp16IOBf16WLi448EEv26Group_norm_nhwc_bwd_params:
.text._Z32group_norm_nhwc_bwd_scale_kernelI11Fp16IOBf16WLi448EEv26Group_norm_nhwc_bwd_params:
        /* <DEDUP_REMOVED lines=95> */
.L_x_777:
[----:B------:R-:W-:Y:S05]  /*05f0*/  BSYNC B0 ;  /* 0x0000000000007941 */ /* 0x000fea0003800000 */
.L_x_776:
        /* <DEDUP_REMOVED lines=65> */
.L_x_780:
        /* <DEDUP_REMOVED lines=11> */
.L_x_779:
        /* <DEDUP_REMOVED lines=9> */
.L_x_785:
        /* <DEDUP_REMOVED lines=55> */
.L_x_781:
        /* <DEDUP_REMOVED lines=30> */
.L_x_783:
[----:B------:R-:W-:Y:S05]  /*10a0*/  BSYNC B0 ;  /* 0x0000000000007941 */ /* 0x000fea0003800000 */
.L_x_782:
        /* <DEDUP_REMOVED lines=27> */
.L_x_784:
        /* <DEDUP_REMOVED lines=16> */
.L_x_778:
        /* <DEDUP_REMOVED lines=46> */
.L_x_786:
        /* <DEDUP_REMOVED lines=12> */
.L_x_4455:


//--------------------- .text._Z32group_norm_nhwc_bwd_scale_kernelI11Fp16IOBf16WLi256EEv26Group_norm_nhwc_bwd_params --------------------------
	.section	.text._Z32group_norm_nhwc_bwd_scale_kernelI11Fp16IOBf16WLi256EEv26Group_norm_nhwc_bwd_params,"ax",@progbits
	.align	128
        .global         _Z32group_norm_nhwc_bwd_scale_kernelI11Fp16IOBf16WLi256EEv26Group_norm_nhwc_bwd_params
        .type           _Z32group_norm_nhwc_bwd_scale_kernelI11Fp16IOBf16WLi256EEv26Group_norm_nhwc_bwd_params,@function
        .size           _Z32group_norm_nhwc_bwd_scale_kernelI11Fp16IOBf16WLi256EEv26Group_norm_nhwc_bwd_params,(.L_x_4456 - _Z32group_norm_nhwc_bwd_scale_kernelI11Fp16IOBf16WLi256EEv26Group_norm_nhwc_bwd_params)
        .other          _Z32group_norm_nhwc_bwd_scale_kernelI11Fp16IOBf16WLi256EEv26Group_norm_nhwc_bwd_params,@"STO_CUDA_ENTRY STV_DEFAULT"
_Z32group_norm_nhwc_bwd_scale_kernelI11Fp16IOBf16WLi256EEv26Group_norm_nhwc_bwd_params:
.text._Z32group_norm_nhwc_bwd_scale_kernelI11Fp16IOBf16WLi256EEv26Group_norm_nhwc_bwd_params:
        /* <DEDUP_REMOVED lines=95> */
.L_x_788:
[----:B------:R-:W-:Y:S05]  /*05f0*/  BSYNC B0 ;  /* 0x0000000000007941 */ /* 0x000fea0003800000 */
.L_x_787:
        /* <DEDUP_REMOVED lines=65> */
.L_x_791:
        /* <DEDUP_REMOVED lines=11> */
.L_x_790:
        /* <DEDUP_REMOVED lines=9> */
.L_x_796:
        /* <DEDUP_REMOVED lines=55> */
.L_x_792:
        /* <DEDUP_REMOVED lines=30> */
.L_x_794:
[----:B------:R-:W-:Y:S05]  /*10a0*/  BSYNC B0 ;  /* 0x0000000000007941 */ /* 0x000fea0003800000 */
.L_x_793:
        /* <DEDUP_REMOVED lines=27> */
.L_x_795:
        /* <DEDUP_REMOVED lines=16> */
.L_x_789:
        /* <DEDUP_REMOVED lines=46> */
.L_x_797:
        /* <DEDUP_REMOVED lines=12> */
.L_x_4456:


//--------------------- .text._Z32group_norm_nhwc_bwd_scale_kernelI11Fp16IOBf16WLi120EEv26Group_norm_nhwc_bwd_params --------------------------
	.section	.text._Z32group_norm_nhwc_bwd_scale_kernelI11Fp16IOBf16WLi120EEv26Group_norm_nhwc_bwd_params,"ax",@progbits
	.align	128
        .global         _Z32group_norm_nhwc_bwd_scale_kernelI11Fp16IOBf16WLi120EEv26Group_norm_nhwc_bwd_params
        .type           _Z32group_norm_nhwc_bwd_scale_kernelI11Fp16IOBf16WLi120EEv26Group_norm_nhwc_bwd_params,@function
        .size           _Z32group_norm_nhwc_bwd_scale_kernelI11Fp16IOBf16WLi120EEv26Group_norm_nhwc_bwd_params,(.L_x_4457 - _Z32group_norm_nhwc_bwd_scale_kernelI11Fp16IOBf16WLi120EEv26Group_norm_nhwc_bwd_params)
        .other          _Z32group_norm_nhwc_bwd_scale_kernelI11Fp16IOBf16WLi120EEv26Group_norm_nhwc_bwd_params,@"STO_CUDA_ENTRY STV_DEFAULT"
_Z32group_norm_nhwc_bwd_scale_kernelI11Fp16IOBf16WLi120EEv26Group_norm_nhwc_bwd_params:
.text._Z32group_norm_nhwc_bwd_scale_kernelI11Fp16IOBf16WLi120EEv26Group_norm_nhwc_bwd_params:
        /* <DEDUP_REMOVED lines=95> */
.L_x_799:
[----:B------:R-:W-:Y:S05]  /*05f0*/  BSYNC B0 ;  /* 0x0000000000007941 */ /* 0x000fea0003800000 */
.L_x_798:
        /* <DEDUP_REMOVED lines=65> */
.L_x_802:
        /* <DEDUP_REMOVED lines=11> */
.L_x_801:
        /* <DEDUP_REMOVED lines=9> */
.L_x_807:
        /* <DEDUP_REMOVED lines=55> */
.L_x_803:
        /* <DEDUP_REMOVED lines=30> */
.L_x_805:
[----:B------:R-:W-:Y:S05]  /*10a0*/  BSYNC B0 ;  /* 0x0000000000007941 */ /* 0x000fea0003800000 */
.L_x_804:
        /* <DEDUP_REMOVED lines=27> */
.L_x_806:
        /* <DEDUP_REMOVED lines=16> */
.L_x_800:
        /* <DEDUP_REMOVED lines=46> */
.L_x_808:
        /* <DEDUP_REMOVED lines=12> */
.L_x_4457:


//--------------------- .text._Z32group_norm_nhwc_bwd_scale_kernelI11Fp16IOBf16WLi140EEv26Group_norm_nhwc_bwd_params --------------------------
	.section	.text._Z32group_norm_nhwc_bwd_scale_kernelI11Fp16IOBf16WLi140EEv26Group_norm_nhwc_bwd_params,"ax",@progbits
	.align	128
        .global         _Z32group_norm_nhwc_bwd_scale_kernelI11Fp16IOBf16WLi140EEv26Group_norm_nhwc_bwd_params
        .type           _Z32group_norm_nhwc_bwd_scale_kernelI11Fp16IOBf16WLi140EEv26Group_norm_nhwc_bwd_params,@function
        .size           _Z32group_norm_nhwc_bwd_scale_kernelI11Fp16IOBf16WLi140EEv26Group_norm_nhwc_bwd_params,(.L_x_4458 - _Z32group_norm_nhwc_bwd_scale_kernelI11Fp16IOBf16WLi140EEv26Group_norm_nhwc_bwd_params)
        .other          _Z32group_norm_nhwc_bwd_scale_kernelI11Fp16IOBf16WLi140EEv26Group_norm_nhwc_bwd_params,@"STO_CUDA_ENTRY STV_DEFAULT"
_Z32group_norm_nhwc_bwd_scale_kernelI11Fp16IOBf16WLi140EEv26Group_norm_nhwc_bwd_params:
.text._Z32group_norm_nhwc_bwd_scale_kernelI11Fp16IOBf16WLi140EEv26Group_norm_nhwc_bwd_params:
        /* <DEDUP_REMOVED lines=95> */
.L_x_810:
[----:B------:R-:W-:Y:S05]  /*05f0*/  BSYNC B0 ;  /* 0x0000000000007941 */ /* 0x000fea0003800000 */
.L_x_809:
        /* <DEDUP_REMOVED lines=65> */
.L_x_813:
        /* <DEDUP_REMOVED lines=11> */
.L_x_812:
        /* <DEDUP_REMOVED lines=9> */
.L_x_818:
        /* <DEDUP_REMOVED lines=55> */
.L_x_814:
        /* <DEDUP_REMOVED lines=30> */
.L_x_816:
[----:B------:R-:W-:Y:S05]  /*10a0*/  BSYNC B0 ;  /* 0x0000000000007941 */ /* 0x000fea0003800000 */
.L_x_815:
        /* <DEDUP_REMOVED lines=27> */
.L_x_817:
        /* <DEDUP_REMOVED lines=16> */
.L_x_811:
        /* <DEDUP_REMOVED lines=46> */
.L_x_819:
        /* <DEDUP_REMOVED lines=12> */
.L_x_4458:


//--------------------- .text._Z32group_norm_nhwc_bwd_scale_kernelI11Fp16IOBf16WLi160EEv26Group_norm_nhwc_bwd_params --------------------------
	.section	.text._Z32group_norm_nhwc_bwd_scale_kernelI11Fp16IOBf16WLi160EEv26Group_norm_nhwc_bwd_params,"ax",@progbits
	.align	128
        .global         _Z32group_norm_nhwc_bwd_scale_kernelI11Fp16IOBf16WLi160EEv26Group_norm_nhwc_bwd_params
        .type           _Z32group_norm_nhwc_bwd_scale_kernelI11Fp16IOBf16WLi160EEv26Group_norm_nhwc_bwd_params,@function
        .size           _Z32group_norm_nhwc_bwd_scale_kernelI11Fp16IOBf16WLi160EEv26Group_norm_nhwc_bwd_params,(.L_x_4459 - _Z32group_norm_nhwc_bwd_scale_kernelI11Fp16IOBf16WLi160EEv26Group_norm_nhwc_bwd_params)
        .other          _Z32group_norm_nhwc_bwd_scale_kernelI11Fp16IOBf16WLi160EEv26Group_norm_nhwc_bwd_params,@"STO_CUDA_ENTRY STV_DEFAULT"
_Z32group_norm_nhwc_bwd_scale_kernelI11Fp16IOBf16WLi160EEv26Group_norm_nhwc_bwd_params:
.text._Z32group_norm_nhwc_bwd_scale_kernelI11Fp16IOBf16WLi160EEv26Group_norm_nhwc_bwd_params:
        /* <DEDUP_REMOVED lines=95> */
.L_x_821:
[----:B------:R-:W-:Y:S05]  /*05f0*/  BSYNC B0 ;  /* 0x0000000000007941 */ /* 0x000fea0003800000 */
.L_x_820:
        /* <DEDUP_REMOVED lines=65> */
.L_x_824:
        /* <DEDUP_REMOVED lines=11> */
.L_x_823:
        /* <DEDUP_REMOVED lines=9> */
.L_x_829:
        /* <DEDUP_REMOVED lines=55> */
.L_x_825:
        /* <DEDUP_REMOVED lines=30> */
.L_x_827:
[----:B------:R-:W-:Y:S05]  /*10a0*/  BSYNC B0 ;  /* 0x0000000000007941 */ /* 0x000fea0003800000 */
.L_x_826:
        /* <DEDUP_REMOVED lines=27> */
.L_x_828:
        /* <DEDUP_REMOVED lines=16> */
.L_x_822:
        /* <DEDUP_REMOVED lines=46> */
.L_x_830:
        /* <DEDUP_REMOVED lines=12> */
.L_x_4459:


//--------------------- .text._Z32group_norm_nhwc_bwd_scale_kernelI11Fp16IOFp16WLi196EEv26Group_norm_nhwc_bwd_params --------------------------
	.section	.text._Z32group_norm_nhwc_bwd_scale_kernelI11Fp16IOFp16WLi196EEv26Group_norm_nhwc_bwd_params,"ax",@progbits
	.align	128
        .global         _Z32group_norm_nhwc_bwd_scale_kernelI11Fp16IOFp16WLi196EEv26Group_norm_nhwc_bwd_params
        .type           _Z32group_norm_nhwc_bwd_scale_kernelI11Fp16IOFp16WLi196EEv26Group_norm_nhwc_bwd_params,@function
        .size           _Z32group_norm_nhwc_bwd_scale_kernelI11Fp16IOFp16WLi196EEv26Group_norm_nhwc_bwd_params,(.L_x_4460 - _Z32group_norm_nhwc_bwd_scale_kernelI11Fp16IOFp16WLi196EEv26Group_norm_nhwc_bwd_params)
        .other          _Z32group_norm_nhwc_bwd_scale_kernelI11Fp16IOFp16WLi196EEv26Group_norm_nhwc_bwd_params,@"STO_CUDA_ENTRY STV_DEFAULT"
_Z32group_norm_nhwc_bwd_scale_kernelI11Fp16IOFp16WLi196EEv26Group_norm_nhwc_bwd_params:
.text._Z32group_norm_nhwc_bwd_scale_kernelI11Fp16IOFp16WLi196EEv26Group_norm_nhwc_bwd_params:
        /* <DEDUP_REMOVED lines=57> */
[----:B0-----:R-:W-:Y:S02]  /*0390*/  MOV R2, 0x3f800000 ;  /* 0x3f80000000027802 */ /* 0x001fe40000000f00 */
        /* <DEDUP_REMOVED lines=37> */
.L_x_832:
[----:B------:R-:W-:Y:S05]  /*05f0*/  BSYNC B0 ;  /* 0x0000000000007941 */ /* 0x000fea0003800000 */
.L_x_831:
[----:B------:R-:W-:Y:S05]  /*0600*/  @P2 BRA `(.L_x_833) ;  /* 0x0000000c00542947 */ /* 0x000fea0003800000 */
[----:B------:R-:W-:Y:S01]  /*0610*/  IADD3 R10, -R26, R3, RZ ;  /* 0x000000031a0a7210 */ /* 0x000fe20007ffe1ff */
[----:B------:R-:W-:Y:S01]  /*0620*/  ULDC.64 UR10, c[0x0][0x298] ;  /* 0x0000a600000a7ab9 */ /* 0x000fe20000000a00 */
[----:B------:R-:W-:Y:S02]  /*0630*/  SHF.R.S32.HI R11, RZ, 0x1f, R0 ;  /* 0x0000001fff0b7819 */ /* 0x000fe40000011400 */
[----:B------:R-:W-:Y:S02]  /*0640*/  LOP3.LUT R13, R10, 0x1, RZ, 0xc0, !PT ;  /* 0x000000010a0d7812 */ /* 0x000fe400078ec0ff */
[----:B------:R-:W-:Y:S01]  /*0650*/  MOV R23, R26 ;  /* 0x0000001a00177202 */ /* 0x000fe20000000f00 */
[----:B------:R-:W-:Y:S01]  /*0660*/  IMAD R15, R11, UR10, RZ ;  /* 0x0000000a0b0f7c24 */ /* 0x000fe2000f8e02ff */
[----:B------:R-:W-:Y:S01]  /*0670*/  ISETP.NE.U32.AND P1, PT, R13, 0x1, PT ;  /* 0x000000010d00780c */ /* 0x000fe20003f25070 */
[----:B------:R-:W-:Y:S01]  /*0680*/  IMAD.WIDE.U32 R10, R0, UR10, R16 ;  /* 0x0000000a000a7c25 */ /* 0x000fe2000f8e0010 */
[----:B------:R-:W-:-:S03]  /*0690*/  ULDC.U8 UR10, c[0x0][0x2a4] ;  /* 0x0000a900000a7ab9 */ /* 0x000fc60000000000 */
[----:B------:R-:W-:-:S04]  /*06a0*/  IMAD R15, R0, UR11, R15 ;  /* 0x0000000b000f7c24 */ /* 0x000fc8000f8e020f */
[----:B------:R-:W-:-:S04]  /*06b0*/  IMAD.IADD R13, R11, 0x1, R15 ;  /* 0x000000010b0d7824 */ /* 0x000fc800078e020f */
[----:B------:R-:W-:Y:S05]  /*06c0*/  @P1 BRA `(.L_x_834) ;  /* 0x0000000000fc1947 */ /* 0x000fea0003800000 */
[----:B------:R-:W0:Y:S01]  /*06d0*/  @!P0 LDC.64 R18, c[0x0][0x230] ;  /* 0x00008c00ff128b82 */ /* 0x000e220000000a00 */
[----:B------:R-:W-:Y:S01]  /*06e0*/  IMAD R15, R12, UR4, RZ ;  /* 0x000000040c0f7c24 */ /* 0x000fe2000f8e02ff */
[----:B------:R-:W-:-:S03]  /*06f0*/  MOV R12, R10 ;  /* 0x0000000a000c7202 */ /* 0x000fc60000000f00 */
        /* <DEDUP_REMOVED lines=10> */
[----:B------:R1:W2:Y:S02]  /*07a0*/  @!P0 LDG.E R24, desc[UR8][R24.64] ;  /* 0x0000000818188981 */ /* 0x0002a4000c1e1900 */
[----:B------:R-:W-:-:S05]  /*07b0*/  @!P0 IADD3.X R21, R28, R21, RZ, P1, !PT ;  /* 0x000000151c158210 */ /* 0x000fca0000ffe4ff */
[----:B------:R3:W4:Y:S01]  /*07c0*/  @!P0 LDG.E R20, desc[UR8][R20.64] ;  /* 0x0000000814148981 */ /* 0x000722000c1e1900 */
[----:B------:R-:W-:Y:S02]  /*07d0*/  ISETP.NE.AND P1, PT, RZ, UR10, PT ;  /* 0x0000000aff007c0c */ /* 0x000fe4000bf25270 */
[----:B-1----:R-:W-:Y:S02]  /*07e0*/  PRMT R25, RZ, 0x7610, R25 ;  /* 0x00007610ff197816 */ /* 0x002fe40000000019 */
[----:B------:R-:W-:Y:S02]  /*07f0*/  PRMT R28, RZ, 0x7610, R28 ;  /* 0x00007610ff1c7816 */ /* 0x000fe4000000001c */
[----:B---3--:R-:W-:-:S04]  /*0800*/  PRMT R21, R21, 0x5410, RZ ;  /* 0x0000541015157816 */ /* 0x008fc800000000ff */
[----:B--2---:R-:W-:Y:S02]  /*0810*/  @!P0 PRMT R21, R21, 0x5410, R24 ;  /* 0x0000541015158816 */ /* 0x004fe40000000018 */
[----:B------:R-:W-:Y:S02]  /*0820*/  @!P0 PRMT R25, R24, 0x7632, R25 ;  /* 0x0000763218198816 */ /* 0x000fe40000000019 */
[----:B------:R-:W-:-:S03]  /*0830*/  PRMT R21, RZ, 0x7610, R21 ;  /* 0x00007610ff157816 */ /* 0x000fc60000000015 */
[----:B------:R-:W-:Y:S01]  /*0840*/  HADD2.F32 R25, -RZ, R25.H0_H0 ;  /* 0x20000019ff197230 */ /* 0x000fe20000004100 */
[C---:B----4-:R-:W-:Y:S01]  /*0850*/  @!P0 PRMT R28, R20.reuse, 0x7632, R28 ;  /* 0x00007632141c8816 */ /* 0x050fe2000000001c */
[----:B------:R-:W-:Y:S01]  /*0860*/  HADD2.F32 R27, -RZ, R21.H1_H1 ;  /* 0x30000015ff1b7230 */ /* 0x000fe20000004100 */
[----:B------:R-:W-:Y:S02]  /*0870*/  @!P0 PRMT R21, R20, 0x7610, R21 ;  /* 0x0000761014158816 */ /* 0x000fe40000000015 */
[C---:B------:R-:W-:Y:S01]  /*0880*/  FADD.FTZ R25, -R14.reuse, R25 ;  /* 0x000000190e197221 */ /* 0x040fe20000010100 */
[----:B------:R-:W-:Y:S02]  /*0890*/  HADD2.F32 R28, -RZ, R28.H0_H0 ;  /* 0x2000001cff1c7230 */ /* 0x000fe40000004100 */
[----:B------:R-:W-:Y:S01]  /*08a0*/  FADD.FTZ R27, -R14, R27 ;  /* 0x0000001b0e1b7221 */ /* 0x000fe20000010100 */
[----:B------:R-:W-:Y:S02]  /*08b0*/  HADD2.F32 R21, -RZ, R21.H0_H0 ;  /* 0x20000015ff157230 */ /* 0x000fe40000004100 */
        /* <DEDUP_REMOVED lines=21> */
.L_x_835:
        /* <DEDUP_REMOVED lines=9> */
[----:B------:R-:W-:-:S05]  /*0aa0*/  @!P0 F2FP.F16.F32.PACK_AB R15, R20, R21 ;  /* 0x00000015140f823e */ /* 0x000fca00000000ff */
[----:B------:R0:W-:Y:S02]  /*0ab0*/  @!P0 STG.E desc[UR8][R18.64], R15 ;  /* 0x0000000f12008986 */ /* 0x0001e4000c101908 */
.L_x_834:
        /* <DEDUP_REMOVED lines=9> */
.L_x_840:
        /* <DEDUP_REMOVED lines=8> */
[----:B------:R-:W-:-:S04]  /*0bd0*/  @!P0 SHF.L.U32 R29, R24, 0x1, RZ ;  /* 0x00000001181d8819 */ /* 0x000fc800000006ff */
[----:B------:R-:W-:Y:S02]  /*0be0*/  IADD3 R27, R25, R27, RZ ;  /* 0x0000001b191b7210 */ /* 0x000fe40007ffe0ff */
[----:B0-----:R-:W-:Y:S02]  /*0bf0*/  @!P0 IADD3 R20, P1, R29, R20, RZ ;  /* 0x000000141d148210 */ /* 0x001fe40007f3e0ff */
[----:B------:R-:W-:-:S05]  /*0c00*/  @!P0 SHF.L.U64.HI R22, R24, 0x1, R27 ;  /* 0x0000000118168819 */ /* 0x000fca000001021b */
[----:B------:R-:W-:-:S05]  /*0c10*/  @!P0 IMAD.X R21, R22, 0x1, R21, P1 ;  /* 0x0000000116158824 */ /* 0x000fca00008e0615 */
        /* <DEDUP_REMOVED lines=42> */
.L_x_836:
        /* <DEDUP_REMOVED lines=15> */
[----:B------:R-:W-:-:S03]  /*0fb0*/  PRMT R26, RZ, 0x7610, R26 ;  /* 0x00007610ff1a7816 */ /* 0x000fc6000000001a */
[----:B------:R-:W-:Y:S02]  /*0fc0*/  IADD3 R27, R25, R27, RZ ;  /* 0x0000001b191b7210 */ /* 0x000fe40007ffe0ff */
        /* <DEDUP_REMOVED lines=13> */
.L_x_838:
[----:B------:R-:W-:Y:S05]  /*10a0*/  BSYNC B0 ;  /* 0x0000000000007941 */ /* 0x000fea0003800000 */
.L_x_837:
        /* <DEDUP_REMOVED lines=27> */
.L_x_839:
[----:B------:R-:W0:Y:S01]  /*1260*/  @!P0 LDC.64 R18, c[0x0][0x210] ;  /* 0x00008400ff128b82 */ /* 0x000e220000000a00 */
[C-C-:B------:R-:W-:Y:S01]  /*1270*/  FFMA.FTZ R22, R8.reuse, R22, R9.reuse ;  /* 0x0000001608167223 */ /* 0x140fe20000010009 */
[----:B------:R-:W-:-:S03]  /*1280*/  FFMA.FTZ R25, R8, R20, R9 ;  /* 0x0000001408197223 */ /* 0x000fc60000010009 */
[----:B------:R-:W-:Y:S01]  /*1290*/  FFMA.FTZ R21, R21, R4, -R22 ;  /* 0x0000000415157223 */ /* 0x000fe20000010816 */
[----:B------:R-:W-:-:S03]  /*12a0*/  FFMA.FTZ R25, R26, R7, -R25 ;  /* 0x000000071a197223 */ /* 0x000fc60000010819 */
[-C--:B------:R-:W-:Y:S01]  /*12b0*/  FMUL.FTZ R21, R21, R2.reuse ;  /* 0x0000000215157220 */ /* 0x080fe20000410000 */
[----:B------:R-:W-:-:S05]  /*12c0*/  @!P0 FMUL.FTZ R20, R25, R2 ;  /* 0x0000000219148220 */ /* 0x000fca0000410000 */
[----:B------:R-:W-:Y:S01]  /*12d0*/  @!P0 F2FP.F16.F32.PACK_AB R21, R20, R21 ;  /* 0x000000151415823e */ /* 0x000fe200000000ff */
        /* <DEDUP_REMOVED lines=8> */
.L_x_833:
        /* <DEDUP_REMOVED lines=46> */
.L_x_841:
        /* <DEDUP_REMOVED lines=12> */
.L_x_4460:


//--------------------- .text._Z32group_norm_nhwc_bwd_scale_kernelI11Fp16IOFp16WLi168EEv26Group_norm_nhwc_bwd_params --------------------------
	.section	.text._Z32group_norm_nhwc_bwd_scale_kernelI11Fp16IOFp16WLi168EEv26Group_norm_nhwc_bwd_params,"ax",@progbits
	.align	128
        .global         _Z32group_norm_nhwc_bwd_scale_kernelI11Fp16IOFp16WLi168EEv26Group_norm_nhwc_bwd_params
        .type           _Z32group_norm_nhwc_bwd_scale_kernelI11Fp16IOFp16WLi168EEv26Group_norm_nhwc_bwd_params,@function
        .size           _Z32group_norm_nhwc_bwd_scale_kernelI11Fp16IOFp16WLi168EEv26Group_norm_nhwc_bwd_params,(.L_x_4461 - _Z32group_norm_nhwc_bwd_scale_kernelI11Fp16IOFp16WLi168EEv26Group_norm_nhwc_bwd_params)
        .other          _Z32group_norm_nhwc_bwd_scale_kernelI11Fp16IOFp16WLi168EEv26Group_norm_nhwc_bwd_params,@"STO_CUDA_ENTRY STV_DEFAULT"
_Z32group_norm_nhwc_bwd_scale_kernelI11Fp16IOFp16WLi168EEv26Group_norm_nhwc_bwd_params:
.text._Z32group_norm_nhwc_bwd_scale_kernelI11Fp16IOFp16WLi168EEv26Group_norm_nhwc_bwd_params:
        /* <DEDUP_REMOVED lines=95> */
.L_x_843:
[----:B------:R-:W-:Y:S05]  /*05f0*/  BSYNC B0 ;  /* 0x0000000000007941 */ /* 0x000fea0003800000 */
.L_x_842:
        /* <DEDUP_REMOVED lines=65> */
.L_x_846:
        /* <DEDUP_REMOVED lines=11> */
.L_x_845:
        /* <DEDUP_REMOVED lines=9> */
.L_x_851:
        /* <DEDUP_REMOVED lines=55> */
.L_x_847:
        /* <DEDUP_REMOVED lines=30> */
.L_x_849:
[----:B------:R-:W-:Y:S05]  /*10a0*/  BSYNC B0 ;  /* 0x0000000000007941 */ /* 0x000fea0003800000 */
.L_x_848:
        /* <DEDUP_REMOVED lines=27> */
.L_x_850:
        /* <DEDUP_REMOVED lines=16> */
.L_x_844:
        /* <DEDUP_REMOVED lines=46> */
.L_x_852:
        /* <DEDUP_REMOVED lines=12> */
.L_x_4461:


//--------------------- .text._Z32group_norm_nhwc_bwd_scale_kernelI11Fp16IOFp16WLi64EEv26Group_norm_nhwc_bwd_params --------------------------
	.section	.text._Z32group_norm_nhwc_bwd_scale_kernelI11Fp16IOFp16WLi64EEv26Group_norm_nhwc_bwd_params,"ax",@progbits
	.align	128
        .global         _Z32group_norm_nhwc_bwd_scale_kernelI11Fp16IOFp16WLi64EEv26Group_norm_nhwc_bwd_params
        .type           _Z32group_norm_nhwc_bwd_scale_kernelI11Fp16IOFp16WLi64EEv26Group_norm_nhwc_bwd_params,@function
        .size           _Z32group_norm_nhwc_bwd_scale_kernelI11Fp16IOFp16WLi64EEv26Group_norm_nhwc_bwd_params,(.L_x_4462 - _Z32group_norm_nhwc_bwd_scale_kernelI11Fp16IOFp16WLi64EEv26Group_norm_nhwc_bwd_params)
        .other          _Z32group_norm_nhwc_bwd_scale_kernelI11Fp16IOFp16WLi64EEv26Group_norm_nhwc_bwd_params,@"STO_CUDA_ENTRY STV_DEFAULT"
_Z32group_norm_nhwc_bwd_scale_kernelI11Fp16IOFp16WLi64EEv26Group_norm_nhwc_bwd_params:
.text._Z32group_norm_nhwc_bwd_scale_kernelI11Fp16IOFp16WLi64EEv26Group_norm_nhwc_bwd_params:
        /* <DEDUP_REMOVED lines=95> */
.L_x_854:
[----:B------:R-:W-:Y:S05]  /*05f0*/  BSYNC B0 ;  /* 0x0000000000007941 */ /* 0x000fea0003800000 */
.L_x_853:
        /* <DEDUP_REMOVED lines=65> */
.L_x_857:
        /* <DEDUP_REMOVED lines=11> */
.L_x_856:
        /* <DEDUP_REMOVED lines=9> */
.L_x_862:
        /* <DEDUP_REMOVED lines=55> */
.L_x_858:
        /* <DEDUP_REMOVED lines=30> */
.L_x_860:
[----:B------:R-:W-:Y:S05]  /*10a0*/  BSYNC B0 ;  /* 0x0000000000007941 */ /* 0x000fea0003800000 */
.L_x_859:
        /* <DEDUP_REMOVED lines=27> */
.L_x_861:
        /* <DEDUP_REMOVED lines=16> */
.L_x_855:
        /* <DEDUP_REMOVED lines=46> */
.L_x_863:
        /* <DEDUP_REMOVED lines=12> */
.L_x_4462:


//--------------------- .text._Z32group_norm_nhwc_bwd_scale_kernelI11Fp16IOFp16WLi128EEv26Group_norm_nhwc_bwd_params --------------------------
	.section	.text._Z32group_norm_nhwc_bwd_scale_kernelI11Fp16IOFp16WLi128EEv26Group_norm_nhwc_bwd_params,"ax",@progbits
	.align	128
        .global         _Z32group_norm_nhwc_bwd_scale_kernelI11Fp16IOFp16WLi128EEv26Group_norm_nhwc_bwd_params
        .type           _Z32group_norm_nhwc_bwd_scale_kernelI11Fp16IOFp16WLi128EEv26Group_norm_nhwc_bwd_params,@function
        .size           _Z32group_norm_nhwc_bwd_scale_kernelI11Fp16IOFp16WLi128EEv26Group_norm_nhwc_bwd_params,(.L_x_4463 - _Z32group_norm_nhwc_bwd_scale_kernelI11Fp16IOFp16WLi128EEv26Group_norm_nhwc_bwd_params)
        .other          _Z32group_norm_nhwc_bwd_scale_kernelI11Fp16IOFp16WLi128EEv26Group_norm_nhwc_bwd_params,@"STO_CUDA_ENTRY STV_DEFAULT"
_Z32group_norm_nhwc_bwd_scale_kernelI11Fp16IOFp16WLi128EEv26Group_norm_nhwc_bwd_params:
.text._Z32group_norm_nhwc_bwd_scale_kernelI11Fp16IOFp16WLi128EEv26Group_norm_nhwc_bwd_params:
        /* <DEDUP_REMOVED lines=95> */
.L_x_865:
[----:B------:R-:W-:Y:S05]  /*05f0*/  BSYNC B0 ;  /* 0x0000000000007941 */ /* 0x000fea0003800000 */
.L_x_864:
        /* <DEDUP_REMOVED lines=65> */
.L_x_868:
        /* <DEDUP_REMOVED lines=11> */
.L_x_867:
        /* <DEDUP_REMOVED lines=9> */
.L_x_873:
        /* <DEDUP_REMOVED lines=55> */
.L_x_869:
        /* <DEDUP_REMOVED lines=30> */
.L_x_871:
[----:B------:R-:W-:Y:S05]  /*10a0*/  BSYNC B0 ;  /* 0x0000000000007941 */ /* 0x000fea0003800000 */
.L_x_870:
        /* <DEDUP_REMOVED lines=27> */
.L_x_872:
        /* <DEDUP_REMOVED lines=16> */
.L_x_866:
        /* <DEDUP_REMOVED lines=46> */
.L_x_874:
        /* <DEDUP_REMOVED lines=12> */
.L_x_4463:


//--------------------- .text._Z32group_norm_nhwc_bwd_scale_kernelI11Fp16IOFp16WLi192EEv26Group_norm_nhwc_bwd_params --------------------------
	.section	.text._Z32group_norm_nhwc_bwd_scale_kernelI11Fp16IOFp16WLi192EEv26Group_norm_nhwc_bwd_params,"ax",@progbits
	.align	128
        .global         _Z32group_norm_nhwc_bwd_scale_kernelI11Fp16IOFp16WLi192EEv26Group_norm_nhwc_bwd_params
        .type           _Z32group_norm_nhwc_bwd_scale_kernelI11Fp16IOFp16WLi192EEv26Group_norm_nhwc_bwd_params,@function
        .size           _Z32group_norm_nhwc_bwd_scale_kernelI11Fp16IOFp16WLi192EEv26Group_norm_nhwc_bwd_params,(.L_x_4464 - _Z32group_norm_nhwc_bwd_scale_kernelI11Fp16IOFp16WLi192EEv26Group_norm_nhwc_bwd_params)
        .other          _Z32group_norm_nhwc_bwd_scale_kernelI11Fp16IOFp16WLi192EEv26Group_norm_nhwc_bwd_params,@"STO_CUDA_ENTRY STV_DEFAULT"
_Z32group_norm_nhwc_bwd_scale_kernelI11Fp16IOFp16WLi192EEv26Group_norm_nhwc_bwd_params:
.text._Z32group_norm_nhwc_bwd_scale_kernelI11Fp16IOFp16WLi192EEv26Group_norm_nhwc_bwd_params:
        /* <DEDUP_REMOVED lines=95> */
.L_x_876:
[----:B------:R-:W-:Y:S05]  /*05f0*/  BSYNC B0 ;  /* 0x0000000000007941 */ /* 0x000fea0003800000 */
.L_x_875:
        /* <DEDUP_REMOVED lines=65> */
.L_x_879:
        /* <DEDUP_REMOVED lines=11> */
.L_x_878:
        /* <DEDUP_REMOVED lines=9> */
.L_x_884:
        /* <DEDUP_REMOVED lines=55> */
.L_x_880:
        /* <DEDUP_REMOVED lines=30> */
.L_x_882:
[----:B------:R-:W-:Y:S05]  /*10a0*/  BSYNC B0 ;  /* 0x0000000000007941 */ /* 0x000fea0003800000 */
.L_x_881:
        /* <DEDUP_REMOVED lines=27> */
.L_x_883:
        /* <DEDUP_REMOVED lines=16> */
.L_x_877:
        /* <DEDUP_REMOVED lines=46> */
.L_x_885:
        /* <DEDUP_REMOVED lines=12> */
.L_x_4464:


//--------------------- .text._Z32group_norm_nhwc_bwd_scale_kernelI11Fp16IOFp16WLi448EEv26Group_norm_nhwc_bwd_params --------------------------
	.section	.text._Z32group_norm_nhwc_bwd_scale_kernelI11Fp16IOFp16WLi448EEv26Group_norm_nhwc_bwd_params,"ax",@progbits
	.align	128
        .global         _Z32group_norm_nhwc_bwd_scale_kernelI11Fp16IOFp16WLi448EEv26Group_norm_nhwc_bwd_params
        .type           _Z32group_norm_nhwc_bwd_scale_kernelI11Fp16IOFp16WLi448EEv26Group_norm_nhwc_bwd_params,@function
        .size           _Z32group_norm_nhwc_bwd_scale_kernelI11Fp16IOFp16WLi448EEv26Group_norm_nhwc_bwd_params,(.L_x_4465 - _Z32group_norm_nhwc_bwd_scale_kernelI11Fp16IOFp16WLi448EEv26Group_norm_nhwc_bwd_params)
        .other          _Z32group_norm_nhwc_bwd_scale_kernelI11Fp16IOFp16WLi448EEv26Group_norm_nhwc_bwd_params,@"STO_CUDA_ENTRY STV_DEFAULT"
_Z32group_norm_nhwc_bwd_scale_kernelI11Fp16IOFp16WLi448EEv26Group_norm_nhwc_bwd_params:
.text._Z32group_norm_nhwc_bwd_scale_kernelI11Fp16IOFp16WLi448EEv26Group_norm_nhwc_bwd_params:
        /* <DEDUP_REMOVED lines=95> */
.L_x_887:
[----:B------:R-:W-:Y:S05]  /*05f0*/  BSYNC B0 ;  /* 0x0000000000007941 */ /* 0x000fea0003800000 */
.L_x_886:
        /* <DEDUP_REMOVED lines=65> */
.L_x_890:
        /* <DEDUP_REMOVED lines=11> */
.L_x_889:
        /* <DEDUP_REMOVED lines=9> */
.L_x_895:
        /* <DEDUP_REMOVED lines=55> */
.L_x_891:
        /* <DEDUP_REMOVED lines=30> */
.L_x_893:
[----:B------:R-:W-:Y:S05]  /*10a0*/  BSYNC B0 ;  /* 0x0000000000007941 */ /* 0x000fea0003800000 */
.L_x_892:
        /* <DEDUP_REMOVED lines=27> */
.L_x_894:
        /* <DEDUP_REMOVED lines=16> */
.L_x_888:
        /* <DEDUP_REMOVED lines=46> */
.L_x_896:
        /* <DEDUP_REMOVED lines=12> */
.L_x_4465:


//--------------------- .text._Z32group_norm_nhwc_bwd_scale_kernelI11Fp16IOFp16WLi256EEv26Group_norm_nhwc_bwd_params --------------------------
	.section	.text._Z32group_norm_nhwc_bwd_scale_kernelI11Fp16IOFp16WLi256EEv26Group_norm_nhwc_bwd_params,"ax",@progbits
	.align	128
        .global         _Z32group_norm_nhwc_bwd_scale_kernelI11Fp16IOFp16WLi256EEv26Group_norm_nhwc_bwd_params
        .type           _Z32group_norm_nhwc_bwd_scale_kernelI11Fp16IOFp16WLi256EEv26Group_norm_nhwc_bwd_params,@function
        .size           _Z32group_norm_nhwc_bwd_scale_kernelI11Fp16IOFp16WLi256EEv26Group_norm_nhwc_bwd_params,(.L_x_4466 - _Z32group_norm_nhwc_bwd_scale_kernelI11Fp16IOFp16WLi256EEv26Group_norm_nhwc_bwd_params)
        .other          _Z32group_norm_nhwc_bwd_scale_kernelI11Fp16IOFp16WLi256EEv26Group_norm_nhwc_bwd_params,@"STO_CUDA_ENTRY STV_DEFAULT"
_Z32group_norm_nhwc_bwd_scale_kernelI11Fp16IOFp16WLi256EEv26Group_norm_nhwc_bwd_params:
.text._Z32group_norm_nhwc_bwd_scale_kernelI11Fp16IOFp16WLi256EEv26Group_norm_nhwc_bwd_params:
        /* <DEDUP_REMOVED lines=95> */
.L_x_898:
[----:B------:R-:W-:Y:S05]  /*05f0*/  BSYNC B0 ;  /* 0x0000000000007941 */ /* 0x000fea0003800000 */
.L_x_897:
        /* <DEDUP_REMOVED lines=65> */
.L_x_901:
        /* <DEDUP_REMOVED lines=11> */
.L_x_900:
        /* <DEDUP_REMOVED lines=9> */
.L_x_906:
        /* <DEDUP_REMOVED lines=55> */
.L_x_902:
        /* <DEDUP_REMOVED lines=30> */
.L_x_904:
[----:B------:R-:W-:Y:S05]  /*10a0*/  BSYNC B0 ;  /* 0x0000000000007941 */ /* 0x000fea0003800000 */
.L_x_903:
        /* <DEDUP_REMOVED lines=27> */
.L_x_905:
        /* <DEDUP_REMOVED lines=16> */
.L_x_899:
        /* <DEDUP_REMOVED lines=46> */
.L_x_907:
        /* <DEDUP_REMOVED lines=12> */
.L_x_4466:


//--------------------- .text._Z32group_norm_nhwc_bwd_scale_kernelI11Fp16IOFp16WLi120EEv26Group_norm_nhwc_bwd_params --------------------------
	.section	.text._Z32group_norm_nhwc_bwd_scale_kernelI11Fp16IOFp16WLi120EEv26Group_norm_nhwc_bwd_params,"ax",@progbits
	.align	128
        .global         _Z32group_norm_nhwc_bwd_scale_kernelI11Fp16IOFp16WLi120EEv26Group_norm_nhwc_bwd_params
        .type           _Z32group_norm_nhwc_bwd_scale_kernelI11Fp16IOFp16WLi120EEv26Group_norm_nhwc_bwd_params,@function
        .size           _Z32group_norm_nhwc_bwd_scale_kernelI11Fp16IOFp16WLi120EEv26Group_norm_nhwc_bwd_params,(.L_x_4467 - _Z32group_norm_nhwc_bwd_scale_kernelI11Fp16IOFp16WLi120EEv26Group_norm_nhwc_bwd_params)
        .other          _Z32group_norm_nhwc_bwd_scale_kernelI11Fp16IOFp16WLi120EEv26Group_norm_nhwc_bwd_params,@"STO_CUDA_ENTRY STV_DEFAULT"
_Z32group_norm_nhwc_bwd_scale_kernelI11Fp16IOFp16WLi120EEv26Group_norm_nhwc_bwd_params:
.text._Z32group_norm_nhwc_bwd_scale_kernelI11Fp16IOFp16WLi120EEv26Group_norm_nhwc_bwd_params:
        /* <DEDUP_REMOVED lines=95> */
.L_x_909:
[----:B------:R-:W-:Y:S05]  /*05f0*/  BSYNC B0 ;  /* 0x0000000000007941 */ /* 0x000fea0003800000 */
.L_x_908:
        /* <DEDUP_REMOVED lines=65> */
.L_x_912:
        /* <DEDUP_REMOVED lines=11> */
.L_x_911:
        /* <DEDUP_REMOVED lines=9> */
.L_x_917:
        /* <DEDUP_REMOVED lines=55> */
.L_x_913:
        /* <DEDUP_REMOVED lines=30> */
.L_x_915:
[----:B------:R-:W-:Y:S05]  /*10a0*/  BSYNC B0 ;  /* 0x0000000000007941 */ /* 0x000fea0003800000 */
.L_x_914:
        /* <DEDUP_REMOVED lines=27> */
.L_x_916:
        /* <DEDUP_REMOVED lines=16> */
.L_x_910:
        /* <DEDUP_REMOVED lines=46> */
.L_x_918:
        /* <DEDUP_REMOVED lines=12> */
.L_x_4467:


//--------------------- .text._Z32group_norm_nhwc_bwd_scale_kernelI11Fp16IOFp16WLi140EEv26Group_norm_nhwc_bwd_params --------------------------
	.section	.text._Z32group_norm_nhwc_bwd_scale_kernelI11Fp16IOFp16WLi140EEv26Group_norm_nhwc_bwd_params,"ax",@progbits
	.align	128
        .global         _Z32group_norm_nhwc_bwd_scale_kernelI11Fp16IOFp16WLi140EEv26Group_norm_nhwc_bwd_params
        .type           _Z32group_norm_nhwc_bwd_scale_kernelI11Fp16IOFp16WLi140EEv26Group_norm_nhwc_bwd_params,@function
        .size           _Z32group_norm_nhwc_bwd_scale_kernelI11Fp16IOFp16WLi140EEv26Group_norm_nhwc_bwd_params,(.L_x_4468 - _Z32group_norm_nhwc_bwd_scale_kernelI11Fp16IOFp16WLi140EEv26Group_norm_nhwc_bwd_params)
        .other          _Z32group_norm_nhwc_bwd_scale_kernelI11Fp16IOFp16WLi140EEv26Group_norm_nhwc_bwd_params,@"STO_CUDA_ENTRY STV_DEFAULT"
_Z32group_norm_nhwc_bwd_scale_kernelI11Fp16IOFp16WLi140EEv26Group_norm_nhwc_bwd_params:
.text._Z32group_norm_nhwc_bwd_scale_kernelI11Fp16IOFp16WLi140EEv26Group_norm_nhwc_bwd_params:
        /* <DEDUP_REMOVED lines=95> */
.L_x_920:
[----:B------:R-:W-:Y:S05]  /*05f0*/  BSYNC B0 ;  /* 0x0000000000007941 */ /* 0x000fea0003800000 */
.L_x_919:
        /* <DEDUP_REMOVED lines=65> */
.L_x_923:
        /* <DEDUP_REMOVED lines=11> */
.L_x_922:
        /* <DEDUP_REMOVED lines=9> */
.L_x_928:
        /* <DEDUP_REMOVED lines=55> */
.L_x_924:
        /* <DEDUP_REMOVED lines=30> */
.L_x_926:
[----:B------:R-:W-:Y:S05]  /*10a0*/  BSYNC B0 ;  /* 0x0000000000007941 */ /* 0x000fea0003800000 */
.L_x_925:
        /* <DEDUP_REMOVED lines=27> */
.L_x_927:
        /* <DEDUP_REMOVED lines=16> */
.L_x_921:
        /* <DEDUP_REMOVED lines=46> */
.L_x_929:
        /* <DEDUP_REMOVED lines=12> */
.L_x_4468:


//--------------------- .text._Z32group_norm_nhwc_bwd_scale_kernelI11Fp16IOFp16WLi160EEv26Group_norm_nhwc_bwd_params --------------------------
	.section	.text._Z32group_norm_nhwc_bwd_scale_kernelI11Fp16IOFp16WLi160EEv26Group_norm_nhwc_bwd_params,"ax",@progbits
	.align	128
        .global         _Z32group_norm_nhwc_bwd_scale_kernelI11Fp16IOFp16WLi160EEv26Group_norm_nhwc_bwd_params
        .type           _Z32group_norm_nhwc_bwd_scale_kernelI11Fp16IOFp16WLi160EEv26Group_norm_nhwc_bwd_params,@function
        .size           _Z32group_norm_nhwc_bwd_scale_kernelI11Fp16IOFp16WLi160EEv26Group_norm_nhwc_bwd_params,(.L_x_4469 - _Z32group_norm_nhwc_bwd_scale_kernelI11Fp16IOFp16WLi160EEv26Group_norm_nhwc_bwd_params)
        .other          _Z32group_norm_nhwc_bwd_scale_kernelI11Fp16IOFp16WLi160EEv26Group_norm_nhwc_bwd_params,@"STO_CUDA_ENTRY STV_DEFAULT"
_Z32group_norm_nhwc_bwd_scale_kernelI11Fp16IOFp16WLi160EEv26Group_norm_nhwc_bwd_params:
.text._Z32group_norm_nhwc_bwd_scale_kernelI11Fp16IOFp16WLi160EEv26Group_norm_nhwc_bwd_params:
        /* <DEDUP_REMOVED lines=95> */
.L_x_931:
[----:B------:R-:W-:Y:S05]  /*05f0*/  BSYNC B0 ;  /* 0x0000000000007941 */ /* 0x000fea0003800000 */
.L_x_930:
        /* <DEDUP_REMOVED lines=65> */
.L_x_934:
        /* <DEDUP_REMOVED lines=11> */
.L_x_933:
        /* <DEDUP_REMOVED lines=9> */
.L_x_939:
        /* <DEDUP_REMOVED lines=55> */
.L_x_935:
        /* <DEDUP_REMOVED lines=30> */
.L_x_937:
[----:B------:R-:W-:Y:S05]  /*10a0*/  BSYNC B0 ;  /* 0x0000000000007941 */ /* 0x000fea0003800000 */
.L_x_936:
        /* <DEDUP_REMOVED lines=27> */
.L_x_938:
        /* <DEDUP_REMOVED lines=16> */
.L_x_932:
        /* <DEDUP_REMOVED lines=46> */
.L_x_940:
        /* <DEDUP_REMOVED lines=12> */
.L_x_4469:


//--------------------- .text._Z30group_norm_nhwc_bwd_sum_kernelI11Fp32IOFp32WLi196EEv26Group_norm_nhwc_bwd_params --------------------------
	.section	.text._Z30group_norm_nhwc_bwd_sum_kernelI11Fp32IOFp32WLi196EEv26Group_norm_nhwc_bwd_params,"ax",@progbits
	.align	128
        .global         _Z30group_norm_nhwc_bwd_sum_kernelI11Fp32IOFp32WLi196EEv26Group_norm_nhwc_bwd_params
        .type           _Z30group_norm_nhwc_bwd_sum_kernelI11Fp32IOFp32WLi196EEv26Group_norm_nhwc_bwd_params,@function
        .size           _Z30group_norm_nhwc_bwd_sum_kernelI11Fp32IOFp32WLi196EEv26Group_norm_nhwc_bwd_params,(.L_x_4470 - _Z30group_norm_nhwc_bwd_sum_kernelI11Fp32IOFp32WLi196EEv26Group_norm_nhwc_bwd_params)
        .other          _Z30group_norm_nhwc_bwd_sum_kernelI11Fp32IOFp32WLi196EEv26Group_norm_nhwc_bwd_params,@"STO_CUDA_ENTRY STV_DEFAULT"
_Z30group_norm_nhwc_bwd_sum_kernelI11Fp32IOFp32WLi196EEv26Group_norm_nhwc_bwd_params:
.text._Z30group_norm_nhwc_bwd_sum_kernelI11Fp32IOFp32WLi196EEv26Group_norm_nhwc_bwd_params:
[----:B------:R-:W-:Y:S08]  /*0000*/  LDC R1, c[0x0][0x28] ;  /* 0x00000a00ff017b82 */ /* 0x000ff00000000800 */
[----:B------:R-:W0:Y:S01]  /*0010*/  LDC R5, c[0x0][0x2b4] ;  /* 0x0000ad00ff057b82 */ /* 0x000e220000000800 */
[----:B------:R-:W1:Y:S01]  /*0020*/  S2R R20, SR_TID.X ;  /* 0x0000000000147919 */ /* 0x000e620000002100 */
[----:B------:R-:W-:Y:S01]  /*0030*/  ULDC.64 UR6, c[0x0][0x208] ;  /* 0x0000820000067ab9 */ /* 0x000fe20000000a00 */
[----:B------:R-:W-:-:S05]  /*0040*/  ULDC.64 UR10, c[0x0][0x288] ;  /* 0x0000a200000a7ab9 */ /* 0x000fca0000000a00 */
[----:B------:R-:W2:Y:S08]  /*0050*/  S2UR UR5, SR_CTAID.X ;  /* 0x00000000000579c3 */ /* 0x000eb00000002500 */
[----:B------:R-:W2:Y:S01]  /*0060*/  LDC R11, c[0x0][0x2b8] ;  /* 0x0000ae00ff0b7b82 */ /* 0x000ea20000000800 */
[----:B0-----:R-:W-:-:S07]  /*0070*/  IABS R7, R5 ;  /* 0x0000000500077213 */ /* 0x001fce0000000000 */
[----:B------:R-:W0:Y:S01]  /*0080*/  S2UR UR4, SR_CTAID.Z ;  /* 0x00000000000479c3 */ /* 0x000e220000002700 */
[----:B------:R-:W3:Y:S01]  /*0090*/  I2F.RP R0, R7 ;  /* 0x0000000700007306 */ /* 0x000ee20000209400 */
[----:B-1----:R-:W-:-:S06]  /*00a0*/  SHF.L.U32 R4, R20, 0x1, RZ ;  /* 0x0000000114047819 */ /* 0x002fcc00000006ff */
[----:B------:R-:W1:Y:S01]  /*00b0*/  LDC.64 R14, c[0x0][0x248] ;  /* 0x00009200ff0e7b82 */ /* 0x000e620000000a00 */
[----:B--2---:R-:W-:-:S07]  /*00c0*/  IMAD R10, R11, UR5, R4 ;  /* 0x000000050b0a7c24 */ /* 0x004fce000f8e0204 */
[----:B------:R-:W2:Y:S01]  /*00d0*/  LDC R21, c[0x0][0x2ac] ;  /* 0x0000ab00ff157b82 */ /* 0x000ea20000000800 */
[----:B---3--:R-:W3:Y:S02]  /*00e0*/  MUFU.RCP R0, R0 ;  /* 0x0000000000007308 */ /* 0x008ee40000001000 */
[----:B---3--:R-:W-:Y:S02]  /*00f0*/  IADD3 R2, R0, 0xffffffe, RZ ;  /* 0x0ffffffe00027810 */ /* 0x008fe40007ffe0ff */
[----:B------:R-:W-:-:S04]  /*0100*/  IABS R0, R10 ;  /* 0x0000000a00007213 */ /* 0x000fc80000000000 */
[----:B------:R3:W4:Y:S02]  /*0110*/  F2I.FTZ.U32.TRUNC.NTZ R3, R2 ;  /* 0x0000000200037305 */ /* 0x000724000021f000 */
[----:B---3--:R-:W-:Y:S01]  /*0120*/  HFMA2.MMA R2, -RZ, RZ, 0, 0 ;  /* 0x00000000ff027435 */ /* 0x008fe200000001ff */
[----:B----4-:R-:W-:-:S05]  /*0130*/  IADD3 R6, RZ, -R3, RZ ;  /* 0x80000003ff067210 */ /* 0x010fca0007ffe0ff */
[----:B------:R-:W-:-:S04]  /*0140*/  IMAD R9, R6, R7, RZ ;  /* 0x0000000706097224 */ /* 0x000fc800078e02ff */
[----:B------:R-:W-:-:S06]  /*0150*/  IMAD.HI.U32 R3, R3, R9, R2 ;  /* 0x0000000903037227 */ /* 0x000fcc00078e0002 */
[----:B------:R-:W-:-:S04]  /*0160*/  IMAD.HI.U32 R3, R3, R0, RZ ;  /* 0x0000000003037227 */ /* 0x000fc800078e00ff */
[----:B------:R-:W-:-:S04]  /*0170*/  IMAD.MOV R2, RZ, RZ, -R3 ;  /* 0x000000ffff027224 */ /* 0x000fc800078e0a03 */
[C---:B------:R-:W-:Y:S02]  /*0180*/  IMAD R0, R7.reuse, R2, R0 ;  /* 0x0000000207007224 */ /* 0x040fe400078e0200 */
[----:B------:R-:W0:Y:S03]  /*0190*/  LDC R2, c[0x0][0x2a0] ;  /* 0x0000a800ff027b82 */ /* 0x000e260000000800 */
[----:B------:R-:W-:-:S13]  /*01a0*/  ISETP.GT.U32.AND P1, PT, R7, R0, PT ;  /* 0x000000000700720c */ /* 0x000fda0003f24070 */
[-C--:B------:R-:W-:Y:S02]  /*01b0*/  @!P1 IADD3 R0, R0, -R7.reuse, RZ ;  /* 0x8000000700009210 */ /* 0x080fe40007ffe0ff */
[----:B------:R-:W-:Y:S02]  /*01c0*/  @!P1 IADD3 R3, R3, 0x1, RZ ;  /* 0x0000000103039810 */ /* 0x000fe40007ffe0ff */
[----:B------:R-:W-:Y:S02]  /*01d0*/  ISETP.GE.U32.AND P0, PT, R0, R7, PT ;  /* 0x000000070000720c */ /* 0x000fe40003f06070 */
[----:B------:R-:W-:-:S04]  /*01e0*/  LOP3.LUT R0, R10, R5, RZ, 0x3c, !PT ;  /* 0x000000050a007212 */ /* 0x000fc800078e3cff */
[----:B------:R-:W-:Y:S02]  /*01f0*/  ISETP.GE.AND P2, PT, R0, RZ, PT ;  /* 0x000000ff0000720c */ /* 0x000fe40003f46270 */
[----:B------:R-:W-:-:S05]  /*0200*/  LOP3.LUT R0, RZ, R5, RZ, 0x33, !PT ;  /* 0x00000005ff007212 */ /* 0x000fca00078e33ff */
[----:B------:R-:W-:Y:S02]  /*0210*/  @P0 IADD3 R3, R3, 0x1, RZ ;  /* 0x0000000103030810 */ /* 0x000fe40007ffe0ff */
[----:B------:R-:W-:-:S04]  /*0220*/  ISETP.NE.AND P0, PT, R5, RZ, PT ;  /* 0x000000ff0500720c */ /* 0x000fc80003f05270 */
[----:B------:R-:W-:-:S04]  /*0230*/  @!P2 IADD3 R3, -R3, RZ, RZ ;  /* 0x000000ff0303a210 */ /* 0x000fc80007ffe1ff */
[----:B------:R-:W-:-:S05]  /*0240*/  SEL R3, R0, R3, !P0 ;  /* 0x0000000300037207 */ /* 0x000fca0004000000 */
[----:B0-----:R-:W-:-:S04]  /*0250*/  IMAD R3, R2, UR4, R3 ;  /* 0x0000000402037c24 */ /* 0x001fc8000f8e0203 */
[----:B-1----:R-:W-:-:S06]  /*0260*/  IMAD.WIDE R14, R3, 0x8, R14 ;  /* 0x00000008030e7825 */ /* 0x002fcc00078e020e */
[----:B------:R-:W5:Y:S01]  /*0270*/  LDG.E.64 R14, desc[UR6][R14.64] ;  /* 0x000000060e0e7981 */ /* 0x000f62000c1e1b00 */
[----:B------:R-:W0:Y:S01]  /*0280*/  I2F.U32.RP R6, R5 ;  /* 0x0000000500067306 */ /* 0x000e220000209000 */
[----:B------:R-:W-:Y:S01]  /*0290*/  ISETP.GE.U32.AND P0, PT, R10, UR10, PT ;  /* 0x0000000a0a007c0c */ /* 0x000fe2000bf06070 */
[----:B------:R-:W-:Y:S01]  /*02a0*/  BSSY B0, `(.L_x_941) ;  /* 0x000001b000007945 */ /* 0x000fe20003800000 */
[----:B------:R-:W-:Y:S02]  /*02b0*/  SHF.R.S32.HI R11, RZ, 0x1f, R10 ;  /* 0x0000001fff0b7819 */ /* 0x000fe4000001140a */
[----:B------:R-:W-:Y:S02]  /*02c0*/  CS2R R16, SRZ ;  /* 0x0000000000107805 */ /* 0x000fe4000001ff00 */
[----:B------:R-:W-:Y:S01]  /*02d0*/  ISETP.GE.AND.EX P0, PT, R11, UR11, PT, P0 ;  /* 0x0000000b0b007c0c */ /* 0x000fe2000bf06300 */
[----:B0-----:R-:W0:Y:S02]  /*02e0*/  MUFU.RCP R6, R6 ;  /* 0x0000000600067308 */ /* 0x001e240000001000 */
[----:B0-----:R-:W-:-:S06]  /*02f0*/  VIADD R2, R6, 0xffffffe ;  /* 0x0ffffffe06027836 */ /* 0x001fcc0000000000 */
[----:B------:R0:W1:Y:S02]  /*0300*/  F2I.FTZ.U32.TRUNC.NTZ R3, R2 ;  /* 0x0000000200037305 */ /* 0x000064000021f000 */
[----:B0-----:R-:W-:Y:S02]  /*0310*/  MOV R2, RZ ;  /* 0x000000ff00027202 */ /* 0x001fe40000000f00 */
[----:B-1----:R-:W-:-:S05]  /*0320*/  IADD3 R8, RZ, -R3, RZ ;  /* 0x80000003ff087210 */ /* 0x002fca0007ffe0ff */
[----:B------:R-:W-:-:S04]  /*0330*/  IMAD R7, R8, R5, RZ ;  /* 0x0000000508077224 */ /* 0x000fc800078e02ff */
[----:B------:R-:W-:Y:S01]  /*0340*/  IMAD.HI.U32 R3, R3, R7, R2 ;  /* 0x0000000703037227 */ /* 0x000fe200078e0002 */
[----:B------:R-:W-:-:S05]  /*0350*/  CS2R R6, SRZ ;  /* 0x0000000000067805 */ /* 0x000fca000001ff00 */
[----:B------:R-:W-:-:S05]  /*0360*/  IMAD.HI.U32 R13, R3, R4, RZ ;  /* 0x00000004030d7227 */ /* 0x000fca00078e00ff */
[----:B------:R-:W-:Y:S01]  /*0370*/  IADD3 R9, -R13, RZ, RZ ;  /* 0x000000ff0d097210 */ /* 0x000fe20007ffe1ff */
[----:B--2---:R-:W-:Y:S06]  /*0380*/  @P0 BRA `(.L_x_942) ;  /* 0x0000000000300947 */ /* 0x004fec0003800000 */
[----:B------:R-:W-:Y:S01]  /*0390*/  ULDC.U8 UR8, c[0x0][0x2a4] ;  /* 0x0000a90000087ab9 */ /* 0x000fe20000000000 */
[C---:B------:R-:W-:Y:S02]  /*03a0*/  SHF.L.U32 R3, R10.reuse, 0x2, RZ ;  /* 0x000000020a037819 */ /* 0x040fe400000006ff */
[----:B------:R-:W-:Y:S01]  /*03b0*/  ISETP.NE.AND P1, PT, RZ, UR8, PT ;  /* 0x00000008ff007c0c */ /* 0x000fe2000bf25270 */
[----:B------:R-:W-:Y:S01]  /*03c0*/  ULDC.64 UR8, c[0x0][0x238] ;  /* 0x00008e0000087ab9 */ /* 0x000fe20000000a00 */
[----:B------:R-:W-:Y:S02]  /*03d0*/  SHF.L.U64.HI R8, R10, 0x2, R11 ;  /* 0x000000020a087819 */ /* 0x000fe4000001020b */
[----:B------:R-:W-:-:S04]  /*03e0*/  IADD3 R16, P2, R3, UR8, RZ ;  /* 0x0000000803107c10 */ /* 0x000fc8000ff5e0ff */
[----:B------:R-:W-:-:S05]  /*03f0*/  IADD3.X R17, R8, UR9, RZ, P2, !PT ;  /* 0x0000000908117c10 */ /* 0x000fca00097fe4ff */
[----:B------:R-:W0:Y:S01]  /*0400*/  @P1 LDC.64 R18, c[0x0][0x240] ;  /* 0x00009000ff121b82 */ /* 0x000e220000000a00 */
[----:B------:R-:W5:Y:S01]  /*0410*/  LDG.E.64 R16, desc[UR6][R16.64] ;  /* 0x0000000610107981 */ /* 0x000f62000c1e1b00 */
[----:B0-----:R-:W-:-:S05]  /*0420*/  @P1 IADD3 R2, P3, R3, R18, RZ ;  /* 0x0000001203021210 */ /* 0x001fca0007f7e0ff */
[----:B------:R-:W-:-:S05]  /*0430*/  @P1 IMAD.X R3, R8, 0x1, R19, P3 ;  /* 0x0000000108031824 */ /* 0x000fca00018e0613 */
[----:B------:R0:W5:Y:S03]  /*0440*/  @P1 LDG.E.64 R6, desc[UR6][R2.64] ;  /* 0x0000000602061981 */ /* 0x000166000c1e1b00 */
.L_x_942:
[----:B------:R-:W-:Y:S05]  /*0450*/  BSYNC B0 ;  /* 0x0000000000007941 */ /* 0x000fea0003800000 */
.L_x_941:
[----:B------:R-:W1:Y:S01]  /*0460*/  S2UR UR8, SR_CTAID.Y ;  /* 0x00000000000879c3 */ /* 0x000e620000002600 */
[----:B-----5:R-:W-:Y:S01]  /*0470*/  FFMA.FTZ R15, -R14, R14, R15 ;  /* 0x0000000e0e0f7223 */ /* 0x020fe2000001010f */
[C---:B0-----:R-:W-:Y:S01]  /*0480*/  IMAD R2, R5.reuse, R9, R4 ;  /* 0x0000000905027224 */ /* 0x041fe200078e0204 */
[----:B------:R-:W-:Y:S02]  /*0490*/  ISETP.NE.U32.AND P4, PT, R5, RZ, PT ;  /* 0x000000ff0500720c */ /* 0x000fe40003f85070 */
[----:B------:R-:W-:Y:S02]  /*04a0*/  CS2R R28, SRZ ;  /* 0x00000000001c7805 */ /* 0x000fe4000001ff00 */
[----:B------:R-:W-:Y:S01]  /*04b0*/  FSETP.GTU.FTZ.AND P2, PT, R15, RZ, PT ;  /* 0x000000ff0f00720b */ /* 0x000fe20003f5c000 */
[----:B------:R-:W0:Y:S01]  /*04c0*/  LDC.64 R8, c[0x0][0x290] ;  /* 0x0000a400ff087b82 */ /* 0x000e220000000a00 */
[----:B------:R-:W-:-:S11]  /*04d0*/  ISETP.GE.U32.AND P1, PT, R2, R5, PT ;  /* 0x000000050200720c */ /* 0x000fd60003f26070 */
[----:B------:R-:W2:Y:S02]  /*04e0*/  @P2 LDC R12, c[0x0][0x250] ;  /* 0x00009400ff0c2b82 */ /* 0x000ea40000000800 */
[-C--:B------:R-:W-:Y:S01]  /*04f0*/  @P1 IADD3 R2, R2, -R5.reuse, RZ ;  /* 0x8000000502021210 */ /* 0x080fe20007ffe0ff */
[----:B-1----:R-:W-:Y:S01]  /*0500*/  IMAD R22, R21, UR8, RZ ;  /* 0x0000000815167c24 */ /* 0x002fe2000f8e02ff */
[----:B------:R-:W-:Y:S02]  /*0510*/  @P1 IADD3 R13, R13, 0x1, RZ ;  /* 0x000000010d0d1810 */ /* 0x000fe40007ffe0ff */
[----:B------:R-:W-:Y:S02]  /*0520*/  ISETP.GE.U32.AND P3, PT, R2, R5, PT ;  /* 0x000000050200720c */ /* 0x000fe40003f66070 */
[----:B------:R-:W-:Y:S02]  /*0530*/  SHF.R.S32.HI R23, RZ, 0x1f, R22 ;  /* 0x0000001fff177819 */ /* 0x000fe40000011416 */
[----:B------:R-:W-:-:S04]  /*0540*/  IADD3 R3, P5, R22, R21, RZ ;  /* 0x0000001516037210 */ /* 0x000fc80007fbe0ff */
[----:B------:R-:W-:Y:S02]  /*0550*/  LEA.HI.X.SX32 R2, R21, R23, 0x1, P5 ;  /* 0x0000001715027211 */ /* 0x000fe400028f0eff */
[----:B0-----:R-:W-:-:S03]  /*0560*/  ISETP.LT.U32.AND P1, PT, R3, R8, PT ;  /* 0x000000080300720c */ /* 0x001fc60003f21070 */
[----:B------:R-:W-:Y:S02]  /*0570*/  @P3 IADD3 R13, R13, 0x1, RZ ;  /* 0x000000010d0d3810 */ /* 0x000fe40007ffe0ff */
[----:B------:R-:W-:Y:S01]  /*0580*/  ISETP.LT.AND.EX P1, PT, R2, R9, PT, P1 ;  /* 0x000000090200720c */ /* 0x000fe20003f21310 */
[----:B------:R-:W-:Y:S01]  /*0590*/  HFMA2.MMA R2, -RZ, RZ, 1.875, 0 ;  /* 0x3f800000ff027435 */ /* 0x000fe200000001ff */
[----:B--2---:R-:W-:Y:S01]  /*05a0*/  @P2 FADD.FTZ R12, R15, R12 ;  /* 0x0000000c0f0c2221 */ /* 0x004fe20000010000 */
[----:B------:R-:W-:Y:S01]  /*05b0*/  SEL R0, R0, R13, !P4 ;  /* 0x0000000d00007207 */ /* 0x000fe20006000000 */
[----:B------:R-:W-:Y:S01]  /*05c0*/  HFMA2.MMA R15, -RZ, RZ, 0, 0 ;  /* 0x00000000ff0f7435 */ /* 0x000fe200000001ff */
[----:B------:R-:W-:-:S03]  /*05d0*/  SEL R3, R3, R8, P1 ;  /* 0x0000000803037207 */ /* 0x000fc60000800000 */
[----:B------:R-:W-:Y:S01]  /*05e0*/  IMAD.MOV R8, RZ, RZ, -R0 ;  /* 0x000000ffff087224 */ /* 0x000fe200078e0a00 */
[----:B------:R-:W-:Y:S02]  /*05f0*/  ISETP.GE.AND P1, PT, R22, R3, PT ;  /* 0x000000031600720c */ /* 0x000fe40003f26270 */
[----:B------:R0:W1:Y:S01]  /*0600*/  @P2 MUFU.RSQ R2, R12 ;  /* 0x0000000c00022308 */ /* 0x0000620000001400 */
[----:B------:R-:W-:Y:S01]  /*0610*/  IMAD R4, R5, R8, R4 ;  /* 0x0000000805047224 */ /* 0x000fe200078e0204 */
[----:B------:R-:W-:Y:S02]  /*0620*/  MOV R5, RZ ;  /* 0x000000ff00057202 */ /* 0x000fe40000000f00 */
[----:B------:R-:W-:-:S07]  /*0630*/  CS2R R8, SRZ ;  /* 0x0000000000087805 */ /* 0x000fce000001ff00 */
[----:B0-----:R-:W-:Y:S05]  /*0640*/  @P1 BRA `(.L_x_943) ;  /* 0x00000018000c1947 */ /* 0x001fea0003800000 */
[----:B------:R-:W0:Y:S01]  /*0650*/  LDC.64 R32, c[0x0][0x298] ;  /* 0x0000a600ff207b82 */ /* 0x000e220000000a00 */
[----:B------:R-:W-:Y:S01]  /*0660*/  USHF.R.S32.HI UR8, URZ, 0x1f, UR4 ;  /* 0x0000001f3f087899 */ /* 0x000fe20008011404 */
[----:B------:R-:W-:Y:S02]  /*0670*/  MOV R21, R22 ;  /* 0x0000001600157202 */ /* 0x000fe40000000f00 */
[-C--:B------:R-:W-:Y:S02]  /*0680*/  LOP3.LUT R24, RZ, R3.reuse, RZ, 0x33, !PT ;  /* 0x00000003ff187212 */ /* 0x080fe400078e33ff */
[C---:B------:R-:W-:Y:S02]  /*0690*/  IADD3 R5, -R22.reuse, R3, RZ ;  /* 0x0000000316057210 */ /* 0x040fe40007ffe1ff */
[----:B------:R-:W-:Y:S01]  /*06a0*/  IADD3 R9, -R22, -0x2, RZ ;  /* 0xfffffffe16097810 */ /* 0x000fe20007ffe1ff */
[C---:B0-----:R-:W-:Y:S01]  /*06b0*/  IMAD R8, R32.reuse, UR8, RZ ;  /* 0x0000000820087c24 */ /* 0x041fe2000f8e02ff */
[----:B------:R-:W-:Y:S01]  /*06c0*/  ULDC.U8 UR8, c[0x0][0x2a4] ;  /* 0x0000a90000087ab9 */ /* 0x000fe20000000000 */
[----:B------:R-:W-:Y:S01]  /*06d0*/  IMAD.WIDE.U32 R34, R32, UR4, R10 ;  /* 0x0000000420227c25 */ /* 0x000fe2000f8e000a */
[----:B------:R-:W-:-:S03]  /*06e0*/  ISETP.NE.AND P1, PT, RZ, UR8, PT ;  /* 0x00000008ff007c0c */ /* 0x000fc6000bf25270 */
[----:B------:R-:W-:-:S04]  /*06f0*/  IMAD R33, R33, UR4, R8 ;  /* 0x0000000421217c24 */ /* 0x000fc8000f8e0208 */
[----:B------:R-:W-:-:S06]  /*0700*/  IMAD.IADD R33, R35, 0x1, R33 ;  /* 0x0000000123217824 */ /* 0x000fcc00078e0221 */
[----:B------:R-:W-:Y:S05]  /*0710*/  @!P1 BRA `(.L_x_944) ;  /* 0x0000000800ac9947 */ /* 0x000fea0003800000 */
[----:B------:R-:W-:Y:S02]  /*0720*/  LOP3.LUT R5, R5, 0x1, RZ, 0xc0, !PT ;  /* 0x0000000105057812 */ /* 0x000fe400078ec0ff */
[----:B------:R-:W-:Y:S02]  /*0730*/  CS2R R28, SRZ ;  /* 0x00000000001c7805 */ /* 0x000fe4000001ff00 */
[----:B------:R-:W-:Y:S02]  /*0740*/  ISETP.NE.AND P2, PT, R9, R24, PT ;  /* 0x000000180900720c */ /* 0x000fe40003f45270 */
[----:B------:R-:W-:Y:S02]  /*0750*/  CS2R R8, SRZ ;  /* 0x0000000000087805 */ /* 0x000fe4000001ff00 */
[----:B------:R-:W-:Y:S01]  /*0760*/  ISETP.NE.U32.AND P1, PT, R5, 0x1, PT ;  /* 0x000000010500780c */ /* 0x000fe20003f25070 */
[----:B------:R-:W-:Y:S01]  /*0770*/  HFMA2.MMA R5, -RZ, RZ, 0, 0 ;  /* 0x00000000ff057435 */ /* 0x000fe200000001ff */
[----:B------:R-:W-:-:S11]  /*0780*/  MOV R15, RZ ;  /* 0x000000ff000f7202 */ /* 0x000fd60000000f00 */
[----:B------:R-:W-:Y:S05]  /*0790*/  @P1 BRA `(.L_x_945) ;  /* 0x0000000000c81947 */ /* 0x000fea0003800000 */
[----:B------:R-:W0:Y:S01]  /*07a0*/  @!P0 LDC.64 R8, c[0x0][0x230] ;  /* 0x00008c00ff088b82 */ /* 0x000e220000000a00 */
[----:B------:R-:W-:Y:S01]  /*07b0*/  @!P0 IMAD R10, R23, UR10, RZ ;  /* 0x0000000a170a8c24 */ /* 0x000fe2000f8e02ff */
[----:B------:R-:W-:-:S03]  /*07c0*/  @!P0 MOV R32, R34 ;  /* 0x0000002200208202 */ /* 0x000fc60000000f00 */
[C---:B------:R-:W-:Y:S02]  /*07d0*/  @!P0 IMAD R5, R21.reuse, UR11, R10 ;  /* 0x0000000b15058c24 */ /* 0x040fe4000f8e020a */
[----:B------:R-:W-:Y:S01]  /*07e0*/  @!P0 IMAD.WIDE.U32 R10, R21, UR10, R32 ;  /* 0x0000000a150a8c25 */ /* 0x000fe2000f8e0020 */
[----:B------:R-:W2:Y:S03]  /*07f0*/  @!P0 LDC.64 R24, c[0x0][0x228] ;  /* 0x00008a00ff188b82 */ /* 0x000ea60000000a00 */
[----:B------:R-:W-:Y:S01]  /*0800*/  @!P0 IMAD.SHL.U32 R19, R10, 0x4, RZ ;  /* 0x000000040a138824 */ /* 0x000fe200078e00ff */
[----:B------:R-:W-:-:S04]  /*0810*/  @!P0 IADD3 R5, R11, R5, RZ ;  /* 0x000000050b058210 */ /* 0x000fc80007ffe0ff */
[----:B------:R-:W-:Y:S02]  /*0820*/  @!P0 SHF.L.U64.HI R20, R10, 0x2, R5 ;  /* 0x000000020a148819 */ /* 0x000fe40000010205 */
[----:B------:R-:W-:Y:S02]  /*0830*/  CS2R R10, SRZ ;  /* 0x00000000000a7805 */ /* 0x000fe4000001ff00 */
[----:B0-----:R-:W-:-:S04]  /*0840*/  @!P0 IADD3 R12, P1, R19, R8, RZ ;  /* 0x00000008130c8210 */ /* 0x001fc80007f3e0ff */
[----:B------:R-:W-:-:S05]  /*0850*/  @!P0 IADD3.X R13, R20, R9, RZ, P1, !PT ;  /* 0x00000009140d8210 */ /* 0x000fca0000ffe4ff */
[----:B------:R-:W3:Y:S01]  /*0860*/  @!P0 LDG.E.64 R10, desc[UR6][R12.64] ;  /* 0x000000060c0a8981 */ /* 0x000ee2000c1e1b00 */
[----:B--2---:R-:W-:Y:S02]  /*0870*/  @!P0 IADD3 R18, P1, R19, R24, RZ ;  /* 0x0000001813128210 */ /* 0x004fe40007f3e0ff */
[----:B------:R-:W-:Y:S02]  /*0880*/  CS2R R8, SRZ ;  /* 0x0000000000087805 */ /* 0x000fe4000001ff00 */
[----:B------:R-:W-:-:S05]  /*0890*/  @!P0 IADD3.X R19, R20, R25, RZ, P1, !PT ;  /* 0x0000001914138210 */ /* 0x000fca0000ffe4ff */
[----:B------:R0:W2:Y:S01]  /*08a0*/  @!P0 LDG.E.64 R8, desc[UR6][R18.64] ;  /* 0x0000000612088981 */ /* 0x0000a2000c1e1b00 */
[----:B------:R-:W-:Y:S01]  /*08b0*/  IADD3 R22, R22, 0x1, RZ ;  /* 0x0000000116167810 */ /* 0x000fe20007ffe0ff */
[C---:B---3--:R-:W-:Y:S01]  /*08c0*/  FADD.FTZ R5, -R14.reuse, R10 ;  /* 0x0000000a0e057221 */ /* 0x048fe20000010100 */
[----:B------:R-:W-:-:S03]  /*08d0*/  FADD.FTZ R11, -R14, R11 ;  /* 0x0000000b0e0b7221 */ /* 0x000fc60000010100 */
[-C--:B-1----:R-:W-:Y:S01]  /*08e0*/  FMUL.FTZ R5, R5, R2.reuse ;  /* 0x0000000205057220 */ /* 0x082fe20000410000 */
[----:B------:R-:W-:-:S03]  /*08f0*/  FMUL.FTZ R28, R11, R2 ;  /* 0x000000020b1c7220 */ /* 0x000fc60000410000 */
[----:B------:R-:W-:Y:S01]  /*0900*/  FFMA.FTZ R10, R5, R16, R6 ;  /* 0x00000010050a7223 */ /* 0x000fe20000010006 */
[----:B------:R-:W-:-:S03]  /*0910*/  FFMA.FTZ R11, R28, R17, R7 ;  /* 0x000000111c0b7223 */ /* 0x000fc60000010007 */
[----:B------:R-:W-:Y:S01]  /*0920*/  FMUL.FTZ R12, R10, -1.4426950216293334961 ;  /* 0xbfb8aa3b0a0c7820 */ /* 0x000fe20000410000 */
[----:B------:R-:W-:-:S05]  /*0930*/  FMUL.FTZ R15, R11, -1.4426950216293334961 ;  /* 0xbfb8aa3b0b0f7820 */ /* 0x000fca0000410000 */
[----:B------:R-:W1:Y:S08]  /*0940*/  MUFU.EX2 R12, R12 ;  /* 0x0000000c000c7308 */ /* 0x000e700000000800 */
[----:B------:R-:W0:Y:S01]  /*0950*/  MUFU.EX2 R15, R15 ;  /* 0x0000000f000f7308 */ /* 0x000e220000000800 */
[----:B-1----:R-:W-:-:S07]  /*0960*/  FADD.FTZ R13, R12, 1 ;  /* 0x3f8000000c0d7421 */ /* 0x002fce0000010000 */
[----:B------:R-:W1:Y:S01]  /*0970*/  MUFU.RCP R13, R13 ;  /* 0x0000000d000d7308 */ /* 0x000e620000001000 */
[----:B0-----:R-:W-:-:S07]  /*0980*/  FADD.FTZ R18, R15, 1 ;  /* 0x3f8000000f127421 */ /* 0x001fce0000010000 */
[----:B------:R-:W0:Y:S01]  /*0990*/  MUFU.RCP R18, R18 ;  /* 0x0000001200127308 */ /* 0x000e220000001000 */
[C---:B-1----:R-:W-:Y:S01]  /*09a0*/  FADD.FTZ R19, -R13.reuse, 1 ;  /* 0x3f8000000d137421 */ /* 0x042fe20000010100 */
[----:B--2---:R-:W-:-:S03]  /*09b0*/  FMUL.FTZ R8, R13, R8 ;  /* 0x000000080d087220 */ /* 0x004fc60000410000 */
[----:B------:R-:W-:Y:S01]  /*09c0*/  FFMA.FTZ R19, R10, R19, 1 ;  /* 0x3f8000000a137423 */ /* 0x000fe20000010013 */
[C---:B0-----:R-:W-:Y:S01]  /*09d0*/  FADD.FTZ R20, -R18.reuse, 1 ;  /* 0x3f80000012147421 */ /* 0x041fe20000010100 */
[----:B------:R-:W-:Y:S02]  /*09e0*/  FMUL.FTZ R9, R18, R9 ;  /* 0x0000000912097220 */ /* 0x000fe40000410000 */
[----:B------:R-:W-:Y:S01]  /*09f0*/  FMUL.FTZ R8, R8, R19 ;  /* 0x0000001308087220 */ /* 0x000fe20000410000 */
[----:B------:R-:W-:-:S03]  /*0a00*/  FFMA.FTZ R20, R11, R20, 1 ;  /* 0x3f8000000b147423 */ /* 0x000fc60000010014 */
[----:B------:R-:W-:Y:S01]  /*0a10*/  FMUL.FTZ R10, R8, R16 ;  /* 0x00000010080a7220 */ /* 0x000fe20000410000 */
[----:B------:R-:W-:Y:S01]  /*0a20*/  FMUL.FTZ R20, R9, R20 ;  /* 0x0000001409147220 */ /* 0x000fe20000410000 */
[----:B------:R-:W-:Y:S02]  /*0a30*/  FADD.FTZ R9, RZ, R8 ;  /* 0x00000008ff097221 */ /* 0x000fe40000010000 */
[C---:B------:R-:W-:Y:S01]  /*0a40*/  FFMA.FTZ R29, R5.reuse, R10, RZ ;  /* 0x0000000a051d7223 */ /* 0x040fe200000100ff */
[----:B------:R-:W-:Y:S01]  /*0a50*/  FADD.FTZ R10, RZ, R10 ;  /* 0x0000000aff0a7221 */ /* 0x000fe20000010000 */
[----:B------:R-:W-:Y:S01]  /*0a60*/  FMUL.FTZ R15, R20, R17 ;  /* 0x00000011140f7220 */ /* 0x000fe20000410000 */
[----:B------:R-:W-:Y:S01]  /*0a70*/  FFMA.FTZ R5, R5, R8, RZ ;  /* 0x0000000805057223 */ /* 0x000fe200000100ff */
[----:B------:R-:W-:Y:S02]  /*0a80*/  FADD.FTZ R8, RZ, R20 ;  /* 0x00000014ff087221 */ /* 0x000fe40000010000 */
[C---:B------:R-:W-:Y:S01]  /*0a90*/  FFMA.FTZ R29, R28.reuse, R15, R29 ;  /* 0x0000000f1c1d7223 */ /* 0x040fe2000001001d */
[----:B------:R-:W-:Y:S01]  /*0aa0*/  FADD.FTZ R15, R15, R10 ;  /* 0x0000000a0f0f7221 */ /* 0x000fe20000010000 */
[----:B------:R-:W-:-:S07]  /*0ab0*/  FFMA.FTZ R28, R28, R20, RZ ;  /* 0x000000141c1c7223 */ /* 0x000fce00000100ff */
.L_x_945:
[----:B------:R-:W-:Y:S05]  /*0ac0*/  @!P2 BRA `(.L_x_943) ;  /* 0x0000001000eca947 */ /* 0x000fea0003800000 */
[----:B------:R-:W-:-:S04]  /*0ad0*/  IADD3 R22, R22, 0x1, RZ ;  /* 0x0000000116167810 */ /* 0x000fc80007ffe0ff */
[----:B------:R-:W-:-:S07]  /*0ae0*/  SHF.R.S32.HI R23, RZ, 0x1f, R22 ;  /* 0x0000001fff177819 */ /* 0x000fce0000011416 */
.L_x_946:
[----:B------:R-:W0:Y:S01]  /*0af0*/  @!P0 LDC.64 R10, c[0x0][0x288] ;  /* 0x0000a200ff0a8b82 */ /* 0x000e220000000a00 */
[----:B------:R-:W-:Y:S01]  /*0b00*/  @!P0 IADD3 R19, P1, R22, -0x1, RZ ;  /* 0xffffffff16138810 */ /* 0x000fe20007f3e0ff */
[----:B------:R-:W-:Y:S01]  /*0b10*/  @!P0 IMAD.MOV.U32 R36, RZ, RZ, R34 ;  /* 0x000000ffff248224 */ /* 0x000fe200078e0022 */
[----:B------:R-:W-:Y:S02]  /*0b20*/  @!P0 MOV R37, R33 ;  /* 0x0000002100258202 */ /* 0x000fe40000000f00 */
[----:B------:R-:W-:-:S03]  /*0b30*/  @!P0 IADD3.X R21, R23, -0x1, RZ, P1, !PT ;  /* 0xffffffff17158810 */ /* 0x000fc60000ffe4ff */
[----:B------:R-:W2:Y:S02]  /*0b40*/  @!P0 LDC.64 R12, c[0x0][0x230] ;  /* 0x00008c00ff0c8b82 */ /* 0x000ea40000000a00 */
[-C--:B0-----:R-:W-:Y:S02]  /*0b50*/  @!P0 IMAD R18, R21, R10.reuse, RZ ;  /* 0x0000000a15128224 */ /* 0x081fe400078e02ff */
[----:B------:R-:W-:-:S04]  /*0b60*/  @!P0 IMAD.WIDE.U32 R36, R19, R10, R36 ;  /* 0x0000000a13248225 */ /* 0x000fc800078e0024 */
[----:B------:R-:W0:Y:S01]  /*0b70*/  @!P0 LDC.64 R20, c[0x0][0x228] ;  /* 0x00008a00ff148b82 */ /* 0x000e220000000a00 */
[----:B------:R-:W-:Y:S01]  /*0b80*/  @!P0 IMAD R11, R19, R11, R18 ;  /* 0x0000000b130b8224 */ /* 0x000fe200078e0212 */
[----:B------:R-:W-:-:S04]  /*0b90*/  @!P0 SHF.L.U32 R31, R36, 0x2, RZ ;  /* 0x00000002241f8819 */ /* 0x000fc800000006ff */
[----:B------:R-:W-:Y:S02]  /*0ba0*/  @!P0 IADD3 R11, R37, R11, RZ ;  /* 0x0000000b250b8210 */ /* 0x000fe40007ffe0ff */
[----:B------:R-:W3:Y:S01]  /*0bb0*/  @!P0 LDC.64 R18, c[0x0][0x230] ;  /* 0x00008c00ff128b82 */ /* 0x000ee20000000a00 */
[C---:B--2---:R-:W-:Y:S02]  /*0bc0*/  @!P0 IADD3 R24, P1, R31.reuse, R12, RZ ;  /* 0x0000000c1f188210 */ /* 0x044fe40007f3e0ff */
[----:B------:R-:W-:Y:S02]  /*0bd0*/  @!P0 SHF.L.U64.HI R36, R36, 0x2, R11 ;  /* 0x0000000224248819 */ /* 0x000fe4000001020b */
[----:B------:R-:W-:Y:S02]  /*0be0*/  CS2R R10, SRZ ;  /* 0x00000000000a7805 */ /* 0x000fe4000001ff00 */
[----:B------:R-:W-:Y:S02]  /*0bf0*/  @!P0 IADD3.X R25, R36, R13, RZ, P1, !PT ;  /* 0x0000000d24198210 */ /* 0x000fe40000ffe4ff */
[----:B------:R-:W2:Y:S03]  /*0c00*/  @!P0 LDC.64 R12, c[0x0][0x288] ;  /* 0x0000a200ff0c8b82 */ /* 0x000ea60000000a00 */
[----:B------:R4:W5:Y:S01]  /*0c10*/  @!P0 LDG.E.64 R10, desc[UR6][R24.64] ;  /* 0x00000006180a8981 */ /* 0x000962000c1e1b00 */
[----:B0-----:R-:W-:-:S05]  /*0c20*/  @!P0 IADD3 R30, P1, R31, R20, RZ ;  /* 0x000000141f1e8210 */ /* 0x001fca0007f3e0ff */
[----:B------:R-:W-:Y:S01]  /*0c30*/  @!P0 IMAD.X R31, R36, 0x1, R21, P1 ;  /* 0x00000001241f8824 */ /* 0x000fe200008e0615 */
[----:B----4-:R-:W-:Y:S01]  /*0c40*/  @!P0 MOV R25, R33 ;  /* 0x0000002100198202 */ /* 0x010fe20000000f00 */
[----:B------:R-:W-:Y:S01]  /*0c50*/  @!P0 IMAD.MOV.U32 R24, RZ, RZ, R34 ;  /* 0x000000ffff188224 */ /* 0x000fe200078e0022 */
[----:B------:R-:W0:Y:S01]  /*0c60*/  @!P0 LDC.64 R20, c[0x0][0x228] ;  /* 0x00008a00ff148b82 */ /* 0x000e220000000a00 */
[-C--:B--2---:R-:W-:Y:S02]  /*0c70*/  @!P0 IMAD R26, R23, R12.reuse, RZ ;  /* 0x0000000c171a8224 */ /* 0x084fe400078e02ff */
[----:B------:R-:W-:-:S04]  /*0c80*/  @!P0 IMAD.WIDE.U32 R24, R22, R12, R24 ;  /* 0x0000000c16188225 */ /* 0x000fc800078e0018 */
[----:B------:R-:W-:Y:S01]  /*0c90*/  @!P0 IMAD R13, R22, R13, R26 ;  /* 0x0000000d160d8224 */ /* 0x000fe200078e021a */
[----:B------:R-:W-:-:S04]  /*0ca0*/  @!P0 SHF.L.U32 R27, R24, 0x2, RZ ;  /* 0x00000002181b8819 */ /* 0x000fc800000006ff */
[----:B------:R-:W-:-:S04]  /*0cb0*/  @!P0 IADD3 R13, R25, R13, RZ ;  /* 0x0000000d190d8210 */ /* 0x000fc80007ffe0ff */
[----:B------:R-:W-:Y:S02]  /*0cc0*/  @!P0 SHF.L.U64.HI R26, R24, 0x2, R13 ;  /* 0x00000002181a8819 */ /* 0x000fe4000001020d */
[----:B------:R-:W-:Y:S02]  /*0cd0*/  CS2R R12, SRZ ;  /* 0x00000000000c7805 */ /* 0x000fe4000001ff00 */
[----:B---3--:R-:W-:-:S04]  /*0ce0*/  @!P0 IADD3 R24, P2, R27, R18, RZ ;  /* 0x000000121b188210 */ /* 0x008fc80007f5e0ff */
[----:B------:R-:W-:Y:S02]  /*0cf0*/  @!P0 IADD3.X R25, R26, R19, RZ, P2, !PT ;  /* 0x000000131a198210 */ /* 0x000fe400017fe4ff */
[----:B------:R-:W-:-:S03]  /*0d00*/  CS2R R18, SRZ ;  /* 0x0000000000127805 */ /* 0x000fc6000001ff00 */
[----:B------:R2:W3:Y:S04]  /*0d10*/  @!P0 LDG.E.64 R12, desc[UR6][R24.64] ;  /* 0x00000006180c8981 */ /* 0x0004e8000c1e1b00 */
[----:B------:R4:W3:Y:S01]  /*0d20*/  @!P0 LDG.E.64 R18, desc[UR6][R30.64] ;  /* 0x000000061e128981 */ /* 0x0008e2000c1e1b00 */
[----:B0-----:R-:W-:-:S04]  /*0d30*/  @!P0 IADD3 R36, P1, R27, R20, RZ ;  /* 0x000000141b248210 */ /* 0x001fc80007f3e0ff */
[----:B------:R-:W-:Y:S02]  /*0d40*/  @!P0 IADD3.X R37, R26, R21, RZ, P1, !PT ;  /* 0x000000151a258210 */ /* 0x000fe40000ffe4ff */
[----:B------:R-:W-:-:S06]  /*0d50*/  CS2R R20, SRZ ;  /* 0x0000000000147805 */ /* 0x000fcc000001ff00 */
[----:B------:R0:W3:Y:S01]  /*0d60*/  @!P0 LDG.E.64 R20, desc[UR6][R36.64] ;  /* 0x0000000624148981 */ /* 0x0000e2000c1e1b00 */
[----:B-----5:R-:W-:-:S04]  /*0d70*/  FADD.FTZ R27, -R14, R10 ;  /* 0x0000000a0e1b7221 */ /* 0x020fc80000010100 */
[----:B-1----:R-:W-:Y:S01]  /*0d80*/  FMUL.FTZ R10, R27, R2 ;  /* 0x000000021b0a7220 */ /* 0x002fe20000410000 */
[----:B------:R-:W-:-:S03]  /*0d90*/  FADD.FTZ R27, -R14, R11 ;  /* 0x0000000b0e1b7221 */ /* 0x000fc60000010100 */
[----:B------:R-:W-:Y:S01]  /*0da0*/  FFMA.FTZ R11, R10, R16, R6 ;  /* 0x000000100a0b7223 */ /* 0x000fe20000010006 */
[----:B--2---:R-:W-:-:S03]  /*0db0*/  FMUL.FTZ R24, R27, R2 ;  /* 0x000000021b187220 */ /* 0x004fc60000410000 */
[----:B----4-:R-:W-:Y:S01]  /*0dc0*/  FMUL.FTZ R31, R11, -1.4426950216293334961 ;  /* 0xbfb8aa3b0b1f7820 */ /* 0x010fe20000410000 */
[----:B------:R-:W-:-:S04]  /*0dd0*/  FFMA.FTZ R27, R24, R17, R7 ;  /* 0x00000011181b7223 */ /* 0x000fc80000010007 */
[----:B------:R-:W-:Y:S01]  /*0de0*/  FMUL.FTZ R26, R27, -1.4426950216293334961 ;  /* 0xbfb8aa3b1b1a7820 */ /* 0x000fe20000410000 */
[----:B------:R-:W0:Y:S08]  /*0df0*/  MUFU.EX2 R31, R31 ;  /* 0x0000001f001f7308 */ /* 0x000e300000000800 */
[----:B------:R-:W1:Y:S01]  /*0e00*/  MUFU.EX2 R26, R26 ;  /* 0x0000001a001a7308 */ /* 0x000e620000000800 */
[----:B0-----:R-:W-:-:S07]  /*0e10*/  FADD.FTZ R36, R31, 1 ;  /* 0x3f8000001f247421 */ /* 0x001fce0000010000 */
[----:B------:R-:W0:Y:S01]  /*0e20*/  MUFU.RCP R25, R36 ;  /* 0x0000002400197308 */ /* 0x000e220000001000 */
[----:B-1----:R-:W-:-:S07]  /*0e30*/  FADD.FTZ R37, R26, 1 ;  /* 0x3f8000001a257421 */ /* 0x002fce0000010000 */
[----:B------:R-:W1:Y:S01]  /*0e40*/  MUFU.RCP R26, R37 ;  /* 0x00000025001a7308 */ /* 0x000e620000001000 */
[C---:B---3--:R-:W-:Y:S01]  /*0e50*/  FADD.FTZ R12, -R14.reuse, R12 ;  /* 0x0000000c0e0c7221 */ /* 0x048fe20000010100 */
[----:B------:R-:W-:Y:S01]  /*0e60*/  FADD.FTZ R13, -R14, R13 ;  /* 0x0000000d0e0d7221 */ /* 0x000fe20000010100 */
[----:B0-----:R-:W-:-:S04]  /*0e70*/  FADD.FTZ R30, -R25, 1 ;  /* 0x3f800000191e7421 */ /* 0x001fc80000010100 */
[----:B------:R-:W-:Y:S01]  /*0e80*/  FFMA.FTZ R11, R11, R30, 1 ;  /* 0x3f8000000b0b7423 */ /* 0x000fe2000001001e */
[----:B------:R-:W-:Y:S01]  /*0e90*/  FMUL.FTZ R30, R25, R18 ;  /* 0x00000012191e7220 */ /* 0x000fe20000410000 */
[----:B------:R-:W-:Y:S01]  /*0ea0*/  FMUL.FTZ R25, R12, R2 ;  /* 0x000000020c197220 */ /* 0x000fe20000410000 */
[----:B-1----:R-:W-:-:S03]  /*0eb0*/  FADD.FTZ R18, -R26, 1 ;  /* 0x3f8000001a127421 */ /* 0x002fc60000010100 */
[----:B------:R-:W-:Y:S01]  /*0ec0*/  FFMA.FTZ R12, R25, R16, R6 ;  /* 0x00000010190c7223 */ /* 0x000fe20000010006 */
[----:B------:R-:W-:Y:S01]  /*0ed0*/  FFMA.FTZ R18, R27, R18, 1 ;  /* 0x3f8000001b127423 */ /* 0x000fe20000010012 */
[----:B------:R-:W-:Y:S01]  /*0ee0*/  FMUL.FTZ R27, R26, R19 ;  /* 0x000000131a1b7220 */ /* 0x000fe20000410000 */
[----:B------:R-:W-:Y:S01]  /*0ef0*/  FMUL.FTZ R26, R13, R2 ;  /* 0x000000020d1a7220 */ /* 0x000fe20000410000 */
[----:B------:R-:W-:-:S03]  /*0f00*/  FMUL.FTZ R37, R12, -1.4426950216293334961 ;  /* 0xbfb8aa3b0c257820 */ /* 0x000fc60000410000 */
[----:B------:R-:W-:-:S03]  /*0f10*/  FFMA.FTZ R13, R26, R17, R7 ;  /* 0x000000111a0d7223 */ /* 0x000fc60000010007 */
[----:B------:R-:W0:Y:S01]  /*0f20*/  MUFU.EX2 R37, R37 ;  /* 0x0000002500257308 */ /* 0x000e220000000800 */
[----:B------:R-:W-:-:S07]  /*0f30*/  FMUL.FTZ R31, R13, -1.4426950216293334961 ;  /* 0xbfb8aa3b0d1f7820 */ /* 0x000fce0000410000 */
[----:B------:R-:W1:Y:S01]  /*0f40*/  MUFU.EX2 R31, R31 ;  /* 0x0000001f001f7308 */ /* 0x000e620000000800 */
[----:B0-----:R-:W-:-:S07]  /*0f50*/  FADD.FTZ R19, R37, 1 ;  /* 0x3f80000025137421 */ /* 0x001fce0000010000 */
[----:B------:R-:W0:Y:S01]  /*0f60*/  MUFU.RCP R19, R19 ;  /* 0x0000001300137308 */ /* 0x000e220000001000 */
[----:B-1----:R-:W-:Y:S01]  /*0f70*/  FADD.FTZ R36, R31, 1 ;  /* 0x3f8000001f247421 */ /* 0x002fe20000010000 */
[----:B------:R-:W-:Y:S01]  /*0f80*/  FMUL.FTZ R31, R30, R11 ;  /* 0x0000000b1e1f7220 */ /* 0x000fe20000410000 */
[----:B------:R-:W-:-:S03]  /*0f90*/  FMUL.FTZ R11, R27, R18 ;  /* 0x000000121b0b7220 */ /* 0x000fc60000410000 */
[----:B------:R-:W-:Y:S02]  /*0fa0*/  FFMA.FTZ R18, R10, R31, R5 ;  /* 0x0000001f0a127223 */ /* 0x000fe40000010005 */
[----:B------:R1:W2:Y:S01]  /*0fb0*/  MUFU.RCP R30, R36 ;  /* 0x00000024001e7308 */ /* 0x0002a20000001000 */
[----:B------:R-:W-:Y:S01]  /*0fc0*/  FADD.FTZ R9, R31, R9 ;  /* 0x000000091f097221 */ /* 0x000fe20000010000 */
[----:B------:R-:W-:Y:S01]  /*0fd0*/  FADD.FTZ R8, R11, R8 ;  /* 0x000000080b087221 */ /* 0x000fe20000010000 */
[----:B-1----:R-:W-:Y:S01]  /*0fe0*/  FMUL.FTZ R36, R31, R16 ;  /* 0x000000101f247220 */ /* 0x002fe20000410000 */
[C---:B0-----:R-:W-:Y:S01]  /*0ff0*/  FADD.FTZ R5, -R19.reuse, 1 ;  /* 0x3f80000013057421 */ /* 0x041fe20000010100 */
[----:B------:R-:W-:Y:S01]  /*1000*/  FMUL.FTZ R20, R19, R20 ;  /* 0x0000001413147220 */ /* 0x000fe20000410000 */
[----:B------:R-:W-:Y:S01]  /*1010*/  FFMA.FTZ R19, R24, R11, R28 ;  /* 0x0000000b18137223 */ /* 0x000fe2000001001c */
[----:B------:R-:W-:Y:S01]  /*1020*/  FFMA.FTZ R29, R10, R36, R29 ;  /* 0x000000240a1d7223 */ /* 0x000fe2000001001d */
[----:B------:R-:W-:Y:S01]  /*1030*/  IADD3 R10, R22, 0x1, RZ ;  /* 0x00000001160a7810 */ /* 0x000fe20007ffe0ff */
[----:B------:R-:W-:Y:S01]  /*1040*/  FFMA.FTZ R5, R12, R5, 1 ;  /* 0x3f8000000c057423 */ /* 0x000fe20000010005 */
[----:B------:R-:W-:Y:S01]  /*1050*/  FADD.FTZ R15, R36, R15 ;  /* 0x0000000f240f7221 */ /* 0x000fe20000010000 */
[----:B--2---:R-:W-:Y:S01]  /*1060*/  FADD.FTZ R12, -R30, 1 ;  /* 0x3f8000001e0c7421 */ /* 0x004fe20000010100 */
[----:B------:R-:W-:Y:S01]  /*1070*/  ISETP.GE.AND P1, PT, R10, R3, PT ;  /* 0x000000030a00720c */ /* 0x000fe20003f26270 */
[----:B------:R-:W-:Y:S01]  /*1080*/  FMUL.FTZ R10, R11, R17 ;  /* 0x000000110b0a7220 */ /* 0x000fe20000410000 */
[----:B------:R-:W-:Y:S01]  /*1090*/  FMUL.FTZ R5, R20, R5 ;  /* 0x0000000514057220 */ /* 0x000fe20000410000 */
[----:B------:R-:W-:Y:S01]  /*10a0*/  FFMA.FTZ R12, R13, R12, 1 ;  /* 0x3f8000000d0c7423 */ /* 0x000fe2000001000c */
[----:B------:R-:W-:Y:S01]  /*10b0*/  FMUL.FTZ R21, R30, R21 ;  /* 0x000000151e157220 */ /* 0x000fe20000410000 */
[----:B------:R-:W-:Y:S01]  /*10c0*/  FFMA.FTZ R29, R24, R10, R29 ;  /* 0x0000000a181d7223 */ /* 0x000fe2000001001d */
[----:B------:R-:W-:Y:S01]  /*10d0*/  FADD.FTZ R11, R10, R15 ;  /* 0x0000000f0a0b7221 */ /* 0x000fe20000010000 */
[----:B------:R-:W-:Y:S01]  /*10e0*/  FMUL.FTZ R10, R5, R16 ;  /* 0x00000010050a7220 */ /* 0x000fe20000410000 */
[----:B------:R-:W-:Y:S01]  /*10f0*/  FMUL.FTZ R12, R21, R12 ;  /* 0x0000000c150c7220 */ /* 0x000fe20000410000 */
[----:B------:R-:W-:Y:S01]  /*1100*/  FADD.FTZ R9, R9, R5 ;  /* 0x0000000509097221 */ /* 0x000fe20000010000 */
[C---:B------:R-:W-:Y:S01]  /*1110*/  FFMA.FTZ R5, R25.reuse, R5, R18 ;  /* 0x0000000519057223 */ /* 0x040fe20000010012 */
[----:B------:R-:W-:Y:S01]  /*1120*/  FFMA.FTZ R18, R25, R10, R29 ;  /* 0x0000000a19127223 */ /* 0x000fe2000001001d */
[----:B------:R-:W-:Y:S01]  /*1130*/  FMUL.FTZ R15, R12, R17 ;  /* 0x000000110c0f7220 */ /* 0x000fe20000410000 */
[----:B------:R-:W-:Y:S01]  /*1140*/  IADD3 R22, P2, R22, 0x2, RZ ;  /* 0x0000000216167810 */ /* 0x000fe20007f5e0ff */
[----:B------:R-:W-:Y:S01]  /*1150*/  FADD.FTZ R10, R11, R10 ;  /* 0x0000000a0b0a7221 */ /* 0x000fe20000010000 */
[----:B------:R-:W-:Y:S01]  /*1160*/  FADD.FTZ R8, R8, R12 ;  /* 0x0000000c08087221 */ /* 0x000fe20000010000 */
[C---:B------:R-:W-:Y:S01]  /*1170*/  FFMA.FTZ R29, R26.reuse, R15, R18 ;  /* 0x0000000f1a1d7223 */ /* 0x040fe20000010012 */
[----:B------:R-:W-:Y:S01]  /*1180*/  FFMA.FTZ R28, R26, R12, R19 ;  /* 0x0000000c1a1c7223 */ /* 0x000fe20000010013 */
[----:B------:R-:W-:Y:S01]  /*1190*/  FADD.FTZ R15, R15, R10 ;  /* 0x0000000a0f0f7221 */ /* 0x000fe20000010000 */
[----:B------:R-:W-:Y:S01]  /*11a0*/  IADD3.X R23, RZ, R23, RZ, P2, !PT ;  /* 0x00000017ff177210 */ /* 0x000fe200017fe4ff */
[----:B------:R-:W-:Y:S06]  /*11b0*/  @!P1 BRA `(.L_x_946) ;  /* 0xfffffff8004c9947 */ /* 0x000fec000383ffff */
[----:B------:R-:W-:Y:S05]  /*11c0*/  BRA `(.L_x_943) ;  /* 0x0000000c002c7947 */ /* 0x000fea0003800000 */
.L_x_944:
[----:B------:R-:W-:Y:S01]  /*11d0*/  LOP3.LUT P1, R6, R5, 0x3, RZ, 0xc0, !PT ;  /* 0x0000000305067812 */ /* 0x000fe2000782c0ff */
[----:B------:R-:W-:Y:S01]  /*11e0*/  HFMA2.MMA R5, -RZ, RZ, 0, 0 ;  /* 0x00000000ff057435 */ /* 0x000fe200000001ff */
[----:B------:R-:W-:Y:S01]  /*11f0*/  IADD3 R24, -R24, R9, RZ ;  /* 0x0000000918187210 */ /* 0x000fe20007ffe1ff */
[----:B------:R-:W-:Y:S01]  /*1200*/  IMAD.MOV.U32 R15, RZ, RZ, RZ ;  /* 0x000000ffff0f7224 */ /* 0x000fe200078e00ff */
[----:B------:R-:W-:Y:S02]  /*1210*/  CS2R R28, SRZ ;  /* 0x00000000001c7805 */ /* 0x000fe4000001ff00 */
[----:B------:R-:W-:-:S07]  /*1220*/  CS2R R8, SRZ ;  /* 0x0000000000087805 */ /* 0x000fce000001ff00 */
[----:B------:R-:W-:Y:S05]  /*1230*/  @!P1 BRA `(.L_x_947) ;  /* 0x0000000000b09947 */ /* 0x000fea0003800000 */
[----:B------:R-:W-:Y:S02]  /*1240*/  MOV R22, R6 ;  /* 0x0000000600167202 */ /* 0x000fe40000000f00 */
[----:B------:R-:W-:Y:S02]  /*1250*/  CS2R R28, SRZ ;  /* 0x00000000001c7805 */ /* 0x000fe4000001ff00 */
[----:B------:R-:W-:Y:S02]  /*1260*/  MOV R15, RZ ;  /* 0x000000ff000f7202 */ /* 0x000fe40000000f00 */
[----:B------:R-:W-:Y:S02]  /*1270*/  CS2R R8, SRZ ;  /* 0x0000000000087805 */ /* 0x000fe4000001ff00 */
[----:B------:R-:W-:-:S07]  /*1280*/  MOV R5, RZ ;  /* 0x000000ff00057202 */ /* 0x000fce0000000f00 */
.L_x_948:
[----:B------:R-:W0:Y:S01]  /*1290*/  @!P0 LDC.64 R18, c[0x0][0x288] ;  /* 0x0000a200ff128b82 */ /* 0x000e220000000a00 */
[----:B------:R-:W-:Y:S01]  /*12a0*/  @!P0 MOV R31, R33 ;  /* 0x00000021001f8202 */ /* 0x000fe20000000f00 */
[----:B------:R-:W-:-:S06]  /*12b0*/  @!P0 IMAD.MOV.U32 R30, RZ, RZ, R34 ;  /* 0x000000ffff1e8224 */ /* 0x000fcc00078e0022 */
[----:B------:R-:W2:Y:S08]  /*12c0*/  @!P0 LDC.64 R6, c[0x0][0x230] ;  /* 0x00008c00ff068b82 */ /* 0x000eb00000000a00 */
[----:B------:R-:W3:Y:S01]  /*12d0*/  @!P0 LDC.64 R12, c[0x0][0x228] ;  /* 0x00008a00ff0c8b82 */ /* 0x000ee20000000a00 */
[-C--:B0-----:R-:W-:Y:S02]  /*12e0*/  @!P0 IMAD R26, R23, R18.reuse, RZ ;  /* 0x00000012171a8224 */ /* 0x081fe400078e02ff */
[----:B------:R-:W-:-:S04]  /*12f0*/  @!P0 IMAD.WIDE.U32 R30, R21, R18, R30 ;  /* 0x00000012151e8225 */ /* 0x000fc800078e001e */
[----:B------:R-:W-:Y:S01]  /*1300*/  @!P0 IMAD R25, R21, R19, R26 ;  /* 0x0000001315198224 */ /* 0x000fe200078e021a */
[----:B------:R-:W-:-:S04]  /*1310*/  @!P0 SHF.L.U32 R19, R30, 0x2, RZ ;  /* 0x000000021e138819 */ /* 0x000fc800000006ff */
[----:B------:R-:W-:Y:S02]  /*1320*/  @!P0 IADD3 R25, R31, R25, RZ ;  /* 0x000000191f198210 */ /* 0x000fe40007ffe0ff */
[C---:B--2---:R-:W-:Y:S02]  /*1330*/  @!P0 IADD3 R26, P1, R19.reuse, R6, RZ ;  /* 0x00000006131a8210 */ /* 0x044fe40007f3e0ff */
[----:B------:R-:W-:Y:S02]  /*1340*/  @!P0 SHF.L.U64.HI R30, R30, 0x2, R25 ;  /* 0x000000021e1e8819 */ /* 0x000fe40000010219 */
[----:B---3--:R-:W-:Y:S02]  /*1350*/  @!P0 IADD3 R12, P2, R19, R12, RZ ;  /* 0x0000000c130c8210 */ /* 0x008fe40007f5e0ff */
[----:B------:R-:W-:Y:S02]  /*1360*/  CS2R R18, SRZ ;  /* 0x0000000000127805 */ /* 0x000fe4000001ff00 */
[----:B------:R-:W-:-:S02]  /*1370*/  @!P0 IADD3.X R27, R30, R7, RZ, P1, !PT ;  /* 0x000000071e1b8210 */ /* 0x000fc40000ffe4ff */
[----:B------:R-:W-:Y:S01]  /*1380*/  CS2R R6, SRZ ;  /* 0x0000000000067805 */ /* 0x000fe2000001ff00 */
[----:B------:R-:W-:Y:S02]  /*1390*/  @!P0 IMAD.X R13, R30, 0x1, R13, P2 ;  /* 0x000000011e0d8824 */ /* 0x000fe400010e060d */
[----:B------:R-:W2:Y:S04]  /*13a0*/  @!P0 LDG.E.64 R18, desc[UR6][R26.64] ;  /* 0x000000061a128981 */ /* 0x000ea8000c1e1b00 */
[----:B------:R-:W3:Y:S01]  /*13b0*/  @!P0 LDG.E.64 R6, desc[UR6][R12.64] ;  /* 0x000000060c068981 */ /* 0x000ee2000c1e1b00 */
[----:B------:R-:W-:Y:S02]  /*13c0*/  IADD3 R22, R22, -0x1, RZ ;  /* 0xffffffff16167810 */ /* 0x000fe40007ffe0ff */
[----:B------:R-:W-:-:S02]  /*13d0*/  IADD3 R21, P2, R21, 0x1, RZ ;  /* 0x0000000115157810 */ /* 0x000fc40007f5e0ff */
[----:B------:R-:W-:Y:S02]  /*13e0*/  ISETP.NE.AND P1, PT, R22, RZ, PT ;  /* 0x000000ff1600720c */ /* 0x000fe40003f25270 */
[----:B------:R-:W-:Y:S01]  /*13f0*/  IADD3.X R23, RZ, R23, RZ, P2, !PT ;  /* 0x00000017ff177210 */ /* 0x000fe200017fe4ff */
[C---:B--2---:R-:W-:Y:S01]  /*1400*/  FADD.FTZ R25, -R14.reuse, R18 ;  /* 0x000000120e197221 */ /* 0x044fe20000010100 */
[----:B------:R-:W-:-:S03]  /*1410*/  FADD.FTZ R19, -R14, R19 ;  /* 0x000000130e137221 */ /* 0x000fc60000010100 */
[----:B-1----:R-:W-:Y:S01]  /*1420*/  FMUL.FTZ R18, R25, R2 ;  /* 0x0000000219127220 */ /* 0x002fe20000410000 */
[C---:B---3--:R-:W-:Y:S01]  /*1430*/  FMUL.FTZ R30, R6.reuse, R16 ;  /* 0x00000010061e7220 */ /* 0x048fe20000410000 */
[----:B------:R-:W-:Y:S01]  /*1440*/  FADD.FTZ R9, R6, R9 ;  /* 0x0000000906097221 */ /* 0x000fe20000010000 */
[----:B------:R-:W-:Y:S01]  /*1450*/  FMUL.FTZ R19, R19, R2 ;  /* 0x0000000213137220 */ /* 0x000fe20000410000 */
[C---:B------:R-:W-:Y:S01]  /*1460*/  FFMA.FTZ R5, R18.reuse, R6, R5 ;  /* 0x0000000612057223 */ /* 0x040fe20000010005 */
[----:B------:R-:W-:Y:S01]  /*1470*/  FFMA.FTZ R18, R18, R30, R29 ;  /* 0x0000001e12127223 */ /* 0x000fe2000001001d */
[----:B------:R-:W-:Y:S01]  /*1480*/  FADD.FTZ R6, R30, R15 ;  /* 0x0000000f1e067221 */ /* 0x000fe20000010000 */
[C---:B------:R-:W-:Y:S01]  /*1490*/  FMUL.FTZ R29, R7.reuse, R17 ;  /* 0x00000011071d7220 */ /* 0x040fe20000410000 */
[----:B------:R-:W-:Y:S01]  /*14a0*/  FADD.FTZ R8, R7, R8 ;  /* 0x0000000807087221 */ /* 0x000fe20000010000 */
[----:B------:R-:W-:Y:S02]  /*14b0*/  FFMA.FTZ R28, R19, R7, R28 ;  /* 0x00000007131c7223 */ /* 0x000fe4000001001c */
[----:B------:R-:W-:Y:S01]  /*14c0*/  FADD.FTZ R15, R29, R6 ;  /* 0x000000061d0f7221 */ /* 0x000fe20000010000 */
[----:B------:R-:W-:Y:S01]  /*14d0*/  FFMA.FTZ R29, R19, R29, R18 ;  /* 0x0000001d131d7223 */ /* 0x000fe20000010012 */
[----:B------:R-:W-:Y:S06]  /*14e0*/  @P1 BRA `(.L_x_948) ;  /* 0xfffffffc00681947 */ /* 0x000fec000383ffff */
[----:B------:R-:W-:-:S07]  /*14f0*/  MOV R22, R21 ;  /* 0x0000001500167202 */ /* 0x000fce0000000f00 */
.L_x_947:
[----:B------:R-:W-:-:S13]  /*1500*/  ISETP.GE.U32.AND P0, PT, R24, 0x3, PT ;  /* 0x000000031800780c */ /* 0x000fda0003f06070 */
[----:B------:R-:W-:Y:S05]  /*1510*/  @!P0 BRA `(.L_x_943) ;  /* 0x0000000800588947 */ /* 0x000fea0003800000 */
[----:B------:R-:W0:Y:S01]  /*1520*/  LDC R7, c[0x0][0x2b8] ;  /* 0x0000ae00ff077b82 */ /* 0x000e220000000800 */
[----:B------:R-:W-:Y:S01]  /*1530*/  SHF.L.U32 R20, R20, 0x1, RZ ;  /* 0x0000000114147819 */ /* 0x000fe200000006ff */
[----:B------:R-:W-:Y:S01]  /*1540*/  ULDC.64 UR8, c[0x0][0x288] ;  /* 0x0000a20000087ab9 */ /* 0x000fe20000000a00 */
[----:B------:R-:W-:-:S03]  /*1550*/  IMAD.MOV.U32 R6, RZ, RZ, R22 ;  /* 0x000000ffff067224 */ /* 0x000fc600078e0016 */
[----:B0-----:R-:W-:-:S05]  /*1560*/  IMAD R7, R7, UR5, R20 ;  /* 0x0000000507077c24 */ /* 0x001fca000f8e0214 */
[----:B------:R-:W-:Y:S02]  /*1570*/  ISETP.GE.U32.AND P0, PT, R7, UR8, PT ;  /* 0x0000000807007c0c */ /* 0x000fe4000bf06070 */
[----:B------:R-:W-:Y:S02]  /*1580*/  SHF.R.S32.HI R7, RZ, 0x1f, R22 ;  /* 0x0000001fff077819 */ /* 0x000fe40000011416 */
[----:B------:R-:W-:-:S13]  /*1590*/  ISETP.GE.AND.EX P0, PT, R11, UR9, PT, P0 ;  /* 0x000000090b007c0c */ /* 0x000fda000bf06300 */
.L_x_949:
[----:B------:R-:W0:Y:S01]  /*15a0*/  @!P0 LDC.64 R12, c[0x0][0x288] ;  /* 0x0000a200ff0c8b82 */ /* 0x000e220000000a00 */
[----:B------:R-:W-:Y:S02]  /*15b0*/  @!P0 MOV R20, R34 ;  /* 0x0000002200148202 */ /* 0x000fe40000000f00 */
[----:B------:R-:W-:-:S05]  /*15c0*/  @!P0 MOV R21, R33 ;  /* 0x0000002100158202 */ /* 0x000fca0000000f00 */
        /* <DEDUP_REMOVED lines=9> */
[----:B------:R-:W-:Y:S02]  /*1660*/  CS2R R12, SRZ ;  /* 0x00000000000c7805 */ /* 0x000fe4000001ff00 */
[----:B---3--:R-:W-:Y:S02]  /*1670*/  @!P0 IADD3 R22, P2, R23, R18, RZ ;  /* 0x0000001217168210 */ /* 0x008fe40007f5e0ff */
[----:B------:R-:W-:-:S02]  /*1680*/  @!P0 IADD3.X R25, R20, R11, RZ, P1, !PT ;  /* 0x0000000b14198210 */ /* 0x000fc40000ffe4ff */
[----:B------:R-:W-:Y:S01]  /*1690*/  CS2R R10, SRZ ;  /* 0x00000000000a7805 */ /* 0x000fe2000001ff00 */
[----:B------:R-:W-:Y:S02]  /*16a0*/  @!P0 IMAD.X R23, R20, 0x1, R19, P2 ;  /* 0x0000000114178824 */ /* 0x000fe400010e0613 */
[----:B------:R-:W2:Y:S01]  /*16b0*/  @!P0 LDG.E.64 R12, desc[UR6][R24.64] ;  /* 0x00000006180c8981 */ /* 0x000ea2000c1e1b00 */
[----:B------:R-:W0:Y:S03]  /*16c0*/  @!P0 LDC.64 R18, c[0x0][0x288] ;  /* 0x0000a200ff128b82 */ /* 0x000e260000000a00 */
[----:B------:R3:W4:Y:S01]  /*16d0*/  @!P0 LDG.E.64 R10, desc[UR6][R22.64] ;  /* 0x00000006160a8981 */ /* 0x000722000c1e1b00 */
[----:B------:R-:W-:Y:S02]  /*16e0*/  @!P0 IADD3 R31, P1, R6, 0x1, RZ ;  /* 0x00000001061f8810 */ /* 0x000fe40007f3e0ff */
[----:B------:R-:W-:-:S02]  /*16f0*/  @!P0 MOV R26, R34 ;  /* 0x00000022001a8202 */ /* 0x000fc40000000f00 */
[----:B------:R-:W-:Y:S01]  /*1700*/  @!P0 IADD3.X R27, RZ, R7, RZ, P1, !PT ;  /* 0x00000007ff1b8210 */ /* 0x000fe20000ffe4ff */
[----:B------:R-:W5:Y:S08]  /*1710*/  @!P0 LDC.64 R20, c[0x0][0x230] ;  /* 0x00008c00ff148b82 */ /* 0x000f700000000a00 */
[----:B---3--:R-:W3:Y:S01]  /*1720*/  @!P0 LDC.64 R22, c[0x0][0x228] ;  /* 0x00008a00ff168b82 */ /* 0x008ee20000000a00 */
[----:B0-----:R-:W-:Y:S01]  /*1730*/  @!P0 IMAD R30, R27, R18, RZ ;  /* 0x000000121b1e8224 */ /* 0x001fe200078e02ff */
[----:B------:R-:W-:-:S03]  /*1740*/  @!P0 MOV R27, R33 ;  /* 0x00000021001b8202 */ /* 0x000fc60000000f00 */
[C---:B------:R-:W-:Y:S02]  /*1750*/  @!P0 IMAD R19, R31.reuse, R19, R30 ;  /* 0x000000131f138224 */ /* 0x040fe400078e021e */
[----:B------:R-:W-:-:S05]  /*1760*/  @!P0 IMAD.WIDE.U32 R26, R31, R18, R26 ;  /* 0x000000121f1a8225 */ /* 0x000fca00078e001a */
[----:B------:R-:W-:Y:S02]  /*1770*/  @!P0 IADD3 R25, R27, R19, RZ ;  /* 0x000000131b198210 */ /* 0x000fe40007ffe0ff */
[----:B------:R-:W0:Y:S01]  /*1780*/  @!P0 LDC.64 R18, c[0x0][0x288] ;  /* 0x0000a200ff128b82 */ /* 0x000e220000000a00 */
[C---:B------:R-:W-:Y:S02]  /*1790*/  @!P0 SHF.L.U32 R31, R26.reuse, 0x2, RZ ;  /* 0x000000021a1f8819 */ /* 0x040fe400000006ff */
[----:B------:R-:W-:Y:S02]  /*17a0*/  @!P0 SHF.L.U64.HI R26, R26, 0x2, R25 ;  /* 0x000000021a1a8819 */ /* 0x000fe40000010219 */
[----:B------:R-:W-:Y:S02]  /*17b0*/  CS2R R24, SRZ ;  /* 0x0000000000187805 */ /* 0x000fe4000001ff00 */
[----:B-----5:R-:W-:-:S05]  /*17c0*/  @!P0 IADD3 R36, P1, R31, R20, RZ ;  /* 0x000000141f248210 */ /* 0x020fca0007f3e0ff */
[----:B------:R-:W-:Y:S01]  /*17d0*/  @!P0 IMAD.X R37, R26, 0x1, R21, P1 ;  /* 0x000000011a258824 */ /* 0x000fe200008e0615 */
[----:B------:R-:W-:-:S04]  /*17e0*/  @!P0 IADD3 R21, P1, R6, 0x2, RZ ;  /* 0x0000000206158810 */ /* 0x000fc80007f3e0ff */
[----:B------:R-:W-:Y:S01]  /*17f0*/  @!P0 IADD3.X R27, RZ, R7, RZ, P1, !PT ;  /* 0x00000007ff1b8210 */ /* 0x000fe20000ffe4ff */
[----:B------:R5:W4:Y:S01]  /*1800*/  @!P0 LDG.E.64 R24, desc[UR6][R36.64] ;  /* 0x0000000624188981 */ /* 0x000b22000c1e1b00 */
[----:B---3--:R-:W-:-:S04]  /*1810*/  @!P0 IADD3 R30, P1, R31, R22, RZ ;  /* 0x000000161f1e8210 */ /* 0x008fc80007f3e0ff */
[----:B------:R-:W-:Y:S02]  /*1820*/  @!P0 IADD3.X R31, R26, R23, RZ, P1, !PT ;  /* 0x000000171a1f8210 */ /* 0x000fe40000ffe4ff */
[----:B------:R-:W-:Y:S01]  /*1830*/  CS2R R22, SRZ ;  /* 0x0000000000167805 */ /* 0x000fe2000001ff00 */
[----:B0-----:R-:W-:Y:S01]  /*1840*/  @!P0 IMAD R20, R27, R18, RZ ;  /* 0x000000121b148224 */ /* 0x001fe200078e02ff */
[----:B-----5:R-:W-:Y:S02]  /*1850*/  @!P0 MOV R36, R34 ;  /* 0x0000002200248202 */ /* 0x020fe40000000f00 */
[----:B------:R-:W-:Y:S01]  /*1860*/  @!P0 MOV R37, R33 ;  /* 0x0000002100258202 */ /* 0x000fe20000000f00 */
[C---:B------:R-:W-:Y:S01]  /*1870*/  @!P0 IMAD R27, R21.reuse, R19, R20 ;  /* 0x00000013151b8224 */ /* 0x040fe200078e0214 */
[----:B------:R0:W3:Y:S01]  /*1880*/  @!P0 LDG.E.64 R22, desc[UR6][R30.64] ;  /* 0x000000061e168981 */ /* 0x0000e2000c1e1b00 */
[----:B------:R-:W-:Y:S02]  /*1890*/  @!P0 IMAD.WIDE.U32 R36, R21, R18, R36 ;  /* 0x0000001215248225 */ /* 0x000fe400078e0024 */
[----:B------:R-:W0:Y:S03]  /*18a0*/  @!P0 LDC.64 R18, c[0x0][0x230] ;  /* 0x00008c00ff128b82 */ /* 0x000e260000000a00 */
[----:B------:R-:W-:Y:S01]  /*18b0*/  @!P0 IADD3 R27, R37, R27, RZ ;  /* 0x0000001b251b8210 */ /* 0x000fe20007ffe0ff */
[----:B------:R-:W-:-:S03]  /*18c0*/  @!P0 IMAD.SHL.U32 R37, R36, 0x4, RZ ;  /* 0x0000000424258824 */ /* 0x000fc600078e00ff */
[----:B------:R-:W-:Y:S01]  /*18d0*/  @!P0 SHF.L.U64.HI R26, R36, 0x2, R27 ;  /* 0x00000002241a8819 */ /* 0x000fe2000001021b */
[----:B------:R-:W5:Y:S01]  /*18e0*/  @!P0 LDC.64 R20, c[0x0][0x228] ;  /* 0x00008a00ff148b82 */ /* 0x000f620000000a00 */
[----:B0-----:R-:W-:-:S04]  /*18f0*/  @!P0 IADD3 R30, P1, R37, R18, RZ ;  /* 0x00000012251e8210 */ /* 0x001fc80007f3e0ff */
[----:B------:R-:W-:Y:S02]  /*1900*/  @!P0 IADD3.X R31, R26, R19, RZ, P1, !PT ;  /* 0x000000131a1f8210 */ /* 0x000fe40000ffe4ff */
[----:B-----5:R-:W-:-:S04]  /*1910*/  @!P0 IADD3 R36, P2, R37, R20, RZ ;  /* 0x0000001425248210 */ /* 0x020fc80007f5e0ff */
[----:B------:R-:W-:Y:S02]  /*1920*/  @!P0 IADD3.X R37, R26, R21, RZ, P2, !PT ;  /* 0x000000151a258210 */ /* 0x000fe400017fe4ff */
[----:B------:R-:W0:Y:S01]  /*1930*/  @!P0 LDC.64 R26, c[0x0][0x288] ;  /* 0x0000a200ff1a8b82 */ /* 0x000e220000000a00 */
[----:B------:R-:W-:-:S06]  /*1940*/  CS2R R18, SRZ ;  /* 0x0000000000127805 */ /* 0x000fcc000001ff00 */
[----:B------:R1:W5:Y:S01]  /*1950*/  @!P0 LDG.E.64 R18, desc[UR6][R30.64] ;  /* 0x000000061e128981 */ /* 0x000362000c1e1b00 */
[----:B------:R-:W-:-:S06]  /*1960*/  CS2R R20, SRZ ;  /* 0x0000000000147805 */ /* 0x000fcc000001ff00 */
[----:B------:R0:W5:Y:S01]  /*1970*/  @!P0 LDG.E.64 R20, desc[UR6][R36.64] ;  /* 0x0000000624148981 */ /* 0x000162000c1e1b00 */
[----:B--2---:R-:W-:-:S04]  /*1980*/  FADD.FTZ R12, -R14, R12 ;  /* 0x0000000c0e0c7221 */ /* 0x004fc80000010100 */
[----:B-1----:R-:W-:Y:S01]  /*1990*/  FMUL.FTZ R30, R12, R2 ;  /* 0x000000020c1e7220 */ /* 0x002fe20000410000 */
[C---:B----4-:R-:W-:Y:S01]  /*19a0*/  FMUL.FTZ R12, R10.reuse, R16 ;  /* 0x000000100a0c7220 */ /* 0x050fe20000410000 */
[----:B------:R-:W-:Y:S02]  /*19b0*/  FADD.FTZ R9, R10, R9 ;  /* 0x000000090a097221 */ /* 0x000fe40000010000 */
[----:B------:R-:W-:Y:S01]  /*19c0*/  FFMA.FTZ R5, R30, R10, R5 ;  /* 0x0000000a1e057223 */ /* 0x000fe20000010005 */
[----:B------:R-:W-:-:S04]  /*19d0*/  @!P0 IADD3 R10, P1, R6, 0x3, RZ ;  /* 0x00000003060a8810 */ /* 0x000fc80007f3e0ff */
[----:B------:R-:W-:Y:S01]  /*19e0*/  @!P0 IADD3.X R31, RZ, R7, RZ, P1, !PT ;  /* 0x00000007ff1f8210 */ /* 0x000fe20000ffe4ff */
[----:B------:R-:W-:-:S04]  /*19f0*/  FFMA.FTZ R29, R30, R12, R29 ;  /* 0x0000000c1e1d7223 */ /* 0x000fc8000001001d */
[----:B0-----:R-:W-:Y:S01]  /*1a00*/  @!P0 IMAD R31, R31, R26, RZ ;  /* 0x0000001a1f1f8224 */ /* 0x001fe200078e02ff */
[----:B------:R-:W-:-:S03]  /*1a10*/  @!P0 MOV R30, R34 ;  /* 0x00000022001e8202 */ /* 0x000fc60000000f00 */
[----:B------:R-:W-:Y:S01]  /*1a20*/  @!P0 IMAD R37, R10, R27, R31 ;  /* 0x0000001b0a258224 */ /* 0x000fe200078e021f */
[----:B------:R-:W-:-:S03]  /*1a30*/  @!P0 MOV R31, R33 ;  /* 0x00000021001f8202 */ /* 0x000fc60000000f00 */
[----:B------:R-:W-:Y:S02]  /*1a40*/  @!P0 IMAD.WIDE.U32 R30, R10, R26, R30 ;  /* 0x0000001a0a1e8225 */ /* 0x000fe400078e001e */
[----:B------:R-:W0:Y:S02]  /*1a50*/  @!P0 LDC.64 R26, c[0x0][0x230] ;  /* 0x00008c00ff1a8b82 */ /* 0x000e240000000a00 */
[----:B------:R-:W-:Y:S01]  /*1a60*/  @!P0 IMAD.IADD R31, R31, 0x1, R37 ;  /* 0x000000011f1f8824 */ /* 0x000fe200078e0225 */
[----:B------:R-:W-:-:S04]  /*1a70*/  @!P0 SHF.L.U32 R37, R30, 0x2, RZ ;  /* 0x000000021e258819 */ /* 0x000fc800000006ff */
[----:B------:R-:W-:Y:S02]  /*1a80*/  @!P0 SHF.L.U64.HI R10, R30, 0x2, R31 ;  /* 0x000000021e0a8819 */ /* 0x000fe4000001021f */
[----:B------:R-:W-:Y:S02]  /*1a90*/  CS2R R30, SRZ ;  /* 0x00000000001e7805 */ /* 0x000fe4000001ff00 */
[----:B0-----:R-:W-:-:S04]  /*1aa0*/  @!P0 IADD3 R26, P1, R37, R26, RZ ;  /* 0x0000001a251a8210 */ /* 0x001fc80007f3e0ff */
[----:B------:R-:W-:-:S05]  /*1ab0*/  @!P0 IADD3.X R27, R10, R27, RZ, P1, !PT ;  /* 0x0000001b0a1b8210 */ /* 0x000fca0000ffe4ff */
[----:B------:R0:W2:Y:S02]  /*1ac0*/  @!P0 LDG.E.64 R30, desc[UR6][R26.64] ;  /* 0x000000061a1e8981 */ /* 0x0000a4000c1e1b00 */
[----:B0-----:R-:W0:Y:S02]  /*1ad0*/  @!P0 LDC.64 R26, c[0x0][0x228] ;  /* 0x00008a00ff1a8b82 */ /* 0x001e240000000a00 */
[----:B0-----:R-:W-:-:S04]  /*1ae0*/  @!P0 IADD3 R36, P1, R37, R26, RZ ;  /* 0x0000001a25248210 */ /* 0x001fc80007f3e0ff */
[----:B------:R-:W-:Y:S02]  /*1af0*/  @!P0 IADD3.X R37, R10, R27, RZ, P1, !PT ;  /* 0x0000001b0a258210 */ /* 0x000fe40000ffe4ff */
[----:B------:R-:W-:-:S06]  /*1b00*/  CS2R R26, SRZ ;  /* 0x00000000001a7805 */ /* 0x000fcc000001ff00 */
[----:B------:R-:W4:Y:S01]  /*1b10*/  @!P0 LDG.E.64 R26, desc[UR6][R36.64] ;  /* 0x00000006241a8981 */ /* 0x000f22000c1e1b00 */
[----:B------:R-:W-:-:S04]  /*1b20*/  FADD.FTZ R13, -R14, R13 ;  /* 0x0000000d0e0d7221 */ /* 0x000fc80000010100 */
[----:B------:R-:W-:Y:S01]  /*1b30*/  FMUL.FTZ R13, R13, R2 ;  /* 0x000000020d0d7220 */ /* 0x000fe20000410000 */
[----:B------:R-:W-:Y:S01]  /*1b40*/  FADD.FTZ R15, R12, R15 ;  /* 0x0000000f0c0f7221 */ /* 0x000fe20000010000 */
[C---:B------:R-:W-:Y:S01]  /*1b50*/  FADD.FTZ R8, R11.reuse, R8 ;  /* 0x000000080b087221 */ /* 0x040fe20000010000 */
[----:B------:R-:W-:Y:S01]  /*1b60*/  FMUL.FTZ R10, R11, R17 ;  /* 0x000000110b0a7220 */ /* 0x000fe20000410000 */
[C---:B------:R-:W-:Y:S01]  /*1b70*/  FFMA.FTZ R28, R13.reuse, R11, R28 ;  /* 0x0000000b0d1c7223 */ /* 0x040fe2000001001c */
[----:B------:R-:W-:Y:S02]  /*1b80*/  FADD.FTZ R11, -R14, R24 ;  /* 0x000000180e0b7221 */ /* 0x000fe40000010100 */
[----:B------:R-:W-:Y:S01]  /*1b90*/  FFMA.FTZ R29, R13, R10, R29 ;  /* 0x0000000a0d1d7223 */ /* 0x000fe2000001001d */
[----:B------:R-:W-:Y:S01]  /*1ba0*/  FADD.FTZ R15, R10, R15 ;  /* 0x0000000f0a0f7221 */ /* 0x000fe20000010000 */
[----:B------:R-:W-:Y:S01]  /*1bb0*/  FMUL.FTZ R10, R11, R2 ;  /* 0x000000020b0a7220 */ /* 0x000fe20000410000 */
[----:B---3--:R-:W-:Y:S01]  /*1bc0*/  FMUL.FTZ R12, R22, R16 ;  /* 0x00000010160c7220 */ /* 0x008fe20000410000 */
[----:B------:R-:W-:Y:S01]  /*1bd0*/  FADD.FTZ R25, -R14, R25 ;  /* 0x000000190e197221 */ /* 0x000fe20000010100 */
[----:B------:R-:W-:Y:S01]  /*1be0*/  FADD.FTZ R9, R9, R22 ;  /* 0x0000001609097221 */ /* 0x000fe20000010000 */
[C---:B------:R-:W-:Y:S01]  /*1bf0*/  FFMA.FTZ R5, R10.reuse, R22, R5 ;  /* 0x000000160a057223 */ /* 0x040fe20000010005 */
[----:B------:R-:W-:Y:S01]  /*1c00*/  FFMA.FTZ R10, R10, R12, R29 ;  /* 0x0000000c0a0a7223 */ /* 0x000fe2000001001d */
[----:B------:R-:W-:Y:S01]  /*1c10*/  FMUL.FTZ R25, R25, R2 ;  /* 0x0000000219197220 */ /* 0x000fe20000410000 */
[----:B------:R-:W-:Y:S01]  /*1c20*/  FMUL.FTZ R11, R23, R17 ;  /* 0x00000011170b7220 */ /* 0x000fe20000410000 */
[----:B------:R-:W-:Y:S01]  /*1c30*/  FADD.FTZ R22, R15, R12 ;  /* 0x0000000c0f167221 */ /* 0x000fe20000010000 */
[----:B-----5:R-:W-:-:S02]  /*1c40*/  FADD.FTZ R13, -R14, R18 ;  /* 0x000000120e0d7221 */ /* 0x020fc40000010100 */
[----:B------:R-:W-:Y:S01]  /*1c50*/  FFMA.FTZ R18, R25, R11, R10 ;  /* 0x0000000b19127223 */ /* 0x000fe2000001000a */
[----:B------:R-:W-:Y:S01]  /*1c60*/  FADD.FTZ R12, R11, R22 ;  /* 0x000000160b0c7221 */ /* 0x000fe20000010000 */
[----:B------:R-:W-:Y:S01]  /*1c70*/  FMUL.FTZ R10, R13, R2 ;  /* 0x000000020d0a7220 */ /* 0x000fe20000410000 */
[----:B------:R-:W-:Y:S01]  /*1c80*/  FMUL.FTZ R11, R20, R16 ;  /* 0x00000010140b7220 */ /* 0x000fe20000410000 */
[----:B------:R-:W-:Y:S01]  /*1c90*/  FADD.FTZ R19, -R14, R19 ;  /* 0x000000130e137221 */ /* 0x000fe20000010100 */
[----:B------:R-:W-:Y:S01]  /*1ca0*/  IADD3 R6, P2, R6, 0x4, RZ ;  /* 0x0000000406067810 */ /* 0x000fe20007f5e0ff */
[----:B------:R-:W-:Y:S01]  /*1cb0*/  FADD.FTZ R8, R8, R23 ;  /* 0x0000001708087221 */ /* 0x000fe20000010000 */
[----:B------:R-:W-:Y:S01]  /*1cc0*/  FFMA.FTZ R5, R10, R20, R5 ;  /* 0x000000140a057223 */ /* 0x000fe20000010005 */
[----:B------:R-:W-:Y:S01]  /*1cd0*/  FFMA.FTZ R28, R25, R23, R28 ;  /* 0x00000017191c7223 */ /* 0x000fe2000001001c */
[----:B------:R-:W-:Y:S01]  /*1ce0*/  FADD.FTZ R12, R12, R11 ;  /* 0x0000000b0c0c7221 */ /* 0x000fe20000010000 */
[----:B------:R-:W-:Y:S01]  /*1cf0*/  FFMA.FTZ R10, R10, R11, R18 ;  /* 0x0000000b0a0a7223 */ /* 0x000fe20000010012 */
[----:B------:R-:W-:Y:S01]  /*1d00*/  FMUL.FTZ R19, R19, R2 ;  /* 0x0000000213137220 */ /* 0x000fe20000410000 */
[----:B------:R-:W-:Y:S01]  /*1d10*/  ISETP.GE.AND P1, PT, R6, R3, PT ;  /* 0x000000030600720c */ /* 0x000fe20003f26270 */
[----:B------:R-:W-:Y:S01]  /*1d20*/  FMUL.FTZ R11, R21, R17 ;  /* 0x00000011150b7220 */ /* 0x000fe20000410000 */
[----:B------:R-:W-:Y:S01]  /*1d30*/  FADD.FTZ R8, R8, R21 ;  /* 0x0000001508087221 */ /* 0x000fe20000010000 */
[----:B------:R-:W-:Y:S01]  /*1d40*/  FADD.FTZ R9, R9, R20 ;  /* 0x0000001409097221 */ /* 0x000fe20000010000 */
[----:B------:R-:W-:Y:S01]  /*1d50*/  FFMA.FTZ R21, R19, R21, R28 ;  /* 0x0000001513157223 */ /* 0x000fe2000001001c */
[----:B------:R-:W-:Y:S01]  /*1d60*/  FADD.FTZ R20, R11, R12 ;  /* 0x0000000c0b147221 */ /* 0x000fe20000010000 */
[----:B------:R-:W-:Y:S01]  /*1d70*/  FFMA.FTZ R19, R19, R11, R10 ;  /* 0x0000000b13137223 */ /* 0x000fe2000001000a */
[----:B------:R-:W-:Y:S01]  /*1d80*/  IADD3.X R7, RZ, R7, RZ, P2, !PT ;  /* 0x00000007ff077210 */ /* 0x000fe200017fe4ff */
[C---:B--2---:R-:W-:Y:S01]  /*1d90*/  FADD.FTZ R13, -R14.reuse, R30 ;  /* 0x0000001e0e0d7221 */ /* 0x044fe20000010100 */
[----:B------:R-:W-:-:S03]  /*1da0*/  FADD.FTZ R31, -R14, R31 ;  /* 0x0000001f0e1f7221 */ /* 0x000fc60000010100 */
[-C--:B------:R-:W-:Y:S01]  /*1db0*/  FMUL.FTZ R10, R13, R2.reuse ;  /* 0x000000020d0a7220 */ /* 0x080fe20000410000 */
[----:B------:R-:W-:Y:S01]  /*1dc0*/  FMUL.FTZ R12, R31, R2 ;  /* 0x000000021f0c7220 */ /* 0x000fe20000410000 */
[----:B----4-:R-:W-:Y:S01]  /*1dd0*/  FMUL.FTZ R11, R26, R16 ;  /* 0x000000101a0b7220 */ /* 0x010fe20000410000 */
[----:B------:R-:W-:-:S03]  /*1de0*/  FMUL.FTZ R18, R27, R17 ;  /* 0x000000111b127220 */ /* 0x000fc60000410000 */
[----:B------:R-:W-:Y:S01]  /*1df0*/  FADD.FTZ R15, R20, R11 ;  /* 0x0000000b140f7221 */ /* 0x000fe20000010000 */
[C---:B------:R-:W-:Y:S01]  /*1e00*/  FFMA.FTZ R11, R10.reuse, R11, R19 ;  /* 0x0000000b0a0b7223 */ /* 0x040fe20000010013 */
[----:B------:R-:W-:Y:S01]  /*1e10*/  FADD.FTZ R9, R9, R26 ;  /* 0x0000001a09097221 */ /* 0x000fe20000010000 */
[----:B------:R-:W-:Y:S01]  /*1e20*/  FFMA.FTZ R5, R10, R26, R5 ;  /* 0x0000001a0a057223 */ /* 0x000fe20000010005 */
[----:B------:R-:W-:Y:S01]  /*1e30*/  FADD.FTZ R8, R8, R27 ;  /* 0x0000001b08087221 */ /* 0x000fe20000010000 */
[----:B------:R-:W-:Y:S01]  /*1e40*/  FFMA.FTZ R28, R12, R27, R21 ;  /* 0x0000001b0c1c7223 */ /* 0x000fe20000010015 */
[----:B------:R-:W-:Y:S01]  /*1e50*/  FADD.FTZ R15, R18, R15 ;  /* 0x0000000f120f7221 */ /* 0x000fe20000010000 */
[----:B------:R-:W-:Y:S01]  /*1e60*/  FFMA.FTZ R29, R12, R18, R11 ;  /* 0x000000120c1d7223 */ /* 0x000fe2000001000b */
[----:B------:R-:W-:Y:S06]  /*1e70*/  @!P1 BRA `(.L_x_949) ;  /* 0xfffffff400c89947 */ /* 0x000fec000383ffff */
.L_x_943:
[----:B-1----:R-:W0:Y:S01]  /*1e80*/  S2R R2, SR_TID.X ;  /* 0x0000000000027919 */ /* 0x002e220000002100 */
[----:B------:R-:W-:Y:S02]  /*1e90*/  ISETP.NE.AND P0, PT, R4, RZ, PT ;  /* 0x000000ff0400720c */ /* 0x000fe40003f05270 */
[----:B------:R-:W-:Y:S01]  /*1ea0*/  MOV R3, 0x400 ;  /* 0x0000040000037802 */ /* 0x000fe20000000f00 */
[----:B------:R-:W1:Y:S01]  /*1eb0*/  S2R R6, SR_CgaCtaId ;  /* 0x0000000000067919 */ /* 0x000e620000008800 */
[----:B------:R-:W-:Y:S02]  /*1ec0*/  SEL R4, RZ, 0x1, P0 ;  /* 0x00000001ff047807 */ /* 0x000fe40000000000 */
[----:B0-----:R-:W-:Y:S02]  /*1ed0*/  ISETP.GT.U32.AND P0, PT, R2, 0x1b, PT ;  /* 0x0000001b0200780c */ /* 0x001fe40003f04070 */
[----:B-1----:R-:W-:-:S05]  /*1ee0*/  LEA R3, R6, R3, 0x18 ;  /* 0x0000000306037211 */ /* 0x002fca00078ec0ff */
[----:B------:R-:W-:-:S05]  /*1ef0*/  IMAD R6, R2, 0xc, R3 ;  /* 0x0000000c02067824 */ /* 0x000fca00078e0203 */
[----:B------:R0:W-:Y:S04]  /*1f00*/  STS [R6+0x214], R29 ;  /* 0x0002141d06007388 */ /* 0x0001e80000000800 */
[----:B------:R0:W-:Y:S04]  /*1f10*/  STS [R6+0x210], R4 ;  /* 0x0002100406007388 */ /* 0x0001e80000000800 */
[----:B------:R0:W-:Y:S01]  /*1f20*/  STS [R6+0x218], R15 ;  /* 0x0002180f06007388 */ /* 0x0001e20000000800 */
[----:B------:R-:W-:Y:S06]  /*1f30*/  BAR.SYNC.DEFER_BLOCKING 0x0 ;  /* 0x0000000000007b1d */ /* 0x000fec0000010000 */
[----:B------:R-:W-:Y:S05]  /*1f40*/  @P0 BRA `(.L_x_950) ;  /* 0x0000000c00940947 */ /* 0x000fea0003800000 */
[----:B0-----:R-:W-:Y:S01]  /*1f50*/  IMAD R4, R2, 0x54, R3 ;  /* 0x0000005402047824 */ /* 0x001fe200078e0203 */
[----:B------:R-:W0:Y:S04]  /*1f60*/  S2R R29, SR_LANEID ;  /* 0x00000000001d7919 */ /* 0x000e280000000000 */
[----:B------:R-:W1:Y:S04]  /*1f70*/  LDS R6, [R4+0x21c] ;  /* 0x00021c0004067984 */ /* 0x000e680000000800 */
[----:B------:R-:W2:Y:S04]  /*1f80*/  LDS R18, [R4+0x228] ;  /* 0x0002280004127984 */ /* 0x000ea80000000800 */
[----:B------:R-:W3:Y:S04]  /*1f90*/  LDS R24, [R4+0x234] ;  /* 0x0002340004187984 */ /* 0x000ee80000000800 */
[----:B------:R-:W4:Y:S04]  /*1fa0*/  LDS R23, [R4+0x240] ;  /* 0x0002400004177984 */ /* 0x000f280000000800 */
[----:B------:R-:W-:Y:S04]  /*1fb0*/  LDS R7, [R4+0x220] ;  /* 0x0002200004077984 */ /* 0x000fe80000000800 */
[----:B------:R-:W5:Y:S04]  /*1fc0*/  LDS R12, [R4+0x214] ;  /* 0x00021400040c7984 */ /* 0x000f680000000800 */
[----:B------:R-:W-:Y:S04]  /*1fd0*/  LDS R15, [R4+0x224] ;  /* 0x00022400040f7984 */ /* 0x000fe80000000800 */
[----:B------:R-:W0:Y:S04]  /*1fe0*/  LDS R16, [R4+0x218] ;  /* 0x0002180004107984 */ /* 0x000e280000000800 */
[----:B------:R-:W0:Y:S04]  /*1ff0*/  LDS R30, [R4+0x24c] ;  /* 0x00024c00041e7984 */ /* 0x000e280000000800 */
[----:B------:R-:W0:Y:S04]  /*2000*/  LDS R20, [R4+0x22c] ;  /* 0x00022c0004147984 */ /* 0x000e280000000800 */
[----:B------:R-:W0:Y:S01]  /*2010*/  LDS R22, [R4+0x230] ;  /* 0x0002300004167984 */ /* 0x000e220000000800 */
[----:B-1----:R-:W-:-:S03]  /*2020*/  ISETP.NE.AND P0, PT, R6, RZ, PT ;  /* 0x000000ff0600720c */ /* 0x002fc60003f05270 */
[----:B------:R-:W1:Y:S01]  /*2030*/  LDS R27, [R4+0x258] ;  /* 0x00025800041b7984 */ /* 0x000e620000000800 */
[----:B--2---:R-:W-:-:S03]  /*2040*/  ISETP.NE.AND P1, PT, R18, RZ, PT ;  /* 0x000000ff1200720c */ /* 0x004fc60003f25270 */
[----:B------:R-:W2:Y:S01]  /*2050*/  LDS R19, [R4+0x238] ;  /* 0x0002380004137984 */ /* 0x000ea20000000800 */
[----:B---3--:R-:W-:-:S03]  /*2060*/  ISETP.NE.AND P2, PT, R24, RZ, PT ;  /* 0x000000ff1800720c */ /* 0x008fc60003f45270 */
[----:B------:R-:W3:Y:S01]  /*2070*/  LDS R21, [R4+0x23c] ;  /* 0x00023c0004157984 */ /* 0x000ee20000000800 */
[----:B----4-:R-:W-:-:S03]  /*2080*/  ISETP.NE.AND P3, PT, R23, RZ, PT ;  /* 0x000000ff1700720c */ /* 0x010fc60003f65270 */
[----:B------:R-:W4:Y:S04]  /*2090*/  LDS R17, [R4+0x210] ;  /* 0x0002100004117984 */ /* 0x000f280000000800 */
[----:B------:R-:W4:Y:S01]  /*20a0*/  LDS R26, [R4+0x244] ;  /* 0x00024400041a7984 */ /* 0x000f220000000800 */
[----:B-----5:R-:W-:-:S03]  /*20b0*/  @!P0 FADD.FTZ R7, R7, R12 ;  /* 0x0000000c07078221 */ /* 0x020fc60000010000 */
[----:B------:R-:W5:Y:S04]  /*20c0*/  LDS R25, [R4+0x248] ;  /* 0x0002480004197984 */ /* 0x000f680000000800 */
[----:B------:R-:W5:Y:S01]  /*20d0*/  LDS R13, [R4+0x250] ;  /* 0x00025000040d7984 */ /* 0x000f620000000800 */
[----:B0-----:R-:W-:-:S03]  /*20e0*/  @!P0 FADD.FTZ R15, R15, R16 ;  /* 0x000000100f0f8221 */ /* 0x001fc60000010000 */
[----:B------:R-:W0:Y:S01]  /*20f0*/  LDS R14, [R4+0x254] ;  /* 0x00025400040e7984 */ /* 0x000e220000000800 */
[----:B------:R-:W-:-:S03]  /*2100*/  ISETP.NE.AND P0, PT, R30, RZ, PT ;  /* 0x000000ff1e00720c */ /* 0x000fc60003f05270 */
[----:B------:R-:W0:Y:S01]  /*2110*/  LDS R10, [R4+0x25c] ;  /* 0x00025c00040a7984 */ /* 0x000e220000000800 */
[----:B------:R-:W-:Y:S01]  /*2120*/  @!P1 FADD.FTZ R20, R7, R20 ;  /* 0x0000001407149221 */ /* 0x000fe20000010000 */
[----:B------:R-:W-:Y:S02]  /*2130*/  SHF.R.U32.HI R7, RZ, 0x2, R29 ;  /* 0x00000002ff077819 */ /* 0x000fe4000001161d */
[----:B------:R-:W0:Y:S01]  /*2140*/  LDS R11, [R4+0x260] ;  /* 0x00026000040b7984 */ /* 0x000e220000000800 */
[----:B------:R-:W-:Y:S01]  /*2150*/  @!P1 FADD.FTZ R22, R15, R22 ;  /* 0x000000160f169221 */ /* 0x000fe20000010000 */
[----:B-1----:R-:W-:Y:S01]  /*2160*/  ISETP.NE.AND P1, PT, R27, RZ, PT ;  /* 0x000000ff1b00720c */ /* 0x002fe20003f25270 */
[----:B--2---:R-:W-:Y:S02]  /*2170*/  @!P2 FADD.FTZ R19, R20, R19 ;  /* 0x000000131413a221 */ /* 0x004fe40000010000 */
[----:B---3--:R-:W-:Y:S01]  /*2180*/  @!P2 FADD.FTZ R21, R22, R21 ;  /* 0x000000151615a221 */ /* 0x008fe20000010000 */
[----:B----4-:R-:W-:Y:S01]  /*2190*/  IADD3 R17, R18, R6, R17 ;  /* 0x0000000612117210 */ /* 0x010fe20007ffe011 */
[----:B------:R-:W-:-:S04]  /*21a0*/  IMAD.WIDE.U32 R6, R7, 0x24924925, RZ ;  /* 0x2492492507067825 */ /* 0x000fc800078e00ff */
[----:B------:R-:W-:Y:S01]  /*21b0*/  @!P3 FADD.FTZ R26, R19, R26 ;  /* 0x0000001a131ab221 */ /* 0x000fe20000010000 */
[----:B------:R-:W-:Y:S01]  /*21c0*/  IADD3 R17, R23, R17, R24 ;  /* 0x0000001117117210 */ /* 0x000fe20007ffe018 */
[----:B------:R-:W-:Y:S02]  /*21d0*/  IMAD R6, R7, -0x1c, R29 ;  /* 0xffffffe407067824 */ /* 0x000fe400078e021d */
[----:B-----5:R-:W-:Y:S01]  /*21e0*/  @!P3 FADD.FTZ R25, R21, R25 ;  /* 0x000000191519b221 */ /* 0x020fe20000010000 */
[----:B------:R-:W-:Y:S01]  /*21f0*/  IADD3 R7, R27, R17, R30 ;  /* 0x000000111b077210 */ /* 0x000fe20007ffe01e */
[----:B------:R-:W-:Y:S01]  /*2200*/  IMAD R12, R6, 0xc, R3 ;  /* 0x0000000c060c7824 */ /* 0x000fe200078e0203 */
[----:B------:R-:W-:Y:S01]  /*2210*/  MOV R3, 0xfffffff ;  /* 0x0fffffff00037802 */ /* 0x000fe20000000f00 */
[----:B------:R-:W-:-:S03]  /*2220*/  @!P0 FADD.FTZ R13, R26, R13 ;  /* 0x0000000d1a0d8221 */ /* 0x000fc60000010000 */
[----:B------:R1:W-:Y:S01]  /*2230*/  STS [R12+0xc0], R7 ;  /* 0x0000c0070c007388 */ /* 0x0003e20000000800 */
[----:B0-----:R-:W-:Y:S01]  /*2240*/  @!P0 FADD.FTZ R14, R25, R14 ;  /* 0x0000000e190e8221 */ /* 0x001fe20000010000 */
[----:B------:R-:W-:Y:S01]  /*2250*/  R2UR UR4, R3 ;  /* 0x00000000030472ca */ /* 0x000fe200000e0000 */
[----:B------:R-:W-:Y:S02]  /*2260*/  @!P1 FADD.FTZ R10, R13, R10 ;  /* 0x0000000a0d0a9221 */ /* 0x000fe40000010000 */
[----:B------:R-:W-:-:S03]  /*2270*/  @!P1 FADD.FTZ R11, R14, R11 ;  /* 0x0000000b0e0b9221 */ /* 0x000fc60000010000 */
[----:B------:R1:W-:Y:S04]  /*2280*/  STS [R12+0xc4], R10 ;  /* 0x0000c40a0c007388 */ /* 0x0003e80000000800 */
[----:B------:R1:W-:Y:S03]  /*2290*/  STS [R12+0xc8], R11 ;  /* 0x0000c80b0c007388 */ /* 0x0003e60000000800 */
[----:B------:R-:W-:Y:S05]  /*22a0*/  BRA.DIV UR4, `(.L_x_951) ;  /* 0x0000000e04d87947 */ /* 0x000fea000b800000 */
[----:B------:R-:W-:Y:S01]  /*22b0*/  NOP ;  /* 0x0000000000007918 */ /* 0x000fe20000000000 */
.L_x_967:
[----:B------:R-:W-:Y:S01]  /*22c0*/  ISETP.NE.AND P0, PT, R6, RZ, PT ;  /* 0x000000ff0600720c */ /* 0x000fe20003f05270 */
[----:B------:R-:W-:-:S12]  /*22d0*/  BSSY B0, `(.L_x_952) ;  /* 0x000000b000007945 */ /* 0x000fd80003800000 */
[----:B------:R-:W-:Y:S05]  /*22e0*/  @!P0 BRA `(.L_x_953) ;  /* 0x0000000000248947 */ /* 0x000fea0003800000 */
[----:B------:R-:W0:Y:S01]  /*22f0*/  LDS R14, [R12+0xbc] ;  /* 0x0000bc000c0e7984 */ /* 0x000e220000000800 */
[----:B------:R-:W-:-:S03]  /*2300*/  ISETP.NE.AND P0, PT, R7, RZ, PT ;  /* 0x000000ff0700720c */ /* 0x000fc60003f05270 */
[----:B------:R-:W2:Y:S04]  /*2310*/  LDS R13, [R12+0xb8] ;  /* 0x0000b8000c0d7984 */ /* 0x000ea80000000800 */
[----:B------:R-:W3:Y:S01]  /*2320*/  LDS R16, [R12+0xb4] ;  /* 0x0000b4000c107984 */ /* 0x000ee20000000800 */
[----:B0-----:R-:W-:Y:S01]  /*2330*/  FADD.FTZ R14, R11, R14 ;  /* 0x0000000e0b0e7221 */ /* 0x001fe20000010000 */
[----:B--2---:R-:W-:-:S04]  /*2340*/  FADD.FTZ R13, R10, R13 ;  /* 0x0000000d0a0d7221 */ /* 0x004fc80000010000 */
[----:B-1----:R-:W-:Y:S01]  /*2350*/  FSEL R11, R14, R11, !P0 ;  /* 0x0000000b0e0b7208 */ /* 0x002fe20004000000 */
[----:B---3--:R-:W-:Y:S01]  /*2360*/  IMAD.IADD R7, R7, 0x1, R16 ;  /* 0x0000000107077824 */ /* 0x008fe200078e0210 */
[----:B------:R-:W-:-:S07]  /*2370*/  FSEL R10, R13, R10, !P0 ;  /* 0x0000000a0d0a7208 */ /* 0x000fce0004000000 */
.L_x_953:
[----:B------:R-:W-:Y:S05]  /*2380*/  BSYNC B0 ;  /* 0x0000000000007941 */ /* 0x000fea0003800000 */
.L_x_952:
[----:B------:R-:W-:-:S13]  /*2390*/  R2UR UR4, R3 ;  /* 0x00000000030472ca */ /* 0x000fda00000e0000 */
[----:B------:R-:W-:Y:S05]  /*23a0*/  BRA.DIV UR4, `(.L_x_954) ;  /* 0x0000000e04a87947 */ /* 0x000fea000b800000 */
[----:B------:R-:W-:Y:S01]  /*23b0*/  NOP ;  /* 0x0000000000007918 */ /* 0x000fe20000000000 */
[----:B------:R0:W-:Y:S04]  /*23c0*/  STS [R12+0xc0], R7 ;  /* 0x0000c0070c007388 */ /* 0x0001e80000000800 */
[----:B------:R0:W-:Y:S04]  /*23d0*/  STS [R12+0xc4], R10 ;  /* 0x0000c40a0c007388 */ /* 0x0001e80000000800 */
[----:B------:R0:W-:Y:S01]  /*23e0*/  STS [R12+0xc8], R11 ;  /* 0x0000c80b0c007388 */ /* 0x0001e20000000800 */
[----:B------:R-:W-:Y:S01]  /*23f0*/  NOP ;  /* 0x0000000000007918 */ /* 0x000fe20000000000 */
.L_x_971:
[----:B------:R-:W-:Y:S01]  /*2400*/  ISETP.GE.U32.AND P0, PT, R6, 0x2, PT ;  /* 0x000000020600780c */ /* 0x000fe20003f06070 */
[----:B------:R-:W-:-:S12]  /*2410*/  BSSY B0, `(.L_x_955) ;  /* 0x000000b000007945 */ /* 0x000fd80003800000 */
[----:B------:R-:W-:Y:S05]  /*2420*/  @!P0 BRA `(.L_x_956) ;  /* 0x0000000000248947 */ /* 0x000fea0003800000 */
[----:B------:R-:W2:Y:S01]  /*2430*/  LDS R14, [R12+0xb0] ;  /* 0x0000b0000c0e7984 */ /* 0x000ea20000000800 */
[----:B------:R-:W-:-:S03]  /*2440*/  ISETP.NE.AND P0, PT, R7, RZ, PT ;  /* 0x000000ff0700720c */ /* 0x000fc60003f05270 */
[----:B------:R-:W3:Y:S04]  /*2450*/  LDS R13, [R12+0xac] ;  /* 0x0000ac000c0d7984 */ /* 0x000ee80000000800 */
[----:B------:R-:W4:Y:S01]  /*2460*/  LDS R16, [R12+0xa8] ;  /* 0x0000a8000c107984 */ /* 0x000f220000000800 */
[----:B--2---:R-:W-:Y:S01]  /*2470*/  FADD.FTZ R14, R11, R14 ;  /* 0x0000000e0b0e7221 */ /* 0x004fe20000010000 */
[----:B---3--:R-:W-:-:S04]  /*2480*/  FADD.FTZ R13, R10, R13 ;  /* 0x0000000d0a0d7221 */ /* 0x008fc80000010000 */
[----:B01----:R-:W-:Y:S02]  /*2490*/  FSEL R11, R14, R11, !P0 ;  /* 0x0000000b0e0b7208 */ /* 0x003fe40004000000 */
[----:B----4-:R-:W-:Y:S02]  /*24a0*/  IADD3 R7, R7, R16, RZ ;  /* 0x0000001007077210 */ /* 0x010fe40007ffe0ff */
[----:B------:R-:W-:-:S07]  /*24b0*/  FSEL R10, R13, R10, !P0 ;  /* 0x0000000a0d0a7208 */ /* 0x000fce0004000000 */
.L_x_956:
[----:B------:R-:W-:Y:S05]  /*24c0*/  BSYNC B0 ;  /* 0x0000000000007941 */ /* 0x000fea0003800000 */
.L_x_955:
[----:B------:R-:W-:-:S13]  /*24d0*/  R2UR UR4, R3 ;  /* 0x00000000030472ca */ /* 0x000fda00000e0000 */
[----:B------:R-:W-:Y:S05]  /*24e0*/  BRA.DIV UR4, `(.L_x_957) ;  /* 0x0000000e04887947 */ /* 0x000fea000b800000 */
[----:B------:R-:W-:Y:S01]  /*24f0*/  NOP ;  /* 0x0000000000007918 */ /* 0x000fe20000000000 */
[----:B------:R2:W-:Y:S04]  /*2500*/  STS [R12+0xc0], R7 ;  /* 0x0000c0070c007388 */ /* 0x0005e80000000800 */
[----:B------:R2:W-:Y:S04]  /*2510*/  STS [R12+0xc4], R10 ;  /* 0x0000c40a0c007388 */ /* 0x0005e80000000800 */
[----:B------:R2:W-:Y:S01]  /*2520*/  STS [R12+0xc8], R11 ;  /* 0x0000c80b0c007388 */ /* 0x0005e20000000800 */
[----:B------:R-:W-:Y:S01]  /*2530*/  NOP ;  /* 0x0000000000007918 */ /* 0x000fe20000000000 */
.L_x_975:
[----:B------:R-:W-:Y:S01]  /*2540*/  ISETP.GE.U32.AND P0, PT, R6, 0x4, PT ;  /* 0x000000040600780c */ /* 0x000fe20003f06070 */
[----:B------:R-:W-:-:S12]  /*2550*/  BSSY B0, `(.L_x_958) ;  /* 0x000000b000007945 */ /* 0x000fd80003800000 */
[----:B------:R-:W-:Y:S05]  /*2560*/  @!P0 BRA `(.L_x_959) ;  /* 0x0000000000248947 */ /* 0x000fea0003800000 */
[----:B------:R-:W3:Y:S01]  /*2570*/  LDS R14, [R12+0x98] ;  /* 0x000098000c0e7984 */ /* 0x000ee20000000800 */
[----:B------:R-:W-:-:S03]  /*2580*/  ISETP.NE.AND P0, PT, R7, RZ, PT ;  /* 0x000000ff0700720c */ /* 0x000fc60003f05270 */
[----:B------:R-:W4:Y:S04]  /*2590*/  LDS R13, [R12+0x94] ;  /* 0x000094000c0d7984 */ /* 0x000f280000000800 */
[----:B------:R-:W5:Y:S01]  /*25a0*/  LDS R16, [R12+0x90] ;  /* 0x000090000c107984 */ /* 0x000f620000000800 */
[----:B---3--:R-:W-:Y:S01]  /*25b0*/  FADD.FTZ R14, R11, R14 ;  /* 0x0000000e0b0e7221 */ /* 0x008fe20000010000 */
[----:B----4-:R-:W-:-:S04]  /*25c0*/  FADD.FTZ R13, R10, R13 ;  /* 0x0000000d0a0d7221 */ /* 0x010fc80000010000 */
[----:B012---:R-:W-:Y:S02]  /*25d0*/  FSEL R11, R14, R11, !P0 ;  /* 0x0000000b0e0b7208 */ /* 0x007fe40004000000 */
[----:B-----5:R-:W-:Y:S02]  /*25e0*/  IADD3 R7, R7, R16, RZ ;  /* 0x0000001007077210 */ /* 0x020fe40007ffe0ff */
[----:B------:R-:W-:-:S07]  /*25f0*/  FSEL R10, R13, R10, !P0 ;  /* 0x0000000a0d0a7208 */ /* 0x000fce0004000000 */
.L_x_959:
[----:B------:R-:W-:Y:S05]  /*2600*/  BSYNC B0 ;  /* 0x0000000000007941 */ /* 0x000fea0003800000 */
.L_x_958:
[----:B------:R-:W-:-:S13]  /*2610*/  R2UR UR4, R3 ;  /* 0x00000000030472ca */ /* 0x000fda00000e0000 */
[----:B------:R-:W-:Y:S05]  /*2620*/  BRA.DIV UR4, `(.L_x_960) ;  /* 0x0000000e04687947 */ /* 0x000fea000b800000 */
[----:B------:R-:W-:Y:S01]  /*2630*/  NOP ;  /* 0x0000000000007918 */ /* 0x000fe20000000000 */
[----:B------:R3:W-:Y:S04]  /*2640*/  STS [R12+0xc0], R7 ;  /* 0x0000c0070c007388 */ /* 0x0007e80000000800 */
[----:B------:R3:W-:Y:S04]  /*2650*/  STS [R12+0xc4], R10 ;  /* 0x0000c40a0c007388 */ /* 0x0007e80000000800 */
[----:B------:R3:W-:Y:S01]  /*2660*/  STS [R12+0xc8], R11 ;  /* 0x0000c80b0c007388 */ /* 0x0007e20000000800 */
[----:B------:R-:W-:Y:S01]  /*2670*/  NOP ;  /* 0x0000000000007918 */ /* 0x000fe20000000000 */
.L_x_979:
[----:B------:R-:W-:Y:S01]  /*2680*/  ISETP.GE.U32.AND P0, PT, R6, 0x8, PT ;  /* 0x000000080600780c */ /* 0x000fe20003f06070 */
[----:B------:R-:W-:-:S12]  /*2690*/  BSSY B0, `(.L_x_961) ;  /* 0x000000b000007945 */ /* 0x000fd80003800000 */
[----:B------:R-:W-:Y:S05]  /*26a0*/  @!P0 BRA `(.L_x_962) ;  /* 0x0000000000248947 */ /* 0x000fea0003800000 */
[----:B------:R-:W4:Y:S01]  /*26b0*/  LDS R14, [R12+0x68] ;  /* 0x000068000c0e7984 */ /* 0x000f220000000800 */
[----:B------:R-:W-:-:S03]  /*26c0*/  ISETP.NE.AND P0, PT, R7, RZ, PT ;  /* 0x000000ff0700720c */ /* 0x000fc60003f05270 */
[----:B------:R-:W5:Y:S04]  /*26d0*/  LDS R13, [R12+0x64] ;  /* 0x000064000c0d7984 */ /* 0x000f680000000800 */
[----:B------:R-:W0:Y:S01]  /*26e0*/  LDS R16, [R12+0x60] ;  /* 0x000060000c107984 */ /* 0x000e220000000800 */
[----:B----4-:R-:W-:Y:S01]  /*26f0*/  FADD.FTZ R14, R11, R14 ;  /* 0x0000000e0b0e7221 */ /* 0x010fe20000010000 */
[----:B-----5:R-:W-:-:S04]  /*2700*/  FADD.FTZ R13, R10, R13 ;  /* 0x0000000d0a0d7221 */ /* 0x020fc80000010000 */
[----:B0123--:R-:W-:Y:S02]  /*2710*/  FSEL R11, R14, R11, !P0 ;  /* 0x0000000b0e0b7208 */ /* 0x00ffe40004000000 */
[----:B------:R-:W-:Y:S02]  /*2720*/  IADD3 R7, R7, R16, RZ ;  /* 0x0000001007077210 */ /* 0x000fe40007ffe0ff */
[----:B------:R-:W-:-:S07]  /*2730*/  FSEL R10, R13, R10, !P0 ;  /* 0x0000000a0d0a7208 */ /* 0x000fce0004000000 */
.L_x_962:
[----:B------:R-:W-:Y:S05]  /*2740*/  BSYNC B0 ;  /* 0x0000000000007941 */ /* 0x000fea0003800000 */
.L_x_961:
[----:B------:R-:W-:Y:S02]  /*2750*/  R2UR UR4, R3 ;  /* 0x00000000030472ca */ /* 0x000fe400000e0000 */
[----:B------:R-:W-:Y:S02]  /*2760*/  MOV R15, R10 ;  /* 0x0000000a000f7202 */ /* 0x000fe40000000f00 */
[----:B------:R-:W-:-:S09]  /*2770*/  MOV R16, R11 ;  /* 0x0000000b00107202 */ /* 0x000fd20000000f00 */
[----:B------:R-:W-:Y:S05]  /*2780*/  BRA.DIV UR4, `(.L_x_963) ;  /* 0x0000000e04407947 */ /* 0x000fea000b800000 */
[----:B------:R-:W-:Y:S01]  /*2790*/  ISETP.GE.U32.AND P0, PT, R6, 0x10, PT ;  /* 0x000000100600780c */ /* 0x000fe20003f06070 */
[----:B------:R-:W-:Y:S01]  /*27a0*/  NOP ;  /* 0x0000000000007918 */ /* 0x000fe20000000000 */
[----:B------:R-:W-:Y:S02]  /*27b0*/  STS [R12+0xc0], R7 ;  /* 0x0000c0070c007388 */ /* 0x000fe40000000800 */
[----:B------:R-:W-:Y:S02]  /*27c0*/  ISETP.NE.OR P1, PT, R7, RZ, !P0 ;  /* 0x000000ff0700720c */ /* 0x000fe40004725670 */
[----:B------:R-:W-:Y:S04]  /*27d0*/  STS [R12+0xc4], R10 ;  /* 0x0000c40a0c007388 */ /* 0x000fe80000000800 */
[----:B------:R-:W-:Y:S01]  /*27e0*/  STS [R12+0xc8], R11 ;  /* 0x0000c80b0c007388 */ /* 0x000fe20000000800 */
[----:B------:R-:W-:-:S03]  /*27f0*/  NOP ;  /* 0x0000000000007918 */ /* 0x000fc60000000000 */
[----:B------:R-:W4:Y:S04]  /*2800*/  @P0 LDS R6, [R12] ;  /* 0x000000000c060984 */ /* 0x000f280000000800 */
[----:B------:R-:W5:Y:S04]  /*2810*/  @P0 LDS R13, [R12+0x8] ;  /* 0x000008000c0d0984 */ /* 0x000f680000000800 */
[----:B------:R-:W0:Y:S01]  /*2820*/  @P0 LDS R14, [R12+0x4] ;  /* 0x000004000c0e0984 */ /* 0x000e220000000800 */
[----:B----4-:R-:W-:Y:S02]  /*2830*/  @P0 IMAD.IADD R6, R7, 0x1, R6 ;  /* 0x0000000107060824 */ /* 0x010fe400078e0206 */
[----:B-----5:R-:W-:-:S03]  /*2840*/  @!P1 FADD.FTZ R16, R13, R16 ;  /* 0x000000100d109221 */ /* 0x020fc60000010000 */
[----:B0123--:R-:W-:Y:S01]  /*2850*/  @P0 MOV R7, R6 ;  /* 0x0000000600070202 */ /* 0x00ffe20000000f00 */
[----:B------:R-:W-:Y:S01]  /*2860*/  NOP ;  /* 0x0000000000007918 */ /* 0x000fe20000000000 */
[----:B------:R-:W-:Y:S01]  /*2870*/  @!P1 FADD.FTZ R15, R14, R15 ;  /* 0x0000000f0e0f9221 */ /* 0x000fe20000010000 */
[----:B------:R-:W-:Y:S02]  /*2880*/  @P0 MOV R11, R16 ;  /* 0x00000010000b0202 */ /* 0x000fe40000000f00 */
[----:B------:R0:W-:Y:S02]  /*2890*/  STS [R12+0xc0], R7 ;  /* 0x0000c0070c007388 */ /* 0x0001e40000000800 */
[----:B------:R-:W-:-:S05]  /*28a0*/  @P0 MOV R10, R15 ;  /* 0x0000000f000a0202 */ /* 0x000fca0000000f00 */
[----:B------:R0:W-:Y:S04]  /*28b0*/  STS [R12+0xc4], R10 ;  /* 0x0000c40a0c007388 */ /* 0x0001e80000000800 */
[----:B------:R0:W-:Y:S01]  /*28c0*/  STS [R12+0xc8], R11 ;  /* 0x0000c80b0c007388 */ /* 0x0001e20000000800 */
[----:B------:R-:W-:Y:S01]  /*28d0*/  NOP ;  /* 0x0000000000007918 */ /* 0x000fe20000000000 */
.L_x_985:
[----:B------:R-:W1:Y:S01]  /*28e0*/  LDS R25, [R4+0x210] ;  /* 0x0002100004197984 */ /* 0x000e620000000800 */
[----:B------:R-:W-:Y:S02]  /*28f0*/  ISETP.NE.AND P1, PT, R2, RZ, PT ;  /* 0x000000ff0200720c */ /* 0x000fe40003f25270 */
[----:B------:R-:W-:Y:S01]  /*2900*/  PLOP3.LUT P0, PT, PT, PT, PT, 0x80, 0x0 ;  /* 0x000000000000781c */ /* 0x000fe20003f0f070 */
[----:B------:R-:W2:Y:S04]  /*2910*/  LDS R3, [R12+0xb4] ;  /* 0x0000b4000c037984 */ /* 0x000ea80000000800 */
[----:B------:R-:W-:Y:S04]  /*2920*/  LDS R27, [R4+0x214] ;  /* 0x00021400041b7984 */ /* 0x000fe80000000800 */
[----:B------:R-:W-:Y:S04]  /*2930*/  LDS R6, [R12+0xb8] ;  /* 0x0000b8000c067984 */ /* 0x000fe80000000800 */
[----:B0-----:R-:W0:Y:S04]  /*2940*/  LDS R10, [R4+0x21c] ;  /* 0x00021c00040a7984 */ /* 0x001e280000000800 */
[----:B------:R-:W3:Y:S04]  /*2950*/  LDS R14, [R4+0x228] ;  /* 0x00022800040e7984 */ /* 0x000ee80000000800 */
[----:B------:R-:W4:Y:S04]  /*2960*/  LDS R15, [R4+0x234] ;  /* 0x00023400040f7984 */ /* 0x000f280000000800 */
[----:B------:R-:W-:Y:S04]  /*2970*/  LDS R26, [R4+0x218] ;  /* 0x00021800041a7984 */ /* 0x000fe80000000800 */
[----:B------:R-:W5:Y:S04]  /*2980*/  LDS R7, [R12+0xbc] ;  /* 0x0000bc000c077984 */ /* 0x000f680000000800 */
[----:B------:R-:W5:Y:S04]  /*2990*/  LDS R16, [R4+0x240] ;  /* 0x0002400004107984 */ /* 0x000f680000000800 */
[----:B------:R-:W5:Y:S01]  /*29a0*/  LDS R11, [R4+0x220] ;  /* 0x00022000040b7984 */ /* 0x000f620000000800 */
[----:B-1----:R-:W-:-:S03]  /*29b0*/  @P1 ISETP.NE.AND P2, PT, R25, RZ, PT ;  /* 0x000000ff1900120c */ /* 0x002fc60003f45270 */
[----:B------:R-:W1:Y:S01]  /*29c0*/  LDS R13, [R4+0x224] ;  /* 0x00022400040d7984 */ /* 0x000e620000000800 */
[----:B------:R-:W-:Y:S02]  /*29d0*/  @P1 PLOP3.LUT P0, PT, P2, PT, PT, 0x80, 0x0 ;  /* 0x000000000000181c */ /* 0x000fe4000170f070 */
[----:B--2---:R-:W-:Y:S01]  /*29e0*/  @P1 IADD3 R25, R3, R25, RZ ;  /* 0x0000001903191210 */ /* 0x004fe20007ffe0ff */
[----:B------:R-:W2:Y:S04]  /*29f0*/  LDS R20, [R4+0x24c] ;  /* 0x00024c0004147984 */ /* 0x000ea80000000800 */
[----:B------:R-:W2:Y:S04]  /*2a00*/  LDS R2, [R4+0x22c] ;  /* 0x00022c0004027984 */ /* 0x000ea80000000800 */
[----:B------:R-:W2:Y:S01]  /*2a10*/  LDS R12, [R4+0x230] ;  /* 0x00023000040c7984 */ /* 0x000ea20000000800 */
[----:B0-----:R-:W-:Y:S01]  /*2a20*/  ISETP.NE.AND P5, PT, R10, RZ, PT ;  /* 0x000000ff0a00720c */ /* 0x001fe20003fa5270 */
[----:B------:R-:W-:Y:S01]  /*2a30*/  @!P0 FADD.FTZ R27, R6, R27 ;  /* 0x0000001b061b8221 */ /* 0x000fe20000010000 */
[----:B------:R-:W-:Y:S01]  /*2a40*/  IADD3 R29, R10, R25, RZ ;  /* 0x000000190a1d7210 */ /* 0x000fe20007ffe0ff */
[----:B------:R-:W0:Y:S01]  /*2a50*/  LDS R22, [R4+0x258] ;  /* 0x0002580004167984 */ /* 0x000e220000000800 */
[----:B---3--:R-:W-:-:S03]  /*2a60*/  ISETP.NE.AND P4, PT, R14, RZ, PT ;  /* 0x000000ff0e00720c */ /* 0x008fc60003f85270 */
[----:B------:R-:W3:Y:S01]  /*2a70*/  LDS R17, [R4+0x238] ;  /* 0x0002380004117984 */ /* 0x000ee20000000800 */
[----:B----4-:R-:W-:Y:S01]  /*2a80*/  ISETP.NE.AND P3, PT, R15, RZ, PT ;  /* 0x000000ff0f00720c */ /* 0x010fe20003f65270 */
[----:B------:R-:W-:Y:S02]  /*2a90*/  IMAD.IADD R30, R14, 0x1, R29 ;  /* 0x000000010e1e7824 */ /* 0x000fe400078e021d */
[----:B------:R-:W4:Y:S04]  /*2aa0*/  LDS R19, [R4+0x23c] ;  /* 0x00023c0004137984 */ /* 0x000f280000000800 */
[----:B------:R-:W4:Y:S01]  /*2ab0*/  LDS R3, [R4+0x244] ;  /* 0x0002440004037984 */ /* 0x000f220000000800 */
[----:B-----5:R-:W-:Y:S01]  /*2ac0*/  @!P0 FADD.FTZ R26, R7, R26 ;  /* 0x0000001a071a8221 */ /* 0x020fe20000010000 */
[----:B------:R-:W-:-:S02]  /*2ad0*/  IADD3 R7, R15, R30, RZ ;  /* 0x0000001e0f077210 */ /* 0x000fc40007ffe0ff */
[----:B------:R-:W5:Y:S01]  /*2ae0*/  LDS R18, [R4+0x248] ;  /* 0x0002480004127984 */ /* 0x000f620000000800 */
[C---:B------:R-:W-:Y:S02]  /*2af0*/  ISETP.NE.AND P2, PT, R16.reuse, RZ, PT ;  /* 0x000000ff1000720c */ /* 0x040fe40003f45270 */
[----:B------:R-:W-:Y:S01]  /*2b00*/  IADD3 R15, R16, R7, RZ ;  /* 0x00000007100f7210 */ /* 0x000fe20007ffe0ff */
[----:B------:R-:W5:Y:S01]  /*2b10*/  LDS R21, [R4+0x250] ;  /* 0x0002500004157984 */ /* 0x000f620000000800 */
[----:B------:R-:W-:-:S03]  /*2b20*/  @!P5 FADD.FTZ R11, R11, R27 ;  /* 0x0000001b0b0bd221 */ /* 0x000fc60000010000 */
[----:B------:R-:W5:Y:S01]  /*2b30*/  LDS R23, [R4+0x254] ;  /* 0x0002540004177984 */ /* 0x000f620000000800 */
[----:B-1----:R-:W-:-:S03]  /*2b40*/  @!P5 FADD.FTZ R13, R13, R26 ;  /* 0x0000001a0d0dd221 */ /* 0x002fc60000010000 */
[----:B------:R-:W1:Y:S01]  /*2b50*/  LDS R6, [R4+0x25c] ;  /* 0x00025c0004067984 */ /* 0x000e620000000800 */
[----:B--2---:R-:W-:-:S03]  /*2b60*/  ISETP.NE.AND P0, PT, R20, RZ, PT ;  /* 0x000000ff1400720c */ /* 0x004fc60003f05270 */
[----:B------:R-:W2:Y:S01]  /*2b70*/  LDS R24, [R4+0x260] ;  /* 0x0002600004187984 */ /* 0x000ea20000000800 */
[----:B------:R-:W-:Y:S01]  /*2b80*/  @!P4 FADD.FTZ R2, R2, R11 ;  /* 0x0000000b0202c221 */ /* 0x000fe20000010000 */
[----:B------:R-:W-:Y:S02]  /*2b90*/  @!P4 FADD.FTZ R12, R12, R13 ;  /* 0x0000000d0c0cc221 */ /* 0x000fe40000010000 */
[----:B------:R4:W-:Y:S01]  /*2ba0*/  STS [R4+0x210], R25 ;  /* 0x0002101904007388 */ /* 0x0009e20000000800 */
[----:B0-----:R-:W-:-:S03]  /*2bb0*/  ISETP.NE.AND P1, PT, R22, RZ, PT ;  /* 0x000000ff1600720c */ /* 0x001fc60003f25270 */
[----:B------:R0:W-:Y:S01]  /*2bc0*/  STS [R4+0x234], R7 ;  /* 0x0002340704007388 */ /* 0x0001e20000000800 */
[----:B---3--:R-:W-:-:S03]  /*2bd0*/  @!P3 FADD.FTZ R17, R17, R2 ;  /* 0x000000021111b221 */ /* 0x008fc60000010000 */
[----:B------:R3:W-:Y:S01]  /*2be0*/  STS [R4+0x21c], R29 ;  /* 0x00021c1d04007388 */ /* 0x0007e20000000800 */
[----:B----4-:R-:W-:Y:S01]  /*2bf0*/  IADD3 R25, R20, R15, RZ ;  /* 0x0000000f14197210 */ /* 0x010fe20007ffe0ff */
[----:B------:R-:W-:Y:S02]  /*2c00*/  @!P3 FADD.FTZ R19, R19, R12 ;  /* 0x0000000c1313b221 */ /* 0x000fe40000010000 */
[----:B------:R3:W-:Y:S01]  /*2c10*/  STS [R4+0x228], R30 ;  /* 0x0002281e04007388 */ /* 0x0007e20000000800 */
[----:B0-----:R-:W-:Y:S01]  /*2c20*/  IADD3 R7, R22, R25, RZ ;  /* 0x0000001916077210 */ /* 0x001fe20007ffe0ff */
[----:B------:R-:W-:Y:S02]  /*2c30*/  @!P2 FADD.FTZ R3, R3, R17 ;  /* 0x000000110303a221 */ /* 0x000fe40000010000 */
[----:B------:R3:W-:Y:S01]  /*2c40*/  STS [R4+0x240], R15 ;  /* 0x0002400f04007388 */ /* 0x0007e20000000800 */
[----:B-----5:R-:W-:-:S03]  /*2c50*/  @!P2 FADD.FTZ R18, R18, R19 ;  /* 0x000000131212a221 */ /* 0x020fc60000010000 */
[----:B------:R3:W-:Y:S01]  /*2c60*/  STS [R4+0x214], R27 ;  /* 0x0002141b04007388 */ /* 0x0007e20000000800 */
[----:B------:R-:W-:-:S03]  /*2c70*/  @!P0 FADD.FTZ R21, R21, R3 ;  /* 0x0000000315158221 */ /* 0x000fc60000010000 */
[----:B------:R3:W-:Y:S01]  /*2c80*/  STS [R4+0x218], R26 ;  /* 0x0002181a04007388 */ /* 0x0007e20000000800 */
[----:B------:R-:W-:-:S03]  /*2c90*/  @!P0 FADD.FTZ R23, R23, R18 ;  /* 0x0000001217178221 */ /* 0x000fc60000010000 */
[----:B------:R3:W-:Y:S01]  /*2ca0*/  STS [R4+0x24c], R25 ;  /* 0x00024c1904007388 */ /* 0x0007e20000000800 */
[----:B-1----:R-:W-:-:S03]  /*2cb0*/  @!P1 FADD.FTZ R6, R6, R21 ;  /* 0x0000001506069221 */ /* 0x002fc60000010000 */
[----:B------:R3:W-:Y:S01]  /*2cc0*/  STS [R4+0x258], R7 ;  /* 0x0002580704007388 */ /* 0x0007e20000000800 */
[----:B--2---:R-:W-:-:S03]  /*2cd0*/  @!P1 FADD.FTZ R24, R24, R23 ;  /* 0x0000001718189221 */ /* 0x004fc60000010000 */
[----:B------:R3:W-:Y:S04]  /*2ce0*/  STS [R4+0x220], R11 ;  /* 0x0002200b04007388 */ /* 0x0007e80000000800 */
        /* <DEDUP_REMOVED lines=10> */
[----:B------:R3:W-:Y:S02]  /*2d90*/  STS [R4+0x260], R24 ;  /* 0x0002601804007388 */ /* 0x0007e40000000800 */
.L_x_950:
[----:B---3--:R-:W1:Y:S01]  /*2da0*/  S2R R13, SR_TID.X ;  /* 0x00000000000d7919 */ /* 0x008e620000002100 */
[----:B------:R-:W-:Y:S01]  /*2db0*/  MOV R12, 0x400 ;  /* 0x00000400000c7802 */ /* 0x000fe20000000f00 */
[----:B------:R-:W-:Y:S01]  /*2dc0*/  ULDC UR4, c[0x0][0x2b4] ;  /* 0x0000ad0000047ab9 */ /* 0x000fe20000000800 */
[----:B0-----:R-:W-:Y:S01]  /*2dd0*/  IADD3 R4, -R0, RZ, RZ ;  /* 0x000000ff00047210 */ /* 0x001fe20007ffe1ff */
[----:B------:R-:W0:Y:S01]  /*2de0*/  S2R R11, SR_CgaCtaId ;  /* 0x00000000000b7919 */ /* 0x000e220000008800 */
[----:B-1----:R-:W-:Y:S01]  /*2df0*/  IMAD.SHL.U32 R3, R13, 0x2, RZ ;  /* 0x000000020d037824 */ /* 0x002fe200078e00ff */
[----:B0-----:R-:W-:-:S03]  /*2e00*/  LEA R2, R11, R12, 0x18 ;  /* 0x0000000c0b027211 */ /* 0x001fc600078ec0ff */
[----:B------:R-:W-:Y:S01]  /*2e10*/  IMAD R3, R4, UR4, R3 ;  /* 0x0000000404037c24 */ /* 0x000fe2000f8e0203 */
[----:B------:R-:W-:Y:S05]  /*2e20*/  WARPSYNC.ALL ;  /* 0x0000000000007948 */ /* 0x000fea0003800000 */
[----:B------:R-:W-:Y:S01]  /*2e30*/  IMAD R15, R13, 0xc, R2 ;  /* 0x0000000c0d0f7824 */ /* 0x000fe200078e0202 */
[----:B------:R-:W-:Y:S06]  /*2e40*/  BAR.SYNC.DEFER_BLOCKING 0x0 ;  /* 0x0000000000007b1d */ /* 0x000fec0000010000 */
[----:B------:R-:W-:-:S02]  /*2e50*/  ULDC UR4, c[0x0][0x2b4] ;  /* 0x0000ad0000047ab9 */ /* 0x000fc40000000800 */
[----:B------:R-:W0:Y:S01]  /*2e60*/  LDC R10, c[0x0][0x2b0] ;  /* 0x0000ac00ff0a7b82 */ /* 0x000e220000000800 */
[----:B------:R-:W-:Y:S01]  /*2e70*/  UIADD3 UR4, UR4, -0x2, URZ ;  /* 0xfffffffe04047890 */ /* 0x000fe2000fffe03f */
[----:B------:R-:W-:Y:S01]  /*2e80*/  BSSY B0, `(.L_x_964) ;  /* 0x0000022000007945 */ /* 0x000fe20003800000 */
[----:B------:R-:W-:Y:S01]  /*2e90*/  ULDC UR8, c[0x0][0x2a0] ;  /* 0x0000a80000087ab9 */ /* 0x000fe20000000800 */
[----:B------:R-:W-:-:S03]  /*2ea0*/  ULDC.64 UR10, c[0x0][0x288] ;  /* 0x0000a200000a7ab9 */ /* 0x000fc60000000a00 */
[----:B------:R-:W-:Y:S01]  /*2eb0*/  ISETP.NE.AND P2, PT, R3, UR4, PT ;  /* 0x0000000403007c0c */ /* 0x000fe2000bf45270 */
[----:B------:R-:W1:-:S12]  /*2ec0*/  LDC R14, c[0x0][0x2b8] ;  /* 0x0000ae00ff0e7b82 */ /* 0x000e580000000800 */
[----:B------:R-:W-:Y:S01]  /*2ed0*/  @!P2 LDS R7, [R15+0x218] ;  /* 0x000218000f07a984 */ /* 0x000fe20000000800 */
[----:B------:R-:W-:-:S03]  /*2ee0*/  @!P2 IADD3 R3, R12, 0xb50, RZ ;  /* 0x00000b500c03a810 */ /* 0x000fc60007ffe0ff */
[----:B------:R-:W2:Y:S01]  /*2ef0*/  @!P2 LDS R6, [R15+0x214] ;  /* 0x000214000f06a984 */ /* 0x000ea20000000800 */
[----:B0-----:R-:W-:Y:S01]  /*2f00*/  IMAD R4, R10, UR5, R13 ;  /* 0x000000050a047c24 */ /* 0x001fe2000f8e020d */
[----:B------:R-:W-:-:S04]  /*2f10*/  @!P2 LEA R3, R11, R3, 0x18 ;  /* 0x000000030b03a211 */ /* 0x000fc800078ec0ff */
[----:B------:R-:W-:Y:S01]  /*2f20*/  ISETP.GE.AND P0, PT, R4, UR8, PT ;  /* 0x0000000804007c0c */ /* 0x000fe2000bf06270 */
[----:B-1----:R-:W-:Y:S01]  /*2f30*/  IMAD R14, R14, UR5, R13 ;  /* 0x000000050e0e7c24 */ /* 0x002fe2000f8e020d */
[----:B------:R-:W-:Y:S02]  /*2f40*/  @!P2 LEA R3, R0, R3, 0x3 ;  /* 0x000000030003a211 */ /* 0x000fe400078e18ff */
[----:B------:R-:W-:Y:S02]  /*2f50*/  ISETP.LT.U32.AND P0, PT, R13, R10, !P0 ;  /* 0x0000000a0d00720c */ /* 0x000fe40004701070 */
[----:B------:R-:W-:Y:S02]  /*2f60*/  ISETP.GE.U32.AND P1, PT, R14, UR10, PT ;  /* 0x0000000a0e007c0c */ /* 0x000fe4000bf26070 */
[----:B------:R-:W-:-:S04]  /*2f70*/  SHF.R.S32.HI R2, RZ, 0x1f, R14 ;  /* 0x0000001fff027819 */ /* 0x000fc8000001140e */
[----:B------:R-:W-:Y:S01]  /*2f80*/  ISETP.GE.AND.EX P1, PT, R2, UR11, PT, P1 ;  /* 0x0000000b02007c0c */ /* 0x000fe2000bf26310 */
[----:B--2---:R0:W-:Y:S01]  /*2f90*/  @!P2 STS.64 [R3], R6 ;  /* 0x000000060300a388 */ /* 0x0041e20000000a00 */
[----:B------:R-:W-:Y:S06]  /*2fa0*/  BAR.SYNC.DEFER_BLOCKING 0x0 ;  /* 0x0000000000007b1d */ /* 0x000fec0000010000 */
[----:B------:R-:W-:Y:S05]  /*2fb0*/  @!P0 BRA `(.L_x_965) ;  /* 0x0000000000388947 */ /* 0x000fea0003800000 */
[----:B------:R-:W-:Y:S01]  /*2fc0*/  IADD3 R0, R12, 0xb50, RZ ;  /* 0x00000b500c007810 */ /* 0x000fe20007ffe0ff */
[----:B0-----:R-:W0:Y:S03]  /*2fd0*/  S2R R3, SR_CTAID.Z ;  /* 0x0000000000037919 */ /* 0x001e260000002700 */
[----:B------:R-:W-:Y:S02]  /*2fe0*/  LEA R0, R11, R0, 0x18 ;  /* 0x000000000b007211 */ /* 0x000fe400078ec0ff */
[----:B------:R-:W1:Y:S02]  /*2ff0*/  LDC.64 R10, c[0x0][0x268] ;  /* 0x00009a00ff0a7b82 */ /* 0x000e640000000a00 */
[----:B------:R-:W-:-:S05]  /*3000*/  LEA R0, R13, R0, 0x3 ;  /* 0x000000000d007211 */ /* 0x000fca00078e18ff */
[----:B------:R-:W2:Y:S01]  /*3010*/  LDS.64 R12, [R0] ;  /* 0x00000000000c7984 */ /* 0x000ea20000000a00 */
[----:B0-----:R-:W-:-:S05]  /*3020*/  SHF.L.U32 R3, R3, 0x1, RZ ;  /* 0x0000000103037819 */ /* 0x001fca00000006ff */
[C---:B------:R-:W-:Y:S02]  /*3030*/  VIADD R15, R3.reuse, 0x1 ;  /* 0x00000001030f7836 */ /* 0x040fe40000000000 */
[--C-:B------:R-:W-:Y:S02]  /*3040*/  IMAD R7, R3, UR8, R4.reuse ;  /* 0x0000000803077c24 */ /* 0x100fe4000f8e0204 */
[----:B------:R-:W-:Y:S02]  /*3050*/  IMAD R15, R15, UR8, R4 ;  /* 0x000000080f0f7c24 */ /* 0x000fe4000f8e0204 */
[----:B-1----:R-:W-:-:S04]  /*3060*/  IMAD.WIDE R6, R7, 0x4, R10 ;  /* 0x0000000407067825 */ /* 0x002fc800078e020a */
[----:B------:R-:W-:Y:S01]  /*3070*/  IMAD.WIDE R10, R15, 0x4, R10 ;  /* 0x000000040f0a7825 */ /* 0x000fe200078e020a */
[----:B--2---:R1:W-:Y:S04]  /*3080*/  REDG.E.ADD.F32.FTZ.RN.STRONG.GPU desc[UR6][R6.64], R12 ;  /* 0x0000000c060079a6 */ /* 0x0043e8000c10f386 */
[----:B------:R1:W-:Y:S02]  /*3090*/  REDG.E.ADD.F32.FTZ.RN.STRONG.GPU desc[UR6][R10.64], R13 ;  /* 0x0000000d0a0079a6 */ /* 0x0003e4000c10f386 */
.L_x_965:
[----:B------:R-:W-:Y:S05]  /*30a0*/  BSYNC B0 ;  /* 0x0000000000007941 */ /* 0x000fea0003800000 */
.L_x_964:
[----:B------:R-:W-:Y:S05]  /*30b0*/  @P1 EXIT ;  /* 0x000000000000194d */ /* 0x000fea0003800000 */
[----:B------:R-:W2:Y:S01]  /*30c0*/  LDC R0, c[0x0][0x270] ;  /* 0x00009c00ff007b82 */ /* 0x000ea20000000800 */
[----:B------:R-:W-:-:S07]  /*30d0*/  ULDC.64 UR4, c[0x0][0x268] ;  /* 0x00009a0000047ab9 */ /* 0x000fce0000000a00 */
[----:B-1----:R-:W1:Y:S01]  /*30e0*/  LDC R11, c[0x0][RZ] ;  /* 0x00000000ff0b7b82 */ /* 0x002e620000000800 */
[----:B--2---:R-:W-:-:S05]  /*30f0*/  IMAD R0, R0, UR8, RZ ;  /* 0x0000000800007c24 */ /* 0x004fca000f8e02ff */
[----:B0-----:R-:W-:-:S04]  /*3100*/  SHF.L.U32 R3, R0, 0x1, RZ ;  /* 0x0000000100037819 */ /* 0x001fc800000006ff */
[----:B------:R-:W-:-:S04]  /*3110*/  IADD3 R14, P0, R14, R3, RZ ;  /* 0x000000030e0e7210 */ /* 0x000fc80007f1e0ff */
[----:B------:R-:W-:Y:S02]  /*3120*/  LEA.HI.X.SX32 R3, R3, R2, 0x1, P0 ;  /* 0x0000000203037211 */ /* 0x000fe400000f0eff */
[----:B------:R-:W-:Y:S01]  /*3130*/  LEA R6, P0, R14, UR4, 0x2 ;  /* 0x000000040e067c11 */ /* 0x000fe2000f8010ff */
[----:B------:R-:W-:-:S03]  /*3140*/  USHF.L.U32 UR4, UR10, 0x2, URZ ;  /* 0x000000020a047899 */ /* 0x000fc6000800063f */
[----:B------:R-:W-:Y:S01]  /*3150*/  LEA.HI.X R7, R14, UR5, R3, 0x2, P0 ;  /* 0x000000050e077c11 */ /* 0x000fe200080f1403 */
[----:B------:R-:W-:Y:S02]  /*3160*/  USHF.L.U64.HI UR5, UR10, 0x2, UR11 ;  /* 0x000000020a057899 */ /* 0x000fe4000801020b */
[----:B------:R-:W-:Y:S01]  /*3170*/  IADD3 R10, P0, R6, UR4, RZ ;  /* 0x00000004060a7c10 */ /* 0x000fe2000ff1e0ff */
[----:B-1----:R-:W-:Y:S01]  /*3180*/  IMAD.WIDE.U32 R2, R11, 0x4, R6 ;  /* 0x000000040b027825 */ /* 0x002fe200078e0006 */
[----:B------:R-:W-:Y:S02]  /*3190*/  REDG.E.ADD.F32.FTZ.RN.STRONG.GPU desc[UR6][R6.64], R5 ;  /* 0x00000005060079a6 */ /* 0x000fe4000c10f386 */
[----:B------:R-:W-:Y:S02]  /*31a0*/  IADD3.X R11, R7, UR5, RZ, P0, !PT ;  /* 0x00000005070b7c10 */ /* 0x000fe400087fe4ff */
[----:B------:R-:W-:Y:S01]  /*31b0*/  IADD3 R12, P1, R2, UR4, RZ ;  /* 0x00000004020c7c10 */ /* 0x000fe2000ff3e0ff */
[----:B------:R-:W-:Y:S03]  /*31c0*/  REDG.E.ADD.F32.FTZ.RN.STRONG.GPU desc[UR6][R2.64], R28 ;  /* 0x0000001c020079a6 */ /* 0x000fe6000c10f386 */
[----:B------:R-:W-:Y:S01]  /*31d0*/  IADD3.X R13, R3, UR5, RZ, P1, !PT ;  /* 0x00000005030d7c10 */ /* 0x000fe20008ffe4ff */
[----:B------:R-:W-:Y:S04]  /*31e0*/  REDG.E.ADD.F32.FTZ.RN.STRONG.GPU desc[UR6][R10.64], R9 ;  /* 0x000000090a0079a6 */ /* 0x000fe8000c10f386 */
[----:B------:R-:W-:Y:S01]  /*31f0*/  REDG.E.ADD.F32.FTZ.RN.STRONG.GPU desc[UR6][R12.64], R8 ;  /* 0x000000080c0079a6 */ /* 0x000fe2000c10f386 */
[----:B------:R-:W-:Y:S05]  /*3200*/  EXIT ;  /* 0x000000000000794d */ /* 0x000fea0003800000 */
.L_x_951:
[----:B-1----:R-:W-:Y:S05]  /*3210*/  WARPSYNC.COLLECTIVE R3, `(.L_x_966) ;  /* 0x0000000003087348 */ /* 0x002fea0003c00000 */
[----:B------:R-:W-:Y:S01]  /*3220*/  NOP ;  /* 0x0000000000007918 */ /* 0x000fe20000000000 */
[----:B-1----:R-:W-:Y:S01]  /*3230*/  ENDCOLLECTIVE ;  /* 0x000000000000791b */ /* 0x002fe20003800000 */
.L_x_966:
[----:B------:R-:W-:Y:S05]  /*3240*/  BRA `(.L_x_967) ;  /* 0xfffffff0001c7947 */ /* 0x000fea000383ffff */
.L_x_954:
[----:B------:R-:W-:Y:S01]  /*3250*/  BSSY B0, `(.L_x_968) ;  /* 0x0000004000007945 */ /* 0x000fe20003800000 */
[----:B-1----:R-:W-:Y:S05]  /*3260*/  WARPSYNC.COLLECTIVE R3, `(.L_x_969) ;  /* 0x0000000003087348 */ /* 0x002fea0003c00000 */
[----:B------:R-:W-:Y:S01]  /*3270*/  NOP ;  /* 0x0000000000007918 */ /* 0x000fe20000000000 */
[----:B-1----:R-:W-:Y:S01]  /*3280*/  ENDCOLLECTIVE ;  /* 0x000000000000791b */ /* 0x002fe20003800000 */
.L_x_969:
[----:B------:R-:W-:Y:S05]  /*3290*/  BSYNC B0 ;  /* 0x0000000000007941 */ /* 0x000fea0003800000 */
.L_x_968:
[----:B------:R0:W-:Y:S04]  /*32a0*/  STS [R12+0xc0], R7 ;  /* 0x0000c0070c007388 */ /* 0x0001e80000000800 */
[----:B------:R0:W-:Y:S04]  /*32b0*/  STS [R12+0xc4], R10 ;  /* 0x0000c40a0c007388 */ /* 0x0001e80000000800 */
[----:B------:R0:W-:Y:S02]  /*32c0*/  STS [R12+0xc8], R11 ;  /* 0x0000c80b0c007388 */ /* 0x0001e40000000800 */
[----:B0-----:R-:W-:Y:S05]  /*32d0*/  WARPSYNC.COLLECTIVE R3, `(.L_x_970) ;  /* 0x0000000003087348 */ /* 0x001fea0003c00000 */
[----:B------:R-:W-:Y:S01]  /*32e0*/  NOP ;  /* 0x0000000000007918 */ /* 0x000fe20000000000 */
[----:B0-----:R-:W-:Y:S01]  /*32f0*/  ENDCOLLECTIVE ;  /* 0x000000000000791b */ /* 0x001fe20003800000 */
.L_x_970:
[----:B------:R-:W-:Y:S05]  /*3300*/  BRA `(.L_x_971) ;  /* 0xfffffff0003c7947 */ /* 0x000fea000383ffff */
.L_x_957:
[----:B------:R-:W-:Y:S01]  /*3310*/  BSSY B0, `(.L_x_972) ;  /* 0x0000004000007945 */ /* 0x000fe20003800000 */
[----:B01----:R-:W-:Y:S05]  /*3320*/  WARPSYNC.COLLECTIVE R3, `(.L_x_973) ;  /* 0x0000000003087348 */ /* 0x003fea0003c00000 */
[----:B------:R-:W-:Y:S01]  /*3330*/  NOP ;  /* 0x0000000000007918 */ /* 0x000fe20000000000 */
[----:B01----:R-:W-:Y:S01]  /*3340*/  ENDCOLLECTIVE ;  /* 0x000000000000791b */ /* 0x003fe20003800000 */
.L_x_973:
[----:B------:R-:W-:Y:S05]  /*3350*/  BSYNC B0 ;  /* 0x0000000000007941 */ /* 0x000fea0003800000 */
.L_x_972:
[----:B------:R0:W-:Y:S04]  /*3360*/  STS [R12+0xc0], R7 ;  /* 0x0000c0070c007388 */ /* 0x0001e80000000800 */
[----:B------:R0:W-:Y:S04]  /*3370*/  STS [R12+0xc4], R10 ;  /* 0x0000c40a0c007388 */ /* 0x0001e80000000800 */
[----:B------:R0:W-:Y:S02]  /*3380*/  STS [R12+0xc8], R11 ;  /* 0x0000c80b0c007388 */ /* 0x0001e40000000800 */
[----:B0-----:R-:W-:Y:S05]  /*3390*/  WARPSYNC.COLLECTIVE R3, `(.L_x_974) ;  /* 0x0000000003087348 */ /* 0x001fea0003c00000 */
[----:B------:R-:W-:Y:S01]  /*33a0*/  NOP ;  /* 0x0000000000007918 */ /* 0x000fe20000000000 */
[----:B0-----:R-:W-:Y:S01]  /*33b0*/  ENDCOLLECTIVE ;  /* 0x000000000000791b */ /* 0x001fe20003800000 */
.L_x_974:
[----:B------:R-:W-:Y:S05]  /*33c0*/  BRA `(.L_x_975) ;  /* 0xfffffff0005c7947 */ /* 0x000fea000383ffff */
.L_x_960:
[----:B------:R-:W-:Y:S01]  /*33d0*/  BSSY B0, `(.L_x_976) ;  /* 0x0000004000007945 */ /* 0x000fe20003800000 */
[----:B012---:R-:W-:Y:S05]  /*33e0*/  WARPSYNC.COLLECTIVE R3, `(.L_x_977) ;  /* 0x0000000003087348 */ /* 0x007fea0003c00000 */
[----:B------:R-:W-:Y:S01]  /*33f0*/  NOP ;  /* 0x0000000000007918 */ /* 0x000fe20000000000 */
[----:B012---:R-:W-:Y:S01]  /*3400*/  ENDCOLLECTIVE ;  /* 0x000000000000791b */ /* 0x007fe20003800000 */
.L_x_977:
[----:B------:R-:W-:Y:S05]  /*3410*/  BSYNC B0 ;  /* 0x0000000000007941 */ /* 0x000fea0003800000 */
.L_x_976:
[----:B------:R0:W-:Y:S04]  /*3420*/  STS [R12+0xc0], R7 ;  /* 0x0000c0070c007388 */ /* 0x0001e80000000800 */
[----:B------:R0:W-:Y:S04]  /*3430*/  STS [R12+0xc4], R10 ;  /* 0x0000c40a0c007388 */ /* 0x0001e80000000800 */
[----:B------:R0:W-:Y:S02]  /*3440*/  STS [R12+0xc8], R11 ;  /* 0x0000c80b0c007388 */ /* 0x0001e40000000800 */
[----:B0-----:R-:W-:Y:S05]  /*3450*/  WARPSYNC.COLLECTIVE R3, `(.L_x_978) ;  /* 0x0000000003087348 */ /* 0x001fea0003c00000 */
[----:B------:R-:W-:Y:S01]  /*3460*/  NOP ;  /* 0x0000000000007918 */ /* 0x000fe20000000000 */
[----:B0-----:R-:W-:Y:S01]  /*3470*/  ENDCOLLECTIVE ;  /* 0x000000000000791b */ /* 0x001fe20003800000 */
.L_x_978:
[----:B------:R-:W-:Y:S05]  /*3480*/  BRA `(.L_x_979) ;  /* 0xfffffff0007c7947 */ /* 0x000fea000383ffff */
.L_x_963:
[----:B------:R-:W-:Y:S01]  /*3490*/  BSSY B0, `(.L_x_980) ;  /* 0x0000005000007945 */ /* 0x000fe20003800000 */
[----:B------:R-:W-:-:S13]  /*34a0*/  ISETP.GE.U32.AND P0, PT, R6, 0x10, PT ;  /* 0x000000100600780c */ /* 0x000fda0003f06070 */
[----:B0123--:R-:W-:Y:S05]  /*34b0*/  WARPSYNC.COLLECTIVE R3, `(.L_x_981) ;  /* 0x0000000003087348 */ /* 0x00ffea0003c00000 */
[----:B------:R-:W-:Y:S01]  /*34c0*/  NOP ;  /* 0x0000000000007918 */ /* 0x000fe20000000000 */
[----:B0123--:R-:W-:Y:S01]  /*34d0*/  ENDCOLLECTIVE ;  /* 0x000000000000791b */ /* 0x00ffe20003800000 */
.L_x_981:
[----:B------:R-:W-:Y:S05]  /*34e0*/  BSYNC B0 ;  /* 0x0000000000007941 */ /* 0x000fea0003800000 */
.L_x_980:
[----:B------:R0:W-:Y:S01]  /*34f0*/  STS [R12+0xc0], R7 ;  /* 0x0000c0070c007388 */ /* 0x0001e20000000800 */
[----:B------:R-:W-:-:S03]  /*3500*/  ISETP.NE.OR P1, PT, R7, RZ, !P0 ;  /* 0x000000ff0700720c */ /* 0x000fc60004725670 */
[----:B------:R0:W-:Y:S04]  /*3510*/  STS [R12+0xc4], R10 ;  /* 0x0000c40a0c007388 */ /* 0x0001e80000000800 */
[----:B------:R0:W-:Y:S06]  /*3520*/  STS [R12+0xc8], R11 ;  /* 0x0000c80b0c007388 */ /* 0x0001ec0000000800 */
[----:B0-----:R-:W-:Y:S05]  /*3530*/  WARPSYNC.COLLECTIVE R3, `(.L_x_982) ;  /* 0x0000000003087348 */ /* 0x001fea0003c00000 */
[----:B------:R-:W-:Y:S01]  /*3540*/  NOP ;  /* 0x0000000000007918 */ /* 0x000fe20000000000 */
[----:B0-----:R-:W-:Y:S01]  /*3550*/  ENDCOLLECTIVE ;  /* 0x000000000000791b */ /* 0x001fe20003800000 */
.L_x_982:
[----:B------:R-:W0:Y:S04]  /*3560*/  @P0 LDS R6, [R12] ;  /* 0x000000000c060984 */ /* 0x000e280000000800 */
[----:B------:R-:W1:Y:S04]  /*3570*/  @P0 LDS R13, [R12+0x8] ;  /* 0x000008000c0d0984 */ /* 0x000e680000000800 */
[----:B------:R2:W3:Y:S01]  /*3580*/  @P0 LDS R14, [R12+0x4] ;  /* 0x000004000c0e0984 */ /* 0x0004e20000000800 */
[----:B0-----:R-:W-:Y:S01]  /*3590*/  @P0 IADD3 R6, R7, R6, RZ ;  /* 0x0000000607060210 */ /* 0x001fe20007ffe0ff */
[----:B-1----:R-:W-:-:S03]  /*35a0*/  @!P1 FADD.FTZ R16, R13, R16 ;  /* 0x000000100d109221 */ /* 0x002fc60000010000 */
[----:B--2---:R-:W-:-:S07]  /*35b0*/  @P0 MOV R7, R6 ;  /* 0x0000000600070202 */ /* 0x004fce0000000f00 */
[----:B---3--:R-:W-:Y:S05]  /*35c0*/  WARPSYNC.COLLECTIVE R3, `(.L_x_983) ;  /* 0x0000000003087348 */ /* 0x008fea0003c00000 */
[----:B------:R-:W-:Y:S01]  /*35d0*/  NOP ;  /* 0x0000000000007918 */ /* 0x000fe20000000000 */
[----:B---3--:R-:W-:Y:S01]  /*35e0*/  ENDCOLLECTIVE ;  /* 0x000000000000791b */ /* 0x008fe20003800000 */
.L_x_983:
[----:B------:R-:W-:Y:S01]  /*35f0*/  @!P1 FADD.FTZ R15, R14, R15 ;  /* 0x0000000f0e0f9221 */ /* 0x000fe20000010000 */
[----:B------:R-:W-:Y:S01]  /*3600*/  @P0 MOV R11, R16 ;  /* 0x00000010000b0202 */ /* 0x000fe20000000f00 */
[----:B------:R0:W-:Y:S03]  /*3610*/  STS [R12+0xc0], R7 ;  /* 0x0000c0070c007388 */ /* 0x0001e60000000800 */
[----:B------:R-:W-:-:S05]  /*3620*/  @P0 MOV R10, R15 ;  /* 0x0000000f000a0202 */ /* 0x000fca0000000f00 */
[----:B------:R0:W-:Y:S04]  /*3630*/  STS [R12+0xc4], R10 ;  /* 0x0000c40a0c007388 */ /* 0x0001e80000000800 */
[----:B------:R0:W-:Y:S02]  /*3640*/  STS [R12+0xc8], R11 ;  /* 0x0000c80b0c007388 */ /* 0x0001e40000000800 */
[----:B0-----:R-:W-:Y:S05]  /*3650*/  WARPSYNC.COLLECTIVE R3, `(.L_x_984) ;  /* 0x0000000003087348 */ /* 0x001fea0003c00000 */
[----:B------:R-:W-:Y:S01]  /*3660*/  NOP ;  /* 0x0000000000007918 */ /* 0x000fe20000000000 */
[----:B0-----:R-:W-:Y:S01]  /*3670*/  ENDCOLLECTIVE ;  /* 0x000000000000791b */ /* 0x001fe20003800000 */
.L_x_984:
[----:B------:R-:W-:Y:S05]  /*3680*/  BRA `(.L_x_985) ;  /* 0xfffffff000947947 */ /* 0x000fea000383ffff */
.L_x_986:
        /* <DEDUP_REMOVED lines=15> */
.L_x_4470:


//--------------------- .text._Z30group_norm_nhwc_bwd_sum_kernelI11Fp32IOFp32WLi168EEv26Group_norm_nhwc_bwd_params --------------------------
	.section	.text._Z30group_norm_nhwc_bwd_sum_kernelI11Fp32IOFp32WLi168EEv26Group_norm_nhwc_bwd_params,"ax",@progbits
	.align	128
        .global         _Z30group_norm_nhwc_bwd_sum_kernelI11Fp32IOFp32WLi168EEv26Group_norm_nhwc_bwd_params
        .type           _Z30group_norm_nhwc_bwd_sum_kernelI11Fp32IOFp32WLi168EEv26Group_norm_nhwc_bwd_params,@function
        .size           _Z30group_norm_nhwc_bwd_sum_kernelI11Fp32IOFp32WLi168EEv26Group_norm_nhwc_bwd_params,(.L_x_4471 - _Z30group_norm_nhwc_bwd_sum_kernelI11Fp32IOFp32WLi168EEv26Group_norm_nhwc_bwd_params)
        .other          _Z30group_norm_nhwc_bwd_sum_kernelI11Fp32IOFp32WLi168EEv26Group_norm_nhwc_bwd_params,@"STO_CUDA_ENTRY STV_DEFAULT"
_Z30group_norm_nhwc_bwd_sum_kernelI11Fp32IOFp32WLi168EEv26Group_norm_nhwc_bwd_params:
.text._Z30group_norm_nhwc_bwd_sum_kernelI11Fp32IOFp32WLi168EEv26Group_norm_nhwc_bwd_params:
        /* <DEDUP_REMOVED lines=53> */
[----:B------:R-:W-:-:S06]  /*0350*/  IMAD.HI.U32 R7, R7, R9, R6 ;  /* 0x0000000907077227 */ /* 0x000fcc00078e0006 */
        /* <DEDUP_REMOVED lines=15> */
.L_x_988:
[----:B------:R-:W-:Y:S05]  /*0450*/  BSYNC B0 ;  /* 0x0000000000007941 */ /* 0x000fea0003800000 */
.L_x_987:
[----:B------:R-:W1:Y:S01]  /*0460*/  S2UR UR8, SR_CTAID.Y ;  /* 0x00000000000879c3 */ /* 0x000e620000002600 */
[----:B------:R-:W-:Y:S02]  /*0470*/  IMAD R8, R5, R9, R4 ;  /* 0x0000000905087224 */ /* 0x000fe400078e0204 */
[----:B-----5:R-:W-:Y:S01]  /*0480*/  FFMA.FTZ R22, -R12, R12, R13 ;  /* 0x0000000c0c167223 */ /* 0x020fe2000001010d */
[----:B------:R-:W-:Y:S01]  /*0490*/  HFMA2.MMA R30, -RZ, RZ, 1.875, 0 ;  /* 0x3f800000ff1e7435 */ /* 0x000fe200000001ff */
[----:B------:R-:W-:Y:S02]  /*04a0*/  CS2R R28, SRZ ;  /* 0x00000000001c7805 */ /* 0x000fe4000001ff00 */
[-C--:B------:R-:W-:Y:S02]  /*04b0*/  ISETP.GE.U32.AND P3, PT, R8, R5.reuse, PT ;  /* 0x000000050800720c */ /* 0x080fe40003f66070 */
[----:B------:R-:W-:Y:S01]  /*04c0*/  FSETP.GTU.FTZ.AND P2, PT, R22, RZ, PT ;  /* 0x000000ff1600720b */ /* 0x000fe20003f5c000 */
[----:B0-----:R-:W0:Y:S10]  /*04d0*/  LDC.64 R6, c[0x0][0x290] ;  /* 0x0000a400ff067b82 */ /* 0x001e340000000a00 */
[----:B------:R-:W-:-:S02]  /*04e0*/  @P3 IADD3 R8, R8, -R5, RZ ;  /* 0x8000000508083210 */ /* 0x000fc40007ffe0ff */
[----:B------:R-:W2:Y:S01]  /*04f0*/  @P2 LDC R15, c[0x0][0x250] ;  /* 0x00009400ff0f2b82 */ /* 0x000ea20000000800 */
[----:B------:R-:W-:Y:S02]  /*0500*/  @P3 IADD3 R3, R3, 0x1, RZ ;  /* 0x0000000103033810 */ /* 0x000fe40007ffe0ff */
[----:B------:R-:W-:Y:S01]  /*0510*/  ISETP.GE.U32.AND P4, PT, R8, R5, PT ;  /* 0x000000050800720c */ /* 0x000fe20003f86070 */
[----:B-1----:R-:W-:Y:S01]  /*0520*/  IMAD R14, R18, UR8, RZ ;  /* 0x00000008120e7c24 */ /* 0x002fe2000f8e02ff */
[----:B------:R-:W-:-:S04]  /*0530*/  ISETP.NE.U32.AND P3, PT, R5, RZ, PT ;  /* 0x000000ff0500720c */ /* 0x000fc80003f65070 */
[----:B------:R-:W-:Y:S02]  /*0540*/  SHF.R.S32.HI R9, RZ, 0x1f, R14 ;  /* 0x0000001fff097819 */ /* 0x000fe4000001140e */
[----:B------:R-:W-:-:S04]  /*0550*/  IADD3 R13, P1, R14, R18, RZ ;  /* 0x000000120e0d7210 */ /* 0x000fc80007f3e0ff */
[----:B------:R-:W-:Y:S02]  /*0560*/  LEA.HI.X.SX32 R8, R18, R9, 0x1, P1 ;  /* 0x0000000912087211 */ /* 0x000fe400008f0eff */
[-C--:B0-----:R-:W-:Y:S02]  /*0570*/  ISETP.LT.U32.AND P1, PT, R13, R6.reuse, PT ;  /* 0x000000060d00720c */ /* 0x081fe40003f21070 */
[----:B------:R-:W-:Y:S02]  /*0580*/  @P4 IADD3 R3, R3, 0x1, RZ ;  /* 0x0000000103034810 */ /* 0x000fe40007ffe0ff */
[----:B------:R-:W-:Y:S01]  /*0590*/  ISETP.LT.AND.EX P1, PT, R8, R7, PT, P1 ;  /* 0x000000070800720c */ /* 0x000fe20003f21310 */
[----:B------:R-:W-:Y:S01]  /*05a0*/  HFMA2.MMA R7, -RZ, RZ, 0, 0 ;  /* 0x00000000ff077435 */ /* 0x000fe200000001ff */
[----:B------:R-:W-:Y:S01]  /*05b0*/  SEL R2, R2, R3, !P3 ;  /* 0x0000000302027207 */ /* 0x000fe20005800000 */
[----:B--2---:R-:W-:Y:S01]  /*05c0*/  @P2 FADD.FTZ R15, R22, R15 ;  /* 0x0000000f160f2221 */ /* 0x004fe20000010000 */
[----:B------:R-:W-:Y:S01]  /*05d0*/  SEL R3, R13, R6, P1 ;  /* 0x000000060d037207 */ /* 0x000fe20000800000 */
[----:B------:R-:W-:Y:S01]  /*05e0*/  HFMA2.MMA R13, -RZ, RZ, 0, 0 ;  /* 0x00000000ff0d7435 */ /* 0x000fe200000001ff */
[----:B------:R-:W-:Y:S01]  /*05f0*/  MOV R8, RZ ;  /* 0x000000ff00087202 */ /* 0x000fe20000000f00 */
[----:B------:R0:W1:Y:S01]  /*0600*/  @P2 MUFU.RSQ R30, R15 ;  /* 0x0000000f001e2308 */ /* 0x0000620000001400 */
[----:B------:R-:W-:Y:S01]  /*0610*/  ISETP.GE.AND P1, PT, R14, R3, PT ;  /* 0x000000030e00720c */ /* 0x000fe20003f26270 */
[----:B------:R-:W-:-:S04]  /*0620*/  IMAD.MOV R6, RZ, RZ, -R2 ;  /* 0x000000ffff067224 */ /* 0x000fc800078e0a02 */
[----:B------:R-:W-:Y:S01]  /*0630*/  IMAD R4, R5, R6, R4 ;  /* 0x0000000605047224 */ /* 0x000fe200078e0204 */
[----:B------:R-:W-:-:S07]  /*0640*/  MOV R5, RZ ;  /* 0x000000ff00057202 */ /* 0x000fce0000000f00 */
[----:B0-----:R-:W-:Y:S05]  /*0650*/  @P1 BRA `(.L_x_989) ;  /* 0x0000001800081947 */ /* 0x001fea0003800000 */
[----:B------:R-:W0:Y:S01]  /*0660*/  LDC.64 R32, c[0x0][0x298] ;  /* 0x0000a600ff207b82 */ /* 0x000e220000000a00 */
[----:B------:R-:W-:Y:S01]  /*0670*/  USHF.R.S32.HI UR8, URZ, 0x1f, UR4 ;  /* 0x0000001f3f087899 */ /* 0x000fe20008011404 */
[-C--:B------:R-:W-:Y:S02]  /*0680*/  LOP3.LUT R23, RZ, R3.reuse, RZ, 0x33, !PT ;  /* 0x00000003ff177212 */ /* 0x080fe400078e33ff */
[C---:B------:R-:W-:Y:S02]  /*0690*/  IADD3 R5, -R14.reuse, R3, RZ ;  /* 0x000000030e057210 */ /* 0x040fe40007ffe1ff */
[----:B------:R-:W-:Y:S01]  /*06a0*/  IADD3 R8, -R14, -0x2, RZ ;  /* 0xfffffffe0e087810 */ /* 0x000fe20007ffe1ff */
[C---:B0-----:R-:W-:Y:S01]  /*06b0*/  IMAD R6, R32.reuse, UR8, RZ ;  /* 0x0000000820067c24 */ /* 0x041fe2000f8e02ff */
[----:B------:R-:W-:Y:S01]  /*06c0*/  ULDC.U8 UR8, c[0x0][0x2a4] ;  /* 0x0000a90000087ab9 */ /* 0x000fe20000000000 */
[----:B------:R-:W-:Y:S01]  /*06d0*/  IMAD.WIDE.U32 R34, R32, UR4, R20 ;  /* 0x0000000420227c25 */ /* 0x000fe2000f8e0014 */
[----:B------:R-:W-:-:S03]  /*06e0*/  ISETP.NE.AND P1, PT, RZ, UR8, PT ;  /* 0x00000008ff007c0c */ /* 0x000fc6000bf25270 */
[----:B------:R-:W-:Y:S02]  /*06f0*/  IMAD R33, R33, UR4, R6 ;  /* 0x0000000421217c24 */ /* 0x000fe4000f8e0206 */
[----:B------:R-:W-:-:S03]  /*0700*/  IMAD.MOV.U32 R6, RZ, RZ, R14 ;  /* 0x000000ffff067224 */ /* 0x000fc600078e000e */
[----:B------:R-:W-:-:S05]  /*0710*/  IADD3 R33, R35, R33, RZ ;  /* 0x0000002123217210 */ /* 0x000fca0007ffe0ff */
[----:B------:R-:W-:Y:S05]  /*0720*/  @!P1 BRA `(.L_x_990) ;  /* 0x0000000800b09947 */ /* 0x000fea0003800000 */
[----:B------:R-:W-:Y:S01]  /*0730*/  LOP3.LUT R5, R5, 0x1, RZ, 0xc0, !PT ;  /* 0x0000000105057812 */ /* 0x000fe200078ec0ff */
[----:B------:R-:W-:Y:S01]  /*0740*/  IMAD.MOV.U32 R13, RZ, RZ, RZ ;  /* 0x000000ffff0d7224 */ /* 0x000fe200078e00ff */
[----:B------:R-:W-:Y:S01]  /*0750*/  ISETP.NE.AND P2, PT, R8, R23, PT ;  /* 0x000000170800720c */ /* 0x000fe20003f45270 */
[----:B------:R-:W-:Y:S01]  /*0760*/  HFMA2.MMA R8, -RZ, RZ, 0, 0 ;  /* 0x00000000ff087435 */ /* 0x000fe200000001ff */
[----:B------:R-:W-:Y:S02]  /*0770*/  ISETP.NE.U32.AND P1, PT, R5, 0x1, PT ;  /* 0x000000010500780c */ /* 0x000fe40003f25070 */
[----:B------:R-:W-:Y:S02]  /*0780*/  CS2R R28, SRZ ;  /* 0x00000000001c7805 */ /* 0x000fe4000001ff00 */
[----:B------:R-:W-:Y:S02]  /*0790*/  MOV R7, RZ ;  /* 0x000000ff00077202 */ /* 0x000fe40000000f00 */
[----:B------:R-:W-:-:S07]  /*07a0*/  MOV R5, RZ ;  /* 0x000000ff00057202 */ /* 0x000fce0000000f00 */
[----:B------:R-:W-:Y:S05]  /*07b0*/  @P1 BRA `(.L_x_991) ;  /* 0x0000000000c81947 */ /* 0x000fea0003800000 */
[----:B------:R-:W0:Y:S01]  /*07c0*/  @!P0 LDC.64 R18, c[0x0][0x230] ;  /* 0x00008c00ff128b82 */ /* 0x000e220000000a00 */
[----:B------:R-:W-:Y:S01]  /*07d0*/  @!P0 IMAD R9, R9, UR10, RZ ;  /* 0x0000000a09098c24 */ /* 0x000fe2000f8e02ff */
[----:B------:R-:W-:-:S03]  /*07e0*/  @!P0 MOV R32, R34 ;  /* 0x0000002200208202 */ /* 0x000fc60000000f00 */
[C---:B------:R-:W-:Y:S02]  /*07f0*/  @!P0 IMAD R5, R6.reuse, UR11, R9 ;  /* 0x0000000b06058c24 */ /* 0x040fe4000f8e0209 */
[----:B------:R-:W-:Y:S01]  /*0800*/  @!P0 IMAD.WIDE.U32 R6, R6, UR10, R32 ;  /* 0x0000000a06068c25 */ /* 0x000fe2000f8e0020 */
[----:B------:R-:W2:Y:S04]  /*0810*/  @!P0 LDC.64 R22, c[0x0][0x228] ;  /* 0x00008a00ff168b82 */ /* 0x000ea80000000a00 */
[----:B------:R-:W-:Y:S02]  /*0820*/  @!P0 IADD3 R5, R7, R5, RZ ;  /* 0x0000000507058210 */ /* 0x000fe40007ffe0ff */
[C---:B------:R-:W-:Y:S02]  /*0830*/  @!P0 SHF.L.U32 R21, R6.reuse, 0x2, RZ ;  /* 0x0000000206158819 */ /* 0x040fe400000006ff */
[----:B------:R-:W-:-:S02]  /*0840*/  @!P0 SHF.L.U64.HI R8, R6, 0x2, R5 ;  /* 0x0000000206088819 */ /* 0x000fc40000010205 */
[----:B------:R-:W-:Y:S02]  /*0850*/  CS2R R6, SRZ ;  /* 0x0000000000067805 */ /* 0x000fe4000001ff00 */
[----:B0-----:R-:W-:-:S05]  /*0860*/  @!P0 IADD3 R18, P1, R21, R18, RZ ;  /* 0x0000001215128210 */ /* 0x001fca0007f3e0ff */
[----:B------:R-:W-:-:S05]  /*0870*/  @!P0 IMAD.X R19, R8, 0x1, R19, P1 ;  /* 0x0000000108138824 */ /* 0x000fca00008e0613 */
[----:B------:R-:W3:Y:S01]  /*0880*/  @!P0 LDG.E.64 R6, desc[UR6][R18.64] ;  /* 0x0000000612068981 */ /* 0x000ee2000c1e1b00 */
[----:B--2---:R-:W-:-:S04]  /*0890*/  @!P0 IADD3 R20, P1, R21, R22, RZ ;  /* 0x0000001615148210 */ /* 0x004fc80007f3e0ff */
[----:B------:R-:W-:Y:S02]  /*08a0*/  @!P0 IADD3.X R21, R8, R23, RZ, P1, !PT ;  /* 0x0000001708158210 */ /* 0x000fe40000ffe4ff */
[----:B------:R-:W-:-:S06]  /*08b0*/  CS2R R8, SRZ ;  /* 0x0000000000087805 */ /* 0x000fcc000001ff00 */
        /* <DEDUP_REMOVED lines=18> */
[----:B------:R-:W-:-:S04]  /*09e0*/  FFMA.FTZ R13, R13, R24, 1 ;  /* 0x3f8000000d0d7423 */ /* 0x000fc80000010018 */
[----:B------:R-:W-:Y:S01]  /*09f0*/  FMUL.FTZ R13, R8, R13 ;  /* 0x0000000d080d7220 */ /* 0x000fe20000410000 */
[C---:B0-----:R-:W-:Y:S01]  /*0a00*/  FADD.FTZ R26, -R20.reuse, 1 ;  /* 0x3f800000141a7421 */ /* 0x041fe20000010100 */
[----:B------:R-:W-:Y:S02]  /*0a10*/  FMUL.FTZ R9, R20, R9 ;  /* 0x0000000914097220 */ /* 0x000fe40000410000 */
[----:B------:R-:W-:Y:S01]  /*0a20*/  FMUL.FTZ R8, R13, R10 ;  /* 0x0000000a0d087220 */ /* 0x000fe20000410000 */
[----:B------:R-:W-:-:S03]  /*0a30*/  FFMA.FTZ R26, R7, R26, 1 ;  /* 0x3f800000071a7423 */ /* 0x000fc6000001001a */
[----:B------:R-:W-:Y:S01]  /*0a40*/  FFMA.FTZ R15, R5, R8, RZ ;  /* 0x00000008050f7223 */ /* 0x000fe200000100ff */
[----:B------:R-:W-:Y:S01]  /*0a50*/  FADD.FTZ R18, RZ, R8 ;  /* 0x00000008ff127221 */ /* 0x000fe20000010000 */
[----:B------:R-:W-:Y:S01]  /*0a60*/  FMUL.FTZ R9, R9, R26 ;  /* 0x0000001a09097220 */ /* 0x000fe20000410000 */
[----:B------:R-:W-:Y:S01]  /*0a70*/  FFMA.FTZ R5, R5, R13, RZ ;  /* 0x0000000d05057223 */ /* 0x000fe200000100ff */
[----:B------:R-:W-:Y:S02]  /*0a80*/  FADD.FTZ R13, RZ, R13 ;  /* 0x0000000dff0d7221 */ /* 0x000fe40000010000 */
[----:B------:R-:W-:Y:S01]  /*0a90*/  FMUL.FTZ R7, R9, R11 ;  /* 0x0000000b09077220 */ /* 0x000fe20000410000 */
[C---:B------:R-:W-:Y:S01]  /*0aa0*/  FFMA.FTZ R29, R6.reuse, R9, RZ ;  /* 0x00000009061d7223 */ /* 0x040fe200000100ff */
[----:B------:R-:W-:Y:S02]  /*0ab0*/  FADD.FTZ R28, RZ, R9 ;  /* 0x00000009ff1c7221 */ /* 0x000fe40000010000 */
[----:B------:R-:W-:Y:S01]  /*0ac0*/  FFMA.FTZ R8, R6, R7, R15 ;  /* 0x0000000706087223 */ /* 0x000fe2000001000f */
[----:B------:R-:W-:-:S07]  /*0ad0*/  FADD.FTZ R7, R7, R18 ;  /* 0x0000001207077221 */ /* 0x000fce0000010000 */
.L_x_991:
[----:B------:R-:W-:Y:S05]  /*0ae0*/  @!P2 BRA `(.L_x_989) ;  /* 0x0000001000e4a947 */ /* 0x000fea0003800000 */
[----:B------:R-:W-:-:S04]  /*0af0*/  IADD3 R9, R14, 0x1, RZ ;  /* 0x000000010e097810 */ /* 0x000fc80007ffe0ff */
[----:B------:R-:W-:-:S07]  /*0b00*/  SHF.R.S32.HI R6, RZ, 0x1f, R9 ;  /* 0x0000001fff067819 */ /* 0x000fce0000011409 */
.L_x_992:
[----:B------:R-:W0:Y:S01]  /*0b10*/  @!P0 LDC.64 R18, c[0x0][0x288] ;  /* 0x0000a200ff128b82 */ /* 0x000e220000000a00 */
[----:B------:R-:W-:Y:S02]  /*0b20*/  @!P0 IADD3 R23, P1, R9, -0x1, RZ ;  /* 0xffffffff09178810 */ /* 0x000fe40007f3e0ff */
[----:B------:R-:W-:Y:S02]  /*0b30*/  @!P0 MOV R20, R34 ;  /* 0x0000002200148202 */ /* 0x000fe40000000f00 */
[----:B------:R-:W-:-:S03]  /*0b40*/  @!P0 IADD3.X R21, R6, -0x1, RZ, P1, !PT ;  /* 0xffffffff06158810 */ /* 0x000fc60000ffe4ff */
[----:B------:R-:W2:Y:S02]  /*0b50*/  @!P0 LDC.64 R14, c[0x0][0x230] ;  /* 0x00008c00ff0e8b82 */ /* 0x000ea40000000a00 */
[-C--:B0-----:R-:W-:Y:S02]  /*0b60*/  @!P0 IMAD R22, R21, R18.reuse, RZ ;  /* 0x0000001215168224 */ /* 0x081fe400078e02ff */
[----:B------:R-:W-:Y:S02]  /*0b70*/  @!P0 IMAD.MOV.U32 R21, RZ, RZ, R33 ;  /* 0x000000ffff158224 */ /* 0x000fe400078e0021 */
[C---:B------:R-:W-:Y:S02]  /*0b80*/  @!P0 IMAD R19, R23.reuse, R19, R22 ;  /* 0x0000001317138224 */ /* 0x040fe400078e0216 */
[----:B------:R-:W-:Y:S02]  /*0b90*/  @!P0 IMAD.WIDE.U32 R20, R23, R18, R20 ;  /* 0x0000001217148225 */ /* 0x000fe400078e0014 */
[----:B------:R-:W0:Y:S01]  /*0ba0*/  @!P0 LDC.64 R22, c[0x0][0x228] ;  /* 0x00008a00ff168b82 */ /* 0x000e220000000a00 */
[----:B------:R-:W-:-:S02]  /*0bb0*/  @!P0 SHF.L.U32 R26, R20, 0x2, RZ ;  /* 0x00000002141a8819 */ /* 0x000fc400000006ff */
[----:B------:R-:W-:Y:S02]  /*0bc0*/  @!P0 IADD3 R27, R21, R19, RZ ;  /* 0x00000013151b8210 */ /* 0x000fe40007ffe0ff */
[----:B------:R-:W-:Y:S02]  /*0bd0*/  CS2R R18, SRZ ;  /* 0x0000000000127805 */ /* 0x000fe4000001ff00 */
[----:B--2---:R-:W-:Y:S02]  /*0be0*/  @!P0 IADD3 R14, P1, R26, R14, RZ ;  /* 0x0000000e1a0e8210 */ /* 0x004fe40007f3e0ff */
[----:B------:R-:W-:Y:S02]  /*0bf0*/  @!P0 SHF.L.U64.HI R27, R20, 0x2, R27 ;  /* 0x00000002141b8819 */ /* 0x000fe4000001021b */
[----:B------:R-:W2:Y:S02]  /*0c00*/  @!P0 LDC.64 R20, c[0x0][0x288] ;  /* 0x0000a200ff148b82 */ /* 0x000ea40000000a00 */
[----:B------:R-:W-:-:S05]  /*0c10*/  @!P0 IADD3.X R15, R27, R15, RZ, P1, !PT ;  /* 0x0000000f1b0f8210 */ /* 0x000fca0000ffe4ff */
[----:B------:R3:W4:Y:S01]  /*0c20*/  @!P0 LDG.E.64 R18, desc[UR6][R14.64] ;  /* 0x000000060e128981 */ /* 0x000722000c1e1b00 */
[----:B------:R-:W-:Y:S01]  /*0c30*/  @!P0 IMAD.MOV.U32 R25, RZ, RZ, R33 ;  /* 0x000000ffff198224 */ /* 0x000fe200078e0021 */
[----:B0-----:R-:W-:Y:S01]  /*0c40*/  @!P0 IADD3 R22, P1, R26, R22, RZ ;  /* 0x000000161a168210 */ /* 0x001fe20007f3e0ff */
[----:B---3--:R-:W0:Y:S03]  /*0c50*/  @!P0 LDC.64 R14, c[0x0][0x230] ;  /* 0x00008c00ff0e8b82 */ /* 0x008e260000000a00 */
[----:B------:R-:W-:Y:S01]  /*0c60*/  @!P0 IADD3.X R23, R27, R23, RZ, P1, !PT ;  /* 0x000000171b178210 */ /* 0x000fe20000ffe4ff */
[----:B--2---:R-:W-:-:S04]  /*0c70*/  @!P0 IMAD R24, R6, R20, RZ ;  /* 0x0000001406188224 */ /* 0x004fc800078e02ff */
[----:B------:R-:W-:Y:S01]  /*0c80*/  @!P0 IMAD R21, R9, R21, R24 ;  /* 0x0000001509158224 */ /* 0x000fe200078e0218 */
[----:B------:R-:W-:-:S05]  /*0c90*/  @!P0 MOV R24, R34 ;  /* 0x0000002200188202 */ /* 0x000fca0000000f00 */
[----:B------:R-:W-:-:S05]  /*0ca0*/  @!P0 IMAD.WIDE.U32 R24, R9, R20, R24 ;  /* 0x0000001409188225 */ /* 0x000fca00078e0018 */
[----:B------:R-:W-:Y:S02]  /*0cb0*/  @!P0 IADD3 R21, R25, R21, RZ ;  /* 0x0000001519158210 */ /* 0x000fe40007ffe0ff */
[C---:B------:R-:W-:Y:S02]  /*0cc0*/  @!P0 SHF.L.U32 R25, R24.reuse, 0x2, RZ ;  /* 0x0000000218198819 */ /* 0x040fe400000006ff */
[----:B------:R-:W-:Y:S02]  /*0cd0*/  @!P0 SHF.L.U64.HI R24, R24, 0x2, R21 ;  /* 0x0000000218188819 */ /* 0x000fe40000010215 */
[----:B------:R-:W-:Y:S02]  /*0ce0*/  CS2R R20, SRZ ;  /* 0x0000000000147805 */ /* 0x000fe4000001ff00 */
[----:B0-----:R-:W-:-:S04]  /*0cf0*/  @!P0 IADD3 R26, P1, R25, R14, RZ ;  /* 0x0000000e191a8210 */ /* 0x001fc80007f3e0ff */
[----:B------:R-:W-:Y:S02]  /*0d00*/  @!P0 IADD3.X R27, R24, R15, RZ, P1, !PT ;  /* 0x0000000f181b8210 */ /* 0x000fe40000ffe4ff */
[----:B------:R-:W-:Y:S01]  /*0d10*/  CS2R R14, SRZ ;  /* 0x00000000000e7805 */ /* 0x000fe2000001ff00 */
[----:B------:R0:W2:Y:S05]  /*0d20*/  @!P0 LDG.E.64 R20, desc[UR6][R22.64] ;  /* 0x0000000616148981 */ /* 0x0000aa000c1e1b00 */
[----:B------:R3:W5:Y:S01]  /*0d30*/  @!P0 LDG.E.64 R14, desc[UR6][R26.64] ;  /* 0x000000061a0e8981 */ /* 0x000762000c1e1b00 */
[----:B0-----:R-:W3:Y:S02]  /*0d40*/  @!P0 LDC.64 R22, c[0x0][0x228] ;  /* 0x00008a00ff168b82 */ /* 0x001ee40000000a00 */
[----:B---3--:R-:W-:-:S05]  /*0d50*/  @!P0 IADD3 R26, P1, R25, R22, RZ ;  /* 0x00000016191a8210 */ /* 0x008fca0007f3e0ff */
[----:B------:R-:W-:Y:S01]  /*0d60*/  @!P0 IMAD.X R27, R24, 0x1, R23, P1 ;  /* 0x00000001181b8824 */ /* 0x000fe200008e0617 */
[----:B------:R-:W-:-:S06]  /*0d70*/  CS2R R22, SRZ ;  /* 0x0000000000167805 */ /* 0x000fcc000001ff00 */
[----:B------:R0:W3:Y:S01]  /*0d80*/  @!P0 LDG.E.64 R22, desc[UR6][R26.64] ;  /* 0x000000061a168981 */ /* 0x0000e2000c1e1b00 */
[C---:B----4-:R-:W-:Y:S01]  /*0d90*/  FADD.FTZ R25, -R12.reuse, R18 ;  /* 0x000000120c197221 */ /* 0x050fe20000010100 */
[----:B------:R-:W-:-:S03]  /*0da0*/  FADD.FTZ R19, -R12, R19 ;  /* 0x000000130c137221 */ /* 0x000fc60000010100 */
[-C--:B-1----:R-:W-:Y:S01]  /*0db0*/  FMUL.FTZ R25, R25, R30.reuse ;  /* 0x0000001e19197220 */ /* 0x082fe20000410000 */
[----:B------:R-:W-:-:S03]  /*0dc0*/  FMUL.FTZ R18, R19, R30 ;  /* 0x0000001e13127220 */ /* 0x000fc60000410000 */
[----:B------:R-:W-:Y:S01]  /*0dd0*/  FFMA.FTZ R36, R25, R10, R16 ;  /* 0x0000000a19247223 */ /* 0x000fe20000010010 */
[----:B------:R-:W-:-:S03]  /*0de0*/  FFMA.FTZ R31, R18, R11, R17 ;  /* 0x0000000b121f7223 */ /* 0x000fc60000010011 */
[----:B------:R-:W-:Y:S01]  /*0df0*/  FMUL.FTZ R24, R36, -1.4426950216293334961 ;  /* 0xbfb8aa3b24187820 */ /* 0x000fe20000410000 */
[----:B0-----:R-:W-:-:S04]  /*0e00*/  FMUL.FTZ R27, R31, -1.4426950216293334961 ;  /* 0xbfb8aa3b1f1b7820 */ /* 0x001fc80000410000 */
[----:B------:R-:W-:Y:S08]  /*0e10*/  MUFU.EX2 R37, R27 ;  /* 0x0000001b00257308 */ /* 0x000ff00000000800 */
[----:B------:R-:W0:Y:S02]  /*0e20*/  MUFU.EX2 R24, R24 ;  /* 0x0000001800187308 */ /* 0x000e240000000800 */
[----:B0-----:R-:W-:Y:S01]  /*0e30*/  FADD.FTZ R26, R24, 1 ;  /* 0x3f800000181a7421 */ /* 0x001fe20000010000 */
[----:B------:R-:W-:-:S05]  /*0e40*/  FADD.FTZ R24, R37, 1 ;  /* 0x3f80000025187421 */ /* 0x000fca0000010000 */
[----:B------:R-:W0:Y:S01]  /*0e50*/  MUFU.RCP R19, R26 ;  /* 0x0000001a00137308 */ /* 0x000e220000001000 */
[----:B-----5:R-:W-:-:S07]  /*0e60*/  FADD.FTZ R15, -R12, R15 ;  /* 0x0000000f0c0f7221 */ /* 0x020fce0000010100 */
[----:B------:R-:W1:Y:S01]  /*0e70*/  MUFU.RCP R24, R24 ;  /* 0x0000001800187308 */ /* 0x000e620000001000 */
[----:B0-----:R-:W-:-:S04]  /*0e80*/  FADD.FTZ R37, -R19, 1 ;  /* 0x3f80000013257421 */ /* 0x001fc80000010100 */
[----:B------:R-:W-:Y:S01]  /*0e90*/  FFMA.FTZ R36, R36, R37, 1 ;  /* 0x3f80000024247423 */ /* 0x000fe20000010025 */
[----:B--2---:R-:W-:Y:S01]  /*0ea0*/  FMUL.FTZ R37, R19, R20 ;  /* 0x0000001413257220 */ /* 0x004fe20000410000 */
[----:B------:R-:W-:Y:S01]  /*0eb0*/  FADD.FTZ R19, -R12, R14 ;  /* 0x0000000e0c137221 */ /* 0x000fe20000010100 */
[C---:B-1----:R-:W-:Y:S01]  /*0ec0*/  FADD.FTZ R14, -R24.reuse, 1 ;  /* 0x3f800000180e7421 */ /* 0x042fe20000010100 */
[----:B------:R-:W-:Y:S02]  /*0ed0*/  FMUL.FTZ R27, R24, R21 ;  /* 0x00000015181b7220 */ /* 0x000fe40000410000 */
[-C--:B------:R-:W-:Y:S01]  /*0ee0*/  FMUL.FTZ R19, R19, R30.reuse ;  /* 0x0000001e13137220 */ /* 0x080fe20000410000 */
[----:B------:R-:W-:Y:S01]  /*0ef0*/  FMUL.FTZ R24, R15, R30 ;  /* 0x0000001e0f187220 */ /* 0x000fe20000410000 */
[----:B------:R-:W-:Y:S01]  /*0f00*/  FFMA.FTZ R14, R31, R14, 1 ;  /* 0x3f8000001f0e7423 */ /* 0x000fe2000001000e */
[----:B------:R-:W-:Y:S01]  /*0f10*/  FMUL.FTZ R36, R37, R36 ;  /* 0x0000002425247220 */ /* 0x000fe20000410000 */
[----:B------:R-:W-:Y:S01]  /*0f20*/  FFMA.FTZ R20, R19, R10, R16 ;  /* 0x0000000a13147223 */ /* 0x000fe20000010010 */
[----:B------:R-:W-:Y:S01]  /*0f30*/  FFMA.FTZ R15, R24, R11, R17 ;  /* 0x0000000b180f7223 */ /* 0x000fe20000010011 */
[----:B------:R-:W-:Y:S01]  /*0f40*/  FMUL.FTZ R14, R27, R14 ;  /* 0x0000000e1b0e7220 */ /* 0x000fe20000410000 */
[----:B------:R-:W-:Y:S01]  /*0f50*/  FMUL.FTZ R27, R36, R10 ;  /* 0x0000000a241b7220 */ /* 0x000fe20000410000 */
[----:B------:R-:W-:Y:S01]  /*0f60*/  FMUL.FTZ R31, R20, -1.4426950216293334961 ;  /* 0xbfb8aa3b141f7820 */ /* 0x000fe20000410000 */
[----:B------:R-:W-:Y:S01]  /*0f70*/  FMUL.FTZ R37, R15, -1.4426950216293334961 ;  /* 0xbfb8aa3b0f257820 */ /* 0x000fe20000410000 */
[----:B------:R-:W-:Y:S01]  /*0f80*/  FADD.FTZ R13, R36, R13 ;  /* 0x0000000d240d7221 */ /* 0x000fe20000010000 */
[C---:B------:R-:W-:Y:S01]  /*0f90*/  FFMA.FTZ R36, R25.reuse, R36, R5 ;  /* 0x0000002419247223 */ /* 0x040fe20000010005 */
[----:B------:R-:W-:Y:S01]  /*0fa0*/  FFMA.FTZ R25, R25, R27, R8 ;  /* 0x0000001b19197223 */ /* 0x000fe20000010008 */
[----:B------:R-:W-:Y:S01]  /*0fb0*/  IADD3 R8, R9, 0x1, RZ ;  /* 0x0000000109087810 */ /* 0x000fe20007ffe0ff */
[----:B------:R-:W0:Y:S01]  /*0fc0*/  MUFU.EX2 R31, R31 ;  /* 0x0000001f001f7308 */ /* 0x000e220000000800 */
[----:B------:R-:W-:Y:S01]  /*0fd0*/  FADD.FTZ R28, R14, R28 ;  /* 0x0000001c0e1c7221 */ /* 0x000fe20000010000 */
[----:B------:R-:W-:Y:S01]  /*0fe0*/  FFMA.FTZ R29, R18, R14, R29 ;  /* 0x0000000e121d7223 */ /* 0x000fe2000001001d */
[----:B------:R-:W-:Y:S01]  /*0ff0*/  ISETP.GE.AND P1, PT, R8, R3, PT ;  /* 0x000000030800720c */ /* 0x000fe20003f26270 */
[----:B------:R-:W-:Y:S01]  /*1000*/  FADD.FTZ R7, R27, R7 ;  /* 0x000000071b077221 */ /* 0x000fe20000010000 */
[----:B------:R-:W-:Y:S01]  /*1010*/  FMUL.FTZ R14, R14, R11 ;  /* 0x0000000b0e0e7220 */ /* 0x000fe20000410000 */
[----:B------:R-:W-:-:S02]  /*1020*/  IADD3 R9, P2, R9, 0x2, RZ ;  /* 0x0000000209097810 */ /* 0x000fc40007f5e0ff */
[----:B------:R-:W1:Y:S01]  /*1030*/  MUFU.EX2 R37, R37 ;  /* 0x0000002500257308 */ /* 0x000e620000000800 */
[----:B------:R-:W-:Y:S01]  /*1040*/  FFMA.FTZ R25, R18, R14, R25 ;  /* 0x0000000e12197223 */ /* 0x000fe20000010019 */
[----:B------:R-:W-:Y:S01]  /*1050*/  IADD3.X R6, RZ, R6, RZ, P2, !PT ;  /* 0x00000006ff067210 */ /* 0x000fe200017fe4ff */
[----:B0-----:R-:W-:-:S06]  /*1060*/  FADD.FTZ R21, R31, 1 ;  /* 0x3f8000001f157421 */ /* 0x001fcc0000010000 */
[----:B------:R-:W0:Y:S01]  /*1070*/  MUFU.RCP R21, R21 ;  /* 0x0000001500157308 */ /* 0x000e220000001000 */
[----:B-1----:R-:W-:-:S07]  /*1080*/  FADD.FTZ R26, R37, 1 ;  /* 0x3f800000251a7421 */ /* 0x002fce0000010000 */
[----:B------:R-:W1:Y:S01]  /*1090*/  MUFU.RCP R26, R26 ;  /* 0x0000001a001a7308 */ /* 0x000e620000001000 */
[C---:B0-----:R-:W-:Y:S01]  /*10a0*/  FADD.FTZ R5, -R21.reuse, 1 ;  /* 0x3f80000015057421 */ /* 0x041fe20000010100 */
[----:B---3--:R-:W-:-:S03]  /*10b0*/  FMUL.FTZ R21, R21, R22 ;  /* 0x0000001615157220 */ /* 0x008fc60000410000 */
[----:B------:R-:W-:Y:S01]  /*10c0*/  FFMA.FTZ R20, R20, R5, 1 ;  /* 0x3f80000014147423 */ /* 0x000fe20000010005 */
[----:B-1----:R-:W-:-:S03]  /*10d0*/  FADD.FTZ R8, -R26, 1 ;  /* 0x3f8000001a087421 */ /* 0x002fc60000010100 */
[----:B------:R-:W-:Y:S01]  /*10e0*/  FMUL.FTZ R20, R21, R20 ;  /* 0x0000001415147220 */ /* 0x000fe20000410000 */
[----:B------:R-:W-:Y:S01]  /*10f0*/  FMUL.FTZ R23, R26, R23 ;  /* 0x000000171a177220 */ /* 0x000fe20000410000 */
[----:B------:R-:W-:Y:S01]  /*1100*/  FFMA.FTZ R8, R15, R8, 1 ;  /* 0x3f8000000f087423 */ /* 0x000fe20000010008 */
[----:B------:R-:W-:Y:S01]  /*1110*/  FADD.FTZ R15, R14, R7 ;  /* 0x000000070e0f7221 */ /* 0x000fe20000010000 */
[----:B------:R-:W-:Y:S01]  /*1120*/  FMUL.FTZ R14, R20, R10 ;  /* 0x0000000a140e7220 */ /* 0x000fe20000410000 */
[----:B------:R-:W-:Y:S01]  /*1130*/  FADD.FTZ R13, R13, R20 ;  /* 0x000000140d0d7221 */ /* 0x000fe20000010000 */
[----:B------:R-:W-:Y:S01]  /*1140*/  FMUL.FTZ R8, R23, R8 ;  /* 0x0000000817087220 */ /* 0x000fe20000410000 */
[C---:B------:R-:W-:Y:S01]  /*1150*/  FFMA.FTZ R5, R19.reuse, R20, R36 ;  /* 0x0000001413057223 */ /* 0x040fe20000010024 */
[----:B------:R-:W-:Y:S01]  /*1160*/  FFMA.FTZ R18, R19, R14, R25 ;  /* 0x0000000e13127223 */ /* 0x000fe20000010019 */
[----:B------:R-:W-:Y:S01]  /*1170*/  FADD.FTZ R14, R15, R14 ;  /* 0x0000000e0f0e7221 */ /* 0x000fe20000010000 */
[----:B------:R-:W-:Y:S01]  /*1180*/  FMUL.FTZ R7, R8, R11 ;  /* 0x0000000b08077220 */ /* 0x000fe20000410000 */
[----:B------:R-:W-:Y:S01]  /*1190*/  FADD.FTZ R28, R28, R8 ;  /* 0x000000081c1c7221 */ /* 0x000fe20000010000 */
[----:B------:R-:W-:-:S02]  /*11a0*/  FFMA.FTZ R29, R24, R8, R29 ;  /* 0x00000008181d7223 */ /* 0x000fc4000001001d */
[----:B------:R-:W-:Y:S01]  /*11b0*/  FFMA.FTZ R8, R24, R7, R18 ;  /* 0x0000000718087223 */ /* 0x000fe20000010012 */
[----:B------:R-:W-:Y:S01]  /*11c0*/  FADD.FTZ R7, R7, R14 ;  /* 0x0000000e07077221 */ /* 0x000fe20000010000 */
[----:B------:R-:W-:Y:S06]  /*11d0*/  @!P1 BRA `(.L_x_992) ;  /* 0xfffffff8004c9947 */ /* 0x000fec000383ffff */
[----:B------:R-:W-:Y:S05]  /*11e0*/  BRA `(.L_x_989) ;  /* 0x0000000c00247947 */ /* 0x000fea0003800000 */
.L_x_990:
[----:B------:R-:W-:Y:S01]  /*11f0*/  LOP3.LUT P1, R22, R5, 0x3, RZ, 0xc0, !PT ;  /* 0x0000000305167812 */ /* 0x000fe2000782c0ff */
[----:B------:R-:W-:Y:S01]  /*1200*/  HFMA2.MMA R7, -RZ, RZ, 0, 0 ;  /* 0x00000000ff077435 */ /* 0x000fe200000001ff */
[----:B------:R-:W-:Y:S01]  /*1210*/  IADD3 R23, -R23, R8, RZ ;  /* 0x0000000817177210 */ /* 0x000fe20007ffe1ff */
[----:B------:R-:W-:Y:S01]  /*1220*/  HFMA2.MMA R5, -RZ, RZ, 0, 0 ;  /* 0x00000000ff057435 */ /* 0x000fe200000001ff */
[----:B------:R-:W-:Y:S01]  /*1230*/  IMAD.MOV.U32 R8, RZ, RZ, RZ ;  /* 0x000000ffff087224 */ /* 0x000fe200078e00ff */
[----:B------:R-:W-:Y:S02]  /*1240*/  MOV R13, RZ ;  /* 0x000000ff000d7202 */ /* 0x000fe40000000f00 */
[----:B------:R-:W-:-:S06]  /*1250*/  CS2R R28, SRZ ;  /* 0x00000000001c7805 */ /* 0x000fcc000001ff00 */
[----:B------:R-:W-:Y:S05]  /*1260*/  @!P1 BRA `(.L_x_993) ;  /* 0x0000000000b09947 */ /* 0x000fea0003800000 */
[----:B------:R-:W-:Y:S01]  /*1270*/  MOV R7, RZ ;  /* 0x000000ff00077202 */ /* 0x000fe20000000f00 */
[----:B------:R-:W-:Y:S01]  /*1280*/  IMAD.MOV.U32 R13, RZ, RZ, RZ ;  /* 0x000000ffff0d7224 */ /* 0x000fe200078e00ff */
[----:B------:R-:W-:Y:S02]  /*1290*/  MOV R8, RZ ;  /* 0x000000ff00087202 */ /* 0x000fe40000000f00 */
[----:B------:R-:W-:Y:S02]  /*12a0*/  CS2R R28, SRZ ;  /* 0x00000000001c7805 */ /* 0x000fe4000001ff00 */
[----:B------:R-:W-:-:S07]  /*12b0*/  MOV R5, RZ ;  /* 0x000000ff00057202 */ /* 0x000fce0000000f00 */
.L_x_994:
        /* <DEDUP_REMOVED lines=8> */
[----:B------:R-:W-:-:S03]  /*1340*/  @!P0 SHF.L.U32 R19, R26, 0x2, RZ ;  /* 0x000000021a138819 */ /* 0x000fc600000006ff */
[----:B------:R-:W-:Y:S01]  /*1350*/  @!P0 IMAD.IADD R25, R27, 0x1, R25 ;  /* 0x000000011b198824 */ /* 0x000fe200078e0219 */
[----:B--2---:R-:W-:-:S04]  /*1360*/  @!P0 IADD3 R24, P1, R19, R16, RZ ;  /* 0x0000001013188210 */ /* 0x004fc80007f3e0ff */
[----:B------:R-:W-:Y:S02]  /*1370*/  @!P0 SHF.L.U64.HI R26, R26, 0x2, R25 ;  /* 0x000000021a1a8819 */ /* 0x000fe40000010219 */
[----:B---3--:R-:W-:Y:S02]  /*1380*/  @!P0 IADD3 R16, P2, R19, R14, RZ ;  /* 0x0000000e13108210 */ /* 0x008fe40007f5e0ff */
[----:B------:R-:W-:Y:S02]  /*1390*/  CS2R R18, SRZ ;  /* 0x0000000000127805 */ /* 0x000fe4000001ff00 */
[C---:B------:R-:W-:Y:S02]  /*13a0*/  @!P0 IADD3.X R25, R26.reuse, R17, RZ, P1, !PT ;  /* 0x000000111a198210 */ /* 0x040fe40000ffe4ff */
[----:B------:R-:W-:Y:S02]  /*13b0*/  @!P0 IADD3.X R17, R26, R15, RZ, P2, !PT ;  /* 0x0000000f1a118210 */ /* 0x000fe400017fe4ff */
[----:B------:R-:W-:Y:S01]  /*13c0*/  CS2R R14, SRZ ;  /* 0x00000000000e7805 */ /* 0x000fe2000001ff00 */
[----:B------:R-:W2:Y:S05]  /*13d0*/  @!P0 LDG.E.64 R18, desc[UR6][R24.64] ;  /* 0x0000000618128981 */ /* 0x000eaa000c1e1b00 */
[----:B------:R-:W3:Y:S01]  /*13e0*/  @!P0 LDG.E.64 R14, desc[UR6][R16.64] ;  /* 0x00000006100e8981 */ /* 0x000ee2000c1e1b00 */
[----:B------:R-:W-:-:S04]  /*13f0*/  IADD3 R22, R22, -0x1, RZ ;  /* 0xffffffff16167810 */ /* 0x000fc80007ffe0ff */
[----:B------:R-:W-:Y:S01]  /*1400*/  ISETP.NE.AND P1, PT, R22, RZ, PT ;  /* 0x000000ff1600720c */ /* 0x000fe20003f25270 */
[C---:B--2---:R-:W-:Y:S01]  /*1410*/  FADD.FTZ R27, -R12.reuse, R18 ;  /* 0x000000120c1b7221 */ /* 0x044fe20000010100 */
[----:B------:R-:W-:-:S03]  /*1420*/  FADD.FTZ R19, -R12, R19 ;  /* 0x000000130c137221 */ /* 0x000fc60000010100 */
[----:B-1----:R-:W-:Y:S01]  /*1430*/  FMUL.FTZ R18, R27, R30 ;  /* 0x0000001e1b127220 */ /* 0x002fe20000410000 */
[C---:B---3--:R-:W-:Y:S01]  /*1440*/  FMUL.FTZ R27, R14.reuse, R10 ;  /* 0x0000000a0e1b7220 */ /* 0x048fe20000410000 */
[----:B------:R-:W-:Y:S01]  /*1450*/  FADD.FTZ R13, R14, R13 ;  /* 0x0000000d0e0d7221 */ /* 0x000fe20000010000 */
[----:B------:R-:W-:Y:S01]  /*1460*/  FADD.FTZ R28, R15, R28 ;  /* 0x0000001c0f1c7221 */ /* 0x000fe20000010000 */
[C---:B------:R-:W-:Y:S01]  /*1470*/  FFMA.FTZ R5, R18.reuse, R14, R5 ;  /* 0x0000000e12057223 */ /* 0x040fe20000010005 */
[----:B------:R-:W-:Y:S01]  /*1480*/  FADD.FTZ R7, R27, R7 ;  /* 0x000000071b077221 */ /* 0x000fe20000010000 */
[----:B------:R-:W-:Y:S01]  /*1490*/  FFMA.FTZ R27, R18, R27, R8 ;  /* 0x0000001b121b7223 */ /* 0x000fe20000010008 */
[----:B------:R-:W-:Y:S01]  /*14a0*/  IADD3 R14, P2, R6, 0x1, RZ ;  /* 0x00000001060e7810 */ /* 0x000fe20007f5e0ff */
[----:B------:R-:W-:Y:S01]  /*14b0*/  FMUL.FTZ R8, R19, R30 ;  /* 0x0000001e13087220 */ /* 0x000fe20000410000 */
[----:B------:R-:W-:Y:S02]  /*14c0*/  FMUL.FTZ R6, R15, R11 ;  /* 0x0000000b0f067220 */ /* 0x000fe40000410000 */
[----:B------:R-:W-:Y:S01]  /*14d0*/  IADD3.X R9, RZ, R9, RZ, P2, !PT ;  /* 0x00000009ff097210 */ /* 0x000fe200017fe4ff */
[----:B------:R-:W-:Y:S01]  /*14e0*/  FFMA.FTZ R29, R8, R15, R29 ;  /* 0x0000000f081d7223 */ /* 0x000fe2000001001d */
[----:B------:R-:W-:Y:S01]  /*14f0*/  FADD.FTZ R7, R6, R7 ;  /* 0x0000000706077221 */ /* 0x000fe20000010000 */
[----:B------:R-:W-:Y:S01]  /*1500*/  FFMA.FTZ R8, R8, R6, R27 ;  /* 0x0000000608087223 */ /* 0x000fe2000001001b */
[----:B------:R-:W-:Y:S01]  /*1510*/  IMAD.MOV.U32 R6, RZ, RZ, R14 ;  /* 0x000000ffff067224 */ /* 0x000fe200078e000e */
[----:B------:R-:W-:Y:S06]  /*1520*/  @P1 BRA `(.L_x_994) ;  /* 0xfffffffc00641947 */ /* 0x000fec000383ffff */
.L_x_993:
[----:B------:R-:W-:-:S13]  /*1530*/  ISETP.GE.U32.AND P0, PT, R23, 0x3, PT ;  /* 0x000000031700780c */ /* 0x000fda0003f06070 */
[----:B------:R-:W-:Y:S05]  /*1540*/  @!P0 BRA `(.L_x_989) ;  /* 0x00000008004c8947 */ /* 0x000fea0003800000 */
[----:B------:R-:W-:Y:S01]  /*1550*/  ULDC.64 UR8, c[0x0][0x288] ;  /* 0x0000a20000087ab9 */ /* 0x000fe20000000a00 */
[----:B------:R-:W-:Y:S02]  /*1560*/  SHF.R.S32.HI R6, RZ, 0x1f, R14 ;  /* 0x0000001fff067819 */ /* 0x000fe4000001140e */
[----:B------:R-:W-:Y:S02]  /*1570*/  ISETP.GE.U32.AND P0, PT, R20, UR8, PT ;  /* 0x0000000814007c0c */ /* 0x000fe4000bf06070 */
[----:B------:R-:W-:Y:S02]  /*1580*/  MOV R9, R14 ;  /* 0x0000000e00097202 */ /* 0x000fe40000000f00 */
[----:B------:R-:W-:-:S13]  /*1590*/  ISETP.GE.AND.EX P0, PT, R21, UR9, PT, P0 ;  /* 0x0000000915007c0c */ /* 0x000fda000bf06300 */
.L_x_995:
        /* <DEDUP_REMOVED lines=15> */
[----:B------:R-:W-:Y:S02]  /*1690*/  CS2R R16, SRZ ;  /* 0x0000000000107805 */ /* 0x000fe4000001ff00 */
[----:B------:R-:W-:-:S02]  /*16a0*/  @!P0 IADD3.X R19, R22, R19, RZ, P2, !PT ;  /* 0x0000001316138210 */ /* 0x000fc400017fe4ff */
[----:B------:R-:W-:Y:S01]  /*16b0*/  @!P0 IADD3 R27, P1, R9, 0x1, RZ ;  /* 0x00000001091b8810 */ /* 0x000fe20007f3e0ff */
[----:B------:R0:W2:Y:S01]  /*16c0*/  @!P0 LDG.E.64 R14, desc[UR6][R20.64] ;  /* 0x00000006140e8981 */ /* 0x0000a2000c1e1b00 */
[----:B------:R-:W3:Y:S03]  /*16d0*/  @!P0 LDC.64 R22, c[0x0][0x230] ;  /* 0x00008c00ff168b82 */ /* 0x000ee60000000a00 */
[----:B------:R4:W5:Y:S01]  /*16e0*/  @!P0 LDG.E.64 R16, desc[UR6][R18.64] ;  /* 0x0000000612108981 */ /* 0x000962000c1e1b00 */
[----:B------:R-:W-:-:S04]  /*16f0*/  @!P0 IADD3.X R25, RZ, R6, RZ, P1, !PT ;  /* 0x00000006ff198210 */ /* 0x000fc80000ffe4ff */
[----:B0-----:R-:W0:Y:S08]  /*1700*/  @!P0 LDC.64 R20, c[0x0][0x228] ;  /* 0x00008a00ff148b82 */ /* 0x001e300000000a00 */
[----:B----4-:R-:W4:Y:S02]  /*1710*/  @!P0 LDC.64 R18, c[0x0][0x288] ;  /* 0x0000a200ff128b82 */ /* 0x010f240000000a00 */
[----:B----4-:R-:W-:Y:S01]  /*1720*/  @!P0 IMAD R24, R25, R18, RZ ;  /* 0x0000001219188224 */ /* 0x010fe200078e02ff */
[----:B------:R-:W-:-:S03]  /*1730*/  @!P0 MOV R25, R33 ;  /* 0x0000002100198202 */ /* 0x000fc60000000f00 */
[----:B------:R-:W-:Y:S01]  /*1740*/  @!P0 IMAD R31, R27, R19, R24 ;  /* 0x000000131b1f8224 */ /* 0x000fe200078e0218 */
[----:B------:R-:W-:-:S05]  /*1750*/  @!P0 MOV R24, R34 ;  /* 0x0000002200188202 */ /* 0x000fca0000000f00 */
[----:B------:R-:W-:Y:S01]  /*1760*/  @!P0 IMAD.WIDE.U32 R24, R27, R18, R24 ;  /* 0x000000121b188225 */ /* 0x000fe200078e0018 */
[----:B------:R-:W-:-:S03]  /*1770*/  CS2R R18, SRZ ;  /* 0x0000000000127805 */ /* 0x000fc6000001ff00 */
[----:B------:R-:W-:Y:S01]  /*1780*/  @!P0 IMAD.IADD R27, R25, 0x1, R31 ;  /* 0x00000001191b8824 */ /* 0x000fe200078e021f */
[----:B------:R-:W-:-:S04]  /*1790*/  @!P0 SHF.L.U32 R25, R24, 0x2, RZ ;  /* 0x0000000218198819 */ /* 0x000fc800000006ff */
[----:B------:R-:W-:Y:S02]  /*17a0*/  @!P0 SHF.L.U64.HI R36, R24, 0x2, R27 ;  /* 0x0000000218248819 */ /* 0x000fe4000001021b */
[C---:B---3--:R-:W-:Y:S02]  /*17b0*/  @!P0 IADD3 R26, P1, R25.reuse, R22, RZ ;  /* 0x00000016191a8210 */ /* 0x048fe40007f3e0ff */
[----:B0-----:R-:W-:Y:S02]  /*17c0*/  @!P0 IADD3 R24, P2, R25, R20, RZ ;  /* 0x0000001419188210 */ /* 0x001fe40007f5e0ff */
[C---:B------:R-:W-:Y:S02]  /*17d0*/  @!P0 IADD3.X R27, R36.reuse, R23, RZ, P1, !PT ;  /* 0x00000017241b8210 */ /* 0x040fe40000ffe4ff */
[----:B------:R-:W0:Y:S01]  /*17e0*/  @!P0 LDC.64 R22, c[0x0][0x288] ;  /* 0x0000a200ff168b82 */ /* 0x000e220000000a00 */
[----:B------:R-:W-:Y:S02]  /*17f0*/  @!P0 IADD3.X R25, R36, R21, RZ, P2, !PT ;  /* 0x0000001524198210 */ /* 0x000fe400017fe4ff */
[----:B------:R-:W-:-:S02]  /*1800*/  CS2R R20, SRZ ;  /* 0x0000000000147805 */ /* 0x000fc4000001ff00 */
[----:B------:R-:W-:Y:S01]  /*1810*/  @!P0 IADD3 R31, P1, R9, 0x2, RZ ;  /* 0x00000002091f8810 */ /* 0x000fe20007f3e0ff */
[----:B------:R3:W4:Y:S04]  /*1820*/  @!P0 LDG.E.64 R18, desc[UR6][R26.64] ;  /* 0x000000061a128981 */ /* 0x000728000c1e1b00 */
[----:B------:R1:W4:Y:S01]  /*1830*/  @!P0 LDG.E.64 R20, desc[UR6][R24.64] ;  /* 0x0000000618148981 */ /* 0x000322000c1e1b00 */
[----:B------:R-:W-:Y:S02]  /*1840*/  @!P0 IADD3.X R37, RZ, R6, RZ, P1, !PT ;  /* 0x00000006ff258210 */ /* 0x000fe40000ffe4ff */
[----:B---3--:R-:W-:Y:S01]  /*1850*/  @!P0 MOV R26, R34 ;  /* 0x00000022001a8202 */ /* 0x008fe20000000f00 */
[----:B------:R-:W-:Y:S01]  /*1860*/  @!P0 IMAD.MOV.U32 R27, RZ, RZ, R33 ;  /* 0x000000ffff1b8224 */ /* 0x000fe200078e0021 */
[----:B-1----:R-:W1:Y:S01]  /*1870*/  @!P0 LDC.64 R24, c[0x0][0x230] ;  /* 0x00008c00ff188b82 */ /* 0x002e620000000a00 */
[----:B0-----:R-:W-:-:S04]  /*1880*/  @!P0 IMAD R36, R37, R22, RZ ;  /* 0x0000001625248224 */ /* 0x001fc800078e02ff */
[C---:B------:R-:W-:Y:S02]  /*1890*/  @!P0 IMAD R37, R31.reuse, R23, R36 ;  /* 0x000000171f258224 */ /* 0x040fe400078e0224 */
[----:B------:R-:W-:-:S05]  /*18a0*/  @!P0 IMAD.WIDE.U32 R22, R31, R22, R26 ;  /* 0x000000161f168225 */ /* 0x000fca00078e001a */
[----:B------:R-:W-:Y:S02]  /*18b0*/  @!P0 IADD3 R27, R23, R37, RZ ;  /* 0x00000025171b8210 */ /* 0x000fe40007ffe0ff */
[C---:B------:R-:W-:Y:S02]  /*18c0*/  @!P0 SHF.L.U32 R26, R22.reuse, 0x2, RZ ;  /* 0x00000002161a8819 */ /* 0x040fe400000006ff */
[----:B------:R-:W-:Y:S02]  /*18d0*/  @!P0 SHF.L.U64.HI R27, R22, 0x2, R27 ;  /* 0x00000002161b8819 */ /* 0x000fe4000001021b */
[----:B------:R-:W-:Y:S02]  /*18e0*/  CS2R R22, SRZ ;  /* 0x0000000000167805 */ /* 0x000fe4000001ff00 */
[----:B-1----:R-:W-:-:S04]  /*18f0*/  @!P0 IADD3 R24, P1, R26, R24, RZ ;  /* 0x000000181a188210 */ /* 0x002fc80007f3e0ff */
[----:B------:R-:W-:-:S05]  /*1900*/  @!P0 IADD3.X R25, R27, R25, RZ, P1, !PT ;  /* 0x000000191b198210 */ /* 0x000fca0000ffe4ff */
[----:B------:R0:W3:Y:S02]  /*1910*/  @!P0 LDG.E.64 R22, desc[UR6][R24.64] ;  /* 0x0000000618168981 */ /* 0x0000e4000c1e1b00 */
[----:B0-----:R-:W0:Y:S02]  /*1920*/  @!P0 LDC.64 R24, c[0x0][0x228] ;  /* 0x00008a00ff188b82 */ /* 0x001e240000000a00 */
[----:B0-----:R-:W-:-:S04]  /*1930*/  @!P0 IADD3 R26, P1, R26, R24, RZ ;  /* 0x000000181a1a8210 */ /* 0x001fc80007f3e0ff */
[----:B------:R-:W-:Y:S02]  /*1940*/  @!P0 IADD3.X R27, R27, R25, RZ, P1, !PT ;  /* 0x000000191b1b8210 */ /* 0x000fe40000ffe4ff */
[----:B------:R-:W-:-:S06]  /*1950*/  CS2R R24, SRZ ;  /* 0x0000000000187805 */ /* 0x000fcc000001ff00 */
[----:B------:R0:W3:Y:S02]  /*1960*/  @!P0 LDG.E.64 R24, desc[UR6][R26.64] ;  /* 0x000000061a188981 */ /* 0x0000e4000c1e1b00 */
[----:B0-----:R-:W0:Y:S01]  /*1970*/  @!P0 LDC.64 R26, c[0x0][0x288] ;  /* 0x0000a200ff1a8b82 */ /* 0x001e220000000a00 */
[C---:B--2---:R-:W-:Y:S01]  /*1980*/  FADD.FTZ R31, -R12.reuse, R14 ;  /* 0x0000000e0c1f7221 */ /* 0x044fe20000010100 */
[----:B------:R-:W-:-:S03]  /*1990*/  FADD.FTZ R15, -R12, R15 ;  /* 0x0000000f0c0f7221 */ /* 0x000fc60000010100 */
[----:B------:R-:W-:Y:S01]  /*19a0*/  FMUL.FTZ R36, R31, R30 ;  /* 0x0000001e1f247220 */ /* 0x000fe20000410000 */
[C---:B-----5:R-:W-:Y:S01]  /*19b0*/  FMUL.FTZ R31, R16.reuse, R10 ;  /* 0x0000000a101f7220 */ /* 0x060fe20000410000 */
[----:B------:R-:W-:Y:S01]  /*19c0*/  FADD.FTZ R13, R16, R13 ;  /* 0x0000000d100d7221 */ /* 0x000fe20000010000 */
[----:B------:R-:W-:Y:S01]  /*19d0*/  FMUL.FTZ R14, R15, R30 ;  /* 0x0000001e0f0e7220 */ /* 0x000fe20000410000 */
[C---:B------:R-:W-:Y:S01]  /*19e0*/  FFMA.FTZ R5, R36.reuse, R16, R5 ;  /* 0x0000001024057223 */ /* 0x040fe20000010005 */
[----:B------:R-:W-:Y:S01]  /*19f0*/  @!P0 IADD3 R16, P1, R9, 0x3, RZ ;  /* 0x0000000309108810 */ /* 0x000fe20007f3e0ff */
[----:B------:R-:W-:Y:S01]  /*1a00*/  FFMA.FTZ R36, R36, R31, R8 ;  /* 0x0000001f24247223 */ /* 0x000fe20000010008 */
[----:B------:R-:W-:Y:S01]  /*1a10*/  FMUL.FTZ R37, R17, R11 ;  /* 0x0000000b11257220 */ /* 0x000fe20000410000 */
[----:B------:R-:W-:Y:S01]  /*1a20*/  FADD.FTZ R7, R31, R7 ;  /* 0x000000071f077221 */ /* 0x000fe20000010000 */
[----:B------:R-:W-:Y:S01]  /*1a30*/  @!P0 IADD3.X R15, RZ, R6, RZ, P1, !PT ;  /* 0x00000006ff0f8210 */ /* 0x000fe20000ffe4ff */
[C---:B------:R-:W-:Y:S01]  /*1a40*/  FFMA.FTZ R31, R14.reuse, R17, R29 ;  /* 0x000000110e1f7223 */ /* 0x040fe2000001001d */
[----:B------:R-:W-:Y:S01]  /*1a50*/  FFMA.FTZ R36, R14, R37, R36 ;  /* 0x000000250e247223 */ /* 0x000fe20000010024 */
[----:B------:R-:W-:-:S02]  /*1a60*/  @!P0 IMAD.MOV.U32 R14, RZ, RZ, R34 ;  /* 0x000000ffff0e8224 */ /* 0x000fc400078e0022 */
[----:B------:R-:W-:Y:S01]  /*1a70*/  FADD.FTZ R8, R17, R28 ;  /* 0x0000001c11087221 */ /* 0x000fe20000010000 */
[----:B0-----:R-:W-:-:S04]  /*1a80*/  @!P0 IMAD R15, R15, R26, RZ ;  /* 0x0000001a0f0f8224 */ /* 0x001fc800078e02ff */
[----:B------:R-:W-:Y:S01]  /*1a90*/  @!P0 IMAD R27, R16, R27, R15 ;  /* 0x0000001b101b8224 */ /* 0x000fe200078e020f */
[----:B------:R-:W-:-:S03]  /*1aa0*/  @!P0 MOV R15, R33 ;  /* 0x00000021000f8202 */ /* 0x000fc60000000f00 */
[----:B------:R-:W-:-:S03]  /*1ab0*/  @!P0 IMAD.WIDE.U32 R16, R16, R26, R14 ;  /* 0x0000001a10108225 */ /* 0x000fc600078e000e */
[----:B------:R-:W0:Y:S02]  /*1ac0*/  @!P0 LDC.64 R14, c[0x0][0x230] ;  /* 0x00008c00ff0e8b82 */ /* 0x000e240000000a00 */
[----:B------:R-:W-:Y:S02]  /*1ad0*/  @!P0 IADD3 R17, R17, R27, RZ ;  /* 0x0000001b11118210 */ /* 0x000fe40007ffe0ff */
[C---:B------:R-:W-:Y:S02]  /*1ae0*/  @!P0 SHF.L.U32 R27, R16.reuse, 0x2, RZ ;  /* 0x00000002101b8819 */ /* 0x040fe400000006ff */
[----:B------:R-:W-:Y:S02]  /*1af0*/  @!P0 SHF.L.U64.HI R26, R16, 0x2, R17 ;  /* 0x00000002101a8819 */ /* 0x000fe40000010211 */
[----:B0-----:R-:W-:-:S04]  /*1b00*/  @!P0 IADD3 R16, P1, R27, R14, RZ ;  /* 0x0000000e1b108210 */ /* 0x001fc80007f3e0ff */
[----:B------:R-:W-:Y:S02]  /*1b10*/  @!P0 IADD3.X R17, R26, R15, RZ, P1, !PT ;  /* 0x0000000f1a118210 */ /* 0x000fe40000ffe4ff */
[----:B------:R-:W-:-:S06]  /*1b20*/  CS2R R14, SRZ ;  /* 0x00000000000e7805 */ /* 0x000fcc000001ff00 */
[----:B------:R0:W2:Y:S01]  /*1b30*/  @!P0 LDG.E.64 R14, desc[UR6][R16.64] ;  /* 0x00000006100e8981 */ /* 0x0000a2000c1e1b00 */
[----:B------:R-:W-:Y:S01]  /*1b40*/  CS2R R28, SRZ ;  /* 0x00000000001c7805 */ /* 0x000fe2000001ff00 */
[----:B0-----:R-:W0:Y:S02]  /*1b50*/  @!P0 LDC.64 R16, c[0x0][0x228] ;  /* 0x00008a00ff108b82 */ /* 0x001e240000000a00 */
[----:B0-----:R-:W-:-:S04]  /*1b60*/  @!P0 IADD3 R16, P1, R27, R16, RZ ;  /* 0x000000101b108210 */ /* 0x001fc80007f3e0ff */
[----:B------:R-:W-:-:S05]  /*1b70*/  @!P0 IADD3.X R17, R26, R17, RZ, P1, !PT ;  /* 0x000000111a118210 */ /* 0x000fca0000ffe4ff */
[----:B------:R3:W5:Y:S01]  /*1b80*/  @!P0 LDG.E.64 R28, desc[UR6][R16.64] ;  /* 0x00000006101c8981 */ /* 0x000762000c1e1b00 */
[C---:B----4-:R-:W-:Y:S01]  /*1b90*/  FADD.FTZ R27, -R12.reuse, R18 ;  /* 0x000000120c1b7221 */ /* 0x050fe20000010100 */
[----:B------:R-:W-:Y:S01]  /*1ba0*/  FADD.FTZ R13, R13, R20 ;  /* 0x000000140d0d7221 */ /* 0x000fe20000010000 */
[----:B------:R-:W-:Y:S01]  /*1bb0*/  FADD.FTZ R7, R37, R7 ;  /* 0x0000000725077221 */ /* 0x000fe20000010000 */
[----:B------:R-:W-:Y:S01]  /*1bc0*/  FADD.FTZ R19, -R12, R19 ;  /* 0x000000130c137221 */ /* 0x000fe20000010100 */
[-C--:B------:R-:W-:Y:S01]  /*1bd0*/  FMUL.FTZ R27, R27, R30.reuse ;  /* 0x0000001e1b1b7220 */ /* 0x080fe20000410000 */
[----:B------:R-:W-:Y:S01]  /*1be0*/  IADD3 R9, P2, R9, 0x4, RZ ;  /* 0x0000000409097810 */ /* 0x000fe20007f5e0ff */
[----:B------:R-:W-:Y:S01]  /*1bf0*/  FADD.FTZ R8, R8, R21 ;  /* 0x0000001508087221 */ /* 0x000fe20000010000 */
[----:B------:R-:W-:Y:S01]  /*1c00*/  FMUL.FTZ R18, R19, R30 ;  /* 0x0000001e13127220 */ /* 0x000fe20000410000 */
[----:B------:R-:W-:Y:S01]  /*1c10*/  FFMA.FTZ R5, R27, R20, R5 ;  /* 0x000000141b057223 */ /* 0x000fe20000010005 */
[----:B------:R-:W-:Y:S01]  /*1c20*/  FMUL.FTZ R20, R20, R10 ;  /* 0x0000000a14147220 */ /* 0x000fe20000410000 */
[----:B------:R-:W-:Y:S01]  /*1c30*/  ISETP.GE.AND P1, PT, R9, R3, PT ;  /* 0x000000030900720c */ /* 0x000fe20003f26270 */
[----:B---3--:R-:W-:Y:S01]  /*1c40*/  FADD.FTZ R17, -R12, R22 ;  /* 0x000000160c117221 */ /* 0x008fe20000010100 */
[----:B------:R-:W-:Y:S01]  /*1c50*/  FFMA.FTZ R16, R18, R21, R31 ;  /* 0x0000001512107223 */ /* 0x000fe2000001001f */
[----:B------:R-:W-:Y:S01]  /*1c60*/  FADD.FTZ R7, R7, R20 ;  /* 0x0000001407077221 */ /* 0x000fe20000010000 */
[----:B------:R-:W-:Y:S01]  /*1c70*/  FFMA.FTZ R27, R27, R20, R36 ;  /* 0x000000141b1b7223 */ /* 0x000fe20000010024 */
[----:B------:R-:W-:Y:S01]  /*1c80*/  FMUL.FTZ R20, R21, R11 ;  /* 0x0000000b15147220 */ /* 0x000fe20000410000 */
[----:B------:R-:W-:Y:S01]  /*1c90*/  FADD.FTZ R23, -R12, R23 ;  /* 0x000000170c177221 */ /* 0x000fe20000010100 */
[----:B------:R-:W-:-:S02]  /*1ca0*/  IMAD.X R6, RZ, RZ, R6, P2 ;  /* 0x000000ffff067224 */ /* 0x000fc400010e0606 */
[----:B------:R-:W-:Y:S01]  /*1cb0*/  FFMA.FTZ R22, R18, R20, R27 ;  /* 0x0000001412167223 */ /* 0x000fe2000001001b */
[----:B------:R-:W-:Y:S01]  /*1cc0*/  FADD.FTZ R26, R20, R7 ;  /* 0x00000007141a7221 */ /* 0x000fe20000010000 */
[-C--:B------:R-:W-:Y:S01]  /*1cd0*/  FMUL.FTZ R18, R17, R30.reuse ;  /* 0x0000001e11127220 */ /* 0x080fe20000410000 */
[----:B------:R-:W-:Y:S01]  /*1ce0*/  FMUL.FTZ R23, R23, R30 ;  /* 0x0000001e17177220 */ /* 0x000fe20000410000 */
[----:B------:R-:W-:Y:S02]  /*1cf0*/  FMUL.FTZ R7, R24, R10 ;  /* 0x0000000a18077220 */ /* 0x000fe40000410000 */
[----:B------:R-:W-:Y:S01]  /*1d00*/  FFMA.FTZ R5, R18, R24, R5 ;  /* 0x0000001812057223 */ /* 0x000fe20000010005 */
[----:B------:R-:W-:Y:S01]  /*1d10*/  FFMA.FTZ R16, R23, R25, R16 ;  /* 0x0000001917107223 */ /* 0x000fe20000010010 */
[----:B------:R-:W-:Y:S01]  /*1d20*/  FADD.FTZ R13, R13, R24 ;  /* 0x000000180d0d7221 */ /* 0x000fe20000010000 */
[----:B------:R-:W-:Y:S01]  /*1d30*/  FADD.FTZ R20, R26, R7 ;  /* 0x000000071a147221 */ /* 0x000fe20000010000 */
[----:B------:R-:W-:Y:S01]  /*1d40*/  FFMA.FTZ R18, R18, R7, R22 ;  /* 0x0000000712127223 */ /* 0x000fe20000010016 */
[----:B------:R-:W-:Y:S01]  /*1d50*/  FMUL.FTZ R7, R25, R11 ;  /* 0x0000000b19077220 */ /* 0x000fe20000410000 */
[----:B------:R-:W-:-:S03]  /*1d60*/  FADD.FTZ R8, R8, R25 ;  /* 0x0000001908087221 */ /* 0x000fc60000010000 */
[----:B------:R-:W-:Y:S01]  /*1d70*/  FADD.FTZ R20, R7, R20 ;  /* 0x0000001407147221 */ /* 0x000fe20000010000 */
[----:B------:R-:W-:Y:S01]  /*1d80*/  FFMA.FTZ R23, R23, R7, R18 ;  /* 0x0000000717177223 */ /* 0x000fe20000010012 */
[C---:B--2---:R-:W-:Y:S01]  /*1d90*/  FADD.FTZ R17, -R12.reuse, R14 ;  /* 0x0000000e0c117221 */ /* 0x044fe20000010100 */
[----:B------:R-:W-:-:S03]  /*1da0*/  FADD.FTZ R15, -R12, R15 ;  /* 0x0000000f0c0f7221 */ /* 0x000fc60000010100 */
[-C--:B------:R-:W-:Y:S01]  /*1db0*/  FMUL.FTZ R14, R17, R30.reuse ;  /* 0x0000001e110e7220 */ /* 0x080fe20000410000 */
[----:B------:R-:W-:Y:S01]  /*1dc0*/  FMUL.FTZ R15, R15, R30 ;  /* 0x0000001e0f0f7220 */ /* 0x000fe20000410000 */
[----:B-----5:R-:W-:Y:S02]  /*1dd0*/  FMUL.FTZ R7, R28, R10 ;  /* 0x0000000a1c077220 */ /* 0x020fe40000410000 */
[----:B------:R-:W-:Y:S01]  /*1de0*/  FFMA.FTZ R5, R14, R28, R5 ;  /* 0x0000001c0e057223 */ /* 0x000fe20000010005 */
[----:B------:R-:W-:Y:S01]  /*1df0*/  FMUL.FTZ R17, R29, R11 ;  /* 0x0000000b1d117220 */ /* 0x000fe20000410000 */
[----:B------:R-:W-:Y:S01]  /*1e00*/  FADD.FTZ R13, R13, R28 ;  /* 0x0000001c0d0d7221 */ /* 0x000fe20000010000 */
[----:B------:R-:W-:Y:S01]  /*1e10*/  FADD.FTZ R18, R20, R7 ;  /* 0x0000000714127221 */ /* 0x000fe20000010000 */
[----:B------:R-:W-:Y:S01]  /*1e20*/  FFMA.FTZ R14, R14, R7, R23 ;  /* 0x000000070e0e7223 */ /* 0x000fe20000010017 */
[----:B------:R-:W-:Y:S01]  /*1e30*/  FADD.FTZ R28, R8, R29 ;  /* 0x0000001d081c7221 */ /* 0x000fe20000010000 */
[----:B------:R-:W-:Y:S01]  /*1e40*/  FFMA.FTZ R29, R15, R29, R16 ;  /* 0x0000001d0f1d7223 */ /* 0x000fe20000010010 */
[----:B------:R-:W-:Y:S01]  /*1e50*/  FADD.FTZ R7, R17, R18 ;  /* 0x0000001211077221 */ /* 0x000fe20000010000 */
[----:B------:R-:W-:Y:S01]  /*1e60*/  FFMA.FTZ R8, R15, R17, R14 ;  /* 0x000000110f087223 */ /* 0x000fe2000001000e */
[----:B------:R-:W-:Y:S06]  /*1e70*/  @!P1 BRA `(.L_x_995) ;  /* 0xfffffff400c89947 */ /* 0x000fec000383ffff */
.L_x_989:
[----:B------:R-:W0:Y:S01]  /*1e80*/  S2R R6, SR_CgaCtaId ;  /* 0x0000000000067919 */ /* 0x000e220000008800 */
[----:B------:R-:W-:Y:S01]  /*1e90*/  MOV R3, 0x400 ;  /* 0x0000040000037802 */ /* 0x000fe20000000f00 */
[----:B------:R-:W-:Y:S01]  /*1ea0*/  IMAD.WIDE.U32 R10, R0, -0x55555555, RZ ;  /* 0xaaaaaaab000a7825 */ /* 0x000fe200078e00ff */
[----:B------:R-:W-:-:S04]  /*1eb0*/  ISETP.NE.AND P0, PT, R4, RZ, PT ;  /* 0x000000ff0400720c */ /* 0x000fc80003f05270 */
[----:B------:R-:W-:Y:S02]  /*1ec0*/  LEA.HI R10, R11, R0, RZ, 0x1e ;  /* 0x000000000b0a7211 */ /* 0x000fe400078ff0ff */
[----:B0-----:R-:W-:Y:S02]  /*1ed0*/  LEA R3, R6, R3, 0x18 ;  /* 0x0000000306037211 */ /* 0x001fe400078ec0ff */
[----:B------:R-:W-:Y:S02]  /*1ee0*/  SEL R6, RZ, 0x1, P0 ;  /* 0x00000001ff067807 */ /* 0x000fe40000000000 */
[----:B------:R-:W-:Y:S01]  /*1ef0*/  ISETP.GT.U32.AND P0, PT, R0, 0x1b, PT ;  /* 0x0000001b0000780c */ /* 0x000fe20003f04070 */
        /* <DEDUP_REMOVED lines=8> */
[----:B------:R-:W2:Y:S04]  /*1f80*/  LDS R6, [R8+0x21c] ;  /* 0x00021c0008067984 */ /* 0x000ea80000000800 */
[----:B------:R-:W3:Y:S04]  /*1f90*/  LDS R14, [R8+0x228] ;  /* 0x00022800080e7984 */ /* 0x000ee80000000800 */
[----:B------:R-:W4:Y:S04]  /*1fa0*/  LDS R18, [R8+0x234] ;  /* 0x0002340008127984 */ /* 0x000f280000000800 */
[----:B------:R-:W5:Y:S04]  /*1fb0*/  LDS R22, [R8+0x240] ;  /* 0x0002400008167984 */ /* 0x000f680000000800 */
[----:B------:R-:W-:Y:S04]  /*1fc0*/  LDS R7, [R8+0x220] ;  /* 0x0002200008077984 */ /* 0x000fe80000000800 */
[----:B------:R-:W1:Y:S04]  /*1fd0*/  LDS R10, [R8+0x214] ;  /* 0x00021400080a7984 */ /* 0x000e680000000800 */
[----:B------:R-:W-:Y:S04]  /*1fe0*/  LDS R12, [R8+0x224] ;  /* 0x00022400080c7984 */ /* 0x000fe80000000800 */
[----:B------:R-:W0:Y:S04]  /*1ff0*/  LDS R15, [R8+0x218] ;  /* 0x00021800080f7984 */ /* 0x000e280000000800 */
[----:B------:R-:W0:Y:S04]  /*2000*/  LDS R26, [R8+0x24c] ;  /* 0x00024c00081a7984 */ /* 0x000e280000000800 */
[----:B------:R-:W0:Y:S04]  /*2010*/  LDS R16, [R8+0x22c] ;  /* 0x00022c0008107984 */ /* 0x000e280000000800 */
[----:B------:R-:W0:Y:S01]  /*2020*/  LDS R19, [R8+0x230] ;  /* 0x0002300008137984 */ /* 0x000e220000000800 */
[----:B--2---:R-:W-:-:S03]  /*2030*/  ISETP.NE.AND P0, PT, R6, RZ, PT ;  /* 0x000000ff0600720c */ /* 0x004fc60003f05270 */
[----:B------:R-:W2:Y:S01]  /*2040*/  LDS R17, [R8+0x210] ;  /* 0x0002100008117984 */ /* 0x000ea20000000800 */
[----:B---3--:R-:W-:-:S03]  /*2050*/  ISETP.NE.AND P1, PT, R14, RZ, PT ;  /* 0x000000ff0e00720c */ /* 0x008fc60003f25270 */
[----:B------:R-:W3:Y:S01]  /*2060*/  LDS R21, [R8+0x238] ;  /* 0x0002380008157984 */ /* 0x000ee20000000800 */
[----:B----4-:R-:W-:-:S03]  /*2070*/  ISETP.NE.AND P2, PT, R18, RZ, PT ;  /* 0x000000ff1200720c */ /* 0x010fc60003f45270 */
[----:B------:R-:W4:Y:S01]  /*2080*/  LDS R20, [R8+0x23c] ;  /* 0x00023c0008147984 */ /* 0x000f220000000800 */
[----:B-----5:R-:W-:-:S03]  /*2090*/  ISETP.NE.AND P3, PT, R22, RZ, PT ;  /* 0x000000ff1600720c */ /* 0x020fc60003f65270 */
[----:B------:R-:W5:Y:S04]  /*20a0*/  LDS R24, [R8+0x244] ;  /* 0x0002440008187984 */ /* 0x000f680000000800 */
[----:B------:R-:W5:Y:S01]  /*20b0*/  LDS R23, [R8+0x248] ;  /* 0x0002480008177984 */ /* 0x000f620000000800 */
[----:B-1----:R-:W-:Y:S01]  /*20c0*/  @!P0 FADD.FTZ R7, R7, R10 ;  /* 0x0000000a07078221 */ /* 0x002fe20000010000 */
[----:B0-----:R-:W-:Y:S02]  /*20d0*/  SHF.R.U32.HI R10, RZ, 0x2, R25 ;  /* 0x00000002ff0a7819 */ /* 0x001fe40000011619 */
[----:B------:R-:W0:Y:S04]  /*20e0*/  LDS R11, [R8+0x250] ;  /* 0x00025000080b7984 */ /* 0x000e280000000800 */
[----:B------:R-:W1:Y:S01]  /*20f0*/  LDS R9, [R8+0x254] ;  /* 0x0002540008097984 */ /* 0x000e620000000800 */
[----:B------:R-:W-:Y:S01]  /*2100*/  @!P0 FADD.FTZ R12, R12, R15 ;  /* 0x0000000f0c0c8221 */ /* 0x000fe20000010000 */
[----:B------:R-:W-:Y:S01]  /*2110*/  ISETP.NE.AND P0, PT, R26, RZ, PT ;  /* 0x000000ff1a00720c */ /* 0x000fe20003f05270 */
[----:B------:R-:W-:-:S02]  /*2120*/  @!P1 FADD.FTZ R16, R7, R16 ;  /* 0x0000001007109221 */ /* 0x000fc40000010000 */
[----:B------:R-:W-:Y:S01]  /*2130*/  @!P1 FADD.FTZ R19, R12, R19 ;  /* 0x000000130c139221 */ /* 0x000fe20000010000 */
[----:B--2---:R-:W-:Y:S01]  /*2140*/  IADD3 R17, R14, R6, R17 ;  /* 0x000000060e117210 */ /* 0x004fe20007ffe011 */
[----:B------:R-:W-:-:S04]  /*2150*/  IMAD.WIDE.U32 R6, R10, 0x24924925, RZ ;  /* 0x249249250a067825 */ /* 0x000fc800078e00ff */
[----:B---3--:R-:W-:Y:S01]  /*2160*/  @!P2 FADD.FTZ R21, R16, R21 ;  /* 0x000000151015a221 */ /* 0x008fe20000010000 */
[----:B------:R-:W-:Y:S01]  /*2170*/  IADD3 R17, R22, R17, R18 ;  /* 0x0000001116117210 */ /* 0x000fe20007ffe012 */
[----:B------:R-:W-:Y:S02]  /*2180*/  IMAD R6, R7, -0x1c, R25 ;  /* 0xffffffe407067824 */ /* 0x000fe400078e0219 */
[----:B----4-:R-:W-:Y:S01]  /*2190*/  @!P2 FADD.FTZ R20, R19, R20 ;  /* 0x000000141314a221 */ /* 0x010fe20000010000 */
[----:B------:R-:W-:Y:S01]  /*21a0*/  IADD3 R7, R17, R26, RZ ;  /* 0x0000001a11077210 */ /* 0x000fe20007ffe0ff */
[----:B------:R-:W-:Y:S01]  /*21b0*/  IMAD R10, R6, 0xc, R3 ;  /* 0x0000000c060a7824 */ /* 0x000fe200078e0203 */
[----:B------:R-:W-:Y:S01]  /*21c0*/  MOV R3, 0xfffffff ;  /* 0x0fffffff00037802 */ /* 0x000fe20000000f00 */
[----:B-----5:R-:W-:-:S03]  /*21d0*/  @!P3 FADD.FTZ R24, R21, R24 ;  /* 0x000000181518b221 */ /* 0x020fc60000010000 */
[----:B------:R2:W-:Y:S01]  /*21e0*/  STS [R10+0xc0], R7 ;  /* 0x0000c0070a007388 */ /* 0x0005e20000000800 */
[----:B------:R-:W-:Y:S01]  /*21f0*/  @!P3 FADD.FTZ R23, R20, R23 ;  /* 0x000000171417b221 */ /* 0x000fe20000010000 */
[----:B------:R-:W-:Y:S01]  /*2200*/  R2UR UR4, R3 ;  /* 0x00000000030472ca */ /* 0x000fe200000e0000 */
[----:B0-----:R-:W-:Y:S02]  /*2210*/  @!P0 FADD.FTZ R11, R24, R11 ;  /* 0x0000000b180b8221 */ /* 0x001fe40000010000 */
[----:B-1----:R-:W-:-:S03]  /*2220*/  @!P0 FADD.FTZ R9, R23, R9 ;  /* 0x0000000917098221 */ /* 0x002fc60000010000 */
[----:B------:R2:W-:Y:S04]  /*2230*/  STS [R10+0xc4], R11 ;  /* 0x0000c40b0a007388 */ /* 0x0005e80000000800 */
[----:B------:R2:W-:Y:S03]  /*2240*/  STS [R10+0xc8], R9 ;  /* 0x0000c8090a007388 */ /* 0x0005e60000000800 */
[----:B------:R-:W-:Y:S05]  /*2250*/  BRA.DIV UR4, `(.L_x_997) ;  /* 0x0000000e04a47947 */ /* 0x000fea000b800000 */
[----:B------:R-:W-:Y:S01]  /*2260*/  NOP ;  /* 0x0000000000007918 */ /* 0x000fe20000000000 */
.L_x_1013:
[----:B------:R-:W-:Y:S01]  /*2270*/  ISETP.NE.AND P0, PT, R6, RZ, PT ;  /* 0x000000ff0600720c */ /* 0x000fe20003f05270 */
[----:B------:R-:W-:-:S12]  /*2280*/  BSSY B0, `(.L_x_998) ;  /* 0x000000b000007945 */ /* 0x000fd80003800000 */
[----:B------:R-:W-:Y:S05]  /*2290*/  @!P0 BRA `(.L_x_999) ;  /* 0x0000000000248947 */ /* 0x000fea0003800000 */
[----:B------:R-:W0:Y:S01]  /*22a0*/  LDS R12, [R10+0xbc] ;  /* 0x0000bc000a0c7984 */ /* 0x000e220000000800 */
[----:B------:R-:W-:-:S03]  /*22b0*/  ISETP.NE.AND P0, PT, R7, RZ, PT ;  /* 0x000000ff0700720c */ /* 0x000fc60003f05270 */
[----:B------:R-:W1:Y:S04]  /*22c0*/  LDS R14, [R10+0xb8] ;  /* 0x0000b8000a0e7984 */ /* 0x000e680000000800 */
[----:B------:R-:W3:Y:S01]  /*22d0*/  LDS R16, [R10+0xb4] ;  /* 0x0000b4000a107984 */ /* 0x000ee20000000800 */
[----:B0-----:R-:W-:Y:S01]  /*22e0*/  FADD.FTZ R12, R9, R12 ;  /* 0x0000000c090c7221 */ /* 0x001fe20000010000 */
[----:B-1----:R-:W-:-:S04]  /*22f0*/  FADD.FTZ R14, R11, R14 ;  /* 0x0000000e0b0e7221 */ /* 0x002fc80000010000 */
[----:B--2---:R-:W-:Y:S02]  /*2300*/  FSEL R9, R12, R9, !P0 ;  /* 0x000000090c097208 */ /* 0x004fe40004000000 */
[----:B---3--:R-:W-:Y:S02]  /*2310*/  IADD3 R7, R7, R16, RZ ;  /* 0x0000001007077210 */ /* 0x008fe40007ffe0ff */
[----:B------:R-:W-:-:S07]  /*2320*/  FSEL R11, R14, R11, !P0 ;  /* 0x0000000b0e0b7208 */ /* 0x000fce0004000000 */
.L_x_999:
[----:B------:R-:W-:Y:S05]  /*2330*/  BSYNC B0 ;  /* 0x0000000000007941 */ /* 0x000fea0003800000 */
.L_x_998:
[----:B------:R-:W-:-:S13]  /*2340*/  R2UR UR4, R3 ;  /* 0x00000000030472ca */ /* 0x000fda00000e0000 */
[----:B------:R-:W-:Y:S05]  /*2350*/  BRA.DIV UR4, `(.L_x_1000) ;  /* 0x0000000e04747947 */ /* 0x000fea000b800000 */
[----:B------:R-:W-:Y:S01]  /*2360*/  NOP ;  /* 0x0000000000007918 */ /* 0x000fe20000000000 */
[----:B------:R0:W-:Y:S04]  /*2370*/  STS [R10+0xc0], R7 ;  /* 0x0000c0070a007388 */ /* 0x0001e80000000800 */
[----:B------:R0:W-:Y:S04]  /*2380*/  STS [R10+0xc4], R11 ;  /* 0x0000c40b0a007388 */ /* 0x0001e80000000800 */
[----:B------:R0:W-:Y:S01]  /*2390*/  STS [R10+0xc8], R9 ;  /* 0x0000c8090a007388 */ /* 0x0001e20000000800 */
[----:B------:R-:W-:Y:S01]  /*23a0*/  NOP ;  /* 0x0000000000007918 */ /* 0x000fe20000000000 */
.L_x_1017:
[----:B------:R-:W-:Y:S01]  /*23b0*/  ISETP.GE.U32.AND P0, PT, R6, 0x2, PT ;  /* 0x000000020600780c */ /* 0x000fe20003f06070 */
[----:B------:R-:W-:-:S12]  /*23c0*/  BSSY B0, `(.L_x_1001) ;  /* 0x000000b000007945 */ /* 0x000fd80003800000 */
[----:B------:R-:W-:Y:S05]  /*23d0*/  @!P0 BRA `(.L_x_1002) ;  /* 0x0000000000248947 */ /* 0x000fea0003800000 */
[----:B------:R-:W1:Y:S01]  /*23e0*/  LDS R12, [R10+0xb0] ;  /* 0x0000b0000a0c7984 */ /* 0x000e620000000800 */
[----:B------:R-:W-:-:S03]  /*23f0*/  ISETP.NE.AND P0, PT, R7, RZ, PT ;  /* 0x000000ff0700720c */ /* 0x000fc60003f05270 */
[----:B------:R-:W3:Y:S04]  /*2400*/  LDS R14, [R10+0xac] ;  /* 0x0000ac000a0e7984 */ /* 0x000ee80000000800 */
[----:B------:R-:W4:Y:S01]  /*2410*/  LDS R16, [R10+0xa8] ;  /* 0x0000a8000a107984 */ /* 0x000f220000000800 */
[----:B-1----:R-:W-:Y:S01]  /*2420*/  FADD.FTZ R12, R9, R12 ;  /* 0x0000000c090c7221 */ /* 0x002fe20000010000 */
[----:B---3--:R-:W-:-:S04]  /*2430*/  FADD.FTZ R14, R11, R14 ;  /* 0x0000000e0b0e7221 */ /* 0x008fc80000010000 */
[----:B0-2---:R-:W-:Y:S02]  /*2440*/  FSEL R9, R12, R9, !P0 ;  /* 0x000000090c097208 */ /* 0x005fe40004000000 */
[----:B----4-:R-:W-:Y:S02]  /*2450*/  IADD3 R7, R7, R16, RZ ;  /* 0x0000001007077210 */ /* 0x010fe40007ffe0ff */
[----:B------:R-:W-:-:S07]  /*2460*/  FSEL R11, R14, R11, !P0 ;  /* 0x0000000b0e0b7208 */ /* 0x000fce0004000000 */
.L_x_1002:
[----:B------:R-:W-:Y:S05]  /*2470*/  BSYNC B0 ;  /* 0x0000000000007941 */ /* 0x000fea0003800000 */
.L_x_1001:
[----:B------:R-:W-:-:S13]  /*2480*/  R2UR UR4, R3 ;  /* 0x00000000030472ca */ /* 0x000fda00000e0000 */
[----:B------:R-:W-:Y:S05]  /*2490*/  BRA.DIV UR4, `(.L_x_1003) ;  /* 0x0000000e04547947 */ /* 0x000fea000b800000 */
[----:B------:R-:W-:Y:S01]  /*24a0*/  NOP ;  /* 0x0000000000007918 */ /* 0x000fe20000000000 */
[----:B------:R1:W-:Y:S04]  /*24b0*/  STS [R10+0xc0], R7 ;  /* 0x0000c0070a007388 */ /* 0x0003e80000000800 */
[----:B------:R1:W-:Y:S04]  /*24c0*/  STS [R10+0xc4], R11 ;  /* 0x0000c40b0a007388 */ /* 0x0003e80000000800 */
[----:B------:R1:W-:Y:S01]  /*24d0*/  STS [R10+0xc8], R9 ;  /* 0x0000c8090a007388 */ /* 0x0003e20000000800 */
[----:B------:R-:W-:Y:S01]  /*24e0*/  NOP ;  /* 0x0000000000007918 */ /* 0x000fe20000000000 */
.L_x_1021:
        /* <DEDUP_REMOVED lines=12> */
.L_x_1005:
[----:B------:R-:W-:Y:S05]  /*25b0*/  BSYNC B0 ;  /* 0x0000000000007941 */ /* 0x000fea0003800000 */
.L_x_1004:
[----:B------:R-:W-:-:S13]  /*25c0*/  R2UR UR4, R3 ;  /* 0x00000000030472ca */ /* 0x000fda00000e0000 */
[----:B------:R-:W-:Y:S05]  /*25d0*/  BRA.DIV UR4, `(.L_x_1006) ;  /* 0x0000000e04347947 */ /* 0x000fea000b800000 */
[----:B------:R-:W-:Y:S01]  /*25e0*/  NOP ;  /* 0x0000000000007918 */ /* 0x000fe20000000000 */
[----:B------:R3:W-:Y:S04]  /*25f0*/  STS [R10+0xc0], R7 ;  /* 0x0000c0070a007388 */ /* 0x0007e80000000800 */
[----:B------:R3:W-:Y:S04]  /*2600*/  STS [R10+0xc4], R11 ;  /* 0x0000c40b0a007388 */ /* 0x0007e80000000800 */
[----:B------:R3:W-:Y:S01]  /*2610*/  STS [R10+0xc8], R9 ;  /* 0x0000c8090a007388 */ /* 0x0007e20000000800 */
[----:B------:R-:W-:Y:S01]  /*2620*/  NOP ;  /* 0x0000000000007918 */ /* 0x000fe20000000000 */
.L_x_1025:
        /* <DEDUP_REMOVED lines=9> */
[----:B0123--:R-:W-:Y:S01]  /*26c0*/  FSEL R9, R12, R9, !P0 ;  /* 0x000000090c097208 */ /* 0x00ffe20004000000 */
[----:B------:R-:W-:Y:S01]  /*26d0*/  IMAD.IADD R7, R7, 0x1, R16 ;  /* 0x0000000107077824 */ /* 0x000fe200078e0210 */
[----:B------:R-:W-:-:S07]  /*26e0*/  FSEL R11, R14, R11, !P0 ;  /* 0x0000000b0e0b7208 */ /* 0x000fce0004000000 */
.L_x_1008:
[----:B------:R-:W-:Y:S05]  /*26f0*/  BSYNC B0 ;  /* 0x0000000000007941 */ /* 0x000fea0003800000 */
.L_x_1007:
        /* <DEDUP_REMOVED lines=14> */
[----:B----4-:R-:W-:Y:S01]  /*27e0*/  @P0 IADD3 R6, R7, R6, RZ ;  /* 0x0000000607060210 */ /* 0x010fe20007ffe0ff */
[----:B-----5:R-:W-:-:S03]  /*27f0*/  @!P1 FADD.FTZ R15, R12, R15 ;  /* 0x0000000f0c0f9221 */ /* 0x020fc60000010000 */
[----:B0123--:R-:W-:Y:S01]  /*2800*/  @P0 MOV R7, R6 ;  /* 0x0000000600070202 */ /* 0x00ffe20000000f00 */
[----:B------:R-:W-:Y:S01]  /*2810*/  NOP ;  /* 0x0000000000007918 */ /* 0x000fe20000000000 */
[----:B------:R-:W-:Y:S01]  /*2820*/  @!P1 FADD.FTZ R17, R14, R17 ;  /* 0x000000110e119221 */ /* 0x000fe20000010000 */
[----:B------:R-:W-:Y:S02]  /*2830*/  @P0 MOV R9, R15 ;  /* 0x0000000f00090202 */ /* 0x000fe40000000f00 */
[----:B------:R0:W-:Y:S01]  /*2840*/  STS [R10+0xc0], R7 ;  /* 0x0000c0070a007388 */ /* 0x0001e20000000800 */
[----:B------:R-:W-:-:S05]  /*2850*/  @P0 IMAD.MOV.U32 R11, RZ, RZ, R17 ;  /* 0x000000ffff0b0224 */ /* 0x000fca00078e0011 */
[----:B------:R0:W-:Y:S04]  /*2860*/  STS [R10+0xc4], R11 ;  /* 0x0000c40b0a007388 */ /* 0x0001e80000000800 */
[----:B------:R0:W-:Y:S01]  /*2870*/  STS [R10+0xc8], R9 ;  /* 0x0000c8090a007388 */ /* 0x0001e20000000800 */
[----:B------:R-:W-:Y:S01]  /*2880*/  NOP ;  /* 0x0000000000007918 */ /* 0x000fe20000000000 */
.L_x_1031:
[----:B------:R-:W1:Y:S01]  /*2890*/  LDS R24, [R8+0x210] ;  /* 0x0002100008187984 */ /* 0x000e620000000800 */
[----:B------:R-:W-:Y:S02]  /*28a0*/  ISETP.NE.AND P1, PT, R0, RZ, PT ;  /* 0x000000ff0000720c */ /* 0x000fe40003f25270 */
[----:B------:R-:W-:Y:S01]  /*28b0*/  PLOP3.LUT P0, PT, PT, PT, PT, 0x80, 0x0 ;  /* 0x000000000000781c */ /* 0x000fe20003f0f070 */
[----:B------:R-:W2:Y:S04]  /*28c0*/  LDS R3, [R10+0xb4] ;  /* 0x0000b4000a037984 */ /* 0x000ea80000000800 */
[----:B0-----:R-:W0:Y:S04]  /*28d0*/  LDS R9, [R8+0x21c] ;  /* 0x00021c0008097984 */ /* 0x001e280000000800 */
[----:B------:R-:W3:Y:S04]  /*28e0*/  LDS R12, [R8+0x228] ;  /* 0x00022800080c7984 */ /* 0x000ee80000000800 */
[----:B------:R-:W-:Y:S04]  /*28f0*/  LDS R6, [R10+0xb8] ;  /* 0x0000b8000a067984 */ /* 0x000fe80000000800 */
[----:B------:R-:W4:Y:S04]  /*2900*/  LDS R17, [R8+0x234] ;  /* 0x0002340008117984 */ /* 0x000f280000000800 */
[----:B------:R-:W5:Y:S04]  /*2910*/  LDS R25, [R8+0x214] ;  /* 0x0002140008197984 */ /* 0x000f680000000800 */
[----:B------:R-:W-:Y:S04]  /*2920*/  LDS R26, [R8+0x218] ;  /* 0x00021800081a7984 */ /* 0x000fe80000000800 */
[----:B------:R-:W5:Y:S04]  /*2930*/  LDS R7, [R10+0xbc] ;  /* 0x0000bc000a077984 */ /* 0x000f680000000800 */
[----:B------:R-:W5:Y:S04]  /*2940*/  LDS R18, [R8+0x240] ;  /* 0x0002400008127984 */ /* 0x000f680000000800 */
[----:B------:R-:W5:Y:S01]  /*2950*/  LDS R11, [R8+0x220] ;  /* 0x00022000080b7984 */ /* 0x000f620000000800 */
[----:B-1----:R-:W-:-:S03]  /*2960*/  @P1 ISETP.NE.AND P2, PT, R24, RZ, PT ;  /* 0x000000ff1800120c */ /* 0x002fc60003f45270 */
[----:B------:R-:W1:Y:S01]  /*2970*/  LDS R15, [R8+0x224] ;  /* 0x00022400080f7984 */ /* 0x000e620000000800 */
[----:B--2---:R-:W-:Y:S02]  /*2980*/  @P1 IADD3 R24, R3, R24, RZ ;  /* 0x0000001803181210 */ /* 0x004fe40007ffe0ff */
[----:B------:R-:W-:Y:S01]  /*2990*/  @P1 PLOP3.LUT P0, PT, P2, PT, PT, 0x80, 0x0 ;  /* 0x000000000000181c */ /* 0x000fe2000170f070 */
[----:B------:R-:W2:Y:S01]  /*29a0*/  LDS R22, [R8+0x24c] ;  /* 0x00024c0008167984 */ /* 0x000ea20000000800 */
[C---:B0-----:R-:W-:Y:S02]  /*29b0*/  ISETP.NE.AND P2, PT, R9.reuse, RZ, PT ;  /* 0x000000ff0900720c */ /* 0x041fe40003f45270 */
[----:B------:R-:W-:Y:S01]  /*29c0*/  IADD3 R27, R9, R24, RZ ;  /* 0x00000018091b7210 */ /* 0x000fe20007ffe0ff */
[----:B------:R-:W0:Y:S01]  /*29d0*/  LDS R14, [R8+0x22c] ;  /* 0x00022c00080e7984 */ /* 0x000e220000000800 */
[----:B---3--:R-:W-:-:S03]  /*29e0*/  ISETP.NE.AND P4, PT, R12, RZ, PT ;  /* 0x000000ff0c00720c */ /* 0x008fc60003f85270 */
[----:B------:R-:W3:Y:S04]  /*29f0*/  LDS R16, [R8+0x230] ;  /* 0x0002300008107984 */ /* 0x000ee80000000800 */
[----:B------:R-:W3:Y:S01]  /*2a00*/  LDS R19, [R8+0x238] ;  /* 0x0002380008137984 */ /* 0x000ee20000000800 */
[----:B----4-:R-:W-:-:S03]  /*2a10*/  ISETP.NE.AND P3, PT, R17, RZ, PT ;  /* 0x000000ff1100720c */ /* 0x010fc60003f65270 */
[----:B------:R-:W4:Y:S01]  /*2a20*/  LDS R21, [R8+0x23c] ;  /* 0x00023c0008157984 */ /* 0x000f220000000800 */
[----:B-----5:R-:W-:Y:S01]  /*2a30*/  @!P0 FADD.FTZ R25, R6, R25 ;  /* 0x0000001906198221 */ /* 0x020fe20000010000 */
[----:B------:R-:W-:Y:S02]  /*2a40*/  IADD3 R6, R12, R27, RZ ;  /* 0x0000001b0c067210 */ /* 0x000fe40007ffe0ff */
[----:B------:R-:W5:Y:S04]  /*2a50*/  LDS R10, [R8+0x244] ;  /* 0x00024400080a7984 */ /* 0x000f680000000800 */
[----:B------:R-:W5:Y:S01]  /*2a60*/  LDS R20, [R8+0x248] ;  /* 0x0002480008147984 */ /* 0x000f620000000800 */
[----:B------:R-:W-:Y:S01]  /*2a70*/  @!P0 FADD.FTZ R26, R7, R26 ;  /* 0x0000001a071a8221 */ /* 0x000fe20000010000 */
[----:B------:R-:W-:-:S02]  /*2a80*/  IADD3 R7, R17, R6, RZ ;  /* 0x0000000611077210 */ /* 0x000fc40007ffe0ff */
[----:B------:R-:W5:Y:S01]  /*2a90*/  LDS R3, [R8+0x250] ;  /* 0x0002500008037984 */ /* 0x000f620000000800 */
[C---:B------:R-:W-:Y:S02]  /*2aa0*/  ISETP.NE.AND P0, PT, R18.reuse, RZ, PT ;  /* 0x000000ff1200720c */ /* 0x040fe40003f05270 */
[----:B------:R-:W-:Y:S01]  /*2ab0*/  IADD3 R9, R18, R7, RZ ;  /* 0x0000000712097210 */ /* 0x000fe20007ffe0ff */
[----:B------:R-:W5:Y:S01]  /*2ac0*/  LDS R23, [R8+0x254] ;  /* 0x0002540008177984 */ /* 0x000f620000000800 */
[----:B------:R-:W-:Y:S01]  /*2ad0*/  @!P2 FADD.FTZ R11, R11, R25 ;  /* 0x000000190b0ba221 */ /* 0x000fe20000010000 */
[----:B-1----:R-:W-:Y:S02]  /*2ae0*/  @!P2 FADD.FTZ R15, R15, R26 ;  /* 0x0000001a0f0fa221 */ /* 0x002fe40000010000 */
[----:B------:R1:W-:Y:S01]  /*2af0*/  STS [R8+0x210], R24 ;  /* 0x0002101808007388 */ /* 0x0003e20000000800 */
[C---:B--2---:R-:W-:Y:S01]  /*2b00*/  ISETP.NE.AND P1, PT, R22.reuse, RZ, PT ;  /* 0x000000ff1600720c */ /* 0x044fe20003f25270 */
[----:B------:R-:W-:-:S02]  /*2b10*/  IMAD.IADD R17, R22, 0x1, R9 ;  /* 0x0000000116117824 */ /* 0x000fc400078e0209 */
[----:B------:R1:W-:Y:S01]  /*2b20*/  STS [R8+0x21c], R27 ;  /* 0x00021c1b08007388 */ /* 0x0003e20000000800 */
[----:B0-----:R-:W-:-:S03]  /*2b30*/  @!P4 FADD.FTZ R14, R14, R11 ;  /* 0x0000000b0e0ec221 */ /* 0x001fc60000010000 */
[----:B------:R1:W-:Y:S01]  /*2b40*/  STS [R8+0x228], R6 ;  /* 0x0002280608007388 */ /* 0x0003e20000000800 */
[----:B---3--:R-:W-:-:S03]  /*2b50*/  @!P4 FADD.FTZ R16, R16, R15 ;  /* 0x0000000f1010c221 */ /* 0x008fc60000010000 */
[----:B------:R1:W-:Y:S01]  /*2b60*/  STS [R8+0x234], R7 ;  /* 0x0002340708007388 */ /* 0x0003e20000000800 */
[----:B------:R-:W-:-:S03]  /*2b70*/  @!P3 FADD.FTZ R19, R19, R14 ;  /* 0x0000000e1313b221 */ /* 0x000fc60000010000 */
[----:B------:R1:W-:Y:S01]  /*2b80*/  STS [R8+0x214], R25 ;  /* 0x0002141908007388 */ /* 0x0003e20000000800 */
[----:B----4-:R-:W-:-:S03]  /*2b90*/  @!P3 FADD.FTZ R21, R21, R16 ;  /* 0x000000101515b221 */ /* 0x010fc60000010000 */
[----:B------:R1:W-:Y:S01]  /*2ba0*/  STS [R8+0x218], R26 ;  /* 0x0002181a08007388 */ /* 0x0003e20000000800 */
[----:B-----5:R-:W-:-:S03]  /*2bb0*/  @!P0 FADD.FTZ R10, R10, R19 ;  /* 0x000000130a0a8221 */ /* 0x020fc60000010000 */
[----:B------:R1:W-:Y:S01]  /*2bc0*/  STS [R8+0x240], R9 ;  /* 0x0002400908007388 */ /* 0x0003e20000000800 */
[----:B------:R-:W-:-:S03]  /*2bd0*/  @!P0 FADD.FTZ R20, R20, R21 ;  /* 0x0000001514148221 */ /* 0x000fc60000010000 */
[----:B------:R1:W-:Y:S01]  /*2be0*/  STS [R8+0x24c], R17 ;  /* 0x00024c1108007388 */ /* 0x0003e20000000800 */
[----:B------:R-:W-:-:S03]  /*2bf0*/  @!P1 FADD.FTZ R3, R3, R10 ;  /* 0x0000000a03039221 */ /* 0x000fc60000010000 */
[----:B------:R1:W-:Y:S01]  /*2c00*/  STS [R8+0x220], R11 ;  /* 0x0002200b08007388 */ /* 0x0003e20000000800 */
[----:B------:R-:W-:-:S03]  /*2c10*/  @!P1 FADD.FTZ R23, R23, R20 ;  /* 0x0000001417179221 */ /* 0x000fc60000010000 */
        /* <DEDUP_REMOVED lines=9> */
.L_x_996:
[----:B-1----:R-:W1:Y:S01]  /*2cb0*/  S2R R15, SR_CgaCtaId ;  /* 0x00000000000f7919 */ /* 0x002e620000008800 */
[----:B0-----:R-:W-:Y:S01]  /*2cc0*/  IMAD.WIDE.U32 R6, R0, -0x55555555, RZ ;  /* 0xaaaaaaab00067825 */ /* 0x001fe200078e00ff */
[----:B------:R-:W-:Y:S01]  /*2cd0*/  MOV R8, 0x400 ;  /* 0x0000040000087802 */ /* 0x000fe20000000f00 */
[----:B------:R-:W-:Y:S05]  /*2ce0*/  WARPSYNC.ALL ;  /* 0x0000000000007948 */ /* 0x000fea0003800000 */
[----:B------:R-:W-:Y:S02]  /*2cf0*/  LEA.HI R6, R7, R0, RZ, 0x1e ;  /* 0x0000000007067211 */ /* 0x000fe400078ff0ff */
[----:B-1----:R-:W-:-:S05]  /*2d00*/  LEA R3, R15, R8, 0x18 ;  /* 0x000000080f037211 */ /* 0x002fca00078ec0ff */
[----:B------:R-:W-:Y:S01]  /*2d10*/  IMAD R14, R6, 0xc, R3 ;  /* 0x0000000c060e7824 */ /* 0x000fe200078e0203 */
[----:B------:R-:W-:Y:S06]  /*2d20*/  BAR.SYNC.DEFER_BLOCKING 0x0 ;  /* 0x0000000000007b1d */ /* 0x000fec0000010000 */
[----:B------:R-:W-:Y:S02]  /*2d30*/  ULDC UR4, c[0x0][0x2b4] ;  /* 0x0000ad0000047ab9 */ /* 0x000fe40000000800 */
        /* <DEDUP_REMOVED lines=24> */
[----:B------:R-:W-:-:S04]  /*2ec0*/  LEA R9, R15, R2, 0x18 ;  /* 0x000000020f097211 */ /* 0x000fc800078ec0ff */
[----:B------:R-:W-:Y:S02]  /*2ed0*/  LEA R0, R0, R9, 0x3 ;  /* 0x0000000900007211 */ /* 0x000fe400078e18ff */
[----:B------:R-:W1:Y:S03]  /*2ee0*/  LDC.64 R8, c[0x0][0x268] ;  /* 0x00009a00ff087b82 */ /* 0x000e660000000a00 */
        /* <DEDUP_REMOVED lines=9> */
.L_x_1011:
[----:B------:R-:W-:Y:S05]  /*2f80*/  BSYNC B0 ;  /* 0x0000000000007941 */ /* 0x000fea0003800000 */
.L_x_1010:
[----:B------:R-:W-:Y:S05]  /*2f90*/  @P1 EXIT ;  /* 0x000000000000194d */ /* 0x000fea0003800000 */
[----:B------:R-:W2:Y:S01]  /*2fa0*/  LDC R0, c[0x0][0x270] ;  /* 0x00009c00ff007b82 */ /* 0x000ea20000000800 */
[----:B------:R-:W-:-:S07]  /*2fb0*/  ULDC.64 UR4, c[0x0][0x268] ;  /* 0x00009a0000047ab9 */ /* 0x000fce0000000a00 */
[----:B01----:R-:W0:Y:S01]  /*2fc0*/  LDC R9, c[0x0][RZ] ;  /* 0x00000000ff097b82 */ /* 0x003e220000000800 */
[----:B--2---:R-:W-:-:S05]  /*2fd0*/  IMAD R0, R0, UR8, RZ ;  /* 0x0000000800007c24 */ /* 0x004fca000f8e02ff */
        /* <DEDUP_REMOVED lines=17> */
.L_x_997:
[----:B--2---:R-:W-:Y:S05]  /*30f0*/  WARPSYNC.COLLECTIVE R3, `(.L_x_1012) ;  /* 0x0000000003087348 */ /* 0x004fea0003c00000 */
[----:B------:R-:W-:Y:S01]  /*3100*/  NOP ;  /* 0x0000000000007918 */ /* 0x000fe20000000000 */
[----:B--2---:R-:W-:Y:S01]  /*3110*/  ENDCOLLECTIVE ;  /* 0x000000000000791b */ /* 0x004fe20003800000 */
.L_x_1012:
[----:B------:R-:W-:Y:S05]  /*3120*/  BRA `(.L_x_1013) ;  /* 0xfffffff000507947 */ /* 0x000fea000383ffff */
.L_x_1000:
[----:B------:R-:W-:Y:S01]  /*3130*/  BSSY B0, `(.L_x_1014) ;  /* 0x0000004000007945 */ /* 0x000fe20003800000 */
[----:B--2---:R-:W-:Y:S05]  /*3140*/  WARPSYNC.COLLECTIVE R3, `(.L_x_1015) ;  /* 0x0000000003087348 */ /* 0x004fea0003c00000 */
[----:B------:R-:W-:Y:S01]  /*3150*/  NOP ;  /* 0x0000000000007918 */ /* 0x000fe20000000000 */
[----:B--2---:R-:W-:Y:S01]  /*3160*/  ENDCOLLECTIVE ;  /* 0x000000000000791b */ /* 0x004fe20003800000 */
.L_x_1015:
[----:B------:R-:W-:Y:S05]  /*3170*/  BSYNC B0 ;  /* 0x0000000000007941 */ /* 0x000fea0003800000 */
.L_x_1014:
[----:B------:R0:W-:Y:S04]  /*3180*/  STS [R10+0xc0], R7 ;  /* 0x0000c0070a007388 */ /* 0x0001e80000000800 */
[----:B------:R0:W-:Y:S04]  /*3190*/  STS [R10+0xc4], R11 ;  /* 0x0000c40b0a007388 */ /* 0x0001e80000000800 */
[----:B------:R0:W-:Y:S02]  /*31a0*/  STS [R10+0xc8], R9 ;  /* 0x0000c8090a007388 */ /* 0x0001e40000000800 */
[----:B0-----:R-:W-:Y:S05]  /*31b0*/  WARPSYNC.COLLECTIVE R3, `(.L_x_1016) ;  /* 0x0000000003087348 */ /* 0x001fea0003c00000 */
[----:B------:R-:W-:Y:S01]  /*31c0*/  NOP ;  /* 0x0000000000007918 */ /* 0x000fe20000000000 */
[----:B0-----:R-:W-:Y:S01]  /*31d0*/  ENDCOLLECTIVE ;  /* 0x000000000000791b */ /* 0x001fe20003800000 */
.L_x_1016:
[----:B------:R-:W-:Y:S05]  /*31e0*/  BRA `(.L_x_1017) ;  /* 0xfffffff000707947 */ /* 0x000fea000383ffff */
.L_x_1003:
[----:B------:R-:W-:Y:S01]  /*31f0*/  BSSY B0, `(.L_x_1018) ;  /* 0x0000004000007945 */ /* 0x000fe20003800000 */
[----:B0-2---:R-:W-:Y:S05]  /*3200*/  WARPSYNC.COLLECTIVE R3, `(.L_x_1019) ;  /* 0x0000000003087348 */ /* 0x005fea0003c00000 */
[----:B------:R-:W-:Y:S01]  /*3210*/  NOP ;  /* 0x0000000000007918 */ /* 0x000fe20000000000 */
[----:B0-2---:R-:W-:Y:S01]  /*3220*/  ENDCOLLECTIVE ;  /* 0x000000000000791b */ /* 0x005fe20003800000 */
.L_x_1019:
[----:B------:R-:W-:Y:S05]  /*3230*/  BSYNC B0 ;  /* 0x0000000000007941 */ /* 0x000fea0003800000 */
.L_x_1018:
[----:B------:R0:W-:Y:S04]  /*3240*/  STS [R10+0xc0], R7 ;  /* 0x0000c0070a007388 */ /* 0x0001e80000000800 */
[----:B------:R0:W-:Y:S04]  /*3250*/  STS [R10+0xc4], R11 ;  /* 0x0000c40b0a007388 */ /* 0x0001e80000000800 */
[----:B------:R0:W-:Y:S02]  /*3260*/  STS [R10+0xc8], R9 ;  /* 0x0000c8090a007388 */ /* 0x0001e40000000800 */
[----:B0-----:R-:W-:Y:S05]  /*3270*/  WARPSYNC.COLLECTIVE R3, `(.L_x_1020) ;  /* 0x0000000003087348 */ /* 0x001fea0003c00000 */
[----:B------:R-:W-:Y:S01]  /*3280*/  NOP ;  /* 0x0000000000007918 */ /* 0x000fe20000000000 */
[----:B0-----:R-:W-:Y:S01]  /*3290*/  ENDCOLLECTIVE ;  /* 0x000000000000791b */ /* 0x001fe20003800000 */
.L_x_1020:
[----:B------:R-:W-:Y:S05]  /*32a0*/  BRA `(.L_x_1021) ;  /* 0xfffffff000907947 */ /* 0x000fea000383ffff */
.L_x_1006:
[----:B------:R-:W-:Y:S01]  /*32b0*/  BSSY B0, `(.L_x_1022) ;  /* 0x0000004000007945 */ /* 0x000fe20003800000 */
[----:B012---:R-:W-:Y:S05]  /*32c0*/  WARPSYNC.COLLECTIVE R3, `(.L_x_1023) ;  /* 0x0000000003087348 */ /* 0x007fea0003c00000 */
[----:B------:R-:W-:Y:S01]  /*32d0*/  NOP ;  /* 0x0000000000007918 */ /* 0x000fe20000000000 */
[----:B012---:R-:W-:Y:S01]  /*32e0*/  ENDCOLLECTIVE ;  /* 0x000000000000791b */ /* 0x007fe20003800000 */
.L_x_1023:
[----:B------:R-:W-:Y:S05]  /*32f0*/  BSYNC B0 ;  /* 0x0000000000007941 */ /* 0x000fea0003800000 */
.L_x_1022:
[----:B------:R0:W-:Y:S04]  /*3300*/  STS [R10+0xc0], R7 ;  /* 0x0000c0070a007388 */ /* 0x0001e80000000800 */
[----:B------:R0:W-:Y:S04]  /*3310*/  STS [R10+0xc4], R11 ;  /* 0x0000c40b0a007388 */ /* 0x0001e80000000800 */
[----:B------:R0:W-:Y:S02]  /*3320*/  STS [R10+0xc8], R9 ;  /* 0x0000c8090a007388 */ /* 0x0001e40000000800 */
[----:B0-----:R-:W-:Y:S05]  /*3330*/  WARPSYNC.COLLECTIVE R3, `(.L_x_1024) ;  /* 0x0000000003087348 */ /* 0x001fea0003c00000 */
[----:B------:R-:W-:Y:S01]  /*3340*/  NOP ;  /* 0x0000000000007918 */ /* 0x000fe20000000000 */
[----:B0-----:R-:W-:Y:S01]  /*3350*/  ENDCOLLECTIVE ;  /* 0x000000000000791b */ /* 0x001fe20003800000 */
.L_x_1024:
[----:B------:R-:W-:Y:S05]  /*3360*/  BRA `(.L_x_1025) ;  /* 0xfffffff000b07947 */ /* 0x000fea000383ffff */
.L_x_1009:
[----:B------:R-:W-:Y:S01]  /*3370*/  BSSY B0, `(.L_x_1026) ;  /* 0x0000005000007945 */ /* 0x000fe20003800000 */
[----:B------:R-:W-:-:S13]  /*3380*/  ISETP.GE.U32.AND P0, PT, R6, 0x10, PT ;  /* 0x000000100600780c */ /* 0x000fda0003f06070 */
[----:B0123--:R-:W-:Y:S05]  /*3390*/  WARPSYNC.COLLECTIVE R3, `(.L_x_1027) ;  /* 0x0000000003087348 */ /* 0x00ffea0003c00000 */
[----:B------:R-:W-:Y:S01]  /*33a0*/  NOP ;  /* 0x0000000000007918 */ /* 0x000fe20000000000 */
[----:B0123--:R-:W-:Y:S01]  /*33b0*/  ENDCOLLECTIVE ;  /* 0x000000000000791b */ /* 0x00ffe20003800000 */
.L_x_1027:
[----:B------:R-:W-:Y:S05]  /*33c0*/  BSYNC B0 ;  /* 0x0000000000007941 */ /* 0x000fea0003800000 */
.L_x_1026:
[----:B------:R0:W-:Y:S01]  /*33d0*/  STS [R10+0xc0], R7 ;  /* 0x0000c0070a007388 */ /* 0x0001e20000000800 */
[----:B------:R-:W-:-:S03]  /*33e0*/  ISETP.NE.OR P1, PT, R7, RZ, !P0 ;  /* 0x000000ff0700720c */ /* 0x000fc60004725670 */
[----:B------:R0:W-:Y:S04]  /*33f0*/  STS [R10+0xc4], R11 ;  /* 0x0000c40b0a007388 */ /* 0x0001e80000000800 */
[----:B------:R0:W-:Y:S06]  /*3400*/  STS [R10+0xc8], R9 ;  /* 0x0000c8090a007388 */ /* 0x0001ec0000000800 */
[----:B0-----:R-:W-:Y:S05]  /*3410*/  WARPSYNC.COLLECTIVE R3, `(.L_x_1028) ;  /* 0x0000000003087348 */ /* 0x001fea0003c00000 */
[----:B------:R-:W-:Y:S01]  /*3420*/  NOP ;  /* 0x0000000000007918 */ /* 0x000fe20000000000 */
[----:B0-----:R-:W-:Y:S01]  /*3430*/  ENDCOLLECTIVE ;  /* 0x000000000000791b */ /* 0x001fe20003800000 */
.L_x_1028:
        /* <DEDUP_REMOVED lines=9> */
.L_x_1029:
        /* <DEDUP_REMOVED lines=9> */
.L_x_1030:
[----:B------:R-:W-:Y:S05]  /*3560*/  BRA `(.L_x_1031) ;  /* 0xfffffff000c87947 */ /* 0x000fea000383ffff */
.L_x_1032:
        /* <DEDUP_REMOVED lines=9> */
.L_x_4471:


//--------------------- .text._Z30group_norm_nhwc_bwd_sum_kernelI11Fp32IOFp32WLi64EEv26Group_norm_nhwc_bwd_params --------------------------
	.section	.text._Z30group_norm_nhwc_bwd_sum_kernelI11Fp32IOFp32WLi64EEv26Group_norm_nhwc_bwd_params,"ax",@progbits
	.align	128
        .global         _Z30group_norm_nhwc_bwd_sum_kernelI11Fp32IOFp32WLi64EEv26Group_norm_nhwc_bwd_params
        .type           _Z30group_norm_nhwc_bwd_sum_kernelI11Fp32IOFp32WLi64EEv26Group_norm_nhwc_bwd_params,@function
        .size           _Z30group_norm_nhwc_bwd_sum_kernelI11Fp32IOFp32WLi64EEv26Group_norm_nhwc_bwd_params,(.L_x_4472 - _Z30group_norm_nhwc_bwd_sum_kernelI11Fp32IOFp32WLi64EEv26Group_norm_nhwc_bwd_params)
        .other          _Z30group_norm_nhwc_bwd_sum_kernelI11Fp32IOFp32WLi64EEv26Group_norm_nhwc_bwd_params,@"STO_CUDA_ENTRY STV_DEFAULT"
_Z30group_norm_nhwc_bwd_sum_kernelI11Fp32IOFp32WLi64EEv26Group_norm_nhwc_bwd_params:
.text._Z30group_norm_nhwc_bwd_sum_kernelI11Fp32IOFp32WLi64EEv26Group_norm_nhwc_bwd_params:
[----:B------:R-:W-:Y:S08]  /*0000*/  LDC R1, c[0x0][0x28] ;  /* 0x00000a00ff017b82 */ /* 0x000ff00000000800 */
[----:B------:R-:W0:Y:S01]  /*0010*/  LDC R5, c[0x0][0x2b4] ;  /* 0x0000ad00ff057b82 */ /* 0x000e220000000800 */
[----:B------:R-:W1:Y:S01]  /*0020*/  S2R R6, SR_TID.X ;  /* 0x0000000000067919 */ /* 0x000e620000002100 */
[----:B------:R-:W-:-:S06]  /*0030*/  ULDC.64 UR8, c[0x0][0x288] ;  /* 0x0000a20000087ab9 */ /* 0x000fcc0000000a00 */
[----:B------:R-:W2:Y:S08]  /*0040*/  S2UR UR4, SR_CTAID.X ;  /* 0x00000000000479c3 */ /* 0x000eb00000002500 */
[----:B------:R-:W2:Y:S01]  /*0050*/  LDC R29, c[0x0][0x2b8] ;  /* 0x0000ae00ff1d7b82 */ /* 0x000ea20000000800 */
[----:B0-----:R-:W-:-:S07]  /*0060*/  IABS R7, R5 ;  /* 0x0000000500077213 */ /* 0x001fce0000000000 */
[----:B------:R-:W0:Y:S01]  /*0070*/  S2UR UR6, SR_CTAID.Z ;  /* 0x00000000000679c3 */ /* 0x000e220000002700 */
[----:B------:R-:W3:Y:S01]  /*0080*/  I2F.RP R0, R7 ;  /* 0x0000000700007306 */ /* 0x000ee20000209400 */
[----:B-1----:R-:W-:-:S06]  /*0090*/  IMAD.SHL.U32 R6, R6, 0x2, RZ ;  /* 0x0000000206067824 */ /* 0x002fcc00078e00ff */
[----:B------:R-:W1:Y:S01]  /*00a0*/  LDC R18, c[0x0][0x2ac] ;  /* 0x0000ab00ff127b82 */ /* 0x000e620000000800 */
[----:B--2---:R-:W-:Y:S01]  /*00b0*/  IMAD R28, R29, UR4, R6 ;  /* 0x000000041d1c7c24 */ /* 0x004fe2000f8e0206 */
[----:B------:R-:W-:Y:S01]  /*00c0*/  ULDC.64 UR4, c[0x0][0x208] ;  /* 0x0000820000047ab9 */ /* 0x000fe20000000a00 */
[----:B---3--:R-:W2:Y:S02]  /*00d0*/  MUFU.RCP R0, R0 ;  /* 0x0000000000007308 */ /* 0x008ea40000001000 */
[----:B--2---:R-:W-:-:S06]  /*00e0*/  IADD3 R2, R0, 0xffffffe, RZ ;  /* 0x0ffffffe00027810 */ /* 0x004fcc0007ffe0ff */
[----:B------:R2:W3:Y:S02]  /*00f0*/  F2I.FTZ.U32.TRUNC.NTZ R3, R2 ;  /* 0x0000000200037305 */ /* 0x0004e4000021f000 */
[----:B--2---:R-:W-:Y:S01]  /*0100*/  IMAD.MOV.U32 R2, RZ, RZ, RZ ;  /* 0x000000ffff027224 */ /* 0x004fe200078e00ff */
[----:B---3--:R-:W-:-:S05]  /*0110*/  IADD3 R4, RZ, -R3, RZ ;  /* 0x80000003ff047210 */ /* 0x008fca0007ffe0ff */
[----:B------:R-:W-:Y:S01]  /*0120*/  IMAD R9, R4, R7, RZ ;  /* 0x0000000704097224 */ /* 0x000fe200078e02ff */
[----:B------:R-:W-:-:S03]  /*0130*/  IABS R4, R28 ;  /* 0x0000001c00047213 */ /* 0x000fc60000000000 */
[----:B------:R-:W-:-:S06]  /*0140*/  IMAD.HI.U32 R3, R3, R9, R2 ;  /* 0x0000000903037227 */ /* 0x000fcc00078e0002 */
[----:B------:R-:W-:-:S05]  /*0150*/  IMAD.HI.U32 R0, R3, R4, RZ ;  /* 0x0000000403007227 */ /* 0x000fca00078e00ff */
[----:B------:R-:W-:-:S05]  /*0160*/  IADD3 R2, -R0, RZ, RZ ;  /* 0x000000ff00027210 */ /* 0x000fca0007ffe1ff */
[C---:B------:R-:W-:Y:S02]  /*0170*/  IMAD R2, R7.reuse, R2, R4 ;  /* 0x0000000207027224 */ /* 0x040fe400078e0204 */
[----:B------:R-:W0:Y:S03]  /*0180*/  LDC R4, c[0x0][0x2a0] ;  /* 0x0000a800ff047b82 */ /* 0x000e260000000800 */
[----:B------:R-:W-:-:S13]  /*0190*/  ISETP.GT.U32.AND P1, PT, R7, R2, PT ;  /* 0x000000020700720c */ /* 0x000fda0003f24070 */
[----:B------:R-:W-:Y:S01]  /*01a0*/  @!P1 IMAD.IADD R2, R2, 0x1, -R7 ;  /* 0x0000000102029824 */ /* 0x000fe200078e0a07 */
[----:B------:R-:W-:-:S04]  /*01b0*/  @!P1 IADD3 R0, R0, 0x1, RZ ;  /* 0x0000000100009810 */ /* 0x000fc80007ffe0ff */
[----:B------:R-:W-:Y:S02]  /*01c0*/  ISETP.GE.U32.AND P0, PT, R2, R7, PT ;  /* 0x000000070200720c */ /* 0x000fe40003f06070 */
[----:B------:R-:W-:-:S04]  /*01d0*/  LOP3.LUT R2, R28, R5, RZ, 0x3c, !PT ;  /* 0x000000051c027212 */ /* 0x000fc800078e3cff */
[----:B------:R-:W-:Y:S02]  /*01e0*/  ISETP.GE.AND P2, PT, R2, RZ, PT ;  /* 0x000000ff0200720c */ /* 0x000fe40003f46270 */
[----:B------:R-:W2:Y:S05]  /*01f0*/  LDC.64 R2, c[0x0][0x248] ;  /* 0x00009200ff027b82 */ /* 0x000eaa0000000a00 */
[----:B------:R-:W-:Y:S01]  /*0200*/  @P0 VIADD R0, R0, 0x1 ;  /* 0x0000000100000836 */ /* 0x000fe20000000000 */
[----:B------:R-:W-:-:S04]  /*0210*/  ISETP.NE.AND P0, PT, R5, RZ, PT ;  /* 0x000000ff0500720c */ /* 0x000fc80003f05270 */
[----:B------:R-:W-:Y:S02]  /*0220*/  MOV R7, R0 ;  /* 0x0000000000077202 */ /* 0x000fe40000000f00 */
[----:B------:R-:W-:-:S03]  /*0230*/  LOP3.LUT R0, RZ, R5, RZ, 0x33, !PT ;  /* 0x00000005ff007212 */ /* 0x000fc600078e33ff */
[----:B------:R-:W-:-:S05]  /*0240*/  @!P2 IMAD.MOV R7, RZ, RZ, -R7 ;  /* 0x000000ffff07a224 */ /* 0x000fca00078e0a07 */
[----:B------:R-:W-:-:S05]  /*0250*/  SEL R7, R0, R7, !P0 ;  /* 0x0000000700077207 */ /* 0x000fca0004000000 */
[----:B0-----:R-:W-:-:S04]  /*0260*/  IMAD R7, R4, UR6, R7 ;  /* 0x0000000604077c24 */ /* 0x001fc8000f8e0207 */
[----:B--2---:R-:W-:-:S06]  /*0270*/  IMAD.WIDE R2, R7, 0x8, R2 ;  /* 0x0000000807027825 */ /* 0x004fcc00078e0202 */
        /* <DEDUP_REMOVED lines=9> */
[----:B0-----:R-:W-:-:S06]  /*0310*/  IADD3 R8, R4, 0xffffffe, RZ ;  /* 0x0ffffffe04087810 */ /* 0x001fcc0007ffe0ff */
[----:B------:R0:W2:Y:S02]  /*0320*/  F2I.FTZ.U32.TRUNC.NTZ R9, R8 ;  /* 0x0000000800097305 */ /* 0x0000a4000021f000 */
[----:B0-----:R-:W-:Y:S01]  /*0330*/  HFMA2.MMA R8, -RZ, RZ, 0, 0 ;  /* 0x00000000ff087435 */ /* 0x001fe200000001ff */
[----:B--2---:R-:W-:-:S04]  /*0340*/  IMAD.MOV R10, RZ, RZ, -R9 ;  /* 0x000000ffff0a7224 */ /* 0x004fc800078e0a09 */
[----:B------:R-:W-:-:S05]  /*0350*/  IMAD R7, R10, R5, RZ ;  /* 0x000000050a077224 */ /* 0x000fca00078e02ff */
[----:B------:R-:W-:-:S06]  /*0360*/  IMAD.HI.U32 R9, R9, R7, R8 ;  /* 0x0000000709097227 */ /* 0x000fcc00078e0008 */
[----:B------:R-:W-:-:S04]  /*0370*/  IMAD.HI.U32 R7, R9, R6, RZ ;  /* 0x0000000609077227 */ /* 0x000fc800078e00ff */
[----:B------:R-:W-:Y:S01]  /*0380*/  IMAD.MOV R16, RZ, RZ, -R7 ;  /* 0x000000ffff107224 */ /* 0x000fe200078e0a07 */
[----:B-1----:R-:W-:Y:S06]  /*0390*/  @P0 BRA `(.L_x_1034) ;  /* 0x0000000000300947 */ /* 0x002fec0003800000 */
        /* <DEDUP_REMOVED lines=12> */
.L_x_1034:
[----:B------:R-:W-:Y:S05]  /*0460*/  BSYNC B0 ;  /* 0x0000000000007941 */ /* 0x000fea0003800000 */
.L_x_1033:
[----:B-----5:R-:W-:Y:S01]  /*0470*/  FFMA.FTZ R3, -R2, R2, R3 ;  /* 0x0000000202037223 */ /* 0x020fe20000010103 */
[----:B------:R-:W1:Y:S01]  /*0480*/  S2UR UR7, SR_CTAID.Y ;  /* 0x00000000000779c3 */ /* 0x000e620000002600 */
[----:B------:R-:W-:Y:S01]  /*0490*/  IMAD R4, R5, R16, R6 ;  /* 0x0000001005047224 */ /* 0x000fe200078e0206 */
[----:B------:R-:W-:Y:S01]  /*04a0*/  CS2R R26, SRZ ;  /* 0x00000000001a7805 */ /* 0x000fe2000001ff00 */
[----:B------:R-:W-:Y:S01]  /*04b0*/  IMAD.MOV.U32 R10, RZ, RZ, RZ ;  /* 0x000000ffff0a7224 */ /* 0x000fe200078e00ff */
[----:B------:R-:W-:Y:S02]  /*04c0*/  FSETP.GTU.FTZ.AND P2, PT, R3, RZ, PT ;  /* 0x000000ff0300720b */ /* 0x000fe40003f5c000 */
[CC--:B------:R-:W-:Y:S02]  /*04d0*/  ISETP.GE.U32.AND P3, PT, R4.reuse, R5.reuse, PT ;  /* 0x000000050400720c */ /* 0x0c0fe40003f66070 */
[----:B0-----:R-:W0:Y:S09]  /*04e0*/  LDC.64 R8, c[0x0][0x290] ;  /* 0x0000a400ff087b82 */ /* 0x001e320000000a00 */
[----:B------:R-:W2:Y:S02]  /*04f0*/  @P2 LDC R16, c[0x0][0x250] ;  /* 0x00009400ff102b82 */ /* 0x000ea40000000800 */
[----:B------:R-:W-:Y:S01]  /*0500*/  @P3 IADD3 R4, R4, -R5, RZ ;  /* 0x8000000504043210 */ /* 0x000fe20007ffe0ff */
[----:B------:R-:W-:Y:S01]  /*0510*/  @P3 VIADD R7, R7, 0x1 ;  /* 0x0000000107073836 */ /* 0x000fe20000000000 */
[----:B------:R-:W-:-:S02]  /*0520*/  ISETP.NE.U32.AND P3, PT, R5, RZ, PT ;  /* 0x000000ff0500720c */ /* 0x000fc40003f65070 */
[----:B------:R-:W-:Y:S01]  /*0530*/  ISETP.GE.U32.AND P4, PT, R4, R5, PT ;  /* 0x000000050400720c */ /* 0x000fe20003f86070 */
[----:B-1----:R-:W-:-:S05]  /*0540*/  IMAD R19, R18, UR7, RZ ;  /* 0x0000000712137c24 */ /* 0x002fca000f8e02ff */
[----:B------:R-:W-:Y:S02]  /*0550*/  SHF.R.S32.HI R11, RZ, 0x1f, R19 ;  /* 0x0000001fff0b7819 */ /* 0x000fe40000011413 */
[----:B------:R-:W-:-:S04]  /*0560*/  IADD3 R17, P1, R19, R18, RZ ;  /* 0x0000001213117210 */ /* 0x000fc80007f3e0ff */
[----:B------:R-:W-:Y:S02]  /*0570*/  LEA.HI.X.SX32 R4, R18, R11, 0x1, P1 ;  /* 0x0000000b12047211 */ /* 0x000fe400008f0eff */
[-C--:B0-----:R-:W-:Y:S02]  /*0580*/  ISETP.LT.U32.AND P1, PT, R17, R8.reuse, PT ;  /* 0x000000081100720c */ /* 0x081fe40003f21070 */
[----:B------:R-:W-:Y:S02]  /*0590*/  @P4 IADD3 R7, R7, 0x1, RZ ;  /* 0x0000000107074810 */ /* 0x000fe40007ffe0ff */
[----:B------:R-:W-:Y:S01]  /*05a0*/  ISETP.LT.AND.EX P1, PT, R4, R9, PT, P1 ;  /* 0x000000090400720c */ /* 0x000fe20003f21310 */
[----:B--2---:R-:W-:Y:S01]  /*05b0*/  @P2 FADD.FTZ R16, R3, R16 ;  /* 0x0000001003102221 */ /* 0x004fe20000010000 */
[----:B------:R-:W-:Y:S01]  /*05c0*/  IMAD.MOV.U32 R3, RZ, RZ, 0x3f800000 ;  /* 0x3f800000ff037424 */ /* 0x000fe200078e00ff */
[----:B------:R-:W-:Y:S02]  /*05d0*/  SEL R0, R0, R7, !P3 ;  /* 0x0000000700007207 */ /* 0x000fe40005800000 */
[----:B------:R-:W-:-:S02]  /*05e0*/  SEL R4, R17, R8, P1 ;  /* 0x0000000811047207 */ /* 0x000fc40000800000 */
[----:B------:R-:W-:Y:S02]  /*05f0*/  CS2R R8, SRZ ;  /* 0x0000000000087805 */ /* 0x000fe4000001ff00 */
[----:B------:R-:W-:Y:S01]  /*0600*/  IADD3 R7, -R0, RZ, RZ ;  /* 0x000000ff00077210 */ /* 0x000fe20007ffe1ff */
[----:B------:R0:W1:Y:S01]  /*0610*/  @P2 MUFU.RSQ R3, R16 ;  /* 0x0000001000032308 */ /* 0x0000620000001400 */
[----:B------:R-:W-:-:S03]  /*0620*/  ISETP.GE.AND P1, PT, R19, R4, PT ;  /* 0x000000041300720c */ /* 0x000fc60003f26270 */
[----:B------:R-:W-:Y:S01]  /*0630*/  IMAD R5, R5, R7, R6 ;  /* 0x0000000705057224 */ /* 0x000fe200078e0206 */
[----:B------:R-:W-:-:S09]  /*0640*/  MOV R7, RZ ;  /* 0x000000ff00077202 */ /* 0x000fd20000000f00 */
[----:B0-----:R-:W-:Y:S05]  /*0650*/  @P1 BRA `(.L_x_1035) ;  /* 0x0000000800d81947 */ /* 0x001fea0003800000 */
[----:B------:R-:W0:Y:S01]  /*0660*/  LDC.64 R16, c[0x0][0x298] ;  /* 0x0000a600ff107b82 */ /* 0x000e220000000a00 */
[----:B------:R-:W-:Y:S01]  /*0670*/  IMAD.IADD R6, R4, 0x1, -R19 ;  /* 0x0000000104067824 */ /* 0x000fe200078e0a13 */
[----:B------:R-:W-:Y:S01]  /*0680*/  USHF.R.S32.HI UR7, URZ, 0x1f, UR6 ;  /* 0x0000001f3f077899 */ /* 0x000fe20008011406 */
[----:B------:R-:W-:Y:S02]  /*0690*/  IADD3 R7, -R19, -0x2, RZ ;  /* 0xfffffffe13077810 */ /* 0x000fe40007ffe1ff */
[----:B------:R-:W-:Y:S02]  /*06a0*/  CS2R R26, SRZ ;  /* 0x00000000001a7805 */ /* 0x000fe4000001ff00 */
[----:B------:R-:W-:Y:S01]  /*06b0*/  LOP3.LUT R8, RZ, R4, RZ, 0x33, !PT ;  /* 0x00000004ff087212 */ /* 0x000fe200078e33ff */
[----:B------:R-:W-:Y:S01]  /*06c0*/  IMAD.MOV.U32 R10, RZ, RZ, RZ ;  /* 0x000000ffff0a7224 */ /* 0x000fe200078e00ff */
[----:B------:R-:W-:Y:S02]  /*06d0*/  LOP3.LUT R6, R6, 0x1, RZ, 0xc0, !PT ;  /* 0x0000000106067812 */ /* 0x000fe400078ec0ff */
[----:B------:R-:W-:Y:S01]  /*06e0*/  ISETP.NE.AND P1, PT, R7, R8, PT ;  /* 0x000000080700720c */ /* 0x000fe20003f25270 */
[----:B------:R-:W-:Y:S01]  /*06f0*/  HFMA2.MMA R7, -RZ, RZ, 0, 0 ;  /* 0x00000000ff077435 */ /* 0x000fe200000001ff */
[----:B------:R-:W-:Y:S01]  /*0700*/  ISETP.NE.U32.AND P2, PT, R6, 0x1, PT ;  /* 0x000000010600780c */ /* 0x000fe20003f45070 */
[----:B0-----:R-:W-:-:S02]  /*0710*/  IMAD R8, R16, UR7, RZ ;  /* 0x0000000710087c24 */ /* 0x001fc4000f8e02ff */
[----:B------:R-:W-:-:S04]  /*0720*/  IMAD.WIDE.U32 R28, R16, UR6, R28 ;  /* 0x00000006101c7c25 */ /* 0x000fc8000f8e001c */
[----:B------:R-:W-:Y:S01]  /*0730*/  IMAD R17, R17, UR6, R8 ;  /* 0x0000000611117c24 */ /* 0x000fe2000f8e0208 */
[----:B------:R-:W-:Y:S01]  /*0740*/  ULDC.U8 UR6, c[0x0][0x2a4] ;  /* 0x0000a90000067ab9 */ /* 0x000fe20000000000 */
[----:B------:R-:W-:-:S03]  /*0750*/  CS2R R8, SRZ ;  /* 0x0000000000087805 */ /* 0x000fc6000001ff00 */
[----:B------:R-:W-:Y:S01]  /*0760*/  IADD3 R17, R29, R17, RZ ;  /* 0x000000111d117210 */ /* 0x000fe20007ffe0ff */
[----:B------:R-:W-:Y:S06]  /*0770*/  @P2 BRA `(.L_x_1036) ;  /* 0x0000000000cc2947 */ /* 0x000fec0003800000 */
[----:B------:R-:W0:Y:S01]  /*0780*/  @!P0 LDC.64 R8, c[0x0][0x230] ;  /* 0x00008c00ff088b82 */ /* 0x000e220000000a00 */
[----:B------:R-:W-:Y:S02]  /*0790*/  @!P0 IMAD R6, R11, UR8, RZ ;  /* 0x000000080b068c24 */ /* 0x000fe4000f8e02ff */
[----:B------:R-:W-:Y:S02]  /*07a0*/  @!P0 IMAD.MOV.U32 R16, RZ, RZ, R28 ;  /* 0x000000ffff108224 */ /* 0x000fe400078e001c */
        /* <DEDUP_REMOVED lines=10> */
[----:B--2---:R-:W-:-:S05]  /*0850*/  @!P0 IADD3 R20, P2, R21, R22, RZ ;  /* 0x0000001615148210 */ /* 0x004fca0007f5e0ff */
[----:B------:R-:W-:Y:S01]  /*0860*/  @!P0 IMAD.X R21, R10, 0x1, R23, P2 ;  /* 0x000000010a158824 */ /* 0x000fe200010e0617 */
[----:B------:R-:W-:-:S06]  /*0870*/  CS2R R10, SRZ ;  /* 0x00000000000a7805 */ /* 0x000fcc000001ff00 */
[----:B------:R0:W2:Y:S01]  /*0880*/  @!P0 LDG.E.64 R10, desc[UR4][R20.64] ;  /* 0x00000004140a8981 */ /* 0x0000a2000c1e1b00 */
[----:B------:R-:W-:Y:S02]  /*0890*/  ISETP.NE.AND P2, PT, RZ, UR6, PT ;  /* 0x00000006ff007c0c */ /* 0x000fe4000bf45270 */
[----:B------:R-:W-:Y:S01]  /*08a0*/  IADD3 R19, R19, 0x1, RZ ;  /* 0x0000000113137810 */ /* 0x000fe20007ffe0ff */
[----:B---3--:R-:W-:-:S04]  /*08b0*/  FADD.FTZ R6, -R2, R6 ;  /* 0x0000000602067221 */ /* 0x008fc80000010100 */
[----:B-1----:R-:W-:Y:S01]  /*08c0*/  FMUL.FTZ R27, R6, R3 ;  /* 0x00000003061b7220 */ /* 0x002fe20000410000 */
[----:B------:R-:W-:-:S05]  /*08d0*/  FADD.FTZ R6, -R2, R7 ;  /* 0x0000000702067221 */ /* 0x000fca0000010100 */
[----:B------:R-:W-:Y:S01]  /*08e0*/  @P2 FFMA.FTZ R7, R27, R12, R14 ;  /* 0x0000000c1b072223 */ /* 0x000fe2000001000e */
[----:B------:R-:W-:-:S03]  /*08f0*/  FMUL.FTZ R6, R6, R3 ;  /* 0x0000000306067220 */ /* 0x000fc60000410000 */
[----:B------:R-:W-:Y:S01]  /*0900*/  @P2 FMUL.FTZ R9, R7, -1.4426950216293334961 ;  /* 0xbfb8aa3b07092820 */ /* 0x000fe20000410000 */
[----:B------:R-:W-:-:S04]  /*0910*/  @P2 FFMA.FTZ R8, R6, R13, R15 ;  /* 0x0000000d06082223 */ /* 0x000fc8000001000f */
[----:B------:R-:W-:Y:S01]  /*0920*/  @P2 FMUL.FTZ R22, R8, -1.4426950216293334961 ;  /* 0xbfb8aa3b08162820 */ /* 0x000fe20000410000 */
[----:B------:R-:W1:Y:S08]  /*0930*/  @P2 MUFU.EX2 R9, R9 ;  /* 0x0000000900092308 */ /* 0x000e700000000800 */
[----:B------:R-:W3:Y:S01]  /*0940*/  @P2 MUFU.EX2 R22, R22 ;  /* 0x0000001600162308 */ /* 0x000ee20000000800 */
[----:B-1----:R-:W-:-:S07]  /*0950*/  @P2 FADD.FTZ R18, R9, 1 ;  /* 0x3f80000009122421 */ /* 0x002fce0000010000 */
[----:B0-----:R-:W0:Y:S01]  /*0960*/  @P2 MUFU.RCP R21, R18 ;  /* 0x0000001200152308 */ /* 0x001e220000001000 */
[----:B---3--:R-:W-:-:S07]  /*0970*/  @P2 FADD.FTZ R20, R22, 1 ;  /* 0x3f80000016142421 */ /* 0x008fce0000010000 */
[----:B------:R-:W1:Y:S01]  /*0980*/  @P2 MUFU.RCP R20, R20 ;  /* 0x0000001400142308 */ /* 0x000e620000001000 */
[----:B0-----:R-:W-:Y:S01]  /*0990*/  @P2 FADD.FTZ R24, -R21, 1 ;  /* 0x3f80000015182421 */ /* 0x001fe20000010100 */
[----:B--2---:R-:W-:-:S03]  /*09a0*/  @P2 FMUL.FTZ R21, R10, R21 ;  /* 0x000000150a152220 */ /* 0x004fc60000410000 */
[----:B------:R-:W-:-:S04]  /*09b0*/  @P2 FFMA.FTZ R24, R7, R24, 1 ;  /* 0x3f80000007182423 */ /* 0x000fc80000010018 */
[----:B------:R-:W-:Y:S01]  /*09c0*/  @P2 FMUL.FTZ R10, R21, R24 ;  /* 0x00000018150a2220 */ /* 0x000fe20000410000 */
[----:B-1----:R-:W-:Y:S01]  /*09d0*/  @P2 FADD.FTZ R23, -R20, 1 ;  /* 0x3f80000014172421 */ /* 0x002fe20000010100 */
[----:B------:R-:W-:-:S03]  /*09e0*/  @P2 FMUL.FTZ R7, R11, R20 ;  /* 0x000000140b072220 */ /* 0x000fc60000410000 */
[----:B------:R-:W-:-:S04]  /*09f0*/  @P2 FFMA.FTZ R8, R8, R23, 1 ;  /* 0x3f80000008082423 */ /* 0x000fc80000010017 */
[----:B------:R-:W-:Y:S01]  /*0a00*/  @P2 FMUL.FTZ R11, R7, R8 ;  /* 0x00000008070b2220 */ /* 0x000fe20000410000 */
[----:B------:R-:W-:-:S03]  /*0a10*/  FMUL.FTZ R8, R10, R12 ;  /* 0x0000000c0a087220 */ /* 0x000fc60000410000 */
[----:B------:R-:W-:Y:S01]  /*0a20*/  FMUL.FTZ R26, R11, R13 ;  /* 0x0000000d0b1a7220 */ /* 0x000fe20000410000 */
[C---:B------:R-:W-:Y:S01]  /*0a30*/  FFMA.FTZ R7, R27.reuse, R8, RZ ;  /* 0x000000081b077223 */ /* 0x040fe200000100ff */
[----:B------:R-:W-:Y:S01]  /*0a40*/  FADD.FTZ R9, RZ, R8 ;  /* 0x00000008ff097221 */ /* 0x000fe20000010000 */
[----:B------:R-:W-:Y:S01]  /*0a50*/  FFMA.FTZ R27, R27, R10, RZ ;  /* 0x0000000a1b1b7223 */ /* 0x000fe200000100ff */
[----:B------:R-:W-:Y:S01]  /*0a60*/  FADD.FTZ R8, RZ, R11 ;  /* 0x0000000bff087221 */ /* 0x000fe20000010000 */
[----:B------:R-:W-:Y:S01]  /*0a70*/  FFMA.FTZ R7, R6, R26, R7 ;  /* 0x0000001a06077223 */ /* 0x000fe20000010007 */
[----:B------:R-:W-:Y:S01]  /*0a80*/  FADD.FTZ R26, R26, R9 ;  /* 0x000000091a1a7221 */ /* 0x000fe20000010000 */
[----:B------:R-:W-:Y:S01]  /*0a90*/  FADD.FTZ R9, RZ, R10 ;  /* 0x0000000aff097221 */ /* 0x000fe20000010000 */
[----:B------:R-:W-:-:S07]  /*0aa0*/  FFMA.FTZ R10, R6, R11, RZ ;  /* 0x0000000b060a7223 */ /* 0x000fce00000100ff */
.L_x_1036:
[----:B------:R-:W-:Y:S05]  /*0ab0*/  @!P1 BRA `(.L_x_1035) ;  /* 0x0000000400c09947 */ /* 0x000fea0003800000 */
[----:B------:R-:W-:-:S05]  /*0ac0*/  VIADD R6, R19, 0x1 ;  /* 0x0000000113067836 */ /* 0x000fca0000000000 */
[----:B------:R-:W-:-:S07]  /*0ad0*/  SHF.R.S32.HI R11, RZ, 0x1f, R6 ;  /* 0x0000001fff0b7819 */ /* 0x000fce0000011406 */
.L_x_1037:
        /* <DEDUP_REMOVED lines=10> */
[----:B------:R-:W-:-:S03]  /*0b80*/  @!P0 SHF.L.U32 R31, R32, 0x2, RZ ;  /* 0x00000002201f8819 */ /* 0x000fc600000006ff */
[----:B------:R-:W-:Y:S01]  /*0b90*/  @!P0 IMAD.IADD R19, R33, 0x1, R19 ;  /* 0x0000000121138824 */ /* 0x000fe200078e0213 */
[----:B--2---:R-:W-:Y:S02]  /*0ba0*/  @!P0 IADD3 R36, P1, R31, R20, RZ ;  /* 0x000000141f248210 */ /* 0x004fe40007f3e0ff */
[----:B------:R-:W2:Y:S02]  /*0bb0*/  @!P0 LDC.64 R22, c[0x0][0x228] ;  /* 0x00008a00ff168b82 */ /* 0x000ea40000000a00 */
[----:B------:R-:W-:Y:S02]  /*0bc0*/  @!P0 SHF.L.U64.HI R32, R32, 0x2, R19 ;  /* 0x0000000220208819 */ /* 0x000fe40000010213 */
[----:B------:R-:W-:Y:S02]  /*0bd0*/  CS2R R18, SRZ ;  /* 0x0000000000127805 */ /* 0x000fe4000001ff00 */
[----:B------:R-:W-:Y:S02]  /*0be0*/  @!P0 IADD3.X R37, R32, R21, RZ, P1, !PT ;  /* 0x0000001520258210 */ /* 0x000fe40000ffe4ff */
[----:B------:R-:W3:Y:S03]  /*0bf0*/  @!P0 LDC.64 R20, c[0x0][0x288] ;  /* 0x0000a200ff148b82 */ /* 0x000ee60000000a00 */
[----:B------:R2:W4:Y:S01]  /*0c00*/  @!P0 LDG.E.64 R18, desc[UR4][R36.64] ;  /* 0x0000000424128981 */ /* 0x000522000c1e1b00 */
[----:B------:R-:W-:Y:S01]  /*0c10*/  @!P0 MOV R35, R17 ;  /* 0x0000001100238202 */ /* 0x000fe20000000f00 */
[----:B------:R-:W-:-:S02]  /*0c20*/  @!P0 IMAD.MOV.U32 R34, RZ, RZ, R28 ;  /* 0x000000ffff228224 */ /* 0x000fc400078e001c */
[-C--:B---3--:R-:W-:Y:S02]  /*0c30*/  @!P0 IMAD R30, R11, R20.reuse, RZ ;  /* 0x000000140b1e8224 */ /* 0x088fe400078e02ff */
[----:B------:R-:W-:-:S04]  /*0c40*/  @!P0 IMAD.WIDE.U32 R34, R6, R20, R34 ;  /* 0x0000001406228225 */ /* 0x000fc800078e0022 */
[----:B------:R-:W-:Y:S01]  /*0c50*/  @!P0 IMAD R21, R6, R21, R30 ;  /* 0x0000001506158224 */ /* 0x000fe200078e021e */
[----:B------:R-:W-:-:S03]  /*0c60*/  @!P0 SHF.L.U32 R33, R34, 0x2, RZ ;  /* 0x0000000222218819 */ /* 0x000fc600000006ff */
[----:B------:R-:W-:-:S05]  /*0c70*/  @!P0 IMAD.IADD R21, R35, 0x1, R21 ;  /* 0x0000000123158824 */ /* 0x000fca00078e0215 */
[----:B------:R-:W-:Y:S02]  /*0c80*/  @!P0 SHF.L.U64.HI R30, R34, 0x2, R21 ;  /* 0x00000002221e8819 */ /* 0x000fe40000010215 */
[----:B------:R-:W-:Y:S02]  /*0c90*/  CS2R R20, SRZ ;  /* 0x0000000000147805 */ /* 0x000fe4000001ff00 */
[----:B0-----:R-:W-:-:S05]  /*0ca0*/  @!P0 IADD3 R34, P1, R33, R24, RZ ;  /* 0x0000001821228210 */ /* 0x001fca0007f3e0ff */
[----:B------:R-:W-:Y:S01]  /*0cb0*/  @!P0 IMAD.X R35, R30, 0x1, R25, P1 ;  /* 0x000000011e238824 */ /* 0x000fe200008e0619 */
[----:B--2---:R-:W-:Y:S01]  /*0cc0*/  @!P0 IADD3 R36, P1, R31, R22, RZ ;  /* 0x000000161f248210 */ /* 0x004fe20007f3e0ff */
[----:B------:R-:W0:Y:S03]  /*0cd0*/  @!P0 LDC.64 R24, c[0x0][0x228] ;  /* 0x00008a00ff188b82 */ /* 0x000e260000000a00 */
[----:B------:R2:W3:Y:S01]  /*0ce0*/  @!P0 LDG.E.64 R20, desc[UR4][R34.64] ;  /* 0x0000000422148981 */ /* 0x0004e2000c1e1b00 */
[----:B------:R-:W-:Y:S02]  /*0cf0*/  @!P0 IADD3.X R37, R32, R23, RZ, P1, !PT ;  /* 0x0000001720258210 */ /* 0x000fe40000ffe4ff */
[----:B------:R-:W-:-:S06]  /*0d00*/  CS2R R22, SRZ ;  /* 0x0000000000167805 */ /* 0x000fcc000001ff00 */
[----:B------:R5:W3:Y:S01]  /*0d10*/  @!P0 LDG.E.64 R22, desc[UR4][R36.64] ;  /* 0x0000000424168981 */ /* 0x000ae2000c1e1b00 */
[----:B0-----:R-:W-:-:S05]  /*0d20*/  @!P0 IADD3 R32, P1, R33, R24, RZ ;  /* 0x0000001821208210 */ /* 0x001fca0007f3e0ff */
[----:B------:R-:W-:Y:S01]  /*0d30*/  @!P0 IMAD.X R33, R30, 0x1, R25, P1 ;  /* 0x000000011e218824 */ /* 0x000fe200008e0619 */
[----:B------:R-:W-:-:S06]  /*0d40*/  CS2R R24, SRZ ;  /* 0x0000000000187805 */ /* 0x000fcc000001ff00 */
[----:B------:R0:W3:Y:S01]  /*0d50*/  @!P0 LDG.E.64 R24, desc[UR4][R32.64] ;  /* 0x0000000420188981 */ /* 0x0000e2000c1e1b00 */
[----:B------:R-:W-:Y:S01]  /*0d60*/  ISETP.NE.AND P2, PT, RZ, UR6, PT ;  /* 0x00000006ff007c0c */ /* 0x000fe2000bf45270 */
[----:B----4-:R-:W-:-:S04]  /*0d70*/  FADD.FTZ R18, -R2, R18 ;  /* 0x0000001202127221 */ /* 0x010fc80000010100 */
[----:B-1----:R-:W-:-:S08]  /*0d80*/  FMUL.FTZ R31, R18, R3 ;  /* 0x00000003121f7220 */ /* 0x002fd00000410000 */
[----:B------:R-:W-:-:S04]  /*0d90*/  @P2 FFMA.FTZ R18, R31, R12, R14 ;  /* 0x0000000c1f122223 */ /* 0x000fc8000001000e */
[----:B------:R-:W-:-:S06]  /*0da0*/  @P2 FMUL.FTZ R30, R18, -1.4426950216293334961 ;  /* 0xbfb8aa3b121e2820 */ /* 0x000fcc0000410000 */
[----:B------:R-:W2:Y:S02]  /*0db0*/  @P2 MUFU.EX2 R30, R30 ;  /* 0x0000001e001e2308 */ /* 0x000ea40000000800 */
[----:B--2---:R-:W-:-:S06]  /*0dc0*/  @P2 FADD.FTZ R34, R30, 1 ;  /* 0x3f8000001e222421 */ /* 0x004fcc0000010000 */
[----:B-----5:R-:W0:Y:S01]  /*0dd0*/  @P2 MUFU.RCP R37, R34 ;  /* 0x0000002200252308 */ /* 0x020e220000001000 */
[C---:B---3--:R-:W-:Y:S01]  /*0de0*/  FADD.FTZ R20, -R2.reuse, R20 ;  /* 0x0000001402147221 */ /* 0x048fe20000010100 */
[----:B------:R-:W-:-:S03]  /*0df0*/  FADD.FTZ R36, -R2, R21 ;  /* 0x0000001502247221 */ /* 0x000fc60000010100 */
[----:B------:R-:W-:Y:S01]  /*0e00*/  FMUL.FTZ R35, R20, R3 ;  /* 0x0000000314237220 */ /* 0x000fe20000410000 */
[----:B0-----:R-:W-:Y:S01]  /*0e10*/  @P2 FADD.FTZ R33, -R37, 1 ;  /* 0x3f80000025212421 */ /* 0x001fe20000010100 */
[----:B------:R-:W-:Y:S02]  /*0e20*/  @P2 FMUL.FTZ R37, R22, R37 ;  /* 0x0000002516252220 */ /* 0x000fe40000410000 */
[----:B------:R-:W-:Y:S01]  /*0e30*/  @P2 FFMA.FTZ R20, R35, R12, R14 ;  /* 0x0000000c23142223 */ /* 0x000fe2000001000e */
[----:B------:R-:W-:Y:S01]  /*0e40*/  @P2 FFMA.FTZ R32, R18, R33, 1 ;  /* 0x3f80000012202423 */ /* 0x000fe20000010021 */
[----:B------:R-:W-:Y:S02]  /*0e50*/  FMUL.FTZ R18, R36, R3 ;  /* 0x0000000324127220 */ /* 0x000fe40000410000 */
[----:B------:R-:W-:Y:S01]  /*0e60*/  @P2 FMUL.FTZ R30, R20, -1.4426950216293334961 ;  /* 0xbfb8aa3b141e2820 */ /* 0x000fe20000410000 */
[----:B------:R-:W-:Y:S01]  /*0e70*/  @P2 FMUL.FTZ R22, R37, R32 ;  /* 0x0000002025162220 */ /* 0x000fe20000410000 */
[----:B------:R-:W-:Y:S01]  /*0e80*/  FADD.FTZ R32, -R2, R19 ;  /* 0x0000001302207221 */ /* 0x000fe20000010100 */
[----:B------:R-:W-:-:S03]  /*0e90*/  @P2 FFMA.FTZ R21, R18, R13, R15 ;  /* 0x0000000d12152223 */ /* 0x000fc6000001000f */
[----:B------:R-:W0:Y:S01]  /*0ea0*/  @P2 MUFU.EX2 R30, R30 ;  /* 0x0000001e001e2308 */ /* 0x000e220000000800 */
[----:B------:R-:W-:Y:S01]  /*0eb0*/  FMUL.FTZ R32, R32, R3 ;  /* 0x0000000320207220 */ /* 0x000fe20000410000 */
[----:B------:R-:W-:Y:S01]  /*0ec0*/  @P2 FMUL.FTZ R36, R21, -1.4426950216293334961 ;  /* 0xbfb8aa3b15242820 */ /* 0x000fe20000410000 */
[----:B------:R-:W-:Y:S02]  /*0ed0*/  FADD.FTZ R9, R22, R9 ;  /* 0x0000000916097221 */ /* 0x000fe40000010000 */
[----:B------:R-:W-:-:S03]  /*0ee0*/  @P2 FFMA.FTZ R19, R32, R13, R15 ;  /* 0x0000000d20132223 */ /* 0x000fc6000001000f */
[----:B------:R-:W1:Y:S01]  /*0ef0*/  @P2 MUFU.EX2 R36, R36 ;  /* 0x0000002400242308 */ /* 0x000e620000000800 */
[----:B------:R-:W-:-:S07]  /*0f00*/  @P2 FMUL.FTZ R37, R19, -1.4426950216293334961 ;  /* 0xbfb8aa3b13252820 */ /* 0x000fce0000410000 */
[----:B------:R-:W2:Y:S01]  /*0f10*/  @P2 MUFU.EX2 R34, R37 ;  /* 0x0000002500222308 */ /* 0x000ea20000000800 */
[----:B0-----:R-:W-:-:S07]  /*0f20*/  @P2 FADD.FTZ R33, R30, 1 ;  /* 0x3f8000001e212421 */ /* 0x001fce0000010000 */
[----:B------:R-:W0:Y:S01]  /*0f30*/  @P2 MUFU.RCP R33, R33 ;  /* 0x0000002100212308 */ /* 0x000e220000001000 */
[----:B-1----:R-:W-:Y:S01]  /*0f40*/  @P2 FADD.FTZ R30, R36, 1 ;  /* 0x3f800000241e2421 */ /* 0x002fe20000010000 */
[----:B------:R-:W-:Y:S01]  /*0f50*/  FFMA.FTZ R36, R31, R22, R27 ;  /* 0x000000161f247223 */ /* 0x000fe2000001001b */
[----:B------:R-:W-:-:S04]  /*0f60*/  FMUL.FTZ R22, R22, R12 ;  /* 0x0000000c16167220 */ /* 0x000fc80000410000 */
[----:B------:R-:W-:Y:S01]  /*0f70*/  FFMA.FTZ R7, R31, R22, R7 ;  /* 0x000000161f077223 */ /* 0x000fe20000010007 */
[----:B------:R-:W1:Y:S01]  /*0f80*/  @P2 MUFU.RCP R30, R30 ;  /* 0x0000001e001e2308 */ /* 0x000e620000001000 */
[----:B--2---:R-:W-:Y:S01]  /*0f90*/  @P2 FADD.FTZ R34, R34, 1 ;  /* 0x3f80000022222421 */ /* 0x004fe20000010000 */
[----:B------:R-:W-:-:S06]  /*0fa0*/  FADD.FTZ R22, R22, R26 ;  /* 0x0000001a16167221 */ /* 0x000fcc0000010000 */
[----:B------:R-:W2:Y:S01]  /*0fb0*/  @P2 MUFU.RCP R34, R34 ;  /* 0x0000002200222308 */ /* 0x000ea20000001000 */
[----:B0-----:R-:W-:Y:S01]  /*0fc0*/  @P2 FADD.FTZ R27, -R33, 1 ;  /* 0x3f800000211b2421 */ /* 0x001fe20000010100 */
[----:B------:R-:W-:-:S03]  /*0fd0*/  @P2 FMUL.FTZ R33, R24, R33 ;  /* 0x0000002118212220 */ /* 0x000fc60000410000 */
[----:B------:R-:W-:Y:S01]  /*0fe0*/  @P2 FFMA.FTZ R20, R20, R27, 1 ;  /* 0x3f80000014142423 */ /* 0x000fe2000001001b */
[----:B-1----:R-:W-:-:S03]  /*0ff0*/  @P2 FADD.FTZ R27, -R30, 1 ;  /* 0x3f8000001e1b2421 */ /* 0x002fc60000010100 */
[----:B------:R-:W-:Y:S01]  /*1000*/  @P2 FMUL.FTZ R24, R33, R20 ;  /* 0x0000001421182220 */ /* 0x000fe20000410000 */
[----:B------:R-:W-:Y:S01]  /*1010*/  @P2 FMUL.FTZ R30, R25, R30 ;  /* 0x0000001e191e2220 */ /* 0x000fe20000410000 */
[----:B------:R-:W-:Y:S02]  /*1020*/  @P2 FFMA.FTZ R21, R21, R27, 1 ;  /* 0x3f80000015152423 */ /* 0x000fe4000001001b */
[----:B------:R-:W-:Y:S01]  /*1030*/  FADD.FTZ R9, R9, R24 ;  /* 0x0000001809097221 */ /* 0x000fe20000010000 */
[----:B--2---:R-:W-:Y:S01]  /*1040*/  @P2 FADD.FTZ R27, -R34, 1 ;  /* 0x3f800000221b2421 */ /* 0x004fe20000010100 */
[----:B------:R-:W-:Y:S01]  /*1050*/  @P2 FMUL.FTZ R34, R23, R34 ;  /* 0x0000002217222220 */ /* 0x000fe20000410000 */
[----:B------:R-:W-:Y:S02]  /*1060*/  @P2 FMUL.FTZ R25, R30, R21 ;  /* 0x000000151e192220 */ /* 0x000fe40000410000 */
[----:B------:R-:W-:Y:S02]  /*1070*/  @P2 FFMA.FTZ R27, R19, R27, 1 ;  /* 0x3f800000131b2423 */ /* 0x000fe4000001001b */
[----:B------:R-:W-:-:S02]  /*1080*/  FMUL.FTZ R26, R25, R13 ;  /* 0x0000000d191a7220 */ /* 0x000fc40000410000 */
[----:B------:R-:W-:Y:S01]  /*1090*/  @P2 FMUL.FTZ R23, R34, R27 ;  /* 0x0000001b22172220 */ /* 0x000fe20000410000 */
[C---:B------:R-:W-:Y:S02]  /*10a0*/  IADD3 R27, R6.reuse, 0x1, RZ ;  /* 0x00000001061b7810 */ /* 0x040fe40007ffe0ff */
[----:B------:R-:W-:Y:S01]  /*10b0*/  IADD3 R6, P2, R6, 0x2, RZ ;  /* 0x0000000206067810 */ /* 0x000fe20007f5e0ff */
[----:B------:R-:W-:Y:S01]  /*10c0*/  FADD.FTZ R8, R23, R8 ;  /* 0x0000000817087221 */ /* 0x000fe20000010000 */
[----:B------:R-:W-:Y:S01]  /*10d0*/  ISETP.GE.AND P1, PT, R27, R4, PT ;  /* 0x000000041b00720c */ /* 0x000fe20003f26270 */
[----:B------:R-:W-:Y:S01]  /*10e0*/  FFMA.FTZ R19, R32, R23, R10 ;  /* 0x0000001720137223 */ /* 0x000fe2000001000a */
[----:B------:R-:W-:Y:S01]  /*10f0*/  FMUL.FTZ R23, R23, R13 ;  /* 0x0000000d17177220 */ /* 0x000fe20000410000 */
[----:B------:R-:W-:Y:S01]  /*1100*/  FMUL.FTZ R10, R24, R12 ;  /* 0x0000000c180a7220 */ /* 0x000fe20000410000 */
[----:B------:R-:W-:Y:S01]  /*1110*/  FFMA.FTZ R27, R35, R24, R36 ;  /* 0x00000018231b7223 */ /* 0x000fe20000010024 */
[----:B------:R-:W-:Y:S01]  /*1120*/  FADD.FTZ R8, R8, R25 ;  /* 0x0000001908087221 */ /* 0x000fe20000010000 */
[----:B------:R-:W-:Y:S01]  /*1130*/  FFMA.FTZ R7, R32, R23, R7 ;  /* 0x0000001720077223 */ /* 0x000fe20000010007 */
[----:B------:R-:W-:Y:S01]  /*1140*/  FADD.FTZ R21, R23, R22 ;  /* 0x0000001617157221 */ /* 0x000fe20000010000 */
[----:B------:R-:W-:-:S02]  /*1150*/  IMAD.X R11, RZ, RZ, R11, P2 ;  /* 0x000000ffff0b7224 */ /* 0x000fc400010e060b */
[----:B------:R-:W-:Y:S01]  /*1160*/  FFMA.FTZ R7, R35, R10, R7 ;  /* 0x0000000a23077223 */ /* 0x000fe20000010007 */
[----:B------:R-:W-:Y:S01]  /*1170*/  FADD.FTZ R21, R21, R10 ;  /* 0x0000000a15157221 */ /* 0x000fe20000010000 */
[C---:B------:R-:W-:Y:S02]  /*1180*/  FFMA.FTZ R10, R18.reuse, R25, R19 ;  /* 0x00000019120a7223 */ /* 0x040fe40000010013 */
[----:B------:R-:W-:Y:S01]  /*1190*/  FFMA.FTZ R7, R18, R26, R7 ;  /* 0x0000001a12077223 */ /* 0x000fe20000010007 */
[----:B------:R-:W-:Y:S01]  /*11a0*/  FADD.FTZ R26, R26, R21 ;  /* 0x000000151a1a7221 */ /* 0x000fe20000010000 */
[----:B------:R-:W-:Y:S06]  /*11b0*/  @!P1 BRA `(.L_x_1037) ;  /* 0xfffffff800489947 */ /* 0x000fec000383ffff */
.L_x_1035:
[----:B------:R-:W0:Y:S01]  /*11c0*/  S2R R13, SR_TID.X ;  /* 0x00000000000d7919 */ /* 0x000e220000002100 */
[----:B------:R-:W-:Y:S02]  /*11d0*/  ISETP.NE.AND P0, PT, R5, RZ, PT ;  /* 0x000000ff0500720c */ /* 0x000fe40003f05270 */
[----:B------:R-:W-:Y:S01]  /*11e0*/  MOV R12, 0x400 ;  /* 0x00000400000c7802 */ /* 0x000fe20000000f00 */
[----:B------:R-:W2:Y:S01]  /*11f0*/  S2R R11, SR_CgaCtaId ;  /* 0x00000000000b7919 */ /* 0x000ea20000008800 */
[----:B-1----:R-:W-:Y:S02]  /*1200*/  SEL R3, RZ, 0x1, P0 ;  /* 0x00000001ff037807 */ /* 0x002fe40000000000 */
[----:B0-----:R-:W-:Y:S02]  /*1210*/  ISETP.GT.U32.AND P0, PT, R13, 0x1f, PT ;  /* 0x0000001f0d00780c */ /* 0x001fe40003f04070 */
[----:B--2---:R-:W-:-:S05]  /*1220*/  LEA R2, R11, R12, 0x18 ;  /* 0x0000000c0b027211 */ /* 0x004fca00078ec0ff */
[----:B------:R-:W-:-:S05]  /*1230*/  IMAD R14, R13, 0xc, R2 ;  /* 0x0000000c0d0e7824 */ /* 0x000fca00078e0202 */
[----:B------:R0:W-:Y:S04]  /*1240*/  STS [R14+0x14], R7 ;  /* 0x000014070e007388 */ /* 0x0001e80000000800 */
[----:B------:R0:W-:Y:S04]  /*1250*/  STS [R14+0x18], R26 ;  /* 0x0000181a0e007388 */ /* 0x0001e80000000800 */
[----:B------:R0:W-:Y:S01]  /*1260*/  STS [R14+0x10], R3 ;  /* 0x000010030e007388 */ /* 0x0001e20000000800 */
[----:B------:R-:W-:Y:S06]  /*1270*/  BAR.SYNC.DEFER_BLOCKING 0x0 ;  /* 0x0000000000007b1d */ /* 0x000fec0000010000 */
[----:B------:R-:W-:Y:S05]  /*1280*/  @P0 BRA `(.L_x_1038) ;  /* 0x0000000400400947 */ /* 0x000fea0003800000 */
[----:B------:R-:W-:Y:S01]  /*1290*/  SHF.L.U32 R17, R13, 0x1, RZ ;  /* 0x000000010d117819 */ /* 0x000fe200000006ff */
[----:B------:R-:W1:Y:S01]  /*12a0*/  S2R R16, SR_LANEID ;  /* 0x0000000000107919 */ /* 0x000e620000000000 */
[----:B------:R-:W-:-:S03]  /*12b0*/  UMOV UR6, 0xffffffff ;  /* 0xffffffff00067882 */ /* 0x000fc60000000000 */
[----:B------:R-:W-:-:S05]  /*12c0*/  IMAD R17, R17, 0xc, R2 ;  /* 0x0000000c11117824 */ /* 0x000fca00078e0202 */
[----:B------:R-:W-:Y:S04]  /*12d0*/  LDS.64 R4, [R17+0x10] ;  /* 0x0000100011047984 */ /* 0x000fe80000000a00 */
[----:B0-----:R-:W0:Y:S04]  /*12e0*/  LDS.64 R6, [R17+0x20] ;  /* 0x0000200011067984 */ /* 0x001e280000000a00 */
[----:B------:R-:W2:Y:S01]  /*12f0*/  LDS.64 R2, [R17+0x18] ;  /* 0x0000180011027984 */ /* 0x000ea20000000a00 */
[----:B0-----:R-:W-:Y:S01]  /*1300*/  FADD.FTZ R19, R5, R6 ;  /* 0x0000000605137221 */ /* 0x001fe20000010000 */
[----:B--2---:R-:W-:Y:S01]  /*1310*/  ISETP.NE.AND P1, PT, R3, RZ, PT ;  /* 0x000000ff0300720c */ /* 0x004fe20003f25270 */
[----:B------:R-:W-:Y:S01]  /*1320*/  FADD.FTZ R20, R2, R7 ;  /* 0x0000000702147221 */ /* 0x000fe20000010000 */
[----:B------:R-:W-:-:S02]  /*1330*/  IMAD.IADD R15, R4, 0x1, R3 ;  /* 0x00000001040f7824 */ /* 0x000fc400078e0203 */
[----:B------:R-:W-:Y:S02]  /*1340*/  FSEL R18, R19, R6, !P1 ;  /* 0x0000000613127208 */ /* 0x000fe40004800000 */
[----:B------:R-:W-:Y:S01]  /*1350*/  FSEL R19, R20, R7, !P1 ;  /* 0x0000000714137208 */ /* 0x000fe20004800000 */
[----:B-1----:R-:W-:Y:S06]  /*1360*/  BRA.DIV UR6, `(.L_x_1039) ;  /* 0x0000000a06107947 */ /* 0x002fec000b800000 */
[----:B------:R-:W0:Y:S01]  /*1370*/  SHFL.UP PT, R22, R19, 0x1, RZ ;  /* 0x0420000013167989 */ /* 0x000e2200000e00ff */
[----:B------:R-:W-:Y:S02]  /*1380*/  ISETP.GE.AND P2, PT, R16, 0x1, PT ;  /* 0x000000011000780c */ /* 0x000fe40003f46270 */
[----:B------:R-:W-:Y:S01]  /*1390*/  ISETP.NE.AND P0, PT, R15, RZ, PT ;  /* 0x000000ff0f00720c */ /* 0x000fe20003f05270 */
[----:B------:R-:W1:Y:S04]  /*13a0*/  SHFL.UP PT, R21, R18, 0x1, RZ ;  /* 0x0420000012157989 */ /* 0x000e6800000e00ff */
[----:B------:R-:W2:Y:S01]  /*13b0*/  SHFL.UP PT, R20, R15, 0x1, RZ ;  /* 0x042000000f147989 */ /* 0x000ea200000e00ff */
[----:B0-----:R-:W-:Y:S01]  /*13c0*/  FADD.FTZ R22, R19, R22 ;  /* 0x0000001613167221 */ /* 0x001fe20000010000 */
[----:B-1----:R-:W-:-:S04]  /*13d0*/  FADD.FTZ R21, R18, R21 ;  /* 0x0000001512157221 */ /* 0x002fc80000010000 */
[----:B------:R-:W-:Y:S02]  /*13e0*/  @P2 FSEL R19, R22, R19, !P0 ;  /* 0x0000001316132208 */ /* 0x000fe40004000000 */
[----:B--2---:R-:W-:Y:S02]  /*13f0*/  @P2 IADD3 R15, R15, R20, RZ ;  /* 0x000000140f0f2210 */ /* 0x004fe40007ffe0ff */
[----:B------:R-:W-:Y:S01]  /*1400*/  @P2 FSEL R18, R21, R18, !P0 ;  /* 0x0000001215122208 */ /* 0x000fe20004000000 */
[----:B------:R-:W0:Y:S01]  /*1410*/  SHFL.UP PT, R22, R19, 0x2, RZ ;  /* 0x0440000013167989 */ /* 0x000e2200000e00ff */
[----:B------:R-:W-:Y:S02]  /*1420*/  ISETP.GE.AND P2, PT, R16, 0x2, PT ;  /* 0x000000021000780c */ /* 0x000fe40003f46270 */
[----:B------:R-:W-:Y:S01]  /*1430*/  ISETP.NE.AND P0, PT, R15, RZ, PT ;  /* 0x000000ff0f00720c */ /* 0x000fe20003f05270 */
[----:B------:R-:W1:Y:S04]  /*1440*/  SHFL.UP PT, R21, R18, 0x2, RZ ;  /* 0x0440000012157989 */ /* 0x000e6800000e00ff */
[----:B------:R-:W2:Y:S01]  /*1450*/  SHFL.UP PT, R20, R15, 0x2, RZ ;  /* 0x044000000f147989 */ /* 0x000ea200000e00ff */
[----:B0-----:R-:W-:Y:S01]  /*1460*/  FADD.FTZ R22, R19, R22 ;  /* 0x0000001613167221 */ /* 0x001fe20000010000 */
[----:B-1----:R-:W-:-:S04]  /*1470*/  FADD.FTZ R21, R18, R21 ;  /* 0x0000001512157221 */ /* 0x002fc80000010000 */
[----:B------:R-:W-:Y:S01]  /*1480*/  @P2 FSEL R19, R22, R19, !P0 ;  /* 0x0000001316132208 */ /* 0x000fe20004000000 */
[----:B--2---:R-:W-:Y:S01]  /*1490*/  @P2 IMAD.IADD R15, R15, 0x1, R20 ;  /* 0x000000010f0f2824 */ /* 0x004fe200078e0214 */
[----:B------:R-:W-:-:S03]  /*14a0*/  @P2 FSEL R18, R21, R18, !P0 ;  /* 0x0000001215122208 */ /* 0x000fc60004000000 */
        /* <DEDUP_REMOVED lines=29> */
[----:B------:R-:W-:Y:S02]  /*1680*/  @P2 FSEL R18, R21, R18, !P0 ;  /* 0x0000001215122208 */ /* 0x000fe40004000000 */
[----:B------:R-:W0:Y:S04]  /*1690*/  SHFL.UP PT, R19, R19, 0x1, RZ ;  /* 0x0420000013137989 */ /* 0x000e2800000e00ff */
[----:B------:R1:W2:Y:S04]  /*16a0*/  SHFL.UP PT, R21, R15, 0x1, RZ ;  /* 0x042000000f157989 */ /* 0x0002a800000e00ff */
[----:B------:R-:W3:Y:S02]  /*16b0*/  SHFL.UP PT, R18, R18, 0x1, RZ ;  /* 0x0420000012127989 */ /* 0x000ee400000e00ff */
.L_x_1060:
[----:B------:R-:W-:Y:S02]  /*16c0*/  ISETP.NE.AND P2, PT, R13, RZ, PT ;  /* 0x000000ff0d00720c */ /* 0x000fe40003f45270 */
[----:B------:R-:W-:-:S11]  /*16d0*/  PLOP3.LUT P0, PT, PT, PT, PT, 0x80, 0x0 ;  /* 0x000000000000781c */ /* 0x000fd60003f0f070 */
[----:B------:R-:W-:Y:S01]  /*16e0*/  @P2 ISETP.NE.AND P3, PT, R4, RZ, PT ;  /* 0x000000ff0400220c */ /* 0x000fe20003f65270 */
[----:B--2---:R-:W-:-:S03]  /*16f0*/  @P2 IMAD.IADD R4, R21, 0x1, R4 ;  /* 0x0000000115042824 */ /* 0x004fc600078e0204 */
[----:B------:R-:W-:Y:S02]  /*1700*/  @P2 PLOP3.LUT P0, PT, P3, PT, PT, 0x80, 0x0 ;  /* 0x000000000000281c */ /* 0x000fe40001f0f070 */
[----:B------:R-:W-:-:S11]  /*1710*/  IADD3 R3, R3, R4, RZ ;  /* 0x0000000403037210 */ /* 0x000fd60007ffe0ff */
[----:B0-----:R-:W-:Y:S01]  /*1720*/  @!P0 FADD.FTZ R2, R19, R2 ;  /* 0x0000000213028221 */ /* 0x001fe20000010000 */
[----:B---3--:R-:W-:-:S03]  /*1730*/  @!P0 FADD.FTZ R5, R18, R5 ;  /* 0x0000000512058221 */ /* 0x008fc60000010000 */
[----:B------:R-:W-:Y:S01]  /*1740*/  @!P1 FADD.FTZ R7, R7, R2 ;  /* 0x0000000207079221 */ /* 0x000fe20000010000 */
[----:B------:R-:W-:Y:S01]  /*1750*/  @!P1 FADD.FTZ R6, R6, R5 ;  /* 0x0000000506069221 */ /* 0x000fe20000010000 */
[----:B------:R2:W-:Y:S04]  /*1760*/  STS.64 [R17+0x10], R4 ;  /* 0x0000100411007388 */ /* 0x0005e80000000a00 */
[----:B------:R2:W-:Y:S04]  /*1770*/  STS.64 [R17+0x18], R2 ;  /* 0x0000180211007388 */ /* 0x0005e80000000a00 */
[----:B------:R2:W-:Y:S02]  /*1780*/  STS.64 [R17+0x20], R6 ;  /* 0x0000200611007388 */ /* 0x0005e40000000a00 */
.L_x_1038:
[----:B------:R-:W3:Y:S01]  /*1790*/  S2R R18, SR_TID.X ;  /* 0x0000000000127919 */ /* 0x000ee20000002100 */
[----:B0-2---:R-:W0:Y:S01]  /*17a0*/  LDC R3, c[0x0][0x2b4] ;  /* 0x0000ad00ff037b82 */ /* 0x005e220000000800 */
[----:B------:R-:W-:Y:S05]  /*17b0*/  WARPSYNC.ALL ;  /* 0x0000000000007948 */ /* 0x000fea0003800000 */
[----:B0-----:R-:W-:-:S04]  /*17c0*/  IMAD R2, R0, R3, RZ ;  /* 0x0000000300027224 */ /* 0x001fc800078e02ff */
[----:B---3--:R-:W-:Y:S01]  /*17d0*/  IMAD R2, R18, 0x2, -R2 ;  /* 0x0000000212027824 */ /* 0x008fe200078e0a02 */
[----:B------:R-:W-:Y:S01]  /*17e0*/  BAR.SYNC.DEFER_BLOCKING 0x0 ;  /* 0x0000000000007b1d */ /* 0x000fe20000010000 */
[----:B------:R-:W-:-:S04]  /*17f0*/  IADD3 R3, R3, -0x2, RZ ;  /* 0xfffffffe03037810 */ /* 0x000fc80007ffe0ff */
[----:B------:R-:W-:-:S03]  /*1800*/  ISETP.NE.AND P2, PT, R2, R3, PT ;  /* 0x000000030200720c */ /* 0x000fc60003f45270 */
[----:B------:R-:W0:Y:S01]  /*1810*/  S2UR UR6, SR_CTAID.X ;  /* 0x00000000000679c3 */ /* 0x000e220000002500 */
[----:B------:R-:W-:Y:S01]  /*1820*/  ULDC UR8, c[0x0][0x2a0] ;  /* 0x0000a80000087ab9 */ /* 0x000fe20000000800 */
[----:B------:R-:W-:Y:S01]  /*1830*/  ULDC.64 UR10, c[0x0][0x288] ;  /* 0x0000a200000a7ab9 */ /* 0x000fe20000000a00 */
[----:B------:R-:W-:Y:S05]  /*1840*/  BSSY B0, `(.L_x_1040) ;  /* 0x0000020000007945 */ /* 0x000fea0003800000 */
[----:B------:R-:W0:Y:S02]  /*1850*/  LDC R7, c[0x0][0x2b0] ;  /* 0x0000ac00ff077b82 */ /* 0x000e240000000800 */
[----:B------:R-:W-:-:S06]  /*1860*/  @!P2 VIADD R6, R12, 0x320 ;  /* 0x000003200c06a836 */ /* 0x000fcc0000000000 */
[----:B------:R-:W2:Y:S01]  /*1870*/  LDC R3, c[0x0][0x2b8] ;  /* 0x0000ae00ff037b82 */ /* 0x000ea20000000800 */
[----:B------:R-:W-:Y:S04]  /*1880*/  @!P2 LDS R5, [R14+0x18] ;  /* 0x000018000e05a984 */ /* 0x000fe80000000800 */
[----:B------:R-:W3:Y:S01]  /*1890*/  @!P2 LDS R4, [R14+0x14] ;  /* 0x000014000e04a984 */ /* 0x000ee20000000800 */
[----:B0-----:R-:W-:-:S05]  /*18a0*/  IMAD R13, R7, UR6, R18 ;  /* 0x00000006070d7c24 */ /* 0x001fca000f8e0212 */
[----:B------:R-:W-:Y:S01]  /*18b0*/  ISETP.GE.AND P0, PT, R13, UR8, PT ;  /* 0x000000080d007c0c */ /* 0x000fe2000bf06270 */
[----:B--2---:R-:W-:-:S03]  /*18c0*/  IMAD R16, R3, UR6, R18 ;  /* 0x0000000603107c24 */ /* 0x004fc6000f8e0212 */
[----:B------:R-:W-:Y:S02]  /*18d0*/  ISETP.LT.U32.AND P0, PT, R18, R7, !P0 ;  /* 0x000000071200720c */ /* 0x000fe40004701070 */
[----:B------:R-:W-:Y:S02]  /*18e0*/  @!P2 LEA R3, R11, R6, 0x18 ;  /* 0x000000060b03a211 */ /* 0x000fe400078ec0ff */
[----:B------:R-:W-:Y:S02]  /*18f0*/  ISETP.GE.U32.AND P1, PT, R16, UR10, PT ;  /* 0x0000000a10007c0c */ /* 0x000fe4000bf26070 */
[----:B------:R-:W-:Y:S02]  /*1900*/  @!P2 LEA R3, R0, R3, 0x3 ;  /* 0x000000030003a211 */ /* 0x000fe400078e18ff */
[----:B------:R-:W-:-:S04]  /*1910*/  SHF.R.S32.HI R2, RZ, 0x1f, R16 ;  /* 0x0000001fff027819 */ /* 0x000fc80000011410 */
[----:B------:R-:W-:Y:S01]  /*1920*/  ISETP.GE.AND.EX P1, PT, R2, UR11, PT, P1 ;  /* 0x0000000b02007c0c */ /* 0x000fe2000bf26310 */
[----:B---3--:R0:W-:Y:S01]  /*1930*/  @!P2 STS.64 [R3], R4 ;  /* 0x000000040300a388 */ /* 0x0081e20000000a00 */
[----:B------:R-:W-:Y:S06]  /*1940*/  BAR.SYNC.DEFER_BLOCKING 0x0 ;  /* 0x0000000000007b1d */ /* 0x000fec0000010000 */
[----:B------:R-:W-:Y:S05]  /*1950*/  @!P0 BRA `(.L_x_1041) ;  /* 0x0000000000388947 */ /* 0x000fea0003800000 */
[----:B------:R-:W-:Y:S01]  /*1960*/  IADD3 R12, R12, 0x320, RZ ;  /* 0x000003200c0c7810 */ /* 0x000fe20007ffe0ff */
[----:B0-----:R-:W0:Y:S01]  /*1970*/  S2R R4, SR_CTAID.Z ;  /* 0x0000000000047919 */ /* 0x001e220000002700 */
[----:B------:R-:W2:Y:S02]  /*1980*/  LDC.64 R6, c[0x0][0x268] ;  /* 0x00009a00ff067b82 */ /* 0x000ea40000000a00 */
[----:B------:R-:W-:-:S05]  /*1990*/  LEA R11, R11, R12, 0x18 ;  /* 0x0000000c0b0b7211 */ /* 0x000fca00078ec0ff */
[----:B------:R-:W-:-:S05]  /*19a0*/  IMAD R0, R18, 0x8, R11 ;  /* 0x0000000812007824 */ /* 0x000fca00078e020b */
[----:B-1----:R-:W1:Y:S01]  /*19b0*/  LDS.64 R14, [R0] ;  /* 0x00000000000e7984 */ /* 0x002e620000000a00 */
[----:B0-----:R-:W-:-:S04]  /*19c0*/  SHF.L.U32 R4, R4, 0x1, RZ ;  /* 0x0000000104047819 */ /* 0x001fc800000006ff */
[C---:B------:R-:W-:Y:S01]  /*19d0*/  IADD3 R12, R4.reuse, 0x1, RZ ;  /* 0x00000001040c7810 */ /* 0x040fe20007ffe0ff */
[----:B------:R-:W-:-:S04]  /*19e0*/  IMAD R5, R4, UR8, R13 ;  /* 0x0000000804057c24 */ /* 0x000fc8000f8e020d */
[----:B------:R-:W-:Y:S02]  /*19f0*/  IMAD R13, R12, UR8, R13 ;  /* 0x000000080c0d7c24 */ /* 0x000fe4000f8e020d */
[----:B--2---:R-:W-:-:S04]  /*1a00*/  IMAD.WIDE R4, R5, 0x4, R6 ;  /* 0x0000000405047825 */ /* 0x004fc800078e0206 */
[----:B------:R-:W-:Y:S01]  /*1a10*/  IMAD.WIDE R6, R13, 0x4, R6 ;  /* 0x000000040d067825 */ /* 0x000fe200078e0206 */
[----:B-1----:R2:W-:Y:S04]  /*1a20*/  REDG.E.ADD.F32.FTZ.RN.STRONG.GPU desc[UR4][R4.64], R14 ;  /* 0x0000000e040079a6 */ /* 0x0025e8000c10f384 */
[----:B------:R2:W-:Y:S02]  /*1a30*/  REDG.E.ADD.F32.FTZ.RN.STRONG.GPU desc[UR4][R6.64], R15 ;  /* 0x0000000f060079a6 */ /* 0x0005e4000c10f384 */
.L_x_1041:
[----:B------:R-:W-:Y:S05]  /*1a40*/  BSYNC B0 ;  /* 0x0000000000007941 */ /* 0x000fea0003800000 */
.L_x_1040:
[----:B------:R-:W-:Y:S05]  /*1a50*/  @P1 EXIT ;  /* 0x000000000000194d */ /* 0x000fea0003800000 */
[----:B------:R-:W3:Y:S01]  /*1a60*/  LDC R0, c[0x0][0x270] ;  /* 0x00009c00ff007b82 */ /* 0x000ee20000000800 */
[----:B------:R-:W-:-:S07]  /*1a70*/  ULDC.64 UR6, c[0x0][0x268] ;  /* 0x00009a0000067ab9 */ /* 0x000fce0000000a00 */
[----:B--2---:R-:W2:Y:S01]  /*1a80*/  LDC R7, c[0x0][RZ] ;  /* 0x00000000ff077b82 */ /* 0x004ea20000000800 */
[----:B---3--:R-:W-:-:S04]  /*1a90*/  IMAD R0, R0, UR8, RZ ;  /* 0x0000000800007c24 */ /* 0x008fc8000f8e02ff */
[----:B0-----:R-:W-:-:S05]  /*1aa0*/  IMAD.SHL.U32 R3, R0, 0x2, RZ ;  /* 0x0000000200037824 */ /* 0x001fca00078e00ff */
[----:B------:R-:W-:-:S04]  /*1ab0*/  IADD3 R16, P0, R16, R3, RZ ;  /* 0x0000000310107210 */ /* 0x000fc80007f1e0ff */
[----:B------:R-:W-:Y:S02]  /*1ac0*/  LEA.HI.X.SX32 R3, R3, R2, 0x1, P0 ;  /* 0x0000000203037211 */ /* 0x000fe400000f0eff */
[----:B------:R-:W-:Y:S01]  /*1ad0*/  LEA R4, P0, R16, UR6, 0x2 ;  /* 0x0000000610047c11 */ /* 0x000fe2000f8010ff */
[----:B------:R-:W-:-:S03]  /*1ae0*/  USHF.L.U32 UR6, UR10, 0x2, URZ ;  /* 0x000000020a067899 */ /* 0x000fc6000800063f */
[----:B------:R-:W-:Y:S01]  /*1af0*/  LEA.HI.X R5, R16, UR7, R3, 0x2, P0 ;  /* 0x0000000710057c11 */ /* 0x000fe200080f1403 */
[----:B------:R-:W-:Y:S02]  /*1b00*/  USHF.L.U64.HI UR7, UR10, 0x2, UR11 ;  /* 0x000000020a077899 */ /* 0x000fe4000801020b */
[----:B------:R-:W-:Y:S01]  /*1b10*/  IADD3 R6, P0, R4, UR6, RZ ;  /* 0x0000000604067c10 */ /* 0x000fe2000ff1e0ff */
[----:B--2---:R-:W-:Y:S01]  /*1b20*/  IMAD.WIDE.U32 R2, R7, 0x4, R4 ;  /* 0x0000000407027825 */ /* 0x004fe200078e0004 */
        /* <DEDUP_REMOVED lines=8> */
.L_x_1039:
[----:B------:R-:W-:Y:S01]  /*1bb0*/  HFMA2.MMA R25, -RZ, RZ, 0, 5.9604644775390625e-08 ;  /* 0x00000001ff197435 */ /* 0x000fe200000001ff */
[----:B------:R-:W-:Y:S01]  /*1bc0*/  MOV R24, R15 ;  /* 0x0000000f00187202 */ /* 0x000fe20000000f00 */
[----:B------:R-:W-:Y:S01]  /*1bd0*/  IMAD.MOV.U32 R26, RZ, RZ, RZ ;  /* 0x000000ffff1a7224 */ /* 0x000fe200078e00ff */
[----:B------:R-:W-:Y:S02]  /*1be0*/  MOV R23, 0xffffffff ;  /* 0xffffffff00177802 */ /* 0x000fe40000000f00 */
[----:B------:R-:W-:-:S13]  /*1bf0*/  ISETP.GE.AND P2, PT, R16, 0x1, PT ;  /* 0x000000011000780c */ /* 0x000fda0003f46270 */
[----:B------:R-:W-:Y:S05]  /*1c00*/  WARPSYNC.COLLECTIVE R23, `(.L_x_1042) ;  /* 0x0000000017087348 */ /* 0x000fea0003c00000 */
[----:B------:R0:W1:Y:S02]  /*1c10*/  SHFL.UP P0, R22, R24, R25, R26 ;  /* 0x0400001918167389 */ /* 0x000064000000001a */
[----:B01----:R-:W-:Y:S01]  /*1c20*/  ENDCOLLECTIVE ;  /* 0x000000000000791b */ /* 0x003fe20003800000 */
.L_x_1042:
[----:B------:R-:W-:Y:S01]  /*1c30*/  IMAD.MOV.U32 R24, RZ, RZ, R18 ;  /* 0x000000ffff187224 */ /* 0x000fe200078e0012 */
[----:B------:R-:W-:-:S07]  /*1c40*/  MOV R20, R22 ;  /* 0x0000001600147202 */ /* 0x000fce0000000f00 */
[----:B------:R-:W-:Y:S05]  /*1c50*/  WARPSYNC.COLLECTIVE R23, `(.L_x_1043) ;  /* 0x0000000017087348 */ /* 0x000fea0003c00000 */
[----:B------:R0:W1:Y:S02]  /*1c60*/  SHFL.UP P0, R22, R24, R25, R26 ;  /* 0x0400001918167389 */ /* 0x000064000000001a */
[----:B01----:R-:W-:Y:S01]  /*1c70*/  ENDCOLLECTIVE ;  /* 0x000000000000791b */ /* 0x003fe20003800000 */
.L_x_1043:
[----:B------:R-:W-:Y:S02]  /*1c80*/  MOV R24, R19 ;  /* 0x0000001300187202 */ /* 0x000fe40000000f00 */
[----:B------:R-:W-:-:S07]  /*1c90*/  MOV R21, R22 ;  /* 0x0000001600157202 */ /* 0x000fce0000000f00 */
[----:B------:R-:W-:Y:S05]  /*1ca0*/  WARPSYNC.COLLECTIVE R23, `(.L_x_1044) ;  /* 0x0000000017087348 */ /* 0x000fea0003c00000 */
[----:B------:R0:W1:Y:S02]  /*1cb0*/  SHFL.UP P0, R22, R24, R25, R26 ;  /* 0x0400001918167389 */ /* 0x000064000000001a */
[----:B01----:R-:W-:Y:S01]  /*1cc0*/  ENDCOLLECTIVE ;  /* 0x000000000000791b */ /* 0x003fe20003800000 */
.L_x_1044:
[----:B------:R-:W-:Y:S01]  /*1cd0*/  FADD.FTZ R21, R18, R21 ;  /* 0x0000001512157221 */ /* 0x000fe20000010000 */
[----:B------:R-:W-:Y:S01]  /*1ce0*/  HFMA2.MMA R25, -RZ, RZ, 0, 1.1920928955078125e-07 ;  /* 0x00000002ff197435 */ /* 0x000fe200000001ff */
[C---:B------:R-:W-:Y:S01]  /*1cf0*/  ISETP.NE.AND P0, PT, R15.reuse, RZ, PT ;  /* 0x000000ff0f00720c */ /* 0x040fe20003f05270 */
[----:B------:R-:W-:Y:S02]  /*1d00*/  @P2 IMAD.IADD R15, R15, 0x1, R20 ;  /* 0x000000010f0f2824 */ /* 0x000fe400078e0214 */
[----:B------:R-:W-:Y:S01]  /*1d10*/  FADD.FTZ R22, R19, R22 ;  /* 0x0000001613167221 */ /* 0x000fe20000010000 */
[----:B------:R-:W-:Y:S02]  /*1d20*/  @P2 FSEL R18, R21, R18, !P0 ;  /* 0x0000001215122208 */ /* 0x000fe40004000000 */
[----:B------:R-:W-:Y:S02]  /*1d30*/  MOV R24, R15 ;  /* 0x0000000f00187202 */ /* 0x000fe40000000f00 */
[----:B------:R-:W-:-:S02]  /*1d40*/  @P2 FSEL R19, R22, R19, !P0 ;  /* 0x0000001316132208 */ /* 0x000fc40004000000 */
[----:B------:R-:W-:-:S13]  /*1d50*/  ISETP.GE.AND P2, PT, R16, 0x2, PT ;  /* 0x000000021000780c */ /* 0x000fda0003f46270 */
[----:B------:R-:W-:Y:S05]  /*1d60*/  WARPSYNC.COLLECTIVE R23, `(.L_x_1045) ;  /* 0x0000000017087348 */ /* 0x000fea0003c00000 */
[----:B------:R0:W1:Y:S02]  /*1d70*/  SHFL.UP P0, R22, R24, R25, R26 ;  /* 0x0400001918167389 */ /* 0x000064000000001a */
[----:B01----:R-:W-:Y:S01]  /*1d80*/  ENDCOLLECTIVE ;  /* 0x000000000000791b */ /* 0x003fe20003800000 */
.L_x_1045:
[----:B------:R-:W-:Y:S01]  /*1d90*/  MOV R24, R18 ;  /* 0x0000001200187202 */ /* 0x000fe20000000f00 */
[----:B------:R-:W-:-:S07]  /*1da0*/  IMAD.MOV.U32 R20, RZ, RZ, R22 ;  /* 0x000000ffff147224 */ /* 0x000fce00078e0016 */
[----:B------:R-:W-:Y:S05]  /*1db0*/  WARPSYNC.COLLECTIVE R23, `(.L_x_1046) ;  /* 0x0000000017087348 */ /* 0x000fea0003c00000 */
[----:B------:R0:W1:Y:S02]  /*1dc0*/  SHFL.UP P0, R22, R24, R25, R26 ;  /* 0x0400001918167389 */ /* 0x000064000000001a */
[----:B01----:R-:W-:Y:S01]  /*1dd0*/  ENDCOLLECTIVE ;  /* 0x000000000000791b */ /* 0x003fe20003800000 */
.L_x_1046:
[----:B------:R-:W-:Y:S01]  /*1de0*/  IMAD.MOV.U32 R24, RZ, RZ, R19 ;  /* 0x000000ffff187224 */ /* 0x000fe200078e0013 */
[----:B------:R-:W-:-:S07]  /*1df0*/  MOV R21, R22 ;  /* 0x0000001600157202 */ /* 0x000fce0000000f00 */
[----:B------:R-:W-:Y:S05]  /*1e00*/  WARPSYNC.COLLECTIVE R23, `(.L_x_1047) ;  /* 0x0000000017087348 */ /* 0x000fea0003c00000 */
[----:B------:R0:W1:Y:S02]  /*1e10*/  SHFL.UP P0, R22, R24, R25, R26 ;  /* 0x0400001918167389 */ /* 0x000064000000001a */
[----:B01----:R-:W-:Y:S01]  /*1e20*/  ENDCOLLECTIVE ;  /* 0x000000000000791b */ /* 0x003fe20003800000 */
.L_x_1047:
[----:B------:R-:W-:Y:S01]  /*1e30*/  FADD.FTZ R21, R18, R21 ;  /* 0x0000001512157221 */ /* 0x000fe20000010000 */
[----:B------:R-:W-:Y:S01]  /*1e40*/  IMAD.MOV.U32 R25, RZ, RZ, 0x4 ;  /* 0x00000004ff197424 */ /* 0x000fe200078e00ff */
[----:B------:R-:W-:Y:S01]  /*1e50*/  ISETP.NE.AND P0, PT, R15, RZ, PT ;  /* 0x000000ff0f00720c */ /* 0x000fe20003f05270 */
[----:B------:R-:W-:Y:S01]  /*1e60*/  FADD.FTZ R22, R19, R22 ;  /* 0x0000001613167221 */ /* 0x000fe20000010000 */
[----:B------:R-:W-:Y:S02]  /*1e70*/  @P2 IADD3 R15, R15, R20, RZ ;  /* 0x000000140f0f2210 */ /* 0x000fe40007ffe0ff */
[----:B------:R-:W-:Y:S02]  /*1e80*/  @P2 FSEL R18, R21, R18, !P0 ;  /* 0x0000001215122208 */ /* 0x000fe40004000000 */
[----:B------:R-:W-:Y:S02]  /*1e90*/  MOV R24, R15 ;  /* 0x0000000f00187202 */ /* 0x000fe40000000f00 */
[----:B------:R-:W-:-:S02]  /*1ea0*/  @P2 FSEL R19, R22, R19, !P0 ;  /* 0x0000001316132208 */ /* 0x000fc40004000000 */
[----:B------:R-:W-:-:S13]  /*1eb0*/  ISETP.GE.AND P2, PT, R16, 0x4, PT ;  /* 0x000000041000780c */ /* 0x000fda0003f46270 */
[----:B------:R-:W-:Y:S05]  /*1ec0*/  WARPSYNC.COLLECTIVE R23, `(.L_x_1048) ;  /* 0x0000000017087348 */ /* 0x000fea0003c00000 */
[----:B------:R0:W1:Y:S02]  /*1ed0*/  SHFL.UP P0, R22, R24, R25, R26 ;  /* 0x0400001918167389 */ /* 0x000064000000001a */
[----:B01----:R-:W-:Y:S01]  /*1ee0*/  ENDCOLLECTIVE ;  /* 0x000000000000791b */ /* 0x003fe20003800000 */
.L_x_1048:
[----:B------:R-:W-:Y:S02]  /*1ef0*/  MOV R24, R18 ;  /* 0x0000001200187202 */ /* 0x000fe40000000f00 */
[----:B------:R-:W-:-:S07]  /*1f00*/  MOV R20, R22 ;  /* 0x0000001600147202 */ /* 0x000fce0000000f00 */
[----:B------:R-:W-:Y:S05]  /*1f10*/  WARPSYNC.COLLECTIVE R23, `(.L_x_1049) ;  /* 0x0000000017087348 */ /* 0x000fea0003c00000 */
[----:B------:R0:W1:Y:S02]  /*1f20*/  SHFL.UP P0, R22, R24, R25, R26 ;  /* 0x0400001918167389 */ /* 0x000064000000001a */
[----:B01----:R-:W-:Y:S01]  /*1f30*/  ENDCOLLECTIVE ;  /* 0x000000000000791b */ /* 0x003fe20003800000 */
.L_x_1049:
[----:B------:R-:W-:Y:S01]  /*1f40*/  MOV R24, R19 ;  /* 0x0000001300187202 */ /* 0x000fe20000000f00 */
[----:B------:R-:W-:-:S07]  /*1f50*/  IMAD.MOV.U32 R21, RZ, RZ, R22 ;  /* 0x000000ffff157224 */ /* 0x000fce00078e0016 */
[----:B------:R-:W-:Y:S05]  /*1f60*/  WARPSYNC.COLLECTIVE R23, `(.L_x_1050) ;  /* 0x0000000017087348 */ /* 0x000fea0003c00000 */
[----:B------:R0:W1:Y:S02]  /*1f70*/  SHFL.UP P0, R22, R24, R25, R26 ;  /* 0x0400001918167389 */ /* 0x000064000000001a */
[----:B01----:R-:W-:Y:S01]  /*1f80*/  ENDCOLLECTIVE ;  /* 0x000000000000791b */ /* 0x003fe20003800000 */
.L_x_1050:
[----:B------:R-:W-:Y:S01]  /*1f90*/  FADD.FTZ R21, R18, R21 ;  /* 0x0000001512157221 */ /* 0x000fe20000010000 */
[----:B------:R-:W-:Y:S01]  /*1fa0*/  HFMA2.MMA R25, -RZ, RZ, 0, 4.76837158203125e-07 ;  /* 0x00000008ff197435 */ /* 0x000fe200000001ff */
[----:B------:R-:W-:Y:S01]  /*1fb0*/  ISETP.NE.AND P0, PT, R15, RZ, PT ;  /* 0x000000ff0f00720c */ /* 0x000fe20003f05270 */
[----:B------:R-:W-:Y:S01]  /*1fc0*/  FADD.FTZ R22, R19, R22 ;  /* 0x0000001613167221 */ /* 0x000fe20000010000 */
[----:B------:R-:W-:Y:S02]  /*1fd0*/  @P2 IADD3 R15, R15, R20, RZ ;  /* 0x000000140f0f2210 */ /* 0x000fe40007ffe0ff */
[----:B------:R-:W-:Y:S02]  /*1fe0*/  @P2 FSEL R18, R21, R18, !P0 ;  /* 0x0000001215122208 */ /* 0x000fe40004000000 */
[----:B------:R-:W-:Y:S01]  /*1ff0*/  @P2 FSEL R19, R22, R19, !P0 ;  /* 0x0000001316132208 */ /* 0x000fe20004000000 */
[----:B------:R-:W-:Y:S01]  /*2000*/  IMAD.MOV.U32 R24, RZ, RZ, R15 ;  /* 0x000000ffff187224 */ /* 0x000fe200078e000f */
[----:B------:R-:W-:-:S13]  /*2010*/  ISETP.GE.AND P2, PT, R16, 0x8, PT ;  /* 0x000000081000780c */ /* 0x000fda0003f46270 */
[----:B------:R-:W-:Y:S05]  /*2020*/  WARPSYNC.COLLECTIVE R23, `(.L_x_1051) ;  /* 0x0000000017087348 */ /* 0x000fea0003c00000 */
[----:B------:R0:W1:Y:S02]  /*2030*/  SHFL.UP P0, R22, R24, R25, R26 ;  /* 0x0400001918167389 */ /* 0x000064000000001a */
[----:B01----:R-:W-:Y:S01]  /*2040*/  ENDCOLLECTIVE ;  /* 0x000000000000791b */ /* 0x003fe20003800000 */
.L_x_1051:
[----:B------:R-:W-:Y:S01]  /*2050*/  IMAD.MOV.U32 R24, RZ, RZ, R18 ;  /* 0x000000ffff187224 */ /* 0x000fe200078e0012 */
[----:B------:R-:W-:-:S07]  /*2060*/  MOV R20, R22 ;  /* 0x0000001600147202 */ /* 0x000fce0000000f00 */
[----:B------:R-:W-:Y:S05]  /*2070*/  WARPSYNC.COLLECTIVE R23, `(.L_x_1052) ;  /* 0x0000000017087348 */ /* 0x000fea0003c00000 */
[----:B------:R0:W1:Y:S02]  /*2080*/  SHFL.UP P0, R22, R24, R25, R26 ;  /* 0x0400001918167389 */ /* 0x000064000000001a */
[----:B01----:R-:W-:Y:S01]  /*2090*/  ENDCOLLECTIVE ;  /* 0x000000000000791b */ /* 0x003fe20003800000 */
.L_x_1052:
[----:B------:R-:W-:Y:S02]  /*20a0*/  MOV R24, R19 ;  /* 0x0000001300187202 */ /* 0x000fe40000000f00 */
[----:B------:R-:W-:-:S07]  /*20b0*/  MOV R21, R22 ;  /* 0x0000001600157202 */ /* 0x000fce0000000f00 */
[----:B------:R-:W-:Y:S05]  /*20c0*/  WARPSYNC.COLLECTIVE R23, `(.L_x_1053) ;  /* 0x0000000017087348 */ /* 0x000fea0003c00000 */
[----:B------:R0:W1:Y:S02]  /*20d0*/  SHFL.UP P0, R22, R24, R25, R26 ;  /* 0x0400001918167389 */ /* 0x000064000000001a */
[----:B01----:R-:W-:Y:S01]  /*20e0*/  ENDCOLLECTIVE ;  /* 0x000000000000791b */ /* 0x003fe20003800000 */
.L_x_1053:
[----:B------:R-:W-:Y:S01]  /*20f0*/  FADD.FTZ R21, R18, R21 ;  /* 0x0000001512157221 */ /* 0x000fe20000010000 */
[----:B------:R-:W-:Y:S01]  /*2100*/  HFMA2.MMA R25, -RZ, RZ, 0, 9.5367431640625e-07 ;  /* 0x00000010ff197435 */ /* 0x000fe200000001ff */
        /* <DEDUP_REMOVED lines=10> */
.L_x_1054:
[----:B------:R-:W-:Y:S01]  /*21b0*/  MOV R24, R18 ;  /* 0x0000001200187202 */ /* 0x000fe20000000f00 */
[----:B------:R-:W-:-:S07]  /*21c0*/  IMAD.MOV.U32 R20, RZ, RZ, R22 ;  /* 0x000000ffff147224 */ /* 0x000fce00078e0016 */
[----:B------:R-:W-:Y:S05]  /*21d0*/  WARPSYNC.COLLECTIVE R23, `(.L_x_1055) ;  /* 0x0000000017087348 */ /* 0x000fea0003c00000 */
[----:B------:R0:W1:Y:S02]  /*21e0*/  SHFL.UP P0, R22, R24, R25, R26 ;  /* 0x0400001918167389 */ /* 0x000064000000001a */
[----:B01----:R-:W-:Y:S01]  /*21f0*/  ENDCOLLECTIVE ;  /* 0x000000000000791b */ /* 0x003fe20003800000 */
.L_x_1055:
[----:B------:R-:W-:Y:S01]  /*2200*/  IMAD.MOV.U32 R24, RZ, RZ, R19 ;  /* 0x000000ffff187224 */ /* 0x000fe200078e0013 */
[----:B------:R-:W-:-:S07]  /*2210*/  MOV R21, R22 ;  /* 0x0000001600157202 */ /* 0x000fce0000000f00 */
[----:B------:R-:W-:Y:S05]  /*2220*/  WARPSYNC.COLLECTIVE R23, `(.L_x_1056) ;  /* 0x0000000017087348 */ /* 0x000fea0003c00000 */
[----:B------:R0:W1:Y:S02]  /*2230*/  SHFL.UP P0, R22, R24, R25, R26 ;  /* 0x0400001918167389 */ /* 0x000064000000001a */
[----:B01----:R-:W-:Y:S01]  /*2240*/  ENDCOLLECTIVE ;  /* 0x000000000000791b */ /* 0x003fe20003800000 */
.L_x_1056:
[----:B------:R-:W-:Y:S01]  /*2250*/  FADD.FTZ R21, R18, R21 ;  /* 0x0000001512157221 */ /* 0x000fe20000010000 */
[----:B------:R-:W-:Y:S01]  /*2260*/  IMAD.MOV.U32 R25, RZ, RZ, 0x1 ;  /* 0x00000001ff197424 */ /* 0x000fe200078e00ff */
[----:B------:R-:W-:Y:S01]  /*2270*/  ISETP.NE.AND P0, PT, R15, RZ, PT ;  /* 0x000000ff0f00720c */ /* 0x000fe20003f05270 */
[----:B------:R-:W-:Y:S01]  /*2280*/  FADD.FTZ R22, R19, R22 ;  /* 0x0000001613167221 */ /* 0x000fe20000010000 */
[----:B------:R-:W-:Y:S02]  /*2290*/  @P2 IADD3 R15, R15, R20, RZ ;  /* 0x000000140f0f2210 */ /* 0x000fe40007ffe0ff */
[----:B------:R-:W-:Y:S02]  /*22a0*/  @P2 FSEL R18, R21, R18, !P0 ;  /* 0x0000001215122208 */ /* 0x000fe40004000000 */
[----:B------:R-:W-:Y:S02]  /*22b0*/  MOV R24, R15 ;  /* 0x0000000f00187202 */ /* 0x000fe40000000f00 */
[----:B------:R-:W-:-:S07]  /*22c0*/  @P2 FSEL R19, R22, R19, !P0 ;  /* 0x0000001316132208 */ /* 0x000fce0004000000 */
[----:B------:R-:W-:Y:S05]  /*22d0*/  WARPSYNC.COLLECTIVE R23, `(.L_x_1057) ;  /* 0x0000000017087348 */ /* 0x000fea0003c00000 */
[----:B------:R0:W1:Y:S02]  /*22e0*/  SHFL.UP P0, R22, R24, R25, R26 ;  /* 0x0400001918167389 */ /* 0x000064000000001a */
[----:B01----:R-:W-:Y:S01]  /*22f0*/  ENDCOLLECTIVE ;  /* 0x000000000000791b */ /* 0x003fe20003800000 */
.L_x_1057:
[----:B------:R-:W-:Y:S02]  /*2300*/  MOV R24, R18 ;  /* 0x0000001200187202 */ /* 0x000fe40000000f00 */
[----:B------:R-:W-:-:S07]  /*2310*/  MOV R21, R22 ;  /* 0x0000001600157202 */ /* 0x000fce0000000f00 */
[----:B------:R-:W-:Y:S05]  /*2320*/  WARPSYNC.COLLECTIVE R23, `(.L_x_1058) ;  /* 0x0000000017087348 */ /* 0x000fea0003c00000 */
[----:B------:R0:W1:Y:S02]  /*2330*/  SHFL.UP P0, R22, R24, R25, R26 ;  /* 0x0400001918167389 */ /* 0x000064000000001a */
[----:B01----:R-:W-:Y:S01]  /*2340*/  ENDCOLLECTIVE ;  /* 0x000000000000791b */ /* 0x003fe20003800000 */
.L_x_1058:
[----:B------:R-:W-:Y:S01]  /*2350*/  MOV R24, R19 ;  /* 0x0000001300187202 */ /* 0x000fe20000000f00 */
[----:B------:R-:W-:-:S07]  /*2360*/  IMAD.MOV.U32 R18, RZ, RZ, R22 ;  /* 0x000000ffff127224 */ /* 0x000fce00078e0016 */
[----:B------:R-:W-:Y:S05]  /*2370*/  WARPSYNC.COLLECTIVE R23, `(.L_x_1059) ;  /* 0x0000000017087348 */ /* 0x000fea0003c00000 */
[----:B------:R0:W1:Y:S02]  /*2380*/  SHFL.UP P0, R22, R24, R25, R26 ;  /* 0x0400001918167389 */ /* 0x000064000000001a */
[----:B01----:R-:W-:Y:S01]  /*2390*/  ENDCOLLECTIVE ;  /* 0x000000000000791b */ /* 0x003fe20003800000 */
.L_x_1059:
[----:B------:R-:W-:Y:S01]  /*23a0*/  MOV R19, R22 ;  /* 0x0000001600137202 */ /* 0x000fe20000000f00 */
[----:B------:R-:W-:Y:S06]  /*23b0*/  BRA `(.L_x_1060) ;  /* 0xfffffff000c07947 */ /* 0x000fec000383ffff */
.L_x_1061:
        /* <DEDUP_REMOVED lines=12> */
.L_x_4472:


//--------------------- .text._Z30group_norm_nhwc_bwd_sum_kernelI11Fp32IOFp32WLi128EEv26Group_norm_nhwc_bwd_params --------------------------
	.section	.text._Z30group_norm_nhwc_bwd_sum_kernelI11Fp32IOFp32WLi128EEv26Group_norm_nhwc_bwd_params,"ax",@progbits
	.align	128
        .global         _Z30group_norm_nhwc_bwd_sum_kernelI11Fp32IOFp32WLi128EEv26Group_norm_nhwc_bwd_params
        .type           _Z30group_norm_nhwc_bwd_sum_kernelI11Fp32IOFp32WLi128EEv26Group_norm_nhwc_bwd_params,@function
        .size           _Z30group_norm_nhwc_bwd_sum_kernelI11Fp32IOFp32WLi128EEv26Group_norm_nhwc_bwd_params,(.L_x_4473 - _Z30group_norm_nhwc_bwd_sum_kernelI11Fp32IOFp32WLi128EEv26Group_norm_nhwc_bwd_params)
        .other          _Z30group_norm_nhwc_bwd_sum_kernelI11Fp32IOFp32WLi128EEv26Group_norm_nhwc_bwd_params,@"STO_CUDA_ENTRY STV_DEFAULT"
_Z30group_norm_nhwc_bwd_sum_kernelI11Fp32IOFp32WLi128EEv26Group_norm_nhwc_bwd_params:
.text._Z30group_norm_nhwc_bwd_sum_kernelI11Fp32IOFp32WLi128EEv26Group_norm_nhwc_bwd_params:
        /* <DEDUP_REMOVED lines=9> */
[----:B-1----:R-:W-:-:S06]  /*0090*/  SHF.L.U32 R4, R0, 0x1, RZ ;  /* 0x0000000100047819 */ /* 0x002fcc00000006ff */
[----:B------:R-:W1:Y:S01]  /*00a0*/  LDC.64 R12, c[0x0][0x248] ;  /* 0x00009200ff0c7b82 */ /* 0x000e620000000a00 */
[----:B--2---:R-:W-:Y:S01]  /*00b0*/  IMAD R20, R21, UR4, R4 ;  /* 0x0000000415147c24 */ /* 0x004fe2000f8e0204 */
[----:B------:R-:W-:-:S06]  /*00c0*/  ULDC.64 UR4, c[0x0][0x208] ;  /* 0x0000820000047ab9 */ /* 0x000fcc0000000a00 */
[----:B------:R-:W2:Y:S01]  /*00d0*/  LDC R18, c[0x0][0x2ac] ;  /* 0x0000ab00ff127b82 */ /* 0x000ea20000000800 */
[----:B---3--:R-:W3:Y:S02]  /*00e0*/  MUFU.RCP R6, R6 ;  /* 0x0000000600067308 */ /* 0x008ee40000001000 */
[----:B---3--:R-:W-:Y:S02]  /*00f0*/  IADD3 R2, R6, 0xffffffe, RZ ;  /* 0x0ffffffe06027810 */ /* 0x008fe40007ffe0ff */
[----:B------:R-:W-:-:S04]  /*0100*/  IABS R6, R20 ;  /* 0x0000001400067213 */ /* 0x000fc80000000000 */
[----:B------:R3:W4:Y:S02]  /*0110*/  F2I.FTZ.U32.TRUNC.NTZ R3, R2 ;  /* 0x0000000200037305 */ /* 0x000724000021f000 */
[----:B---3--:R-:W-:Y:S01]  /*0120*/  HFMA2.MMA R2, -RZ, RZ, 0, 0 ;  /* 0x00000000ff027435 */ /* 0x008fe200000001ff */
[----:B----4-:R-:W-:-:S04]  /*0130*/  IMAD.MOV R8, RZ, RZ, -R3 ;  /* 0x000000ffff087224 */ /* 0x010fc800078e0a03 */
[----:B------:R-:W-:-:S05]  /*0140*/  IMAD R9, R8, R7, RZ ;  /* 0x0000000708097224 */ /* 0x000fca00078e02ff */
        /* <DEDUP_REMOVED lines=11> */
[----:B------:R-:W-:-:S05]  /*0200*/  LOP3.LUT R2, RZ, R5, RZ, 0x33, !PT ;  /* 0x00000005ff027212 */ /* 0x000fca00078e33ff */
[----:B------:R-:W-:Y:S02]  /*0210*/  @P0 IADD3 R3, R3, 0x1, RZ ;  /* 0x0000000103030810 */ /* 0x000fe40007ffe0ff */
[----:B------:R-:W-:-:S04]  /*0220*/  ISETP.NE.AND P0, PT, R5, RZ, PT ;  /* 0x000000ff0500720c */ /* 0x000fc80003f05270 */
[----:B------:R-:W-:-:S05]  /*0230*/  @!P2 IMAD.MOV R3, RZ, RZ, -R3 ;  /* 0x000000ffff03a224 */ /* 0x000fca00078e0a03 */
        /* <DEDUP_REMOVED lines=13> */
[----:B------:R0:W1:Y:S02]  /*0310*/  F2I.FTZ.U32.TRUNC.NTZ R7, R6 ;  /* 0x0000000600077305 */ /* 0x000064000021f000 */
[----:B0-----:R-:W-:Y:S01]  /*0320*/  IMAD.MOV.U32 R6, RZ, RZ, RZ ;  /* 0x000000ffff067224 */ /* 0x001fe200078e00ff */
[----:B-1----:R-:W-:-:S05]  /*0330*/  IADD3 R8, RZ, -R7, RZ ;  /* 0x80000007ff087210 */ /* 0x002fca0007ffe0ff */
[----:B------:R-:W-:-:S04]  /*0340*/  IMAD R9, R8, R5, RZ ;  /* 0x0000000508097224 */ /* 0x000fc800078e02ff */
[----:B------:R-:W-:-:S06]  /*0350*/  IMAD.HI.U32 R7, R7, R9, R6 ;  /* 0x0000000907077227 */ /* 0x000fcc00078e0006 */
[----:B------:R-:W-:-:S05]  /*0360*/  IMAD.HI.U32 R3, R7, R4, RZ ;  /* 0x0000000407037227 */ /* 0x000fca00078e00ff */
[----:B------:R-:W-:Y:S01]  /*0370*/  IADD3 R9, -R3, RZ, RZ ;  /* 0x000000ff03097210 */ /* 0x000fe20007ffe1ff */
[----:B--2---:R-:W-:Y:S06]  /*0380*/  @P0 BRA `(.L_x_1063) ;  /* 0x0000000000300947 */ /* 0x004fec0003800000 */
        /* <DEDUP_REMOVED lines=12> */
.L_x_1063:
[----:B------:R-:W-:Y:S05]  /*0450*/  BSYNC B0 ;  /* 0x0000000000007941 */ /* 0x000fea0003800000 */
.L_x_1062:
[----:B------:R-:W1:Y:S01]  /*0460*/  S2UR UR7, SR_CTAID.Y ;  /* 0x00000000000779c3 */ /* 0x000e620000002600 */
[C---:B------:R-:W-:Y:S02]  /*0470*/  IMAD R8, R5.reuse, R9, R4 ;  /* 0x0000000905087224 */ /* 0x040fe400078e0204 */
[----:B-----5:R-:W-:Y:S01]  /*0480*/  FFMA.FTZ R22, -R12, R12, R13 ;  /* 0x0000000c0c167223 */ /* 0x020fe2000001010d */
[----:B------:R-:W-:Y:S02]  /*0490*/  ISETP.NE.U32.AND P4, PT, R5, RZ, PT ;  /* 0x000000ff0500720c */ /* 0x000fe40003f85070 */
[----:B------:R-:W-:Y:S02]  /*04a0*/  CS2R R28, SRZ ;  /* 0x00000000001c7805 */ /* 0x000fe4000001ff00 */
[----:B------:R-:W-:Y:S02]  /*04b0*/  MOV R30, 0x3f800000 ;  /* 0x3f800000001e7802 */ /* 0x000fe40000000f00 */
[----:B------:R-:W-:Y:S01]  /*04c0*/  ISETP.GE.U32.AND P1, PT, R8, R5, PT ;  /* 0x000000050800720c */ /* 0x000fe20003f26070 */
[----:B0-----:R-:W0:Y:S01]  /*04d0*/  LDC.64 R6, c[0x0][0x290] ;  /* 0x0000a400ff067b82 */ /* 0x001e220000000a00 */
[----:B------:R-:W-:-:S11]  /*04e0*/  FSETP.GTU.FTZ.AND P2, PT, R22, RZ, PT ;  /* 0x000000ff1600720b */ /* 0x000fd60003f5c000 */
[-C--:B------:R-:W-:Y:S02]  /*04f0*/  @P1 IADD3 R8, R8, -R5.reuse, RZ ;  /* 0x8000000508081210 */ /* 0x080fe40007ffe0ff */
[----:B------:R-:W2:Y:S01]  /*0500*/  @P2 LDC R15, c[0x0][0x250] ;  /* 0x00009400ff0f2b82 */ /* 0x000ea20000000800 */
[----:B------:R-:W-:Y:S01]  /*0510*/  @P1 IADD3 R3, R3, 0x1, RZ ;  /* 0x0000000103031810 */ /* 0x000fe20007ffe0ff */
[----:B-1----:R-:W-:Y:S01]  /*0520*/  IMAD R14, R18, UR7, RZ ;  /* 0x00000007120e7c24 */ /* 0x002fe2000f8e02ff */
[----:B------:R-:W-:-:S04]  /*0530*/  ISETP.GE.U32.AND P3, PT, R8, R5, PT ;  /* 0x000000050800720c */ /* 0x000fc80003f66070 */
[----:B------:R-:W-:Y:S02]  /*0540*/  SHF.R.S32.HI R9, RZ, 0x1f, R14 ;  /* 0x0000001fff097819 */ /* 0x000fe4000001140e */
[----:B------:R-:W-:-:S04]  /*0550*/  IADD3 R13, P5, R14, R18, RZ ;  /* 0x000000120e0d7210 */ /* 0x000fc80007fbe0ff */
[----:B------:R-:W-:Y:S02]  /*0560*/  LEA.HI.X.SX32 R8, R18, R9, 0x1, P5 ;  /* 0x0000000912087211 */ /* 0x000fe400028f0eff */
[----:B0-----:R-:W-:Y:S01]  /*0570*/  ISETP.LT.U32.AND P1, PT, R13, R6, PT ;  /* 0x000000060d00720c */ /* 0x001fe20003f21070 */
[----:B------:R-:W-:-:S03]  /*0580*/  @P3 VIADD R3, R3, 0x1 ;  /* 0x0000000103033836 */ /* 0x000fc60000000000 */
[----:B------:R-:W-:Y:S01]  /*0590*/  ISETP.LT.AND.EX P1, PT, R8, R7, PT, P1 ;  /* 0x000000070800720c */ /* 0x000fe20003f21310 */
[----:B------:R-:W-:Y:S01]  /*05a0*/  IMAD.MOV.U32 R7, RZ, RZ, RZ ;  /* 0x000000ffff077224 */ /* 0x000fe200078e00ff */
[----:B------:R-:W-:Y:S02]  /*05b0*/  SEL R2, R2, R3, !P4 ;  /* 0x0000000302027207 */ /* 0x000fe40006000000 */
[----:B------:R-:W-:Y:S01]  /*05c0*/  SEL R3, R13, R6, P1 ;  /* 0x000000060d037207 */ /* 0x000fe20000800000 */
[----:B--2---:R-:W-:Y:S01]  /*05d0*/  @P2 FADD.FTZ R15, R22, R15 ;  /* 0x0000000f160f2221 */ /* 0x004fe20000010000 */
[----:B------:R-:W-:Y:S01]  /*05e0*/  IADD3 R6, -R2, RZ, RZ ;  /* 0x000000ff02067210 */ /* 0x000fe20007ffe1ff */
[----:B------:R-:W-:Y:S01]  /*05f0*/  HFMA2.MMA R13, -RZ, RZ, 0, 0 ;  /* 0x00000000ff0d7435 */ /* 0x000fe200000001ff */
[----:B------:R-:W-:Y:S01]  /*0600*/  ISETP.GE.AND P1, PT, R14, R3, PT ;  /* 0x000000030e00720c */ /* 0x000fe20003f26270 */
[----:B------:R0:W1:Y:S01]  /*0610*/  @P2 MUFU.RSQ R30, R15 ;  /* 0x0000000f001e2308 */ /* 0x0000620000001400 */
[----:B------:R-:W-:Y:S01]  /*0620*/  MOV R8, RZ ;  /* 0x000000ff00087202 */ /* 0x000fe20000000f00 */
[----:B------:R-:W-:-:S02]  /*0630*/  IMAD R4, R5, R6, R4 ;  /* 0x0000000605047224 */ /* 0x000fc400078e0204 */
[----:B------:R-:W-:-:S08]  /*0640*/  IMAD.MOV.U32 R5, RZ, RZ, RZ ;  /* 0x000000ffff057224 */ /* 0x000fd000078e00ff */
        /* <DEDUP_REMOVED lines=10> */
[----:B------:R-:W-:Y:S01]  /*06f0*/  IMAD R33, R33, UR6, R6 ;  /* 0x0000000621217c24 */ /* 0x000fe2000f8e0206 */
[----:B------:R-:W-:-:S03]  /*0700*/  MOV R6, R14 ;  /* 0x0000000e00067202 */ /* 0x000fc60000000f00 */
[----:B------:R-:W-:-:S06]  /*0710*/  IMAD.IADD R33, R35, 0x1, R33 ;  /* 0x0000000123217824 */ /* 0x000fcc00078e0221 */
[----:B------:R-:W-:Y:S05]  /*0720*/  @!P1 BRA `(.L_x_1065) ;  /* 0x0000000800b09947 */ /* 0x000fea0003800000 */
[----:B------:R-:W-:Y:S01]  /*0730*/  LOP3.LUT R5, R5, 0x1, RZ, 0xc0, !PT ;  /* 0x0000000105057812 */ /* 0x000fe200078ec0ff */
[----:B------:R-:W-:Y:S01]  /*0740*/  HFMA2.MMA R7, -RZ, RZ, 0, 0 ;  /* 0x00000000ff077435 */ /* 0x000fe200000001ff */
[----:B------:R-:W-:Y:S01]  /*0750*/  ISETP.NE.AND P2, PT, R8, R23, PT ;  /* 0x000000170800720c */ /* 0x000fe20003f45270 */
[----:B------:R-:W-:Y:S01]  /*0760*/  IMAD.MOV.U32 R13, RZ, RZ, RZ ;  /* 0x000000ffff0d7224 */ /* 0x000fe200078e00ff */
[----:B------:R-:W-:Y:S01]  /*0770*/  ISETP.NE.U32.AND P1, PT, R5, 0x1, PT ;  /* 0x000000010500780c */ /* 0x000fe20003f25070 */
[----:B------:R-:W-:Y:S01]  /*0780*/  HFMA2.MMA R5, -RZ, RZ, 0, 0 ;  /* 0x00000000ff057435 */ /* 0x000fe200000001ff */
[----:B------:R-:W-:Y:S02]  /*0790*/  MOV R8, RZ ;  /* 0x000000ff00087202 */ /* 0x000fe40000000f00 */
[----:B------:R-:W-:-:S09]  /*07a0*/  CS2R R28, SRZ ;  /* 0x00000000001c7805 */ /* 0x000fd2000001ff00 */
[----:B------:R-:W-:Y:S05]  /*07b0*/  @P1 BRA `(.L_x_1066) ;  /* 0x0000000000c81947 */ /* 0x000fea0003800000 */
[----:B------:R-:W0:Y:S01]  /*07c0*/  @!P0 LDC.64 R18, c[0x0][0x230] ;  /* 0x00008c00ff128b82 */ /* 0x000e220000000a00 */
[----:B------:R-:W-:Y:S01]  /*07d0*/  @!P0 IMAD R9, R9, UR8, RZ ;  /* 0x0000000809098c24 */ /* 0x000fe2000f8e02ff */
[----:B------:R-:W-:-:S03]  /*07e0*/  @!P0 MOV R32, R34 ;  /* 0x0000002200208202 */ /* 0x000fc60000000f00 */
[C---:B------:R-:W-:Y:S02]  /*07f0*/  @!P0 IMAD R5, R6.reuse, UR9, R9 ;  /* 0x0000000906058c24 */ /* 0x040fe4000f8e0209 */
[----:B------:R-:W-:Y:S01]  /*0800*/  @!P0 IMAD.WIDE.U32 R6, R6, UR8, R32 ;  /* 0x0000000806068c25 */ /* 0x000fe2000f8e0020 */
[----:B------:R-:W2:Y:S03]  /*0810*/  @!P0 LDC.64 R22, c[0x0][0x228] ;  /* 0x00008a00ff168b82 */ /* 0x000ea60000000a00 */
[----:B------:R-:W-:Y:S01]  /*0820*/  @!P0 IMAD.IADD R5, R7, 0x1, R5 ;  /* 0x0000000107058824 */ /* 0x000fe200078e0205 */
[----:B------:R-:W-:-:S04]  /*0830*/  @!P0 SHF.L.U32 R21, R6, 0x2, RZ ;  /* 0x0000000206158819 */ /* 0x000fc800000006ff */
        /* <DEDUP_REMOVED lines=42> */
.L_x_1066:
[----:B------:R-:W-:Y:S05]  /*0ae0*/  @!P2 BRA `(.L_x_1064) ;  /* 0x0000001000e4a947 */ /* 0x000fea0003800000 */
[----:B------:R-:W-:-:S04]  /*0af0*/  IADD3 R9, R14, 0x1, RZ ;  /* 0x000000010e097810 */ /* 0x000fc80007ffe0ff */
[----:B------:R-:W-:-:S07]  /*0b00*/  SHF.R.S32.HI R6, RZ, 0x1f, R9 ;  /* 0x0000001fff067819 */ /* 0x000fce0000011409 */
.L_x_1067:
[----:B------:R-:W0:Y:S01]  /*0b10*/  @!P0 LDC.64 R18, c[0x0][0x288] ;  /* 0x0000a200ff128b82 */ /* 0x000e220000000a00 */
[----:B------:R-:W-:Y:S01]  /*0b20*/  @!P0 IADD3 R23, P1, R9, -0x1, RZ ;  /* 0xffffffff09178810 */ /* 0x000fe20007f3e0ff */
[----:B------:R-:W-:-:S03]  /*0b30*/  @!P0 IMAD.MOV.U32 R20, RZ, RZ, R34 ;  /* 0x000000ffff148224 */ /* 0x000fc600078e0022 */
[----:B------:R-:W-:-:S03]  /*0b40*/  @!P0 IADD3.X R21, R6, -0x1, RZ, P1, !PT ;  /* 0xffffffff06158810 */ /* 0x000fc60000ffe4ff */
[----:B------:R-:W2:Y:S02]  /*0b50*/  @!P0 LDC.64 R14, c[0x0][0x230] ;  /* 0x00008c00ff0e8b82 */ /* 0x000ea40000000a00 */
[----:B0-----:R-:W-:Y:S01]  /*0b60*/  @!P0 IMAD R22, R21, R18, RZ ;  /* 0x0000001215168224 */ /* 0x001fe200078e02ff */
[----:B------:R-:W-:-:S03]  /*0b70*/  @!P0 MOV R21, R33 ;  /* 0x0000002100158202 */ /* 0x000fc60000000f00 */
[C---:B------:R-:W-:Y:S02]  /*0b80*/  @!P0 IMAD R19, R23.reuse, R19, R22 ;  /* 0x0000001317138224 */ /* 0x040fe400078e0216 */
[----:B------:R-:W-:Y:S02]  /*0b90*/  @!P0 IMAD.WIDE.U32 R20, R23, R18, R20 ;  /* 0x0000001217148225 */ /* 0x000fe400078e0014 */
[----:B------:R-:W0:Y:S02]  /*0ba0*/  @!P0 LDC.64 R22, c[0x0][0x228] ;  /* 0x00008a00ff168b82 */ /* 0x000e240000000a00 */
[----:B------:R-:W-:Y:S01]  /*0bb0*/  @!P0 IMAD.IADD R27, R21, 0x1, R19 ;  /* 0x00000001151b8824 */ /* 0x000fe200078e0213 */
[----:B------:R-:W-:Y:S02]  /*0bc0*/  @!P0 SHF.L.U32 R26, R20, 0x2, RZ ;  /* 0x00000002141a8819 */ /* 0x000fe400000006ff */
[----:B------:R-:W-:Y:S02]  /*0bd0*/  CS2R R18, SRZ ;  /* 0x0000000000127805 */ /* 0x000fe4000001ff00 */
[----:B--2---:R-:W-:-:S02]  /*0be0*/  @!P0 IADD3 R14, P1, R26, R14, RZ ;  /* 0x0000000e1a0e8210 */ /* 0x004fc40007f3e0ff */
        /* <DEDUP_REMOVED lines=12> */
[----:B------:R-:W-:Y:S01]  /*0cb0*/  @!P0 IADD3 R21, R25, R21, RZ ;  /* 0x0000001519158210 */ /* 0x000fe20007ffe0ff */
[----:B------:R-:W-:-:S03]  /*0cc0*/  @!P0 IMAD.SHL.U32 R25, R24, 0x4, RZ ;  /* 0x0000000418198824 */ /* 0x000fc600078e00ff */
        /* <DEDUP_REMOVED lines=8> */
[----:B---3--:R-:W-:-:S04]  /*0d50*/  @!P0 IADD3 R26, P1, R25, R22, RZ ;  /* 0x00000016191a8210 */ /* 0x008fc80007f3e0ff */
[----:B------:R-:W-:Y:S02]  /*0d60*/  @!P0 IADD3.X R27, R24, R23, RZ, P1, !PT ;  /* 0x00000017181b8210 */ /* 0x000fe40000ffe4ff */
        /* <DEDUP_REMOVED lines=36> */
[----:B------:R-:W-:Y:S01]  /*0fb0*/  VIADD R8, R9, 0x1 ;  /* 0x0000000109087836 */ /* 0x000fe20000000000 */
[----:B------:R-:W0:Y:S01]  /*0fc0*/  MUFU.EX2 R31, R31 ;  /* 0x0000001f001f7308 */ /* 0x000e220000000800 */
[----:B------:R-:W-:Y:S01]  /*0fd0*/  FADD.FTZ R28, R14, R28 ;  /* 0x0000001c0e1c7221 */ /* 0x000fe20000010000 */
[----:B------:R-:W-:Y:S01]  /*0fe0*/  FFMA.FTZ R29, R18, R14, R29 ;  /* 0x0000000e121d7223 */ /* 0x000fe2000001001d */
[----:B------:R-:W-:Y:S01]  /*0ff0*/  FADD.FTZ R7, R27, R7 ;  /* 0x000000071b077221 */ /* 0x000fe20000010000 */
[----:B------:R-:W-:Y:S01]  /*1000*/  ISETP.GE.AND P1, PT, R8, R3, PT ;  /* 0x000000030800720c */ /* 0x000fe20003f26270 */
        /* <DEDUP_REMOVED lines=30> */
.L_x_1065:
[----:B------:R-:W-:Y:S01]  /*11f0*/  LOP3.LUT P1, R22, R5, 0x3, RZ, 0xc0, !PT ;  /* 0x0000000305167812 */ /* 0x000fe2000782c0ff */
[----:B------:R-:W-:Y:S01]  /*1200*/  IMAD.MOV.U32 R7, RZ, RZ, RZ ;  /* 0x000000ffff077224 */ /* 0x000fe200078e00ff */
[----:B------:R-:W-:Y:S01]  /*1210*/  IADD3 R23, -R23, R8, RZ ;  /* 0x0000000817177210 */ /* 0x000fe20007ffe1ff */
[----:B------:R-:W-:Y:S01]  /*1220*/  HFMA2.MMA R8, -RZ, RZ, 0, 0 ;  /* 0x00000000ff087435 */ /* 0x000fe200000001ff */
[----:B------:R-:W-:Y:S02]  /*1230*/  MOV R13, RZ ;  /* 0x000000ff000d7202 */ /* 0x000fe40000000f00 */
[----:B------:R-:W-:Y:S01]  /*1240*/  CS2R R28, SRZ ;  /* 0x00000000001c7805 */ /* 0x000fe2000001ff00 */
[----:B------:R-:W-:-:S06]  /*1250*/  IMAD.MOV.U32 R5, RZ, RZ, RZ ;  /* 0x000000ffff057224 */ /* 0x000fcc00078e00ff */
[----:B------:R-:W-:Y:S05]  /*1260*/  @!P1 BRA `(.L_x_1068) ;  /* 0x0000000000b09947 */ /* 0x000fea0003800000 */
[----:B------:R-:W-:Y:S01]  /*1270*/  MOV R7, RZ ;  /* 0x000000ff00077202 */ /* 0x000fe20000000f00 */
[----:B------:R-:W-:Y:S01]  /*1280*/  IMAD.MOV.U32 R13, RZ, RZ, RZ ;  /* 0x000000ffff0d7224 */ /* 0x000fe200078e00ff */
[----:B------:R-:W-:Y:S02]  /*1290*/  MOV R8, RZ ;  /* 0x000000ff00087202 */ /* 0x000fe40000000f00 */
[----:B------:R-:W-:Y:S02]  /*12a0*/  CS2R R28, SRZ ;  /* 0x00000000001c7805 */ /* 0x000fe4000001ff00 */
[----:B------:R-:W-:-:S07]  /*12b0*/  MOV R5, RZ ;  /* 0x000000ff00057202 */ /* 0x000fce0000000f00 */
.L_x_1069:
        /* <DEDUP_REMOVED lines=13> */
[----:B------:R-:W-:Y:S01]  /*1390*/  CS2R R18, SRZ ;  /* 0x0000000000127805 */ /* 0x000fe2000001ff00 */
[C---:B------:R-:W-:Y:S01]  /*13a0*/  @!P0 IMAD.X R25, R26.reuse, 0x1, R17, P1 ;  /* 0x000000011a198824 */ /* 0x040fe200008e0611 */
[----:B------:R-:W-:-:S02]  /*13b0*/  @!P0 IADD3.X R17, R26, R15, RZ, P2, !PT ;  /* 0x0000000f1a118210 */ /* 0x000fc400017fe4ff */
[----:B------:R-:W-:Y:S02]  /*13c0*/  CS2R R14, SRZ ;  /* 0x00000000000e7805 */ /* 0x000fe4000001ff00 */
[----:B------:R-:W2:Y:S04]  /*13d0*/  @!P0 LDG.E.64 R18, desc[UR4][R24.64] ;  /* 0x0000000418128981 */ /* 0x000ea8000c1e1b00 */
        /* <DEDUP_REMOVED lines=14> */
[----:B------:R-:W-:-:S03]  /*14c0*/  FMUL.FTZ R6, R15, R11 ;  /* 0x0000000b0f067220 */ /* 0x000fc60000410000 */
[----:B------:R-:W-:Y:S01]  /*14d0*/  FFMA.FTZ R29, R8, R15, R29 ;  /* 0x0000000f081d7223 */ /* 0x000fe2000001001d */
[----:B------:R-:W-:Y:S01]  /*14e0*/  FADD.FTZ R7, R6, R7 ;  /* 0x0000000706077221 */ /* 0x000fe20000010000 */
[----:B------:R-:W-:Y:S01]  /*14f0*/  FFMA.FTZ R8, R8, R6, R27 ;  /* 0x0000000608087223 */ /* 0x000fe2000001001b */
[----:B------:R-:W-:Y:S01]  /*1500*/  IMAD.X R9, RZ, RZ, R9, P2 ;  /* 0x000000ffff097224 */ /* 0x000fe200010e0609 */
[----:B------:R-:W-:Y:S01]  /*1510*/  MOV R6, R14 ;  /* 0x0000000e00067202 */ /* 0x000fe20000000f00 */
[----:B------:R-:W-:Y:S06]  /*1520*/  @P1 BRA `(.L_x_1069) ;  /* 0xfffffffc00641947 */ /* 0x000fec000383ffff */
.L_x_1068:
[----:B------:R-:W-:-:S13]  /*1530*/  ISETP.GE.U32.AND P0, PT, R23, 0x3, PT ;  /* 0x000000031700780c */ /* 0x000fda0003f06070 */
[----:B------:R-:W-:Y:S05]  /*1540*/  @!P0 BRA `(.L_x_1064) ;  /* 0x00000008004c8947 */ /* 0x000fea0003800000 */
[----:B------:R-:W-:Y:S01]  /*1550*/  ULDC.64 UR6, c[0x0][0x288] ;  /* 0x0000a20000067ab9 */ /* 0x000fe20000000a00 */
[----:B------:R-:W-:Y:S02]  /*1560*/  SHF.R.S32.HI R6, RZ, 0x1f, R14 ;  /* 0x0000001fff067819 */ /* 0x000fe4000001140e */
[----:B------:R-:W-:Y:S02]  /*1570*/  ISETP.GE.U32.AND P0, PT, R20, UR6, PT ;  /* 0x0000000614007c0c */ /* 0x000fe4000bf06070 */
[----:B------:R-:W-:Y:S02]  /*1580*/  MOV R9, R14 ;  /* 0x0000000e00097202 */ /* 0x000fe40000000f00 */
[----:B------:R-:W-:-:S13]  /*1590*/  ISETP.GE.AND.EX P0, PT, R21, UR7, PT, P0 ;  /* 0x0000000715007c0c */ /* 0x000fda000bf06300 */
.L_x_1070:
        /* <DEDUP_REMOVED lines=21> */
[----:B------:R-:W-:-:S04]  /*16f0*/  @!P0 IMAD.X R25, RZ, RZ, R6, P1 ;  /* 0x000000ffff198224 */ /* 0x000fc800008e0606 */
        /* <DEDUP_REMOVED lines=15> */
[----:B------:R-:W-:Y:S01]  /*17f0*/  @!P0 IMAD.X R25, R36, 0x1, R21, P2 ;  /* 0x0000000124198824 */ /* 0x000fe200010e0615 */
        /* <DEDUP_REMOVED lines=15> */
[----:B-1----:R-:W-:-:S05]  /*18f0*/  @!P0 IADD3 R24, P1, R26, R24, RZ ;  /* 0x000000181a188210 */ /* 0x002fca0007f3e0ff */
[----:B------:R-:W-:-:S05]  /*1900*/  @!P0 IMAD.X R25, R27, 0x1, R25, P1 ;  /* 0x000000011b198824 */ /* 0x000fca00008e0619 */
        /* <DEDUP_REMOVED lines=28> */
[----:B------:R-:W-:Y:S01]  /*1ad0*/  @!P0 IADD3 R17, R17, R27, RZ ;  /* 0x0000001b11118210 */ /* 0x000fe20007ffe0ff */
[----:B------:R-:W-:-:S03]  /*1ae0*/  @!P0 IMAD.SHL.U32 R27, R16, 0x4, RZ ;  /* 0x00000004101b8824 */ /* 0x000fc600078e00ff */
        /* <DEDUP_REMOVED lines=21> */
[----:B0-----:R-:W-:Y:S01]  /*1c40*/  FFMA.FTZ R16, R18, R21, R31 ;  /* 0x0000001512107223 */ /* 0x001fe2000001001f */
[C---:B---3--:R-:W-:Y:S01]  /*1c50*/  FADD.FTZ R17, -R12.reuse, R22 ;  /* 0x000000160c117221 */ /* 0x048fe20000010100 */
        /* <DEDUP_REMOVED lines=34> */
.L_x_1064:
[----:B------:R-:W0:Y:S01]  /*1e80*/  S2R R3, SR_CgaCtaId ;  /* 0x0000000000037919 */ /* 0x000e220000008800 */
[----:B------:R-:W-:Y:S02]  /*1e90*/  ISETP.NE.AND P0, PT, R4, RZ, PT ;  /* 0x000000ff0400720c */ /* 0x000fe40003f05270 */
[----:B------:R-:W-:Y:S02]  /*1ea0*/  MOV R6, 0x400 ;  /* 0x0000040000067802 */ /* 0x000fe40000000f00 */
[----:B------:R-:W-:Y:S02]  /*1eb0*/  SEL R4, RZ, 0x1, P0 ;  /* 0x00000001ff047807 */ /* 0x000fe40000000000 */
[C---:B------:R-:W-:Y:S02]  /*1ec0*/  ISETP.GT.U32.AND P0, PT, R0.reuse, 0x1f, PT ;  /* 0x0000001f0000780c */ /* 0x040fe40003f04070 */
[----:B------:R-:W-:Y:S02]  /*1ed0*/  LEA.HI R9, R0, R0, RZ, 0x1e ;  /* 0x0000000000097211 */ /* 0x000fe400078ff0ff */
[----:B0-----:R-:W-:-:S05]  /*1ee0*/  LEA R10, R3, R6, 0x18 ;  /* 0x00000006030a7211 */ /* 0x001fca00078ec0ff */
[----:B------:R-:W-:-:S05]  /*1ef0*/  IMAD R9, R9, 0xc, R10 ;  /* 0x0000000c09097824 */ /* 0x000fca00078e020a */
[----:B------:R0:W-:Y:S04]  /*1f00*/  STS [R9+0x14], R8 ;  /* 0x0000140809007388 */ /* 0x0001e80000000800 */
[----:B------:R0:W-:Y:S04]  /*1f10*/  STS [R9+0x10], R4 ;  /* 0x0000100409007388 */ /* 0x0001e80000000800 */
[----:B------:R0:W-:Y:S01]  /*1f20*/  STS [R9+0x18], R7 ;  /* 0x0000180709007388 */ /* 0x0001e20000000800 */
[----:B------:R-:W-:Y:S06]  /*1f30*/  BAR.SYNC.DEFER_BLOCKING 0x0 ;  /* 0x0000000000007b1d */ /* 0x000fec0000010000 */
[----:B------:R-:W-:Y:S05]  /*1f40*/  @P0 BRA `(.L_x_1071) ;  /* 0x0000000400d40947 */ /* 0x000fea0003800000 */
[----:B------:R-:W-:Y:S01]  /*1f50*/  IMAD R19, R0, 0x3c, R10 ;  /* 0x0000003c00137824 */ /* 0x000fe200078e020a */
[----:B------:R-:W2:Y:S01]  /*1f60*/  S2R R18, SR_LANEID ;  /* 0x0000000000127919 */ /* 0x000ea20000000000 */
[----:B------:R-:W-:-:S03]  /*1f70*/  UMOV UR6, 0xffffffff ;  /* 0xffffffff00067882 */ /* 0x000fc60000000000 */
[----:B------:R-:W-:Y:S04]  /*1f80*/  LDS R16, [R19+0x20] ;  /* 0x0000200013107984 */ /* 0x000fe80000000800 */
[----:B------:R-:W3:Y:S04]  /*1f90*/  LDS R15, [R19+0x14] ;  /* 0x00001400130f7984 */ /* 0x000ee80000000800 */
[----:B------:R-:W-:Y:S04]  /*1fa0*/  LDS R14, [R19+0x24] ;  /* 0x00002400130e7984 */ /* 0x000fe80000000800 */
[----:B------:R-:W4:Y:S04]  /*1fb0*/  LDS R12, [R19+0x18] ;  /* 0x00001800130c7984 */ /* 0x000f280000000800 */
[----:B------:R-:W5:Y:S04]  /*1fc0*/  LDS R17, [R19+0x1c] ;  /* 0x00001c0013117984 */ /* 0x000f680000000800 */
[----:B------:R-:W1:Y:S04]  /*1fd0*/  LDS R11, [R19+0x2c] ;  /* 0x00002c00130b7984 */ /* 0x000e680000000800 */
[----:B0-----:R-:W0:Y:S04]  /*1fe0*/  LDS R9, [R19+0x30] ;  /* 0x0000300013097984 */ /* 0x001e280000000800 */
[----:B------:R-:W2:Y:S04]  /*1ff0*/  LDS R10, [R19+0x28] ;  /* 0x00002800130a7984 */ /* 0x000ea80000000800 */
[----:B------:R-:W2:Y:S04]  /*2000*/  LDS R4, [R19+0x38] ;  /* 0x0000380013047984 */ /* 0x000ea80000000800 */
[----:B------:R-:W2:Y:S04]  /*2010*/  LDS R20, [R19+0x3c] ;  /* 0x00003c0013147984 */ /* 0x000ea80000000800 */
[----:B------:R-:W2:Y:S04]  /*2020*/  LDS R8, [R19+0x34] ;  /* 0x0000340013087984 */ /* 0x000ea80000000800 */
[----:B------:R2:W2:Y:S01]  /*2030*/  LDS R7, [R19+0x10] ;  /* 0x0000100013077984 */ /* 0x0004a20000000800 */
[----:B---3--:R-:W-:Y:S01]  /*2040*/  FADD.FTZ R21, R16, R15 ;  /* 0x0000000f10157221 */ /* 0x008fe20000010000 */
[----:B----4-:R-:W-:Y:S01]  /*2050*/  FADD.FTZ R23, R14, R12 ;  /* 0x0000000c0e177221 */ /* 0x010fe20000010000 */
[----:B-----5:R-:W-:-:S04]  /*2060*/  ISETP.NE.AND P1, PT, R17, RZ, PT ;  /* 0x000000ff1100720c */ /* 0x020fc80003f25270 */
[----:B------:R-:W-:Y:S02]  /*2070*/  FSEL R22, R21, R16, !P1 ;  /* 0x0000001015167208 */ /* 0x000fe40004800000 */
[----:B------:R-:W-:-:S03]  /*2080*/  FSEL R24, R23, R14, !P1 ;  /* 0x0000000e17187208 */ /* 0x000fc60004800000 */
[----:B-1----:R-:W-:Y:S02]  /*2090*/  FADD.FTZ R22, R22, R11 ;  /* 0x0000000b16167221 */ /* 0x002fe40000010000 */
[----:B0-----:R-:W-:Y:S01]  /*20a0*/  FADD.FTZ R24, R24, R9 ;  /* 0x0000000918187221 */ /* 0x001fe20000010000 */
[----:B--2---:R-:W-:-:S04]  /*20b0*/  ISETP.NE.AND P2, PT, R10, RZ, PT ;  /* 0x000000ff0a00720c */ /* 0x004fc80003f45270 */
[----:B------:R-:W-:Y:S02]  /*20c0*/  FSEL R21, R22, R11, !P2 ;  /* 0x0000000b16157208 */ /* 0x000fe40005000000 */
[----:B------:R-:W-:-:S03]  /*20d0*/  FSEL R19, R24, R9, !P2 ;  /* 0x0000000918137208 */ /* 0x000fc60005000000 */
[----:B------:R-:W-:Y:S02]  /*20e0*/  FADD.FTZ R21, R21, R4 ;  /* 0x0000000415157221 */ /* 0x000fe40000010000 */
[----:B------:R-:W-:Y:S01]  /*20f0*/  FADD.FTZ R25, R19, R20 ;  /* 0x0000001413197221 */ /* 0x000fe20000010000 */
[----:B------:R-:W-:Y:S02]  /*2100*/  ISETP.NE.AND P3, PT, R8, RZ, PT ;  /* 0x000000ff0800720c */ /* 0x000fe40003f65270 */
[----:B------:R-:W-:Y:S02]  /*2110*/  IADD3 R23, R10, R17, R7 ;  /* 0x000000110a177210 */ /* 0x000fe40007ffe007 */
[----:B------:R-:W-:Y:S02]  /*2120*/  FSEL R21, R21, R4, !P3 ;  /* 0x0000000415157208 */ /* 0x000fe40005800000 */
[----:B------:R-:W-:Y:S02]  /*2130*/  IADD3 R19, R23, R8, RZ ;  /* 0x0000000817137210 */ /* 0x000fe40007ffe0ff */
[----:B------:R-:W-:Y:S01]  /*2140*/  FSEL R22, R25, R20, !P3 ;  /* 0x0000001419167208 */ /* 0x000fe20005800000 */
[----:B------:R-:W-:Y:S06]  /*2150*/  BRA.DIV UR6, `(.L_x_1072) ;  /* 0x0000000a06687947 */ /* 0x000fec000b800000 */
        /* <DEDUP_REMOVED lines=53> */
.L_x_1093:
[----:B------:R-:W-:Y:S01]  /*24b0*/  ISETP.NE.AND P4, PT, R0, RZ, PT ;  /* 0x000000ff0000720c */ /* 0x000fe20003f85270 */
[----:B-1----:R-:W1:Y:S01]  /*24c0*/  S2R R19, SR_TID.X ;  /* 0x0000000000137919 */ /* 0x002e620000002100 */
[----:B------:R-:W-:Y:S02]  /*24d0*/  PLOP3.LUT P0, PT, PT, PT, PT, 0x80, 0x0 ;  /* 0x000000000000781c */ /* 0x000fe40003f0f070 */
[----:B------:R-:W-:-:S09]  /*24e0*/  LEA R0, R3, R6, 0x18 ;  /* 0x0000000603007211 */ /* 0x000fd200078ec0ff */
[----:B------:R-:W-:Y:S02]  /*24f0*/  @P4 ISETP.NE.AND P5, PT, R7, RZ, PT ;  /* 0x000000ff0700420c */ /* 0x000fe40003fa5270 */
[----:B--2---:R-:W-:Y:S02]  /*2500*/  @P4 IADD3 R7, R18, R7, RZ ;  /* 0x0000000712074210 */ /* 0x004fe40007ffe0ff */
[----:B------:R-:W-:-:S03]  /*2510*/  @P4 PLOP3.LUT P0, PT, P5, PT, PT, 0x80, 0x0 ;  /* 0x000000000000481c */ /* 0x000fc60002f0f070 */
[----:B------:R-:W-:-:S10]  /*2520*/  IMAD.IADD R17, R17, 0x1, R7 ;  /* 0x0000000111117824 */ /* 0x000fd400078e0207 */
[----:B---3--:R-:W-:Y:S01]  /*2530*/  @!P0 FADD.FTZ R15, R21, R15 ;  /* 0x0000000f150f8221 */ /* 0x008fe20000010000 */
[----:B0-----:R-:W-:Y:S01]  /*2540*/  @!P0 FADD.FTZ R12, R22, R12 ;  /* 0x0000000c160c8221 */ /* 0x001fe20000010000 */
[----:B-1----:R-:W-:Y:S02]  /*2550*/  IMAD R0, R19, 0x3c, R0 ;  /* 0x0000003c13007824 */ /* 0x002fe400078e0200 */
[----:B------:R-:W-:Y:S01]  /*2560*/  @!P1 FADD.FTZ R16, R16, R15 ;  /* 0x0000000f10109221 */ /* 0x000fe20000010000 */
[----:B------:R-:W-:Y:S01]  /*2570*/  @!P1 FADD.FTZ R14, R14, R12 ;  /* 0x0000000c0e0e9221 */ /* 0x000fe20000010000 */
[----:B------:R-:W-:Y:S02]  /*2580*/  IADD3 R19, R10, R17, RZ ;  /* 0x000000110a137210 */ /* 0x000fe40007ffe0ff */
[----:B------:R-:W-:Y:S01]  /*2590*/  @!P2 FADD.FTZ R11, R11, R16 ;  /* 0x000000100b0ba221 */ /* 0x000fe20000010000 */
[----:B------:R-:W-:Y:S01]  /*25a0*/  @!P2 FADD.FTZ R9, R9, R14 ;  /* 0x0000000e0909a221 */ /* 0x000fe20000010000 */
[----:B------:R-:W-:Y:S01]  /*25b0*/  IADD3 R8, R8, R19, RZ ;  /* 0x0000001308087210 */ /* 0x000fe20007ffe0ff */
[----:B------:R2:W-:Y:S01]  /*25c0*/  STS [R0+0x10], R7 ;  /* 0x0000100700007388 */ /* 0x0005e20000000800 */
[----:B------:R-:W-:Y:S01]  /*25d0*/  @!P3 FADD.FTZ R4, R4, R11 ;  /* 0x0000000b0404b221 */ /* 0x000fe20000010000 */
[----:B------:R-:W-:-:S02]  /*25e0*/  @!P3 FADD.FTZ R20, R20, R9 ;  /* 0x000000091414b221 */ /* 0x000fc40000010000 */
        /* <DEDUP_REMOVED lines=11> */
.L_x_1071:
[----:B--2---:R-:W2:Y:S01]  /*26a0*/  S2R R0, SR_TID.X ;  /* 0x0000000000007919 */ /* 0x004ea20000002100 */
[----:B0-----:R-:W0:Y:S01]  /*26b0*/  LDC R7, c[0x0][0x2b4] ;  /* 0x0000ad00ff077b82 */ /* 0x001e220000000800 */
[----:B------:R-:W-:Y:S01]  /*26c0*/  LEA R9, R3, R6, 0x18 ;  /* 0x0000000603097211 */ /* 0x000fe200078ec0ff */
[----:B------:R-:W-:Y:S05]  /*26d0*/  WARPSYNC.ALL ;  /* 0x0000000000007948 */ /* 0x000fea0003800000 */
[----:B------:R-:W3:Y:S01]  /*26e0*/  S2R R14, SR_TID.X ;  /* 0x00000000000e7919 */ /* 0x000ee20000002100 */
[----:B--2---:R-:W-:Y:S01]  /*26f0*/  LEA.HI R4, R0, R0, RZ, 0x1e ;  /* 0x0000000000047211 */ /* 0x004fe200078ff0ff */
[----:B0-----:R-:W-:-:S04]  /*2700*/  IMAD R0, R2, R7, RZ ;  /* 0x0000000702007224 */ /* 0x001fc800078e02ff */
[----:B------:R-:W-:Y:S01]  /*2710*/  IMAD R15, R4, 0xc, R9 ;  /* 0x0000000c040f7824 */ /* 0x000fe200078e0209 */
[----:B---3--:R-:W-:Y:S01]  /*2720*/  LEA R0, R14, -R0, 0x1 ;  /* 0x800000000e007211 */ /* 0x008fe200078e08ff */
[----:B------:R-:W-:Y:S01]  /*2730*/  BAR.SYNC.DEFER_BLOCKING 0x0 ;  /* 0x0000000000007b1d */ /* 0x000fe20000010000 */
[----:B------:R-:W-:-:S05]  /*2740*/  VIADD R7, R7, 0xfffffffe ;  /* 0xfffffffe07077836 */ /* 0x000fca0000000000 */
[----:B------:R-:W-:Y:S02]  /*2750*/  ISETP.NE.AND P2, PT, R0, R7, PT ;  /* 0x000000070000720c */ /* 0x000fe40003f45270 */
[----:B------:R-:W0:Y:S01]  /*2760*/  S2UR UR6, SR_CTAID.X ;  /* 0x00000000000679c3 */ /* 0x000e220000002500 */
[----:B------:R-:W-:Y:S01]  /*2770*/  ULDC UR8, c[0x0][0x2a0] ;  /* 0x0000a80000087ab9 */ /* 0x000fe20000000800 */
[----:B------:R-:W-:Y:S01]  /*2780*/  ULDC.64 UR10, c[0x0][0x288] ;  /* 0x0000a200000a7ab9 */ /* 0x000fe20000000a00 */
[----:B------:R-:W-:Y:S05]  /*2790*/  BSSY B0, `(.L_x_1073) ;  /* 0x0000020000007945 */ /* 0x000fea0003800000 */
[----:B------:R-:W0:Y:S03]  /*27a0*/  LDC R11, c[0x0][0x2b0] ;  /* 0x0000ac00ff0b7b82 */ /* 0x000e260000000800 */
[----:B------:R-:W-:-:S05]  /*27b0*/  @!P2 IADD3 R4, R6, 0x7a0, RZ ;  /* 0x000007a00604a810 */ /* 0x000fca0007ffe0ff */
        /* <DEDUP_REMOVED lines=16> */
[----:B------:R-:W2:Y:S03]  /*28c0*/  S2R R2, SR_CTAID.Z ;  /* 0x0000000000027919 */ /* 0x000ea60000002700 */
[----:B------:R-:W-:Y:S02]  /*28d0*/  LEA R3, R3, R6, 0x18 ;  /* 0x0000000603037211 */ /* 0x000fe400078ec0ff */
[----:B0-----:R-:W0:Y:S03]  /*28e0*/  LDC.64 R6, c[0x0][0x268] ;  /* 0x00009a00ff067b82 */ /* 0x001e260000000a00 */
[----:B------:R-:W-:-:S05]  /*28f0*/  IMAD R4, R14, 0x8, R3 ;  /* 0x000000080e047824 */ /* 0x000fca00078e0203 */
[----:B------:R-:W3:Y:S01]  /*2900*/  LDS.64 R8, [R4] ;  /* 0x0000000004087984 */ /* 0x000ee20000000a00 */
[----:B--2---:R-:W-:-:S04]  /*2910*/  SHF.L.U32 R3, R2, 0x1, RZ ;  /* 0x0000000102037819 */ /* 0x004fc800000006ff */
[C---:B------:R-:W-:Y:S01]  /*2920*/  IADD3 R11, R3.reuse, 0x1, RZ ;  /* 0x00000001030b7810 */ /* 0x040fe20007ffe0ff */
[----:B------:R-:W-:-:S04]  /*2930*/  IMAD R3, R3, UR8, R10 ;  /* 0x0000000803037c24 */ /* 0x000fc8000f8e020a */
[----:B------:R-:W-:Y:S02]  /*2940*/  IMAD R11, R11, UR8, R10 ;  /* 0x000000080b0b7c24 */ /* 0x000fe4000f8e020a */
[----:B0-----:R-:W-:-:S04]  /*2950*/  IMAD.WIDE R2, R3, 0x4, R6 ;  /* 0x0000000403027825 */ /* 0x001fc800078e0206 */
[----:B------:R-:W-:Y:S01]  /*2960*/  IMAD.WIDE R6, R11, 0x4, R6 ;  /* 0x000000040b067825 */ /* 0x000fe200078e0206 */
[----:B---3--:R2:W-:Y:S04]  /*2970*/  REDG.E.ADD.F32.FTZ.RN.STRONG.GPU desc[UR4][R2.64], R8 ;  /* 0x00000008020079a6 */ /* 0x0085e8000c10f384 */
[----:B------:R2:W-:Y:S02]  /*2980*/  REDG.E.ADD.F32.FTZ.RN.STRONG.GPU desc[UR4][R6.64], R9 ;  /* 0x00000009060079a6 */ /* 0x0005e4000c10f384 */
.L_x_1074:
[----:B------:R-:W-:Y:S05]  /*2990*/  BSYNC B0 ;  /* 0x0000000000007941 */ /* 0x000fea0003800000 */
.L_x_1073:
[----:B------:R-:W-:Y:S05]  /*29a0*/  @P1 EXIT ;  /* 0x000000000000194d */ /* 0x000fea0003800000 */
[----:B--2---:R-:W2:Y:S01]  /*29b0*/  LDC R2, c[0x0][0x270] ;  /* 0x00009c00ff027b82 */ /* 0x004ea20000000800 */
[----:B------:R-:W-:-:S07]  /*29c0*/  ULDC.64 UR6, c[0x0][0x268] ;  /* 0x00009a0000067ab9 */ /* 0x000fce0000000a00 */
[----:B0-----:R-:W0:Y:S01]  /*29d0*/  LDC R9, c[0x0][RZ] ;  /* 0x00000000ff097b82 */ /* 0x001e220000000800 */
        /* <DEDUP_REMOVED lines=18> */
.L_x_1072:
[----:B------:R-:W-:Y:S01]  /*2b00*/  HFMA2.MMA R27, -RZ, RZ, 0, 5.9604644775390625e-08 ;  /* 0x00000001ff1b7435 */ /* 0x000fe200000001ff */
[----:B------:R-:W-:Y:S01]  /*2b10*/  IMAD.MOV.U32 R30, RZ, RZ, R19 ;  /* 0x000000ffff1e7224 */ /* 0x000fe200078e0013 */
[----:B------:R-:W-:Y:S02]  /*2b20*/  MOV R32, RZ ;  /* 0x000000ff00207202 */ /* 0x000fe40000000f00 */
[----:B------:R-:W-:Y:S02]  /*2b30*/  MOV R25, 0xffffffff ;  /* 0xffffffff00197802 */ /* 0x000fe40000000f00 */
[----:B------:R-:W-:Y:S02]  /*2b40*/  ISETP.GE.AND P5, PT, R18, 0x1, PT ;  /* 0x000000011200780c */ /* 0x000fe40003fa6270 */
[----:B------:R-:W-:-:S13]  /*2b50*/  ISETP.NE.AND P4, PT, R19, RZ, PT ;  /* 0x000000ff1300720c */ /* 0x000fda0003f85270 */
[----:B------:R-:W-:Y:S05]  /*2b60*/  WARPSYNC.COLLECTIVE R25, `(.L_x_1075) ;  /* 0x0000000019087348 */ /* 0x000fea0003c00000 */
[----:B------:R0:W1:Y:S02]  /*2b70*/  SHFL.UP P0, R23, R30, R27, R32 ;  /* 0x0400001b1e177389 */ /* 0x0000640000000020 */
[----:B01----:R-:W-:Y:S01]  /*2b80*/  ENDCOLLECTIVE ;  /* 0x000000000000791b */ /* 0x003fe20003800000 */
.L_x_1075:
[----:B------:R-:W-:Y:S01]  /*2b90*/  MOV R30, R21 ;  /* 0x00000015001e7202 */ /* 0x000fe20000000f00 */
[----:B------:R-:W-:-:S07]  /*2ba0*/  IMAD.MOV.U32 R24, RZ, RZ, R23 ;  /* 0x000000ffff187224 */ /* 0x000fce00078e0017 */
[----:B------:R-:W-:Y:S05]  /*2bb0*/  WARPSYNC.COLLECTIVE R25, `(.L_x_1076) ;  /* 0x0000000019087348 */ /* 0x000fea0003c00000 */
[----:B------:R0:W1:Y:S02]  /*2bc0*/  SHFL.UP P0, R23, R30, R27, R32 ;  /* 0x0400001b1e177389 */ /* 0x0000640000000020 */
[----:B01----:R-:W-:Y:S01]  /*2bd0*/  ENDCOLLECTIVE ;  /* 0x000000000000791b */ /* 0x003fe20003800000 */
.L_x_1076:
[----:B------:R-:W-:Y:S01]  /*2be0*/  @P5 IMAD.IADD R19, R19, 0x1, R24 ;  /* 0x0000000113135824 */ /* 0x000fe200078e0218 */
[----:B------:R-:W-:Y:S02]  /*2bf0*/  MOV R30, R22 ;  /* 0x00000016001e7202 */ /* 0x000fe40000000f00 */
[----:B------:R-:W-:-:S07]  /*2c00*/  MOV R26, R23 ;  /* 0x00000017001a7202 */ /* 0x000fce0000000f00 */
[----:B------:R-:W-:Y:S05]  /*2c10*/  WARPSYNC.COLLECTIVE R25, `(.L_x_1077) ;  /* 0x0000000019087348 */ /* 0x000fea0003c00000 */
[----:B------:R0:W1:Y:S02]  /*2c20*/  SHFL.UP P0, R23, R30, R27, R32 ;  /* 0x0400001b1e177389 */ /* 0x0000640000000020 */
[----:B01----:R-:W-:Y:S01]  /*2c30*/  ENDCOLLECTIVE ;  /* 0x000000000000791b */ /* 0x003fe20003800000 */
.L_x_1077:
[----:B------:R-:W-:-:S05]  /*2c40*/  FADD.FTZ R26, R21, R26 ;  /* 0x0000001a151a7221 */ /* 0x000fca0000010000 */
[----:B------:R-:W-:Y:S01]  /*2c50*/  @P5 FSEL R21, R26, R21, !P4 ;  /* 0x000000151a155208 */ /* 0x000fe20006000000 */
[----:B------:R-:W-:Y:S01]  /*2c60*/  HFMA2.MMA R27, -RZ, RZ, 0, 1.1920928955078125e-07 ;  /* 0x00000002ff1b7435 */ /* 0x000fe200000001ff */
[----:B------:R-:W-:Y:S01]  /*2c70*/  MOV R30, R19 ;  /* 0x00000013001e7202 */ /* 0x000fe20000000f00 */
[----:B------:R-:W-:-:S05]  /*2c80*/  FADD.FTZ R23, R22, R23 ;  /* 0x0000001716177221 */ /* 0x000fca0000010000 */
[----:B------:R-:W-:-:S07]  /*2c90*/  @P5 FSEL R22, R23, R22, !P4 ;  /* 0x0000001617165208 */ /* 0x000fce0006000000 */
[----:B------:R-:W-:Y:S05]  /*2ca0*/  WARPSYNC.COLLECTIVE R25, `(.L_x_1078) ;  /* 0x0000000019087348 */ /* 0x000fea0003c00000 */
[----:B------:R0:W1:Y:S02]  /*2cb0*/  SHFL.UP P0, R23, R30, R27, R32 ;  /* 0x0400001b1e177389 */ /* 0x0000640000000020 */
[----:B01----:R-:W-:Y:S01]  /*2cc0*/  ENDCOLLECTIVE ;  /* 0x000000000000791b */ /* 0x003fe20003800000 */
.L_x_1078:
[----:B------:R-:W-:Y:S02]  /*2cd0*/  ISETP.GE.AND P5, PT, R18, 0x2, PT ;  /* 0x000000021200780c */ /* 0x000fe40003fa6270 */
[----:B------:R-:W-:Y:S01]  /*2ce0*/  ISETP.NE.AND P4, PT, R19, RZ, PT ;  /* 0x000000ff1300720c */ /* 0x000fe20003f85270 */
[----:B------:R-:W-:Y:S01]  /*2cf0*/  IMAD.MOV.U32 R30, RZ, RZ, R21 ;  /* 0x000000ffff1e7224 */ /* 0x000fe200078e0015 */
[----:B------:R-:W-:-:S11]  /*2d00*/  MOV R24, R23 ;  /* 0x0000001700187202 */ /* 0x000fd60000000f00 */
[----:B------:R-:W-:Y:S05]  /*2d10*/  WARPSYNC.COLLECTIVE R25, `(.L_x_1079) ;  /* 0x0000000019087348 */ /* 0x000fea0003c00000 */
[----:B------:R0:W1:Y:S02]  /*2d20*/  SHFL.UP P0, R23, R30, R27, R32 ;  /* 0x0400001b1e177389 */ /* 0x0000640000000020 */
[----:B01----:R-:W-:Y:S01]  /*2d30*/  ENDCOLLECTIVE ;  /* 0x000000000000791b */ /* 0x003fe20003800000 */
.L_x_1079:
[----:B------:R-:W-:Y:S02]  /*2d40*/  @P5 IADD3 R19, R19, R24, RZ ;  /* 0x0000001813135210 */ /* 0x000fe40007ffe0ff */
[----:B------:R-:W-:Y:S02]  /*2d50*/  MOV R30, R22 ;  /* 0x00000016001e7202 */ /* 0x000fe40000000f00 */
[----:B------:R-:W-:-:S07]  /*2d60*/  MOV R26, R23 ;  /* 0x00000017001a7202 */ /* 0x000fce0000000f00 */
[----:B------:R-:W-:Y:S05]  /*2d70*/  WARPSYNC.COLLECTIVE R25, `(.L_x_1080) ;  /* 0x0000000019087348 */ /* 0x000fea0003c00000 */
[----:B------:R0:W1:Y:S02]  /*2d80*/  SHFL.UP P0, R23, R30, R27, R32 ;  /* 0x0400001b1e177389 */ /* 0x0000640000000020 */
[----:B01----:R-:W-:Y:S01]  /*2d90*/  ENDCOLLECTIVE ;  /* 0x000000000000791b */ /* 0x003fe20003800000 */
.L_x_1080:
[----:B------:R-:W-:-:S05]  /*2da0*/  FADD.FTZ R26, R21, R26 ;  /* 0x0000001a151a7221 */ /* 0x000fca0000010000 */
[----:B------:R-:W-:Y:S01]  /*2db0*/  @P5 FSEL R21, R26, R21, !P4 ;  /* 0x000000151a155208 */ /* 0x000fe20006000000 */
[----:B------:R-:W-:Y:S01]  /*2dc0*/  HFMA2.MMA R27, -RZ, RZ, 0, 2.384185791015625e-07 ;  /* 0x00000004ff1b7435 */ /* 0x000fe200000001ff */
[----:B------:R-:W-:Y:S02]  /*2dd0*/  IMAD.MOV.U32 R30, RZ, RZ, R19 ;  /* 0x000000ffff1e7224 */ /* 0x000fe400078e0013 */
[----:B------:R-:W-:-:S05]  /*2de0*/  FADD.FTZ R23, R22, R23 ;  /* 0x0000001716177221 */ /* 0x000fca0000010000 */
[----:B------:R-:W-:-:S07]  /*2df0*/  @P5 FSEL R22, R23, R22, !P4 ;  /* 0x0000001617165208 */ /* 0x000fce0006000000 */
[----:B------:R-:W-:Y:S05]  /*2e00*/  WARPSYNC.COLLECTIVE R25, `(.L_x_1081) ;  /* 0x0000000019087348 */ /* 0x000fea0003c00000 */
[----:B------:R0:W1:Y:S02]  /*2e10*/  SHFL.UP P0, R23, R30, R27, R32 ;  /* 0x0400001b1e177389 */ /* 0x0000640000000020 */
[----:B01----:R-:W-:Y:S01]  /*2e20*/  ENDCOLLECTIVE ;  /* 0x000000000000791b */ /* 0x003fe20003800000 */
.L_x_1081:
[----:B------:R-:W-:Y:S02]  /*2e30*/  ISETP.GE.AND P5, PT, R18, 0x4, PT ;  /* 0x000000041200780c */ /* 0x000fe40003fa6270 */
[----:B------:R-:W-:Y:S02]  /*2e40*/  ISETP.NE.AND P4, PT, R19, RZ, PT ;  /* 0x000000ff1300720c */ /* 0x000fe40003f85270 */
[----:B------:R-:W-:Y:S02]  /*2e50*/  MOV R30, R21 ;  /* 0x00000015001e7202 */ /* 0x000fe40000000f00 */
[----:B------:R-:W-:-:S09]  /*2e60*/  MOV R24, R23 ;  /* 0x0000001700187202 */ /* 0x000fd20000000f00 */
[----:B------:R-:W-:Y:S05]  /*2e70*/  WARPSYNC.COLLECTIVE R25, `(.L_x_1082) ;  /* 0x0000000019087348 */ /* 0x000fea0003c00000 */
[----:B------:R0:W1:Y:S02]  /*2e80*/  SHFL.UP P0, R23, R30, R27, R32 ;  /* 0x0400001b1e177389 */ /* 0x0000640000000020 */
[----:B01----:R-:W-:Y:S01]  /*2e90*/  ENDCOLLECTIVE ;  /* 0x000000000000791b */ /* 0x003fe20003800000 */
.L_x_1082:
[----:B------:R-:W-:Y:S02]  /*2ea0*/  @P5 IADD3 R19, R19, R24, RZ ;  /* 0x0000001813135210 */ /* 0x000fe40007ffe0ff */
[----:B------:R-:W-:Y:S01]  /*2eb0*/  MOV R30, R22 ;  /* 0x00000016001e7202 */ /* 0x000fe20000000f00 */
[----:B------:R-:W-:-:S07]  /*2ec0*/  IMAD.MOV.U32 R26, RZ, RZ, R23 ;  /* 0x000000ffff1a7224 */ /* 0x000fce00078e0017 */
[----:B------:R-:W-:Y:S05]  /*2ed0*/  WARPSYNC.COLLECTIVE R25, `(.L_x_1083) ;  /* 0x0000000019087348 */ /* 0x000fea0003c00000 */
[----:B------:R0:W1:Y:S02]  /*2ee0*/  SHFL.UP P0, R23, R30, R27, R32 ;  /* 0x0400001b1e177389 */ /* 0x0000640000000020 */
[----:B01----:R-:W-:Y:S01]  /*2ef0*/  ENDCOLLECTIVE ;  /* 0x000000000000791b */ /* 0x003fe20003800000 */
.L_x_1083:
[----:B------:R-:W-:-:S05]  /*2f00*/  FADD.FTZ R26, R21, R26 ;  /* 0x0000001a151a7221 */ /* 0x000fca0000010000 */
[----:B------:R-:W-:Y:S02]  /*2f10*/  @P5 FSEL R21, R26, R21, !P4 ;  /* 0x000000151a155208 */ /* 0x000fe40006000000 */
[----:B------:R-:W-:Y:S01]  /*2f20*/  MOV R30, R19 ;  /* 0x00000013001e7202 */ /* 0x000fe20000000f00 */
[----:B------:R-:W-:Y:S02]  /*2f30*/  IMAD.MOV.U32 R27, RZ, RZ, 0x8 ;  /* 0x00000008ff1b7424 */ /* 0x000fe400078e00ff */
[----:B------:R-:W-:-:S05]  /*2f40*/  FADD.FTZ R23, R22, R23 ;  /* 0x0000001716177221 */ /* 0x000fca0000010000 */
[----:B------:R-:W-:-:S07]  /*2f50*/  @P5 FSEL R22, R23, R22, !P4 ;  /* 0x0000001617165208 */ /* 0x000fce0006000000 */
[----:B------:R-:W-:Y:S05]  /*2f60*/  WARPSYNC.COLLECTIVE R25, `(.L_x_1084) ;  /* 0x0000000019087348 */ /* 0x000fea0003c00000 */
[----:B------:R0:W1:Y:S02]  /*2f70*/  SHFL.UP P0, R23, R30, R27, R32 ;  /* 0x0400001b1e177389 */ /* 0x0000640000000020 */
[----:B01----:R-:W-:Y:S01]  /*2f80*/  ENDCOLLECTIVE ;  /* 0x000000000000791b */ /* 0x003fe20003800000 */
.L_x_1084:
[----:B------:R-:W-:Y:S02]  /*2f90*/  ISETP.GE.AND P5, PT, R18, 0x8, PT ;  /* 0x000000081200780c */ /* 0x000fe40003fa6270 */
[----:B------:R-:W-:Y:S02]  /*2fa0*/  ISETP.NE.AND P4, PT, R19, RZ, PT ;  /* 0x000000ff1300720c */ /* 0x000fe40003f85270 */
[----:B------:R-:W-:Y:S02]  /*2fb0*/  MOV R30, R21 ;  /* 0x00000015001e7202 */ /* 0x000fe40000000f00 */
[----:B------:R-:W-:-:S09]  /*2fc0*/  MOV R24, R23 ;  /* 0x0000001700187202 */ /* 0x000fd20000000f00 */
[----:B------:R-:W-:Y:S05]  /*2fd0*/  WARPSYNC.COLLECTIVE R25, `(.L_x_1085) ;  /* 0x0000000019087348 */ /* 0x000fea0003c00000 */
[----:B------:R0:W1:Y:S02]  /*2fe0*/  SHFL.UP P0, R23, R30, R27, R32 ;  /* 0x0400001b1e177389 */ /* 0x0000640000000020 */
[----:B01----:R-:W-:Y:S01]  /*2ff0*/  ENDCOLLECTIVE ;  /* 0x000000000000791b */ /* 0x003fe20003800000 */
.L_x_1085:
[----:B------:R-:W-:Y:S01]  /*3000*/  @P5 IADD3 R19, R19, R24, RZ ;  /* 0x0000001813135210 */ /* 0x000fe20007ffe0ff */
[----:B------:R-:W-:Y:S01]  /*3010*/  IMAD.MOV.U32 R30, RZ, RZ, R22 ;  /* 0x000000ffff1e7224 */ /* 0x000fe200078e0016 */
[----:B------:R-:W-:-:S07]  /*3020*/  MOV R26, R23 ;  /* 0x00000017001a7202 */ /* 0x000fce0000000f00 */
[----:B------:R-:W-:Y:S05]  /*3030*/  WARPSYNC.COLLECTIVE R25, `(.L_x_1086) ;  /* 0x0000000019087348 */ /* 0x000fea0003c00000 */
[----:B------:R0:W1:Y:S02]  /*3040*/  SHFL.UP P0, R23, R30, R27, R32 ;  /* 0x0400001b1e177389 */ /* 0x0000640000000020 */
[----:B01----:R-:W-:Y:S01]  /*3050*/  ENDCOLLECTIVE ;  /* 0x000000000000791b */ /* 0x003fe20003800000 */
.L_x_1086:
[----:B------:R-:W-:-:S05]  /*3060*/  FADD.FTZ R26, R21, R26 ;  /* 0x0000001a151a7221 */ /* 0x000fca0000010000 */
[----:B------:R-:W-:Y:S01]  /*3070*/  @P5 FSEL R21, R26, R21, !P4 ;  /* 0x000000151a155208 */ /* 0x000fe20006000000 */
[----:B------:R-:W-:Y:S01]  /*3080*/  HFMA2.MMA R27, -RZ, RZ, 0, 9.5367431640625e-07 ;  /* 0x00000010ff1b7435 */ /* 0x000fe200000001ff */
[----:B------:R-:W-:Y:S01]  /*3090*/  MOV R30, R19 ;  /* 0x00000013001e7202 */ /* 0x000fe20000000f00 */
[----:B------:R-:W-:-:S05]  /*30a0*/  FADD.FTZ R23, R22, R23 ;  /* 0x0000001716177221 */ /* 0x000fca0000010000 */
[----:B------:R-:W-:-:S07]  /*30b0*/  @P5 FSEL R22, R23, R22, !P4 ;  /* 0x0000001617165208 */ /* 0x000fce0006000000 */
[----:B------:R-:W-:Y:S05]  /*30c0*/  WARPSYNC.COLLECTIVE R25, `(.L_x_1087) ;  /* 0x0000000019087348 */ /* 0x000fea0003c00000 */
[----:B------:R0:W1:Y:S02]  /*30d0*/  SHFL.UP P0, R23, R30, R27, R32 ;  /* 0x0400001b1e177389 */ /* 0x0000640000000020 */
[----:B01----:R-:W-:Y:S01]  /*30e0*/  ENDCOLLECTIVE ;  /* 0x000000000000791b */ /* 0x003fe20003800000 */
.L_x_1087:
[----:B------:R-:W-:Y:S02]  /*30f0*/  ISETP.GE.AND P4, PT, R18, 0x10, PT ;  /* 0x000000101200780c */ /* 0x000fe40003f86270 */
[----:B------:R-:W-:Y:S01]  /*3100*/  MOV R30, R21 ;  /* 0x00000015001e7202 */ /* 0x000fe20000000f00 */
[----:B------:R-:W-:-:S10]  /*3110*/  IMAD.MOV.U32 R24, RZ, RZ, R23 ;  /* 0x000000ffff187224 */ /* 0x000fd400078e0017 */
[----:B------:R-:W-:Y:S05]  /*3120*/  WARPSYNC.COLLECTIVE R25, `(.L_x_1088) ;  /* 0x0000000019087348 */ /* 0x000fea0003c00000 */
[----:B------:R0:W1:Y:S02]  /*3130*/  SHFL.UP P0, R23, R30, R27, R32 ;  /* 0x0400001b1e177389 */ /* 0x0000640000000020 */
[----:B01----:R-:W-:Y:S01]  /*3140*/  ENDCOLLECTIVE ;  /* 0x000000000000791b */ /* 0x003fe20003800000 */
.L_x_1088:
[----:B------:R-:W-:Y:S02]  /*3150*/  MOV R30, R22 ;  /* 0x00000016001e7202 */ /* 0x000fe40000000f00 */
[----:B------:R-:W-:-:S07]  /*3160*/  MOV R26, R23 ;  /* 0x00000017001a7202 */ /* 0x000fce0000000f00 */
[----:B------:R-:W-:Y:S05]  /*3170*/  WARPSYNC.COLLECTIVE R25, `(.L_x_1089) ;  /* 0x0000000019087348 */ /* 0x000fea0003c00000 */
[----:B------:R0:W1:Y:S02]  /*3180*/  SHFL.UP P0, R23, R30, R27, R32 ;  /* 0x0400001b1e177389 */ /* 0x0000640000000020 */
[----:B01----:R-:W-:Y:S01]  /*3190*/  ENDCOLLECTIVE ;  /* 0x000000000000791b */ /* 0x003fe20003800000 */
.L_x_1089:
[----:B------:R-:W-:Y:S01]  /*31a0*/  FADD.FTZ R26, R21, R26 ;  /* 0x0000001a151a7221 */ /* 0x000fe20000010000 */
[----:B------:R-:W-:Y:S01]  /*31b0*/  HFMA2.MMA R27, -RZ, RZ, 0, 5.9604644775390625e-08 ;  /* 0x00000001ff1b7435 */ /* 0x000fe200000001ff */
[C---:B------:R-:W-:Y:S01]  /*31c0*/  ISETP.NE.AND P0, PT, R19.reuse, RZ, PT ;  /* 0x000000ff1300720c */ /* 0x040fe20003f05270 */
[----:B------:R-:W-:Y:S02]  /*31d0*/  @P4 IMAD.IADD R19, R19, 0x1, R24 ;  /* 0x0000000113134824 */ /* 0x000fe400078e0218 */
[----:B------:R-:W-:Y:S01]  /*31e0*/  FADD.FTZ R23, R22, R23 ;  /* 0x0000001716177221 */ /* 0x000fe20000010000 */
[----:B------:R-:W-:Y:S02]  /*31f0*/  @P4 FSEL R21, R26, R21, !P0 ;  /* 0x000000151a154208 */ /* 0x000fe40004000000 */
[----:B------:R-:W-:Y:S02]  /*3200*/  MOV R30, R19 ;  /* 0x00000013001e7202 */ /* 0x000fe40000000f00 */
[----:B------:R-:W-:-:S07]  /*3210*/  @P4 FSEL R22, R23, R22, !P0 ;  /* 0x0000001617164208 */ /* 0x000fce0004000000 */
[----:B------:R-:W-:Y:S05]  /*3220*/  WARPSYNC.COLLECTIVE R25, `(.L_x_1090) ;  /* 0x0000000019087348 */ /* 0x000fea0003c00000 */
[----:B------:R0:W1:Y:S02]  /*3230*/  SHFL.UP P0, R23, R30, R27, R32 ;  /* 0x0400001b1e177389 */ /* 0x0000640000000020 */
[----:B01----:R-:W-:Y:S01]  /*3240*/  ENDCOLLECTIVE ;  /* 0x000000000000791b */ /* 0x003fe20003800000 */
.L_x_1090:
[----:B------:R-:W-:Y:S01]  /*3250*/  IMAD.MOV.U32 R30, RZ, RZ, R21 ;  /* 0x000000ffff1e7224 */ /* 0x000fe200078e0015 */
[----:B------:R-:W-:-:S07]  /*3260*/  MOV R18, R23 ;  /* 0x0000001700127202 */ /* 0x000fce0000000f00 */
[----:B------:R-:W-:Y:S05]  /*3270*/  WARPSYNC.COLLECTIVE R25, `(.L_x_1091) ;  /* 0x0000000019087348 */ /* 0x000fea0003c00000 */
[----:B------:R0:W1:Y:S02]  /*3280*/  SHFL.UP P0, R23, R30, R27, R32 ;  /* 0x0400001b1e177389 */ /* 0x0000640000000020 */
[----:B01----:R-:W-:Y:S01]  /*3290*/  ENDCOLLECTIVE ;  /* 0x000000000000791b */ /* 0x003fe20003800000 */
.L_x_1091:
[----:B------:R-:W-:Y:S02]  /*32a0*/  MOV R30, R22 ;  /* 0x00000016001e7202 */ /* 0x000fe40000000f00 */
[----:B------:R-:W-:-:S07]  /*32b0*/  MOV R21, R23 ;  /* 0x0000001700157202 */ /* 0x000fce0000000f00 */
[----:B------:R-:W-:Y:S05]  /*32c0*/  WARPSYNC.COLLECTIVE R25, `(.L_x_1092) ;  /* 0x0000000019087348 */ /* 0x000fea0003c00000 */
[----:B------:R0:W1:Y:S02]  /*32d0*/  SHFL.UP P0, R23, R30, R27, R32 ;  /* 0x0400001b1e177389 */ /* 0x0000640000000020 */
[----:B01----:R-:W-:Y:S01]  /*32e0*/  ENDCOLLECTIVE ;  /* 0x000000000000791b */ /* 0x003fe20003800000 */
.L_x_1092:
[----:B------:R-:W-:Y:S01]  /*32f0*/  MOV R22, R23 ;  /* 0x0000001700167202 */ /* 0x000fe20000000f00 */
[----:B------:R-:W-:Y:S06]  /*3300*/  BRA `(.L_x_1093) ;  /* 0xfffffff000687947 */ /* 0x000fec000383ffff */
.L_x_1094:
        /* <DEDUP_REMOVED lines=15> */
.L_x_4473:


//--------------------- .text._Z30group_norm_nhwc_bwd_sum_kernelI11Fp32IOFp32WLi192EEv26Group_norm_nhwc_bwd_params --------------------------
	.section	.text._Z30group_norm_nhwc_bwd_sum_kernelI11Fp32IOFp32WLi192EEv26Group_norm_nhwc_bwd_params,"ax",@progbits
	.align	128
        .global         _Z30group_norm_nhwc_bwd_sum_kernelI11Fp32IOFp32WLi192EEv26Group_norm_nhwc_bwd_params
        .type           _Z30group_norm_nhwc_bwd_sum_kernelI11Fp32IOFp32WLi192EEv26Group_norm_nhwc_bwd_params,@function
        .size           _Z30group_norm_nhwc_bwd_sum_kernelI11Fp32IOFp32WLi192EEv26Group_norm_nhwc_bwd_params,(.L_x_4474 - _Z30group_norm_nhwc_bwd_sum_kernelI11Fp32IOFp32WLi192EEv26Group_norm_nhwc_bwd_params)
        .other          _Z30group_norm_nhwc_bwd_sum_kernelI11Fp32IOFp32WLi192EEv26Group_norm_nhwc_bwd_params,@"STO_CUDA_ENTRY STV_DEFAULT"
_Z30group_norm_nhwc_bwd_sum_kernelI11Fp32IOFp32WLi192EEv26Group_norm_nhwc_bwd_params:
.text._Z30group_norm_nhwc_bwd_sum_kernelI11Fp32IOFp32WLi192EEv26Group_norm_nhwc_bwd_params:
        /* <DEDUP_REMOVED lines=69> */
.L_x_1096:
[----:B------:R-:W-:Y:S05]  /*0450*/  BSYNC B0 ;  /* 0x0000000000007941 */ /* 0x000fea0003800000 */
.L_x_1095:
        /* <DEDUP_REMOVED lines=17> */
[----:B------:R-:W-:Y:S01]  /*0570*/  @P3 VIADD R13, R13, 0x1 ;  /* 0x000000010d0d3836 */ /* 0x000fe20000000000 */
[----:B------:R-:W-:Y:S02]  /*0580*/  ISETP.LT.AND.EX P1, PT, R2, R9, PT, P1 ;  /* 0x000000090200720c */ /* 0x000fe40003f21310 */
[----:B------:R-:W-:Y:S01]  /*0590*/  MOV R2, 0x3f800000 ;  /* 0x3f80000000027802 */ /* 0x000fe20000000f00 */
[----:B--2---:R-:W-:Y:S01]  /*05a0*/  @P2 FADD.FTZ R12, R15, R12 ;  /* 0x0000000c0f0c2221 */ /* 0x004fe20000010000 */
[----:B------:R-:W-:Y:S01]  /*05b0*/  SEL R3, R3, R8, P1 ;  /* 0x0000000803037207 */ /* 0x000fe20000800000 */
[----:B------:R-:W-:Y:S01]  /*05c0*/  HFMA2.MMA R15, -RZ, RZ, 0, 0 ;  /* 0x00000000ff0f7435 */ /* 0x000fe200000001ff */
[----:B------:R-:W-:Y:S02]  /*05d0*/  SEL R0, R0, R13, !P4 ;  /* 0x0000000d00007207 */ /* 0x000fe40006000000 */
[----:B------:R-:W-:Y:S01]  /*05e0*/  ISETP.GE.AND P1, PT, R22, R3, PT ;  /* 0x000000031600720c */ /* 0x000fe20003f26270 */
[----:B------:R0:W1:Y:S01]  /*05f0*/  @P2 MUFU.RSQ R2, R12 ;  /* 0x0000000c00022308 */ /* 0x0000620000001400 */
[----:B------:R-:W-:-:S05]  /*0600*/  IADD3 R8, -R0, RZ, RZ ;  /* 0x000000ff00087210 */ /* 0x000fca0007ffe1ff */
[----:B------:R-:W-:Y:S01]  /*0610*/  IMAD R4, R5, R8, R4 ;  /* 0x0000000805047224 */ /* 0x000fe200078e0204 */
[----:B------:R-:W-:Y:S01]  /*0620*/  CS2R R8, SRZ ;  /* 0x0000000000087805 */ /* 0x000fe2000001ff00 */
[----:B------:R-:W-:-:S04]  /*0630*/  IMAD.MOV.U32 R5, RZ, RZ, RZ ;  /* 0x000000ffff057224 */ /* 0x000fc800078e00ff */
[----:B0-----:R-:W-:Y:S05]  /*0640*/  @P1 BRA `(.L_x_1097) ;  /* 0x0000001800001947 */ /* 0x001fea0003800000 */
[----:B------:R-:W0:Y:S01]  /*0650*/  LDC.64 R32, c[0x0][0x298] ;  /* 0x0000a600ff207b82 */ /* 0x000e220000000a00 */
[----:B------:R-:W-:Y:S01]  /*0660*/  USHF.R.S32.HI UR7, URZ, 0x1f, UR6 ;  /* 0x0000001f3f077899 */ /* 0x000fe20008011406 */
[----:B------:R-:W-:Y:S01]  /*0670*/  MOV R23, R22 ;  /* 0x0000001600177202 */ /* 0x000fe20000000f00 */
[----:B------:R-:W-:Y:S01]  /*0680*/  IMAD.IADD R5, R3, 0x1, -R22 ;  /* 0x0000000103057824 */ /* 0x000fe200078e0a16 */
[----:B------:R-:W-:Y:S02]  /*0690*/  LOP3.LUT R24, RZ, R3, RZ, 0x33, !PT ;  /* 0x00000003ff187212 */ /* 0x000fe400078e33ff */
[----:B------:R-:W-:Y:S01]  /*06a0*/  IADD3 R9, -R22, -0x2, RZ ;  /* 0xfffffffe16097810 */ /* 0x000fe20007ffe1ff */
[C---:B0-----:R-:W-:Y:S01]  /*06b0*/  IMAD R8, R32.reuse, UR7, RZ ;  /* 0x0000000720087c24 */ /* 0x041fe2000f8e02ff */
[----:B------:R-:W-:Y:S01]  /*06c0*/  ULDC.U8 UR7, c[0x0][0x2a4] ;  /* 0x0000a90000077ab9 */ /* 0x000fe20000000000 */
[----:B------:R-:W-:Y:S01]  /*06d0*/  IMAD.WIDE.U32 R34, R32, UR6, R10 ;  /* 0x0000000620227c25 */ /* 0x000fe2000f8e000a */
[----:B------:R-:W-:-:S03]  /*06e0*/  ISETP.NE.AND P1, PT, RZ, UR7, PT ;  /* 0x00000007ff007c0c */ /* 0x000fc6000bf25270 */
[----:B------:R-:W-:-:S05]  /*06f0*/  IMAD R33, R33, UR6, R8 ;  /* 0x0000000621217c24 */ /* 0x000fca000f8e0208 */
[----:B------:R-:W-:-:S05]  /*0700*/  IADD3 R33, R35, R33, RZ ;  /* 0x0000002123217210 */ /* 0x000fca0007ffe0ff */
[----:B------:R-:W-:Y:S05]  /*0710*/  @!P1 BRA `(.L_x_1098) ;  /* 0x0000000800ac9947 */ /* 0x000fea0003800000 */
[----:B------:R-:W-:Y:S02]  /*0720*/  LOP3.LUT R5, R5, 0x1, RZ, 0xc0, !PT ;  /* 0x0000000105057812 */ /* 0x000fe400078ec0ff */
[----:B------:R-:W-:Y:S02]  /*0730*/  CS2R R28, SRZ ;  /* 0x00000000001c7805 */ /* 0x000fe4000001ff00 */
[----:B------:R-:W-:Y:S02]  /*0740*/  ISETP.NE.AND P2, PT, R9, R24, PT ;  /* 0x000000180900720c */ /* 0x000fe40003f45270 */
[----:B------:R-:W-:Y:S02]  /*0750*/  CS2R R8, SRZ ;  /* 0x0000000000087805 */ /* 0x000fe4000001ff00 */
[----:B------:R-:W-:Y:S01]  /*0760*/  ISETP.NE.U32.AND P1, PT, R5, 0x1, PT ;  /* 0x000000010500780c */ /* 0x000fe20003f25070 */
[----:B------:R-:W-:Y:S01]  /*0770*/  IMAD.MOV.U32 R5, RZ, RZ, RZ ;  /* 0x000000ffff057224 */ /* 0x000fe200078e00ff */
        /* <DEDUP_REMOVED lines=19> */
[----:B------:R-:W-:Y:S02]  /*08b0*/  VIADD R22, R22, 0x1 ;  /* 0x0000000116167836 */ /* 0x000fe40000000000 */
        /* <DEDUP_REMOVED lines=32> */
.L_x_1099:
[----:B------:R-:W-:Y:S05]  /*0ac0*/  @!P2 BRA `(.L_x_1097) ;  /* 0x0000001000e0a947 */ /* 0x000fea0003800000 */
[----:B------:R-:W-:-:S04]  /*0ad0*/  IADD3 R22, R22, 0x1, RZ ;  /* 0x0000000116167810 */ /* 0x000fc80007ffe0ff */
[----:B------:R-:W-:-:S07]  /*0ae0*/  SHF.R.S32.HI R23, RZ, 0x1f, R22 ;  /* 0x0000001fff177819 */ /* 0x000fce0000011416 */
.L_x_1100:
        /* <DEDUP_REMOVED lines=13> */
[----:B--2---:R-:W-:Y:S02]  /*0bc0*/  @!P0 IADD3 R24, P1, R31, R12, RZ ;  /* 0x0000000c1f188210 */ /* 0x004fe40007f3e0ff */
[----:B------:R-:W-:Y:S02]  /*0bd0*/  @!P0 SHF.L.U64.HI R36, R36, 0x2, R11 ;  /* 0x0000000224248819 */ /* 0x000fe4000001020b */
[----:B------:R-:W-:-:S03]  /*0be0*/  CS2R R10, SRZ ;  /* 0x00000000000a7805 */ /* 0x000fc6000001ff00 */
[----:B------:R-:W-:Y:S02]  /*0bf0*/  @!P0 IMAD.X R25, R36, 0x1, R13, P1 ;  /* 0x0000000124198824 */ /* 0x000fe400008e060d */
[----:B------:R-:W2:Y:S03]  /*0c00*/  @!P0 LDC.64 R12, c[0x0][0x288] ;  /* 0x0000a200ff0c8b82 */ /* 0x000ea60000000a00 */
[----:B------:R4:W5:Y:S01]  /*0c10*/  @!P0 LDG.E.64 R10, desc[UR4][R24.64] ;  /* 0x00000004180a8981 */ /* 0x000962000c1e1b00 */
[----:B0-----:R-:W-:-:S05]  /*0c20*/  @!P0 IADD3 R30, P1, R31, R20, RZ ;  /* 0x000000141f1e8210 */ /* 0x001fca0007f3e0ff */
[----:B------:R-:W-:Y:S02]  /*0c30*/  @!P0 IMAD.X R31, R36, 0x1, R21, P1 ;  /* 0x00000001241f8824 */ /* 0x000fe400008e0615 */
[----:B------:R-:W0:Y:S01]  /*0c40*/  @!P0 LDC.64 R20, c[0x0][0x228] ;  /* 0x00008a00ff148b82 */ /* 0x000e220000000a00 */
[----:B----4-:R-:W-:Y:S02]  /*0c50*/  @!P0 MOV R24, R34 ;  /* 0x0000002200188202 */ /* 0x010fe40000000f00 */
[----:B------:R-:W-:Y:S01]  /*0c60*/  @!P0 MOV R25, R33 ;  /* 0x0000002100198202 */ /* 0x000fe20000000f00 */
[-C--:B--2---:R-:W-:Y:S02]  /*0c70*/  @!P0 IMAD R26, R23, R12.reuse, RZ ;  /* 0x0000000c171a8224 */ /* 0x084fe400078e02ff */
[----:B------:R-:W-:-:S04]  /*0c80*/  @!P0 IMAD.WIDE.U32 R24, R22, R12, R24 ;  /* 0x0000000c16188225 */ /* 0x000fc800078e0018 */
[----:B------:R-:W-:Y:S01]  /*0c90*/  @!P0 IMAD R13, R22, R13, R26 ;  /* 0x0000000d160d8224 */ /* 0x000fe200078e021a */
[----:B------:R-:W-:-:S03]  /*0ca0*/  @!P0 SHF.L.U32 R27, R24, 0x2, RZ ;  /* 0x00000002181b8819 */ /* 0x000fc600000006ff */
[----:B------:R-:W-:-:S05]  /*0cb0*/  @!P0 IMAD.IADD R13, R25, 0x1, R13 ;  /* 0x00000001190d8824 */ /* 0x000fca00078e020d */
        /* <DEDUP_REMOVED lines=71> */
[----:B------:R-:W-:Y:S01]  /*1130*/  IADD3 R22, P2, R22, 0x2, RZ ;  /* 0x0000000216167810 */ /* 0x000fe20007f5e0ff */
[----:B------:R-:W-:Y:S01]  /*1140*/  FMUL.FTZ R15, R12, R17 ;  /* 0x000000110c0f7220 */ /* 0x000fe20000410000 */
[----:B------:R-:W-:Y:S01]  /*1150*/  FADD.FTZ R10, R11, R10 ;  /* 0x0000000a0b0a7221 */ /* 0x000fe20000010000 */
[----:B------:R-:W-:Y:S01]  /*1160*/  FADD.FTZ R8, R8, R12 ;  /* 0x0000000c08087221 */ /* 0x000fe20000010000 */
[C---:B------:R-:W-:Y:S01]  /*1170*/  FFMA.FTZ R28, R26.reuse, R12, R19 ;  /* 0x0000000c1a1c7223 */ /* 0x040fe20000010013 */
[----:B------:R-:W-:Y:S01]  /*1180*/  FFMA.FTZ R29, R26, R15, R18 ;  /* 0x0000000f1a1d7223 */ /* 0x000fe20000010012 */
[----:B------:R-:W-:Y:S01]  /*1190*/  FADD.FTZ R15, R15, R10 ;  /* 0x0000000a0f0f7221 */ /* 0x000fe20000010000 */
[----:B------:R-:W-:Y:S01]  /*11a0*/  IMAD.X R23, RZ, RZ, R23, P2 ;  /* 0x000000ffff177224 */ /* 0x000fe200010e0617 */
[----:B------:R-:W-:Y:S06]  /*11b0*/  @!P1 BRA `(.L_x_1100) ;  /* 0xfffffff8004c9947 */ /* 0x000fec000383ffff */
[----:B------:R-:W-:Y:S05]  /*11c0*/  BRA `(.L_x_1097) ;  /* 0x0000000c00207947 */ /* 0x000fea0003800000 */
.L_x_1098:
[----:B------:R-:W-:Y:S01]  /*11d0*/  LOP3.LUT P1, R6, R5, 0x3, RZ, 0xc0, !PT ;  /* 0x0000000305067812 */ /* 0x000fe2000782c0ff */
[----:B------:R-:W-:Y:S01]  /*11e0*/  HFMA2.MMA R15, -RZ, RZ, 0, 0 ;  /* 0x00000000ff0f7435 */ /* 0x000fe200000001ff */
[----:B------:R-:W-:Y:S02]  /*11f0*/  IADD3 R24, -R24, R9, RZ ;  /* 0x0000000918187210 */ /* 0x000fe40007ffe1ff */
[----:B------:R-:W-:Y:S02]  /*1200*/  CS2R R28, SRZ ;  /* 0x00000000001c7805 */ /* 0x000fe4000001ff00 */
[----:B------:R-:W-:Y:S01]  /*1210*/  CS2R R8, SRZ ;  /* 0x0000000000087805 */ /* 0x000fe2000001ff00 */
[----:B------:R-:W-:-:S06]  /*1220*/  IMAD.MOV.U32 R5, RZ, RZ, RZ ;  /* 0x000000ffff057224 */ /* 0x000fcc00078e00ff */
[----:B------:R-:W-:Y:S05]  /*1230*/  @!P1 BRA `(.L_x_1101) ;  /* 0x0000000000b09947 */ /* 0x000fea0003800000 */
[----:B------:R-:W-:Y:S02]  /*1240*/  MOV R22, R6 ;  /* 0x0000000600167202 */ /* 0x000fe40000000f00 */
[----:B------:R-:W-:Y:S02]  /*1250*/  CS2R R28, SRZ ;  /* 0x00000000001c7805 */ /* 0x000fe4000001ff00 */
[----:B------:R-:W-:Y:S02]  /*1260*/  MOV R15, RZ ;  /* 0x000000ff000f7202 */ /* 0x000fe40000000f00 */
[----:B------:R-:W-:Y:S01]  /*1270*/  CS2R R8, SRZ ;  /* 0x0000000000087805 */ /* 0x000fe2000001ff00 */
[----:B------:R-:W-:-:S07]  /*1280*/  IMAD.MOV.U32 R5, RZ, RZ, RZ ;  /* 0x000000ffff057224 */ /* 0x000fce00078e00ff */
.L_x_1102:
[----:B------:R-:W0:Y:S01]  /*1290*/  @!P0 LDC.64 R18, c[0x0][0x288] ;  /* 0x0000a200ff128b82 */ /* 0x000e220000000a00 */
[----:B------:R-:W-:Y:S02]  /*12a0*/  @!P0 MOV R26, R34 ;  /* 0x00000022001a8202 */ /* 0x000fe40000000f00 */
[----:B------:R-:W-:-:S05]  /*12b0*/  @!P0 MOV R27, R33 ;  /* 0x00000021001b8202 */ /* 0x000fca0000000f00 */
[----:B------:R-:W2:Y:S08]  /*12c0*/  @!P0 LDC.64 R6, c[0x0][0x230] ;  /* 0x00008c00ff068b82 */ /* 0x000eb00000000a00 */
[----:B------:R-:W3:Y:S01]  /*12d0*/  @!P0 LDC.64 R12, c[0x0][0x228] ;  /* 0x00008a00ff0c8b82 */ /* 0x000ee20000000a00 */
[-C--:B0-----:R-:W-:Y:S02]  /*12e0*/  @!P0 IMAD R20, R25, R18.reuse, RZ ;  /* 0x0000001219148224 */ /* 0x081fe400078e02ff */
[----:B------:R-:W-:-:S04]  /*12f0*/  @!P0 IMAD.WIDE.U32 R26, R23, R18, R26 ;  /* 0x00000012171a8225 */ /* 0x000fc800078e001a */
[----:B------:R-:W-:Y:S02]  /*1300*/  @!P0 IMAD R21, R23, R19, R20 ;  /* 0x0000001317158224 */ /* 0x000fe400078e0214 */
[----:B------:R-:W-:-:S03]  /*1310*/  @!P0 IMAD.SHL.U32 R19, R26, 0x4, RZ ;  /* 0x000000041a138824 */ /* 0x000fc600078e00ff */
        /* <DEDUP_REMOVED lines=29> */
[----:B------:R-:W-:-:S07]  /*14f0*/  IMAD.MOV.U32 R22, RZ, RZ, R23 ;  /* 0x000000ffff167224 */ /* 0x000fce00078e0017 */
.L_x_1101:
[----:B------:R-:W-:-:S13]  /*1500*/  ISETP.GE.U32.AND P0, PT, R24, 0x3, PT ;  /* 0x000000031800780c */ /* 0x000fda0003f06070 */
[----:B------:R-:W-:Y:S05]  /*1510*/  @!P0 BRA `(.L_x_1097) ;  /* 0x00000008004c8947 */ /* 0x000fea0003800000 */
[----:B------:R-:W-:Y:S01]  /*1520*/  ULDC.64 UR6, c[0x0][0x288] ;  /* 0x0000a20000067ab9 */ /* 0x000fe20000000a00 */
[----:B------:R-:W-:Y:S02]  /*1530*/  SHF.R.S32.HI R7, RZ, 0x1f, R22 ;  /* 0x0000001fff077819 */ /* 0x000fe40000011416 */
[----:B------:R-:W-:Y:S02]  /*1540*/  ISETP.GE.U32.AND P0, PT, R10, UR6, PT ;  /* 0x000000060a007c0c */ /* 0x000fe4000bf06070 */
[----:B------:R-:W-:Y:S02]  /*1550*/  MOV R6, R22 ;  /* 0x0000001600067202 */ /* 0x000fe40000000f00 */
[----:B------:R-:W-:-:S13]  /*1560*/  ISETP.GE.AND.EX P0, PT, R11, UR7, PT, P0 ;  /* 0x000000070b007c0c */ /* 0x000fda000bf06300 */
.L_x_1103:
        /* <DEDUP_REMOVED lines=13> */
[----:B---3--:R-:W-:Y:S01]  /*1640*/  @!P0 IADD3 R22, P2, R23, R18, RZ ;  /* 0x0000001217168210 */ /* 0x008fe20007f5e0ff */
[----:B------:R-:W-:Y:S01]  /*1650*/  @!P0 IMAD.X R25, R20, 0x1, R11, P1 ;  /* 0x0000000114198824 */ /* 0x000fe200008e060b */
[----:B------:R-:W-:-:S02]  /*1660*/  CS2R R10, SRZ ;  /* 0x00000000000a7805 */ /* 0x000fc4000001ff00 */
[----:B------:R-:W-:Y:S02]  /*1670*/  @!P0 IADD3.X R23, R20, R19, RZ, P2, !PT ;  /* 0x0000001314178210 */ /* 0x000fe400017fe4ff */
[----:B------:R-:W0:Y:S01]  /*1680*/  @!P0 LDC.64 R18, c[0x0][0x288] ;  /* 0x0000a200ff128b82 */ /* 0x000e220000000a00 */
[----:B------:R-:W2:Y:S04]  /*1690*/  @!P0 LDG.E.64 R12, desc[UR4][R24.64] ;  /* 0x00000004180c8981 */ /* 0x000ea8000c1e1b00 */
[----:B------:R3:W4:Y:S01]  /*16a0*/  @!P0 LDG.E.64 R10, desc[UR4][R22.64] ;  /* 0x00000004160a8981 */ /* 0x000722000c1e1b00 */
[----:B------:R-:W-:Y:S01]  /*16b0*/  @!P0 IADD3 R31, P1, R6, 0x1, RZ ;  /* 0x00000001061f8810 */ /* 0x000fe20007f3e0ff */
[----:B------:R-:W-:Y:S01]  /*16c0*/  @!P0 IMAD.MOV.U32 R26, RZ, RZ, R34 ;  /* 0x000000ffff1a8224 */ /* 0x000fe200078e0022 */
[----:B------:R-:W5:Y:S02]  /*16d0*/  @!P0 LDC.64 R20, c[0x0][0x230] ;  /* 0x00008c00ff148b82 */ /* 0x000f640000000a00 */
[----:B------:R-:W-:-:S06]  /*16e0*/  @!P0 IADD3.X R27, RZ, R7, RZ, P1, !PT ;  /* 0x00000007ff1b8210 */ /* 0x000fcc0000ffe4ff */
[----:B---3--:R-:W3:Y:S01]  /*16f0*/  @!P0 LDC.64 R22, c[0x0][0x228] ;  /* 0x00008a00ff168b82 */ /* 0x008ee20000000a00 */
[----:B0-----:R-:W-:Y:S01]  /*1700*/  @!P0 IMAD R30, R27, R18, RZ ;  /* 0x000000121b1e8224 */ /* 0x001fe200078e02ff */
[----:B------:R-:W-:-:S03]  /*1710*/  @!P0 MOV R27, R33 ;  /* 0x00000021001b8202 */ /* 0x000fc60000000f00 */
[C---:B------:R-:W-:Y:S02]  /*1720*/  @!P0 IMAD R19, R31.reuse, R19, R30 ;  /* 0x000000131f138224 */ /* 0x040fe400078e021e */
[----:B------:R-:W-:-:S04]  /*1730*/  @!P0 IMAD.WIDE.U32 R26, R31, R18, R26 ;  /* 0x000000121f1a8225 */ /* 0x000fc800078e001a */
[C---:B------:R-:W-:Y:S01]  /*1740*/  @!P0 IMAD.SHL.U32 R31, R26.reuse, 0x4, RZ ;  /* 0x000000041a1f8824 */ /* 0x040fe200078e00ff */
[----:B------:R-:W-:Y:S02]  /*1750*/  @!P0 IADD3 R25, R27, R19, RZ ;  /* 0x000000131b198210 */ /* 0x000fe40007ffe0ff */
[----:B------:R-:W0:Y:S02]  /*1760*/  @!P0 LDC.64 R18, c[0x0][0x288] ;  /* 0x0000a200ff128b82 */ /* 0x000e240000000a00 */
[----:B------:R-:W-:Y:S02]  /*1770*/  @!P0 SHF.L.U64.HI R26, R26, 0x2, R25 ;  /* 0x000000021a1a8819 */ /* 0x000fe40000010219 */
[----:B------:R-:W-:Y:S02]  /*1780*/  CS2R R24, SRZ ;  /* 0x0000000000187805 */ /* 0x000fe4000001ff00 */
[----:B-----5:R-:W-:-:S04]  /*1790*/  @!P0 IADD3 R36, P1, R31, R20, RZ ;  /* 0x000000141f248210 */ /* 0x020fc80007f3e0ff */
[----:B------:R-:W-:Y:S02]  /*17a0*/  @!P0 IADD3.X R37, R26, R21, RZ, P1, !PT ;  /* 0x000000151a258210 */ /* 0x000fe40000ffe4ff */
[----:B------:R-:W-:-:S03]  /*17b0*/  @!P0 IADD3 R21, P1, R6, 0x2, RZ ;  /* 0x0000000206158810 */ /* 0x000fc60007f3e0ff */
[----:B------:R5:W4:Y:S01]  /*17c0*/  @!P0 LDG.E.64 R24, desc[UR4][R36.64] ;  /* 0x0000000424188981 */ /* 0x000b22000c1e1b00 */
[----:B------:R-:W-:Y:S02]  /*17d0*/  @!P0 IADD3.X R27, RZ, R7, RZ, P1, !PT ;  /* 0x00000007ff1b8210 */ /* 0x000fe40000ffe4ff */
[----:B---3--:R-:W-:-:S05]  /*17e0*/  @!P0 IADD3 R30, P1, R31, R22, RZ ;  /* 0x000000161f1e8210 */ /* 0x008fca0007f3e0ff */
[----:B------:R-:W-:Y:S01]  /*17f0*/  @!P0 IMAD.X R31, R26, 0x1, R23, P1 ;  /* 0x000000011a1f8824 */ /* 0x000fe200008e0617 */
[----:B------:R-:W-:Y:S02]  /*1800*/  CS2R R22, SRZ ;  /* 0x0000000000167805 */ /* 0x000fe4000001ff00 */
[----:B-----5:R-:W-:Y:S01]  /*1810*/  @!P0 MOV R37, R33 ;  /* 0x0000002100258202 */ /* 0x020fe20000000f00 */
[-C--:B0-----:R-:W-:Y:S02]  /*1820*/  @!P0 IMAD R20, R27, R18.reuse, RZ ;  /* 0x000000121b148224 */ /* 0x081fe400078e02ff */
[----:B------:R-:W-:Y:S02]  /*1830*/  @!P0 IMAD.MOV.U32 R36, RZ, RZ, R34 ;  /* 0x000000ffff248224 */ /* 0x000fe400078e0022 */
[C---:B------:R-:W-:Y:S01]  /*1840*/  @!P0 IMAD R27, R21.reuse, R19, R20 ;  /* 0x00000013151b8224 */ /* 0x040fe200078e0214 */
[----:B------:R0:W3:Y:S01]  /*1850*/  @!P0 LDG.E.64 R22, desc[UR4][R30.64] ;  /* 0x000000041e168981 */ /* 0x0000e2000c1e1b00 */
[----:B------:R-:W-:-:S02]  /*1860*/  @!P0 IMAD.WIDE.U32 R36, R21, R18, R36 ;  /* 0x0000001215248225 */ /* 0x000fc400078e0024 */
[----:B------:R-:W5:Y:S03]  /*1870*/  @!P0 LDC.64 R20, c[0x0][0x228] ;  /* 0x00008a00ff148b82 */ /* 0x000f660000000a00 */
[----:B------:R-:W-:Y:S02]  /*1880*/  @!P0 IADD3 R27, R37, R27, RZ ;  /* 0x0000001b251b8210 */ /* 0x000fe40007ffe0ff */
[C---:B------:R-:W-:Y:S02]  /*1890*/  @!P0 SHF.L.U32 R37, R36.reuse, 0x2, RZ ;  /* 0x0000000224258819 */ /* 0x040fe400000006ff */
[----:B------:R-:W-:Y:S01]  /*18a0*/  @!P0 SHF.L.U64.HI R26, R36, 0x2, R27 ;  /* 0x00000002241a8819 */ /* 0x000fe2000001021b */
[----:B------:R-:W0:Y:S01]  /*18b0*/  @!P0 LDC.64 R18, c[0x0][0x230] ;  /* 0x00008c00ff128b82 */ /* 0x000e220000000a00 */
[C---:B-----5:R-:W-:Y:S02]  /*18c0*/  @!P0 IADD3 R36, P2, R37.reuse, R20, RZ ;  /* 0x0000001425248210 */ /* 0x060fe40007f5e0ff */
[----:B0-----:R-:W-:-:S03]  /*18d0*/  @!P0 IADD3 R30, P1, R37, R18, RZ ;  /* 0x00000012251e8210 */ /* 0x001fc60007f3e0ff */
[C---:B------:R-:W-:Y:S01]  /*18e0*/  @!P0 IMAD.X R37, R26.reuse, 0x1, R21, P2 ;  /* 0x000000011a258824 */ /* 0x040fe200010e0615 */
        /* <DEDUP_REMOVED lines=16> */
[C---:B------:R-:W-:Y:S02]  /*19f0*/  @!P0 IMAD R37, R10.reuse, R27, R31 ;  /* 0x0000001b0a258224 */ /* 0x040fe400078e021f */
[----:B------:R-:W-:Y:S02]  /*1a00*/  @!P0 IMAD.MOV.U32 R31, RZ, RZ, R33 ;  /* 0x000000ffff1f8224 */ /* 0x000fe400078e0021 */
[----:B------:R-:W-:Y:S02]  /*1a10*/  @!P0 IMAD.WIDE.U32 R30, R10, R26, R30 ;  /* 0x0000001a0a1e8225 */ /* 0x000fe400078e001e */
[----:B------:R-:W0:Y:S03]  /*1a20*/  @!P0 LDC.64 R26, c[0x0][0x230] ;  /* 0x00008c00ff1a8b82 */ /* 0x000e260000000a00 */
[----:B------:R-:W-:Y:S02]  /*1a30*/  @!P0 IADD3 R31, R31, R37, RZ ;  /* 0x000000251f1f8210 */ /* 0x000fe40007ffe0ff */
[----:B------:R-:W-:-:S02]  /*1a40*/  @!P0 SHF.L.U32 R37, R30, 0x2, RZ ;  /* 0x000000021e258819 */ /* 0x000fc400000006ff */
[----:B------:R-:W-:Y:S02]  /*1a50*/  @!P0 SHF.L.U64.HI R10, R30, 0x2, R31 ;  /* 0x000000021e0a8819 */ /* 0x000fe4000001021f */
[----:B------:R-:W-:Y:S02]  /*1a60*/  CS2R R30, SRZ ;  /* 0x00000000001e7805 */ /* 0x000fe4000001ff00 */
[----:B0-----:R-:W-:-:S05]  /*1a70*/  @!P0 IADD3 R26, P1, R37, R26, RZ ;  /* 0x0000001a251a8210 */ /* 0x001fca0007f3e0ff */
[----:B------:R-:W-:-:S05]  /*1a80*/  @!P0 IMAD.X R27, R10, 0x1, R27, P1 ;  /* 0x000000010a1b8824 */ /* 0x000fca00008e061b */
        /* <DEDUP_REMOVED lines=60> */
.L_x_1097:
[----:B-1----:R-:W0:Y:S01]  /*1e50*/  S2R R2, SR_TID.X ;  /* 0x0000000000027919 */ /* 0x002e220000002100 */
[----:B------:R-:W-:Y:S01]  /*1e60*/  MOV R3, 0x400 ;  /* 0x0000040000037802 */ /* 0x000fe20000000f00 */
[----:B------:R-:W-:Y:S01]  /*1e70*/  BSSY B0, `(.L_x_1104) ;  /* 0x00000aa000007945 */ /* 0x000fe20003800000 */
[----:B------:R-:W-:Y:S01]  /*1e80*/  ISETP.NE.AND P0, PT, R4, RZ, PT ;  /* 0x000000ff0400720c */ /* 0x000fe20003f05270 */
[----:B------:R-:W1:Y:S01]  /*1e90*/  S2R R10, SR_CgaCtaId ;  /* 0x00000000000a7919 */ /* 0x000e620000008800 */
[----:B0-----:R-:W-:Y:S01]  /*1ea0*/  IMAD.WIDE.U32 R6, R2, -0x55555555, RZ ;  /* 0xaaaaaaab02067825 */ /* 0x001fe200078e00ff */
[----:B-1----:R-:W-:Y:S02]  /*1eb0*/  LEA R11, R10, R3, 0x18 ;  /* 0x000000030a0b7211 */ /* 0x002fe400078ec0ff */
[----:B------:R-:W-:Y:S02]  /*1ec0*/  SEL R3, RZ, 0x1, P0 ;  /* 0x00000001ff037807 */ /* 0x000fe40000000000 */
[----:B------:R-:W-:-:S02]  /*1ed0*/  ISETP.GT.U32.AND P0, PT, R2, 0x1f, PT ;  /* 0x0000001f0200780c */ /* 0x000fc40003f04070 */
[----:B------:R-:W-:-:S05]  /*1ee0*/  LEA.HI R6, R7, R2, RZ, 0x1e ;  /* 0x0000000207067211 */ /* 0x000fca00078ff0ff */
[----:B------:R-:W-:-:S05]  /*1ef0*/  IMAD R6, R6, 0xc, R11 ;  /* 0x0000000c06067824 */ /* 0x000fca00078e020b */
[----:B------:R0:W-:Y:S04]  /*1f00*/  STS [R6+0x14], R29 ;  /* 0x0000141d06007388 */ /* 0x0001e80000000800 */
[----:B------:R0:W-:Y:S04]  /*1f10*/  STS [R6+0x10], R3 ;  /* 0x0000100306007388 */ /* 0x0001e80000000800 */
[----:B------:R0:W-:Y:S01]  /*1f20*/  STS [R6+0x18], R15 ;  /* 0x0000180f06007388 */ /* 0x0001e20000000800 */
[----:B------:R-:W-:Y:S06]  /*1f30*/  BAR.SYNC.DEFER_BLOCKING 0x0 ;  /* 0x0000000000007b1d */ /* 0x000fec0000010000 */
[----:B------:R-:W-:Y:S05]  /*1f40*/  @P0 BRA `(.L_x_1105) ;  /* 0x0000000800700947 */ /* 0x000fea0003800000 */
[----:B0-----:R-:W-:Y:S01]  /*1f50*/  IMAD R3, R2, 0x54, R11 ;  /* 0x0000005402037824 */ /* 0x001fe200078e020b */
[----:B------:R-:W0:Y:S01]  /*1f60*/  S2R R7, SR_CgaCtaId ;  /* 0x0000000000077919 */ /* 0x000e220000008800 */
[----:B------:R-:W-:Y:S01]  /*1f70*/  MOV R4, 0x400 ;  /* 0x0000040000047802 */ /* 0x000fe20000000f00 */
[----:B------:R-:W-:Y:S02]  /*1f80*/  UMOV UR6, 0xffffffff ;  /* 0xffffffff00067882 */ /* 0x000fe40000000000 */
[----:B------:R-:W-:Y:S04]  /*1f90*/  LDS R25, [R3+0x20] ;  /* 0x0000200003197984 */ /* 0x000fe80000000800 */
[----:B------:R-:W1:Y:S04]  /*1fa0*/  LDS R24, [R3+0x14] ;  /* 0x0000140003187984 */ /* 0x000e680000000800 */
[----:B------:R-:W2:Y:S04]  /*1fb0*/  LDS R26, [R3+0x1c] ;  /* 0x00001c00031a7984 */ /* 0x000ea80000000800 */
[----:B------:R-:W-:Y:S04]  /*1fc0*/  LDS R23, [R3+0x24] ;  /* 0x0000240003177984 */ /* 0x000fe80000000800 */
[----:B------:R-:W3:Y:S01]  /*1fd0*/  LDS R22, [R3+0x18] ;  /* 0x0000180003167984 */ /* 0x000ee20000000800 */
[----:B------:R-:W4:Y:S03]  /*1fe0*/  S2R R6, SR_TID.X ;  /* 0x0000000000067919 */ /* 0x000f260000002100 */
[----:B------:R-:W5:Y:S04]  /*1ff0*/  LDS R19, [R3+0x2c] ;  /* 0x00002c0003137984 */ /* 0x000f680000000800 */
[----:B------:R-:W5:Y:S01]  /*2000*/  LDS R21, [R3+0x28] ;  /* 0x0000280003157984 */ /* 0x000f620000000800 */
[----:B0-----:R-:W-:-:S03]  /*2010*/  LEA R7, R7, R4, 0x18 ;  /* 0x0000000407077211 */ /* 0x001fc600078ec0ff */
[----:B------:R-:W0:Y:S04]  /*2020*/  LDS R20, [R3+0x30] ;  /* 0x0000300003147984 */ /* 0x000e280000000800 */
[----:B------:R-:W-:Y:S04]  /*2030*/  LDS R16, [R3+0x38] ;  /* 0x0000380003107984 */ /* 0x000fe80000000800 */
[----:B------:R-:W0:Y:S04]  /*2040*/  LDS R18, [R3+0x34] ;  /* 0x0000340003127984 */ /* 0x000e280000000800 */
[----:B------:R-:W0:Y:S01]  /*2050*/  LDS R17, [R3+0x3c] ;  /* 0x00003c0003117984 */ /* 0x000e220000000800 */
[----:B-1----:R-:W-:-:S03]  /*2060*/  FADD.FTZ R4, R25, R24 ;  /* 0x0000001819047221 */ /* 0x002fc60000010000 */
[----:B------:R-:W-:Y:S01]  /*2070*/  LDS R13, [R3+0x44] ;  /* 0x00004400030d7984 */ /* 0x000fe20000000800 */
[----:B--2---:R-:W-:-:S03]  /*2080*/  ISETP.NE.AND P5, PT, R26, RZ, PT ;  /* 0x000000ff1a00720c */ /* 0x004fc60003fa5270 */
[----:B------:R-:W1:Y:S01]  /*2090*/  LDS R15, [R3+0x40] ;  /* 0x00004000030f7984 */ /* 0x000e620000000800 */
[----:B----4-:R-:W-:Y:S01]  /*20a0*/  IMAD R29, R6, 0x54, R7 ;  /* 0x00000054061d7824 */ /* 0x010fe200078e0207 */
[----:B------:R-:W-:Y:S02]  /*20b0*/  FSEL R4, R4, R25, !P5 ;  /* 0x0000001904047208 */ /* 0x000fe40006800000 */
[----:B------:R-:W2:Y:S01]  /*20c0*/  LDS R14, [R3+0x48] ;  /* 0x00004800030e7984 */ /* 0x000ea20000000800 */
[----:B---3--:R-:W-:-:S03]  /*20d0*/  FADD.FTZ R6, R23, R22 ;  /* 0x0000001617067221 */ /* 0x008fc60000010000 */
[----:B------:R-:W3:Y:S02]  /*20e0*/  LDS R12, [R3+0x10] ;  /* 0x00001000030c7984 */ /* 0x000ee40000000800 */
[----:B------:R-:W-:Y:S02]  /*20f0*/  FSEL R27, R6, R23, !P5 ;  /* 0x00000017061b7208 */ /* 0x000fe40006800000 */
[----:B------:R-:W4:Y:S01]  /*2100*/  LDS R10, [R29+0x50] ;  /* 0x000050001d0a7984 */ /* 0x000f220000000800 */
[----:B-----5:R-:W-:-:S03]  /*2110*/  FADD.FTZ R4, R4, R19 ;  /* 0x0000001304047221 */ /* 0x020fc60000010000 */
[----:B------:R-:W5:Y:S01]  /*2120*/  LDS R7, [R29+0x54] ;  /* 0x000054001d077984 */ /* 0x000f620000000800 */
[----:B------:R-:W-:-:S03]  /*2130*/  ISETP.NE.AND P4, PT, R21, RZ, PT ;  /* 0x000000ff1500720c */ /* 0x000fc60003f85270 */
[----:B------:R0:W5:Y:S02]  /*2140*/  LDS R11, [R3+0x4c] ;  /* 0x00004c00030b7984 */ /* 0x0001640000000800 */
[----:B0-----:R-:W-:Y:S01]  /*2150*/  FADD.FTZ R27, R27, R20 ;  /* 0x000000141b1b7221 */ /* 0x001fe20000010000 */
[----:B------:R-:W0:Y:S01]  /*2160*/  S2R R31, SR_LANEID ;  /* 0x00000000001f7919 */ /* 0x000e220000000000 */
[----:B------:R-:W-:-:S03]  /*2170*/  FSEL R3, R4, R19, !P4 ;  /* 0x0000001304037208 */ /* 0x000fc60006000000 */
[----:B------:R-:W-:Y:S02]  /*2180*/  FSEL R4, R27, R20, !P4 ;  /* 0x000000141b047208 */ /* 0x000fe40006000000 */
[----:B------:R-:W-:Y:S01]  /*2190*/  ISETP.NE.AND P3, PT, R18, RZ, PT ;  /* 0x000000ff1200720c */ /* 0x000fe20003f65270 */
[----:B------:R-:W-:Y:S02]  /*21a0*/  FADD.FTZ R3, R3, R16 ;  /* 0x0000001003037221 */ /* 0x000fe40000010000 */
[----:B------:R-:W-:-:S03]  /*21b0*/  FADD.FTZ R6, R4, R17 ;  /* 0x0000001104067221 */ /* 0x000fc60000010000 */
[----:B------:R-:W-:Y:S02]  /*21c0*/  FSEL R4, R3, R16, !P3 ;  /* 0x0000001003047208 */ /* 0x000fe40005800000 */
[----:B------:R-:W-:Y:S02]  /*21d0*/  FSEL R3, R6, R17, !P3 ;  /* 0x0000001106037208 */ /* 0x000fe40005800000 */
[----:B-1----:R-:W-:Y:S01]  /*21e0*/  ISETP.NE.AND P2, PT, R15, RZ, PT ;  /* 0x000000ff0f00720c */ /* 0x002fe20003f45270 */
[----:B------:R-:W-:Y:S02]  /*21f0*/  FADD.FTZ R4, R4, R13 ;  /* 0x0000000d04047221 */ /* 0x000fe40000010000 */
[----:B--2---:R-:W-:-:S03]  /*2200*/  FADD.FTZ R29, R3, R14 ;  /* 0x0000000e031d7221 */ /* 0x004fc60000010000 */
[----:B------:R-:W-:Y:S02]  /*2210*/  FSEL R27, R4, R13, !P2 ;  /* 0x0000000d041b7208 */ /* 0x000fe40005000000 */
[----:B------:R-:W-:Y:S02]  /*2220*/  FSEL R4, R29, R14, !P2 ;  /* 0x0000000e1d047208 */ /* 0x000fe40005000000 */
[----:B---3--:R-:W-:Y:S01]  /*2230*/  IADD3 R3, R21, R26, R12 ;  /* 0x0000001a15037210 */ /* 0x008fe20007ffe00c */
[----:B----4-:R-:W-:-:S03]  /*2240*/  FADD.FTZ R27, R27, R10 ;  /* 0x0000000a1b1b7221 */ /* 0x010fc60000010000 */
[----:B------:R-:W-:Y:S01]  /*2250*/  IADD3 R32, R15, R3, R18 ;  /* 0x000000030f207210 */ /* 0x000fe20007ffe012 */
[----:B-----5:R-:W-:Y:S01]  /*2260*/  FADD.FTZ R4, R4, R7 ;  /* 0x0000000704047221 */ /* 0x020fe20000010000 */
[----:B------:R-:W-:-:S03]  /*2270*/  ISETP.NE.AND P1, PT, R11, RZ, PT ;  /* 0x000000ff0b00720c */ /* 0x000fc60003f25270 */
[----:B------:R-:W-:Y:S01]  /*2280*/  IMAD.IADD R32, R32, 0x1, R11 ;  /* 0x0000000120207824 */ /* 0x000fe200078e020b */
[----:B------:R-:W-:Y:S02]  /*2290*/  FSEL R29, R27, R10, !P1 ;  /* 0x0000000a1b1d7208 */ /* 0x000fe40004800000 */
[----:B------:R-:W-:Y:S01]  /*22a0*/  FSEL R6, R4, R7, !P1 ;  /* 0x0000000704067208 */ /* 0x000fe20004800000 */
[----:B0-----:R-:W-:Y:S06]  /*22b0*/  BRA.DIV UR6, `(.L_x_1106) ;  /* 0x0000000a06bc7947 */ /* 0x001fec000b800000 */
        /* <DEDUP_REMOVED lines=53> */
.L_x_1127:
[----:B------:R-:W-:Y:S01]  /*2610*/  P2R R3, PR, RZ, 0x2 ;  /* 0x00000002ff037803 */ /* 0x000fe20000000000 */
[----:B------:R-:W4:Y:S01]  /*2620*/  S2R R4, SR_CgaCtaId ;  /* 0x0000000000047919 */ /* 0x000f220000008800 */
[----:B------:R-:W-:Y:S02]  /*2630*/  ISETP.NE.AND P1, PT, R2, RZ, PT ;  /* 0x000000ff0200720c */ /* 0x000fe40003f25270 */
[----:B------:R-:W-:Y:S01]  /*2640*/  PLOP3.LUT P0, PT, PT, PT, PT, 0x80, 0x0 ;  /* 0x000000000000781c */ /* 0x000fe20003f0f070 */
[----:B------:R-:W5:Y:S10]  /*2650*/  S2R R27, SR_TID.X ;  /* 0x00000000001b7919 */ /* 0x000f740000002100 */
[----:B------:R-:W-:-:S04]  /*2660*/  @P1 ISETP.NE.AND P6, PT, R12, RZ, PT ;  /* 0x000000ff0c00120c */ /* 0x000fc80003fc5270 */
[----:B------:R-:W-:Y:S02]  /*2670*/  @P1 PLOP3.LUT P0, PT, P6, PT, PT, 0x80, 0x0 ;  /* 0x000000000000181c */ /* 0x000fe4000370f070 */
[----:B------:R-:W-:Y:S02]  /*2680*/  ISETP.NE.AND P6, PT, R2, RZ, PT ;  /* 0x000000ff0200720c */ /* 0x000fe40003fc5270 */
[----:B------:R-:W-:Y:S02]  /*2690*/  ISETP.NE.AND P1, PT, R3, RZ, PT ;  /* 0x000000ff0300720c */ /* 0x000fe40003f25270 */
[----:B------:R-:W-:-:S07]  /*26a0*/  MOV R3, 0x400 ;  /* 0x0000040000037802 */ /* 0x000fce0000000f00 */
[----:B0-----:R-:W-:Y:S01]  /*26b0*/  @!P0 FADD.FTZ R24, R29, R24 ;  /* 0x000000181d188221 */ /* 0x001fe20000010000 */
[----:B---3--:R-:W-:Y:S01]  /*26c0*/  @!P0 FADD.FTZ R22, R6, R22 ;  /* 0x0000001606168221 */ /* 0x008fe20000010000 */
[----:B--2---:R-:W-:Y:S01]  /*26d0*/  @P6 IMAD.IADD R12, R31, 0x1, R12 ;  /* 0x000000011f0c6824 */ /* 0x004fe200078e020c */
[----:B----4-:R-:W-:Y:S01]  /*26e0*/  LEA R4, R4, R3, 0x18 ;  /* 0x0000000304047211 */ /* 0x010fe200078ec0ff */
[----:B------:R-:W-:Y:S01]  /*26f0*/  @!P5 FADD.FTZ R25, R25, R24 ;  /* 0x000000181919d221 */ /* 0x000fe20000010000 */
[----:B------:R-:W-:Y:S02]  /*2700*/  @!P5 FADD.FTZ R23, R23, R22 ;  /* 0x000000161717d221 */ /* 0x000fe40000010000 */
[----:B------:R-:W-:Y:S01]  /*2710*/  IADD3 R26, R26, R12, RZ ;  /* 0x0000000c1a1a7210 */ /* 0x000fe20007ffe0ff */
[----:B------:R-:W-:Y:S01]  /*2720*/  @!P4 FADD.FTZ R19, R19, R25 ;  /* 0x000000191313c221 */ /* 0x000fe20000010000 */
[----:B------:R-:W-:Y:S01]  /*2730*/  @!P4 FADD.FTZ R20, R20, R23 ;  /* 0x000000171414c221 */ /* 0x000fe20000010000 */
[----:B-----5:R-:W-:Y:S01]  /*2740*/  IMAD R27, R27, 0x54, R4 ;  /* 0x000000541b1b7824 */ /* 0x020fe200078e0204 */
[----:B------:R-:W-:Y:S01]  /*2750*/  IADD3 R21, R21, R26, RZ ;  /* 0x0000001a15157210 */ /* 0x000fe20007ffe0ff */
[----:B------:R-:W-:Y:S01]  /*2760*/  @!P3 FADD.FTZ R16, R16, R19 ;  /* 0x000000131010b221 */ /* 0x000fe20000010000 */
[----:B------:R-:W-:-:S02]  /*2770*/  @!P3 FADD.FTZ R17, R17, R20 ;  /* 0x000000141111b221 */ /* 0x000fc40000010000 */
[----:B------:R2:W-:Y:S01]  /*2780*/  STS [R27+0x10], R12 ;  /* 0x0000100c1b007388 */ /* 0x0005e20000000800 */
[----:B------:R-:W-:Y:S02]  /*2790*/  IMAD.IADD R18, R18, 0x1, R21 ;  /* 0x0000000112127824 */ /* 0x000fe400078e0215 */
[----:B------:R-:W-:Y:S01]  /*27a0*/  @!P2 FADD.FTZ R13, R13, R16 ;  /* 0x000000100d0da221 */ /* 0x000fe20000010000 */
[----:B------:R-:W-:Y:S01]  /*27b0*/  @!P2 FADD.FTZ R14, R14, R17 ;  /* 0x000000110e0ea221 */ /* 0x000fe20000010000 */
[----:B------:R2:W-:Y:S01]  /*27c0*/  STS [R27+0x1c], R26 ;  /* 0x00001c1a1b007388 */ /* 0x0005e20000000800 */
[----:B------:R-:W-:Y:S01]  /*27d0*/  IADD3 R2, R15, R18, RZ ;  /* 0x000000120f027210 */ /* 0x000fe20007ffe0ff */
[----:B------:R-:W-:Y:S01]  /*27e0*/  @!P1 FADD.FTZ R10, R10, R13 ;  /* 0x0000000d0a0a9221 */ /* 0x000fe20000010000 */
[----:B------:R-:W-:Y:S01]  /*27f0*/  @!P1 FADD.FTZ R7, R7, R14 ;  /* 0x0000000e07079221 */ /* 0x000fe20000010000 */
[----:B------:R2:W-:Y:S01]  /*2800*/  STS [R27+0x14], R24 ;  /* 0x000014181b007388 */ /* 0x0005e20000000800 */
[----:B------:R-:W-:-:S03]  /*2810*/  IADD3 R11, R11, R2, RZ ;  /* 0x000000020b0b7210 */ /* 0x000fc60007ffe0ff */
        /* <DEDUP_REMOVED lines=15> */
.L_x_1105:
[----:B------:R-:W-:Y:S05]  /*2910*/  BSYNC B0 ;  /* 0x0000000000007941 */ /* 0x000fea0003800000 */
.L_x_1104:
[----:B0-----:R-:W0:Y:S01]  /*2920*/  S2R R15, SR_TID.X ;  /* 0x00000000000f7919 */ /* 0x001e220000002100 */
[----:B--2---:R-:W2:Y:S01]  /*2930*/  LDC R7, c[0x0][0x2b4] ;  /* 0x0000ad00ff077b82 */ /* 0x004ea20000000800 */
[----:B------:R-:W-:Y:S01]  /*2940*/  MOV R13, 0x400 ;  /* 0x00000400000d7802 */ /* 0x000fe20000000f00 */
[----:B------:R-:W-:Y:S05]  /*2950*/  WARPSYNC.ALL ;  /* 0x0000000000007948 */ /* 0x000fea0003800000 */
[----:B------:R-:W3:Y:S01]  /*2960*/  S2R R12, SR_CgaCtaId ;  /* 0x00000000000c7919 */ /* 0x000ee20000008800 */
[----:B------:R-:W4:Y:S01]  /*2970*/  S2R R11, SR_TID.X ;  /* 0x00000000000b7919 */ /* 0x000f220000002100 */
[----:B0-----:R-:W-:-:S04]  /*2980*/  IMAD.WIDE.U32 R2, R15, -0x55555555, RZ ;  /* 0xaaaaaaab0f027825 */ /* 0x001fc800078e00ff */
[----:B--2---:R-:W-:Y:S01]  /*2990*/  IMAD R2, R0, R7, RZ ;  /* 0x0000000700027224 */ /* 0x004fe200078e02ff */
[----:B------:R-:W-:Y:S02]  /*29a0*/  LEA.HI R3, R3, R15, RZ, 0x1e ;  /* 0x0000000f03037211 */ /* 0x000fe400078ff0ff */
[----:B---3--:R-:W-:Y:S01]  /*29b0*/  LEA R4, R12, R13, 0x18 ;  /* 0x0000000d0c047211 */ /* 0x008fe200078ec0ff */
[----:B----4-:R-:W-:-:S04]  /*29c0*/  IMAD R2, R11, 0x2, -R2 ;  /* 0x000000020b027824 */ /* 0x010fc800078e0a02 */
[----:B------:R-:W-:Y:S01]  /*29d0*/  IMAD R15, R3, 0xc, R4 ;  /* 0x0000000c030f7824 */ /* 0x000fe200078e0204 */
        /* <DEDUP_REMOVED lines=8> */
[----:B------:R-:W-:-:S06]  /*2a60*/  @!P2 IADD3 R3, R13, 0xaa0, RZ ;  /* 0x00000aa00d03a810 */ /* 0x000fcc0007ffe0ff */
[----:B------:R-:W2:Y:S01]  /*2a70*/  LDC R14, c[0x0][0x2b8] ;  /* 0x0000ae00ff0e7b82 */ /* 0x000ea20000000800 */
[----:B------:R-:W-:Y:S01]  /*2a80*/  @!P2 LEA R3, R12, R3, 0x18 ;  /* 0x000000030c03a211 */ /* 0x000fe200078ec0ff */
[----:B------:R-:W-:Y:S04]  /*2a90*/  @!P2 LDS R7, [R15+0x18] ;  /* 0x000018000f07a984 */ /* 0x000fe80000000800 */
[----:B------:R-:W3:Y:S01]  /*2aa0*/  @!P2 LDS R6, [R15+0x14] ;  /* 0x000014000f06a984 */ /* 0x000ee20000000800 */
[----:B------:R-:W-:Y:S02]  /*2ab0*/  @!P2 IMAD R3, R0, 0x8, R3 ;  /* 0x000000080003a824 */ /* 0x000fe400078e0203 */
[----:B0-----:R-:W-:-:S05]  /*2ac0*/  IMAD R4, R10, UR6, R11 ;  /* 0x000000060a047c24 */ /* 0x001fca000f8e020b */
[----:B------:R-:W-:Y:S01]  /*2ad0*/  ISETP.GE.AND P0, PT, R4, UR8, PT ;  /* 0x0000000804007c0c */ /* 0x000fe2000bf06270 */
[----:B--2---:R-:W-:-:S03]  /*2ae0*/  IMAD R14, R14, UR6, R11 ;  /* 0x000000060e0e7c24 */ /* 0x004fc6000f8e020b */
[----:B------:R-:W-:Y:S02]  /*2af0*/  ISETP.LT.U32.AND P0, PT, R11, R10, !P0 ;  /* 0x0000000a0b00720c */ /* 0x000fe40004701070 */
[----:B------:R-:W-:Y:S02]  /*2b00*/  ISETP.GE.U32.AND P1, PT, R14, UR10, PT ;  /* 0x0000000a0e007c0c */ /* 0x000fe4000bf26070 */
[----:B------:R-:W-:-:S04]  /*2b10*/  SHF.R.S32.HI R2, RZ, 0x1f, R14 ;  /* 0x0000001fff027819 */ /* 0x000fc8000001140e */
[----:B------:R-:W-:Y:S01]  /*2b20*/  ISETP.GE.AND.EX P1, PT, R2, UR11, PT, P1 ;  /* 0x0000000b02007c0c */ /* 0x000fe2000bf26310 */
[----:B---3--:R0:W-:Y:S01]  /*2b30*/  @!P2 STS.64 [R3], R6 ;  /* 0x000000060300a388 */ /* 0x0081e20000000a00 */
[----:B------:R-:W-:Y:S06]  /*2b40*/  BAR.SYNC.DEFER_BLOCKING 0x0 ;  /* 0x0000000000007b1d */ /* 0x000fec0000010000 */
[----:B------:R-:W-:Y:S05]  /*2b50*/  @!P0 BRA `(.L_x_1108) ;  /* 0x0000000000388947 */ /* 0x000fea0003800000 */
[----:B------:R-:W-:Y:S01]  /*2b60*/  IADD3 R0, R13, 0xaa0, RZ ;  /* 0x00000aa00d007810 */ /* 0x000fe20007ffe0ff */
[----:B0-----:R-:W0:Y:S03]  /*2b70*/  S2R R3, SR_CTAID.Z ;  /* 0x0000000000037919 */ /* 0x001e260000002700 */
[----:B------:R-:W-:-:S04]  /*2b80*/  LEA R0, R12, R0, 0x18 ;  /* 0x000000000c007211 */ /* 0x000fc800078ec0ff */
[----:B------:R-:W-:Y:S02]  /*2b90*/  LEA R0, R11, R0, 0x3 ;  /* 0x000000000b007211 */ /* 0x000fe400078e18ff */
[----:B------:R-:W2:Y:S03]  /*2ba0*/  LDC.64 R10, c[0x0][0x268] ;  /* 0x00009a00ff0a7b82 */ /* 0x000ea60000000a00 */
[----:B------:R-:W3:Y:S01]  /*2bb0*/  LDS.64 R12, [R0] ;  /* 0x00000000000c7984 */ /* 0x000ee20000000a00 */
[----:B0-----:R-:W-:-:S04]  /*2bc0*/  IMAD.SHL.U32 R3, R3, 0x2, RZ ;  /* 0x0000000203037824 */ /* 0x001fc800078e00ff */
[C---:B------:R-:W-:Y:S01]  /*2bd0*/  IMAD R7, R3.reuse, UR8, R4 ;  /* 0x0000000803077c24 */ /* 0x040fe2000f8e0204 */
[----:B------:R-:W-:-:S03]  /*2be0*/  IADD3 R15, R3, 0x1, RZ ;  /* 0x00000001030f7810 */ /* 0x000fc60007ffe0ff */
[----:B--2---:R-:W-:-:S04]  /*2bf0*/  IMAD.WIDE R6, R7, 0x4, R10 ;  /* 0x0000000407067825 */ /* 0x004fc800078e020a */
[----:B------:R-:W-:-:S04]  /*2c00*/  IMAD R15, R15, UR8, R4 ;  /* 0x000000080f0f7c24 */ /* 0x000fc8000f8e0204 */
[----:B------:R-:W-:Y:S01]  /*2c10*/  IMAD.WIDE R10, R15, 0x4, R10 ;  /* 0x000000040f0a7825 */ /* 0x000fe200078e020a */
[----:B---3--:R2:W-:Y:S04]  /*2c20*/  REDG.E.ADD.F32.FTZ.RN.STRONG.GPU desc[UR4][R6.64], R12 ;  /* 0x0000000c060079a6 */ /* 0x0085e8000c10f384 */
[----:B------:R2:W-:Y:S02]  /*2c30*/  REDG.E.ADD.F32.FTZ.RN.STRONG.GPU desc[UR4][R10.64], R13 ;  /* 0x0000000d0a0079a6 */ /* 0x0005e4000c10f384 */
.L_x_1108:
[----:B------:R-:W-:Y:S05]  /*2c40*/  BSYNC B0 ;  /* 0x0000000000007941 */ /* 0x000fea0003800000 */
.L_x_1107:
[----:B------:R-:W-:Y:S05]  /*2c50*/  @P1 EXIT ;  /* 0x000000000000194d */ /* 0x000fea0003800000 */
[----:B------:R-:W3:Y:S01]  /*2c60*/  LDC R0, c[0x0][0x270] ;  /* 0x00009c00ff007b82 */ /* 0x000ee20000000800 */
[----:B------:R-:W-:-:S07]  /*2c70*/  ULDC.64 UR6, c[0x0][0x268] ;  /* 0x00009a0000067ab9 */ /* 0x000fce0000000a00 */
[----:B--2---:R-:W2:Y:S01]  /*2c80*/  LDC R11, c[0x0][RZ] ;  /* 0x00000000ff0b7b82 */ /* 0x004ea20000000800 */
[----:B---3--:R-:W-:-:S05]  /*2c90*/  IMAD R0, R0, UR8, RZ ;  /* 0x0000000800007c24 */ /* 0x008fca000f8e02ff */
        /* <DEDUP_REMOVED lines=17> */
.L_x_1106:
[----:B------:R-:W-:Y:S01]  /*2db0*/  HFMA2.MMA R3, -RZ, RZ, 0, 5.9604644775390625e-08 ;  /* 0x00000001ff037435 */ /* 0x000fe200000001ff */
[----:B------:R-:W-:Y:S01]  /*2dc0*/  IMAD.MOV.U32 R4, RZ, RZ, R32 ;  /* 0x000000ffff047224 */ /* 0x000fe200078e0020 */
[----:B------:R-:W-:Y:S01]  /*2dd0*/  MOV R27, RZ ;  /* 0x000000ff001b7202 */ /* 0x000fe20000000f00 */
[----:B------:R-:W-:Y:S01]  /*2de0*/  IMAD.MOV.U32 R30, RZ, RZ, -0x1 ;  /* 0xffffffffff1e7424 */ /* 0x000fe200078e00ff */
[----:B------:R-:W-:-:S13]  /*2df0*/  ISETP.NE.AND P6, PT, R32, RZ, PT ;  /* 0x000000ff2000720c */ /* 0x000fda0003fc5270 */
[----:B------:R-:W-:Y:S05]  /*2e00*/  WARPSYNC.COLLECTIVE R30, `(.L_x_1109) ;  /* 0x000000001e087348 */ /* 0x000fea0003c00000 */
[----:B------:R0:W1:Y:S02]  /*2e10*/  SHFL.UP P0, R35, R4, R3, R27 ;  /* 0x0400000304237389 */ /* 0x000064000000001b */
[----:B01----:R-:W-:Y:S01]  /*2e20*/  ENDCOLLECTIVE ;  /* 0x000000000000791b */ /* 0x003fe20003800000 */
.L_x_1109:
[----:B------:R-:W-:Y:S02]  /*2e30*/  MOV R4, R29 ;  /* 0x0000001d00047202 */ /* 0x000fe40000000f00 */
[----:B------:R-:W-:-:S07]  /*2e40*/  MOV R33, R35 ;  /* 0x0000002300217202 */ /* 0x000fce0000000f00 */
[----:B------:R-:W-:Y:S05]  /*2e50*/  WARPSYNC.COLLECTIVE R30, `(.L_x_1110) ;  /* 0x000000001e087348 */ /* 0x000fea0003c00000 */
[----:B------:R0:W1:Y:S02]  /*2e60*/  SHFL.UP P0, R35, R4, R3, R27 ;  /* 0x0400000304237389 */ /* 0x000064000000001b */
[----:B01----:R-:W-:Y:S01]  /*2e70*/  ENDCOLLECTIVE ;  /* 0x000000000000791b */ /* 0x003fe20003800000 */
.L_x_1110:
[----:B------:R-:W-:Y:S02]  /*2e80*/  MOV R4, R6 ;  /* 0x0000000600047202 */ /* 0x000fe40000000f00 */
[----:B------:R-:W-:Y:S01]  /*2e90*/  ISETP.GE.AND P0, PT, R31, 0x1, PT ;  /* 0x000000011f00780c */ /* 0x000fe20003f06270 */
[----:B------:R-:W-:-:S04]  /*2ea0*/  IMAD.MOV.U32 R34, RZ, RZ, R35 ;  /* 0x000000ffff227224 */ /* 0x000fc800078e0023 */
[----:B------:R-:W-:-:S08]  /*2eb0*/  FADD.FTZ R34, R29, R34 ;  /* 0x000000221d227221 */ /* 0x000fd00000010000 */
[----:B------:R-:W-:-:S07]  /*2ec0*/  @P0 FSEL R29, R34, R29, !P6 ;  /* 0x0000001d221d0208 */ /* 0x000fce0007000000 */
[----:B------:R-:W-:Y:S05]  /*2ed0*/  WARPSYNC.COLLECTIVE R30, `(.L_x_1111) ;  /* 0x000000001e087348 */ /* 0x000fea0003c00000 */
[----:B------:R0:W1:Y:S02]  /*2ee0*/  SHFL.UP P0, R35, R4, R3, R27 ;  /* 0x0400000304237389 */ /* 0x000064000000001b */
[----:B01----:R-:W-:Y:S01]  /*2ef0*/  ENDCOLLECTIVE ;  /* 0x000000000000791b */ /* 0x003fe20003800000 */
.L_x_1111:
[----:B------:R-:W-:Y:S01]  /*2f00*/  HFMA2.MMA R3, -RZ, RZ, 0, 1.1920928955078125e-07 ;  /* 0x00000002ff037435 */ /* 0x000fe200000001ff */
[----:B------:R-:W-:Y:S01]  /*2f10*/  ISETP.GE.AND P0, PT, R31, 0x1, PT ;  /* 0x000000011f00780c */ /* 0x000fe20003f06270 */
[----:B------:R-:W-:-:S12]  /*2f20*/  FADD.FTZ R35, R6, R35 ;  /* 0x0000002306237221 */ /* 0x000fd80000010000 */
[----:B------:R-:W-:Y:S02]  /*2f30*/  @P0 IADD3 R32, R32, R33, RZ ;  /* 0x0000002120200210 */ /* 0x000fe40007ffe0ff */
[----:B------:R-:W-:Y:S02]  /*2f40*/  @P0 FSEL R6, R35, R6, !P6 ;  /* 0x0000000623060208 */ /* 0x000fe40007000000 */
[----:B------:R-:W-:Y:S01]  /*2f50*/  ISETP.NE.AND P6, PT, R32, RZ, PT ;  /* 0x000000ff2000720c */ /* 0x000fe20003fc5270 */
[----:B------:R-:W-:-:S12]  /*2f60*/  IMAD.MOV.U32 R4, RZ, RZ, R32 ;  /* 0x000000ffff047224 */ /* 0x000fd800078e0020 */
[----:B------:R-:W-:Y:S05]  /*2f70*/  WARPSYNC.COLLECTIVE R30, `(.L_x_1112) ;  /* 0x000000001e087348 */ /* 0x000fea0003c00000 */
[----:B------:R0:W1:Y:S02]  /*2f80*/  SHFL.UP P0, R35, R4, R3, R27 ;  /* 0x0400000304237389 */ /* 0x000064000000001b */
[----:B01----:R-:W-:Y:S01]  /*2f90*/  ENDCOLLECTIVE ;  /* 0x000000000000791b */ /* 0x003fe20003800000 */
.L_x_1112:
[----:B------:R-:W-:Y:S01]  /*2fa0*/  IMAD.MOV.U32 R4, RZ, RZ, R29 ;  /* 0x000000ffff047224 */ /* 0x000fe200078e001d */
[----:B------:R-:W-:-:S07]  /*2fb0*/  MOV R33, R35 ;  /* 0x0000002300217202 */ /* 0x000fce0000000f00 */
[----:B------:R-:W-:Y:S05]  /*2fc0*/  WARPSYNC.COLLECTIVE R30, `(.L_x_1113) ;  /* 0x000000001e087348 */ /* 0x000fea0003c00000 */
[----:B------:R0:W1:Y:S02]  /*2fd0*/  SHFL.UP P0, R35, R4, R3, R27 ;  /* 0x0400000304237389 */ /* 0x000064000000001b */
[----:B01----:R-:W-:Y:S01]  /*2fe0*/  ENDCOLLECTIVE ;  /* 0x000000000000791b */ /* 0x003fe20003800000 */
.L_x_1113:
[----:B------:R-:W-:Y:S02]  /*2ff0*/  MOV R4, R6 ;  /* 0x0000000600047202 */ /* 0x000fe40000000f00 */
[----:B------:R-:W-:Y:S02]  /*3000*/  ISETP.GE.AND P0, PT, R31, 0x2, PT ;  /* 0x000000021f00780c */ /* 0x000fe40003f06270 */
[----:B------:R-:W-:-:S05]  /*3010*/  MOV R34, R35 ;  /* 0x0000002300227202 */ /* 0x000fca0000000f00 */
[----:B------:R-:W-:-:S06]  /*3020*/  FADD.FTZ R34, R29, R34 ;  /* 0x000000221d227221 */ /* 0x000fcc0000010000 */
[----:B------:R-:W-:-:S07]  /*3030*/  @P0 FSEL R29, R34, R29, !P6 ;  /* 0x0000001d221d0208 */ /* 0x000fce0007000000 */
[----:B------:R-:W-:Y:S05]  /*3040*/  WARPSYNC.COLLECTIVE R30, `(.L_x_1114) ;  /* 0x000000001e087348 */ /* 0x000fea0003c00000 */
[----:B------:R0:W1:Y:S02]  /*3050*/  SHFL.UP P0, R35, R4, R3, R27 ;  /* 0x0400000304237389 */ /* 0x000064000000001b */
[----:B01----:R-:W-:Y:S01]  /*3060*/  ENDCOLLECTIVE ;  /* 0x000000000000791b */ /* 0x003fe20003800000 */
.L_x_1114:
[----:B------:R-:W-:Y:S01]  /*3070*/  HFMA2.MMA R3, -RZ, RZ, 0, 2.384185791015625e-07 ;  /* 0x00000004ff037435 */ /* 0x000fe200000001ff */
[----:B------:R-:W-:Y:S01]  /*3080*/  ISETP.GE.AND P0, PT, R31, 0x2, PT ;  /* 0x000000021f00780c */ /* 0x000fe20003f06270 */
[----:B------:R-:W-:-:S12]  /*3090*/  FADD.FTZ R35, R6, R35 ;  /* 0x0000002306237221 */ /* 0x000fd80000010000 */
[----:B------:R-:W-:Y:S01]  /*30a0*/  @P0 IMAD.IADD R32, R32, 0x1, R33 ;  /* 0x0000000120200824 */ /* 0x000fe200078e0221 */
[----:B------:R-:W-:-:S04]  /*30b0*/  @P0 FSEL R6, R35, R6, !P6 ;  /* 0x0000000623060208 */ /* 0x000fc80007000000 */
[----:B------:R-:W-:Y:S02]  /*30c0*/  MOV R4, R32 ;  /* 0x0000002000047202 */ /* 0x000fe40000000f00 */
[----:B------:R-:W-:-:S13]  /*30d0*/  ISETP.NE.AND P6, PT, R32, RZ, PT ;  /* 0x000000ff2000720c */ /* 0x000fda0003fc5270 */
[----:B------:R-:W-:Y:S05]  /*30e0*/  WARPSYNC.COLLECTIVE R30, `(.L_x_1115) ;  /* 0x000000001e087348 */ /* 0x000fea0003c00000 */
[----:B------:R0:W1:Y:S02]  /*30f0*/  SHFL.UP P0, R35, R4, R3, R27 ;  /* 0x0400000304237389 */ /* 0x000064000000001b */
[----:B01----:R-:W-:Y:S01]  /*3100*/  ENDCOLLECTIVE ;  /* 0x000000000000791b */ /* 0x003fe20003800000 */
.L_x_1115:
[----:B------:R-:W-:Y:S01]  /*3110*/  MOV R4, R29 ;  /* 0x0000001d00047202 */ /* 0x000fe20000000f00 */
[----:B------:R-:W-:-:S07]  /*3120*/  IMAD.MOV.U32 R33, RZ, RZ, R35 ;  /* 0x000000ffff217224 */ /* 0x000fce00078e0023 */
[----:B------:R-:W-:Y:S05]  /*3130*/  WARPSYNC.COLLECTIVE R30, `(.L_x_1116) ;  /* 0x000000001e087348 */ /* 0x000fea0003c00000 */
[----:B------:R0:W1:Y:S02]  /*3140*/  SHFL.UP P0, R35, R4, R3, R27 ;  /* 0x0400000304237389 */ /* 0x000064000000001b */
[----:B01----:R-:W-:Y:S01]  /*3150*/  ENDCOLLECTIVE ;  /* 0x000000000000791b */ /* 0x003fe20003800000 */
.L_x_1116:
[----:B------:R-:W-:Y:S01]  /*3160*/  IMAD.MOV.U32 R4, RZ, RZ, R6 ;  /* 0x000000ffff047224 */ /* 0x000fe200078e0006 */
[----:B------:R-:W-:Y:S02]  /*3170*/  ISETP.GE.AND P0, PT, R31, 0x4, PT ;  /* 0x000000041f00780c */ /* 0x000fe40003f06270 */
[----:B------:R-:W-:-:S05]  /*3180*/  MOV R34, R35 ;  /* 0x0000002300227202 */ /* 0x000fca0000000f00 */
[----:B------:R-:W-:-:S06]  /*3190*/  FADD.FTZ R34, R29, R34 ;  /* 0x000000221d227221 */ /* 0x000fcc0000010000 */
[----:B------:R-:W-:-:S07]  /*31a0*/  @P0 FSEL R29, R34, R29, !P6 ;  /* 0x0000001d221d0208 */ /* 0x000fce0007000000 */
[----:B------:R-:W-:Y:S05]  /*31b0*/  WARPSYNC.COLLECTIVE R30, `(.L_x_1117) ;  /* 0x000000001e087348 */ /* 0x000fea0003c00000 */
[----:B------:R0:W1:Y:S02]  /*31c0*/  SHFL.UP P0, R35, R4, R3, R27 ;  /* 0x0400000304237389 */ /* 0x000064000000001b */
[----:B01----:R-:W-:Y:S01]  /*31d0*/  ENDCOLLECTIVE ;  /* 0x000000000000791b */ /* 0x003fe20003800000 */
.L_x_1117:
[----:B------:R-:W-:Y:S01]  /*31e0*/  IMAD.MOV.U32 R3, RZ, RZ, 0x8 ;  /* 0x00000008ff037424 */ /* 0x000fe200078e00ff */
[----:B------:R-:W-:Y:S01]  /*31f0*/  ISETP.GE.AND P0, PT, R31, 0x4, PT ;  /* 0x000000041f00780c */ /* 0x000fe20003f06270 */
[----:B------:R-:W-:-:S12]  /*3200*/  FADD.FTZ R35, R6, R35 ;  /* 0x0000002306237221 */ /* 0x000fd80000010000 */
[----:B------:R-:W-:Y:S02]  /*3210*/  @P0 IADD3 R32, R32, R33, RZ ;  /* 0x0000002120200210 */ /* 0x000fe40007ffe0ff */
[----:B------:R-:W-:Y:S02]  /*3220*/  @P0 FSEL R6, R35, R6, !P6 ;  /* 0x0000000623060208 */ /* 0x000fe40007000000 */
[----:B------:R-:W-:Y:S02]  /*3230*/  MOV R4, R32 ;  /* 0x0000002000047202 */ /* 0x000fe40000000f00 */
[----:B------:R-:W-:-:S13]  /*3240*/  ISETP.NE.AND P6, PT, R32, RZ, PT ;  /* 0x000000ff2000720c */ /* 0x000fda0003fc5270 */
[----:B------:R-:W-:Y:S05]  /*3250*/  WARPSYNC.COLLECTIVE R30, `(.L_x_1118) ;  /* 0x000000001e087348 */ /* 0x000fea0003c00000 */
[----:B------:R0:W1:Y:S02]  /*3260*/  SHFL.UP P0, R35, R4, R3, R27 ;  /* 0x0400000304237389 */ /* 0x000064000000001b */
[----:B01----:R-:W-:Y:S01]  /*3270*/  ENDCOLLECTIVE ;  /* 0x000000000000791b */ /* 0x003fe20003800000 */
.L_x_1118:
[----:B------:R-:W-:Y:S02]  /*3280*/  MOV R4, R29 ;  /* 0x0000001d00047202 */ /* 0x000fe40000000f00 */
[----:B------:R-:W-:-:S07]  /*3290*/  MOV R33, R35 ;  /* 0x0000002300217202 */ /* 0x000fce0000000f00 */
[----:B------:R-:W-:Y:S05]  /*32a0*/  WARPSYNC.COLLECTIVE R30, `(.L_x_1119) ;  /* 0x000000001e087348 */ /* 0x000fea0003c00000 */
[----:B------:R0:W1:Y:S02]  /*32b0*/  SHFL.UP P0, R35, R4, R3, R27 ;  /* 0x0400000304237389 */ /* 0x000064000000001b */
[----:B01----:R-:W-:Y:S01]  /*32c0*/  ENDCOLLECTIVE ;  /* 0x000000000000791b */ /* 0x003fe20003800000 */
.L_x_1119:
        /* <DEDUP_REMOVED lines=8> */
.L_x_1120:
[----:B------:R-:W-:Y:S01]  /*3350*/  HFMA2.MMA R3, -RZ, RZ, 0, 9.5367431640625e-07 ;  /* 0x00000010ff037435 */ /* 0x000fe200000001ff */
        /* <DEDUP_REMOVED lines=9> */
.L_x_1121:
[----:B------:R-:W-:Y:S02]  /*33f0*/  MOV R4, R29 ;  /* 0x0000001d00047202 */ /* 0x000fe40000000f00 */
[----:B------:R-:W-:Y:S02]  /*3400*/  ISETP.GE.AND P0, PT, R31, 0x10, PT ;  /* 0x000000101f00780c */ /* 0x000fe40003f06270 */
[----:B------:R-:W-:-:S11]  /*3410*/  MOV R33, R35 ;  /* 0x0000002300217202 */ /* 0x000fd60000000f00 */
[----:B------:R-:W-:-:S07]  /*3420*/  @P0 IMAD.IADD R32, R32, 0x1, R33 ;  /* 0x0000000120200824 */ /* 0x000fce00078e0221 */
[----:B------:R-:W-:Y:S05]  /*3430*/  WARPSYNC.COLLECTIVE R30, `(.L_x_1122) ;  /* 0x000000001e087348 */ /* 0x000fea0003c00000 */
[----:B------:R0:W1:Y:S02]  /*3440*/  SHFL.UP P0, R35, R4, R3, R27 ;  /* 0x0400000304237389 */ /* 0x000064000000001b */
[----:B01----:R-:W-:Y:S01]  /*3450*/  ENDCOLLECTIVE ;  /* 0x000000000000791b */ /* 0x003fe20003800000 */
.L_x_1122:
[----:B------:R-:W-:Y:S01]  /*3460*/  IMAD.MOV.U32 R4, RZ, RZ, R6 ;  /* 0x000000ffff047224 */ /* 0x000fe200078e0006 */
[----:B------:R-:W-:-:S07]  /*3470*/  MOV R34, R35 ;  /* 0x0000002300227202 */ /* 0x000fce0000000f00 */
[----:B------:R-:W-:Y:S05]  /*3480*/  WARPSYNC.COLLECTIVE R30, `(.L_x_1123) ;  /* 0x000000001e087348 */ /* 0x000fea0003c00000 */
[----:B------:R0:W1:Y:S02]  /*3490*/  SHFL.UP P0, R35, R4, R3, R27 ;  /* 0x0400000304237389 */ /* 0x000064000000001b */
[----:B01----:R-:W-:Y:S01]  /*34a0*/  ENDCOLLECTIVE ;  /* 0x000000000000791b */ /* 0x003fe20003800000 */
.L_x_1123:
[----:B------:R-:W-:Y:S01]  /*34b0*/  FADD.FTZ R34, R29, R34 ;  /* 0x000000221d227221 */ /* 0x000fe20000010000 */
[----:B------:R-:W-:Y:S01]  /*34c0*/  HFMA2.MMA R3, -RZ, RZ, 0, 5.9604644775390625e-08 ;  /* 0x00000001ff037435 */ /* 0x000fe200000001ff */
[----:B------:R-:W-:Y:S02]  /*34d0*/  MOV R4, R32 ;  /* 0x0000002000047202 */ /* 0x000fe40000000f00 */
[----:B------:R-:W-:Y:S01]  /*34e0*/  ISETP.GE.AND P0, PT, R31, 0x10, PT ;  /* 0x000000101f00780c */ /* 0x000fe20003f06270 */
[----:B------:R-:W-:-:S12]  /*34f0*/  FADD.FTZ R35, R6, R35 ;  /* 0x0000002306237221 */ /* 0x000fd80000010000 */
[----:B------:R-:W-:Y:S02]  /*3500*/  @P0 FSEL R6, R35, R6, !P6 ;  /* 0x0000000623060208 */ /* 0x000fe40007000000 */
[----:B------:R-:W-:-:S07]  /*3510*/  @P0 FSEL R29, R34, R29, !P6 ;  /* 0x0000001d221d0208 */ /* 0x000fce0007000000 */
[----:B------:R-:W-:Y:S05]  /*3520*/  WARPSYNC.COLLECTIVE R30, `(.L_x_1124) ;  /* 0x000000001e087348 */ /* 0x000fea0003c00000 */
[----:B------:R0:W1:Y:S02]  /*3530*/  SHFL.UP P0, R35, R4, R3, R27 ;  /* 0x0400000304237389 */ /* 0x000064000000001b */
[----:B01----:R-:W-:Y:S01]  /*3540*/  ENDCOLLECTIVE ;  /* 0x000000000000791b */ /* 0x003fe20003800000 */
.L_x_1124:
[----:B------:R-:W-:Y:S01]  /*3550*/  IMAD.MOV.U32 R4, RZ, RZ, R29 ;  /* 0x000000ffff047224 */ /* 0x000fe200078e001d */
[----:B------:R-:W-:-:S07]  /*3560*/  MOV R31, R35 ;  /* 0x00000023001f7202 */ /* 0x000fce0000000f00 */
[----:B------:R-:W-:Y:S05]  /*3570*/  WARPSYNC.COLLECTIVE R30, `(.L_x_1125) ;  /* 0x000000001e087348 */ /* 0x000fea0003c00000 */
[----:B------:R0:W1:Y:S02]  /*3580*/  SHFL.UP P0, R35, R4, R3, R27 ;  /* 0x0400000304237389 */ /* 0x000064000000001b */
[----:B01----:R-:W-:Y:S01]  /*3590*/  ENDCOLLECTIVE ;  /* 0x000000000000791b */ /* 0x003fe20003800000 */
.L_x_1125:
[----:B------:R-:W-:Y:S02]  /*35a0*/  MOV R4, R6 ;  /* 0x0000000600047202 */ /* 0x000fe40000000f00 */
[----:B------:R-:W-:-:S07]  /*35b0*/  MOV R29, R35 ;  /* 0x00000023001d7202 */ /* 0x000fce0000000f00 */
[----:B------:R-:W-:Y:S05]  /*35c0*/  WARPSYNC.COLLECTIVE R30, `(.L_x_1126) ;  /* 0x000000001e087348 */ /* 0x000fea0003c00000 */
[----:B------:R0:W1:Y:S02]  /*35d0*/  SHFL.UP P0, R35, R4, R3, R27 ;  /* 0x0400000304237389 */ /* 0x000064000000001b */
[----:B01----:R-:W-:Y:S01]  /*35e0*/  ENDCOLLECTIVE ;  /* 0x000000000000791b */ /* 0x003fe20003800000 */
.L_x_1126:
[----:B------:R-:W-:Y:S01]  /*35f0*/  MOV R6, R35 ;  /* 0x0000002300067202 */ /* 0x000fe20000000f00 */
[----:B------:R-:W-:Y:S06]  /*3600*/  BRA `(.L_x_1127) ;  /* 0xfffffff000007947 */ /* 0x000fec000383ffff */
.L_x_1128:
        /* <DEDUP_REMOVED lines=15> */
.L_x_4474:


//--------------------- .text._Z30group_norm_nhwc_bwd_sum_kernelI11Fp32IOFp32WLi448EEv26Group_norm_nhwc_bwd_params --------------------------
	.section	.text._Z30group_norm_nhwc_bwd_sum_kernelI11Fp32IOFp32WLi448EEv26Group_norm_nhwc_bwd_params,"ax",@progbits
	.align	128
        .global         _Z30group_norm_nhwc_bwd_sum_kernelI11Fp32IOFp32WLi448EEv26Group_norm_nhwc_bwd_params
        .type           _Z30group_norm_nhwc_bwd_sum_kernelI11Fp32IOFp32WLi448EEv26Group_norm_nhwc_bwd_params,@function
        .size           _Z30group_norm_nhwc_bwd_sum_kernelI11Fp32IOFp32WLi448EEv26Group_norm_nhwc_bwd_params,(.L_x_4475 - _Z30group_norm_nhwc_bwd_sum_kernelI11Fp32IOFp32WLi448EEv26Group_norm_nhwc_bwd_params)
        .other          _Z30group_norm_nhwc_bwd_sum_kernelI11Fp32IOFp32WLi448EEv26Group_norm_nhwc_bwd_params,@"STO_CUDA_ENTRY STV_DEFAULT"
_Z30group_norm_nhwc_bwd_sum_kernelI11Fp32IOFp32WLi448EEv26Group_norm_nhwc_bwd_params:
.text._Z30group_norm_nhwc_bwd_sum_kernelI11Fp32IOFp32WLi448EEv26Group_norm_nhwc_bwd_params:
        /* <DEDUP_REMOVED lines=8> */
[----:B------:R-:W-:Y:S01]  /*0080*/  LOP3.LUT R21, RZ, R7, RZ, 0x33, !PT ;  /* 0x00000007ff157212 */ /* 0x000fe200078e33ff */
[----:B------:R-:W3:Y:S01]  /*0090*/  I2F.RP R0, R5 ;  /* 0x0000000500007306 */ /* 0x000ee20000209400 */
[----:B-1----:R-:W-:-:S05]  /*00a0*/  IMAD.SHL.U32 R24, R20, 0x2, RZ ;  /* 0x0000000214187824 */ /* 0x002fca00078e00ff */
        /* <DEDUP_REMOVED lines=13> */
[----:B------:R-:W-:-:S05]  /*0180*/  IMAD R2, R5, R2, R4 ;  /* 0x0000000205027224 */ /* 0x000fca00078e0204 */
[----:B------:R-:W-:-:S13]  /*0190*/  ISETP.GT.U32.AND P1, PT, R5, R2, PT ;  /* 0x000000020500720c */ /* 0x000fda0003f24070 */
[----:B------:R-:W-:Y:S01]  /*01a0*/  @!P1 IMAD.IADD R2, R2, 0x1, -R5 ;  /* 0x0000000102029824 */ /* 0x000fe200078e0a05 */
[----:B------:R-:W-:-:S04]  /*01b0*/  @!P1 IADD3 R0, R0, 0x1, RZ ;  /* 0x0000000100009810 */ /* 0x000fc80007ffe0ff */
[----:B------:R-:W-:Y:S02]  /*01c0*/  ISETP.GE.U32.AND P0, PT, R2, R5, PT ;  /* 0x000000050200720c */ /* 0x000fe40003f06070 */
[----:B------:R-:W-:Y:S01]  /*01d0*/  LOP3.LUT R2, R12, R7, RZ, 0x3c, !PT ;  /* 0x000000070c027212 */ /* 0x000fe200078e3cff */
[----:B------:R-:W0:Y:S03]  /*01e0*/  LDC R5, c[0x0][0x2a0] ;  /* 0x0000a800ff057b82 */ /* 0x000e260000000800 */
[----:B------:R-:W-:-:S05]  /*01f0*/  ISETP.GE.AND P2, PT, R2, RZ, PT ;  /* 0x000000ff0200720c */ /* 0x000fca0003f46270 */
[----:B------:R-:W2:Y:S02]  /*0200*/  LDC.64 R2, c[0x0][0x248] ;  /* 0x00009200ff027b82 */ /* 0x000ea40000000a00 */
[----:B------:R-:W-:Y:S01]  /*0210*/  @P0 VIADD R0, R0, 0x1 ;  /* 0x0000000100000836 */ /* 0x000fe20000000000 */
[----:B------:R-:W-:-:S05]  /*0220*/  ISETP.NE.AND P0, PT, R7, RZ, PT ;  /* 0x000000ff0700720c */ /* 0x000fca0003f05270 */
[----:B------:R-:W-:-:S04]  /*0230*/  @!P2 IADD3 R0, -R0, RZ, RZ ;  /* 0x000000ff0000a210 */ /* 0x000fc80007ffe1ff */
        /* <DEDUP_REMOVED lines=12> */
[----:B------:R0:W2:Y:S02]  /*0300*/  F2I.FTZ.U32.TRUNC.NTZ R5, R4 ;  /* 0x0000000400057305 */ /* 0x0000a4000021f000 */
[----:B0-----:R-:W-:Y:S01]  /*0310*/  IMAD.MOV.U32 R4, RZ, RZ, RZ ;  /* 0x000000ffff047224 */ /* 0x001fe200078e00ff */
[----:B--2---:R-:W-:-:S05]  /*0320*/  IADD3 R6, RZ, -R5, RZ ;  /* 0x80000005ff067210 */ /* 0x004fca0007ffe0ff */
[----:B------:R-:W-:-:S04]  /*0330*/  IMAD R9, R6, R7, RZ ;  /* 0x0000000706097224 */ /* 0x000fc800078e02ff */
[----:B------:R-:W-:-:S04]  /*0340*/  IMAD.HI.U32 R5, R5, R9, R4 ;  /* 0x0000000905057227 */ /* 0x000fc800078e0004 */
[----:B------:R-:W-:Y:S02]  /*0350*/  IMAD.MOV.U32 R4, RZ, RZ, RZ ;  /* 0x000000ffff047224 */ /* 0x000fe400078e00ff */
[----:B------:R-:W-:Y:S01]  /*0360*/  IMAD.HI.U32 R0, R5, R24, RZ ;  /* 0x0000001805007227 */ /* 0x000fe200078e00ff */
[----:B------:R-:W-:-:S04]  /*0370*/  HFMA2.MMA R5, -RZ, RZ, 0, 0 ;  /* 0x00000000ff057435 */ /* 0x000fc800000001ff */
[----:B------:R-:W-:Y:S01]  /*0380*/  IADD3 R16, -R0, RZ, RZ ;  /* 0x000000ff00107210 */ /* 0x000fe20007ffe1ff */
[----:B-1----:R-:W-:Y:S06]  /*0390*/  @P0 BRA `(.L_x_1130) ;  /* 0x0000000000300947 */ /* 0x002fec0003800000 */
[----:B------:R-:W-:Y:S01]  /*03a0*/  ULDC.U8 UR7, c[0x0][0x2a4] ;  /* 0x0000a90000077ab9 */ /* 0x000fe20000000000 */
[C---:B------:R-:W-:Y:S01]  /*03b0*/  IMAD.SHL.U32 R9, R12.reuse, 0x4, RZ ;  /* 0x000000040c097824 */ /* 0x040fe200078e00ff */
[----:B------:R-:W-:Y:S01]  /*03c0*/  ISETP.NE.AND P1, PT, RZ, UR7, PT ;  /* 0x00000007ff007c0c */ /* 0x000fe2000bf25270 */
[----:B------:R-:W-:Y:S01]  /*03d0*/  ULDC.64 UR10, c[0x0][0x238] ;  /* 0x00008e00000a7ab9 */ /* 0x000fe20000000a00 */
        /* <DEDUP_REMOVED lines=8> */
.L_x_1130:
[----:B------:R-:W-:Y:S05]  /*0460*/  BSYNC B0 ;  /* 0x0000000000007941 */ /* 0x000fea0003800000 */
.L_x_1129:
[----:B------:R-:W1:Y:S01]  /*0470*/  S2UR UR7, SR_CTAID.Y ;  /* 0x00000000000779c3 */ /* 0x000e620000002600 */
[----:B-----5:R-:W-:Y:S01]  /*0480*/  FFMA.FTZ R18, -R2, R2, R3 ;  /* 0x0000000202127223 */ /* 0x020fe20000010103 */
[C---:B------:R-:W-:Y:S01]  /*0490*/  IMAD R6, R7.reuse, R16, R24 ;  /* 0x0000001007067224 */ /* 0x040fe200078e0218 */
[----:B------:R-:W-:Y:S01]  /*04a0*/  MOV R22, 0x3f800000 ;  /* 0x3f80000000167802 */ /* 0x000fe20000000f00 */
[----:B------:R-:W-:Y:S01]  /*04b0*/  HFMA2.MMA R28, -RZ, RZ, 0, 0 ;  /* 0x00000000ff1c7435 */ /* 0x000fe200000001ff */
[----:B------:R-:W-:Y:S02]  /*04c0*/  ISETP.NE.U32.AND P4, PT, R7, RZ, PT ;  /* 0x000000ff0700720c */ /* 0x000fe40003f85070 */
[----:B------:R-:W-:Y:S02]  /*04d0*/  CS2R R26, SRZ ;  /* 0x00000000001a7805 */ /* 0x000fe4000001ff00 */
[----:B------:R-:W-:Y:S01]  /*04e0*/  FSETP.GTU.FTZ.AND P2, PT, R18, RZ, PT ;  /* 0x000000ff1200720b */ /* 0x000fe20003f5c000 */
[----:B------:R-:W2:Y:S01]  /*04f0*/  LDC.64 R14, c[0x0][0x290] ;  /* 0x0000a400ff0e7b82 */ /* 0x000ea20000000a00 */
[----:B------:R-:W-:Y:S01]  /*0500*/  ISETP.GE.U32.AND P1, PT, R6, R7, PT ;  /* 0x000000070600720c */ /* 0x000fe20003f26070 */
[----:B------:R-:W-:-:S10]  /*0510*/  IMAD.MOV.U32 R25, RZ, RZ, RZ ;  /* 0x000000ffff197224 */ /* 0x000fd400078e00ff */
[----:B------:R-:W3:Y:S02]  /*0520*/  @P2 LDC R3, c[0x0][0x250] ;  /* 0x00009400ff032b82 */ /* 0x000ee40000000800 */
[----:B------:R-:W-:Y:S01]  /*0530*/  @P1 IMAD.IADD R6, R6, 0x1, -R7 ;  /* 0x0000000106061824 */ /* 0x000fe200078e0a07 */
[----:B------:R-:W-:Y:S01]  /*0540*/  @P1 IADD3 R0, R0, 0x1, RZ ;  /* 0x0000000100001810 */ /* 0x000fe20007ffe0ff */
[----:B-1----:R-:W-:-:S03]  /*0550*/  IMAD R38, R17, UR7, RZ ;  /* 0x0000000711267c24 */ /* 0x002fc6000f8e02ff */
[----:B------:R-:W-:Y:S02]  /*0560*/  ISETP.GE.U32.AND P3, PT, R6, R7, PT ;  /* 0x000000070600720c */ /* 0x000fe40003f66070 */
[----:B0-----:R-:W-:Y:S02]  /*0570*/  SHF.R.S32.HI R8, RZ, 0x1f, R38 ;  /* 0x0000001fff087819 */ /* 0x001fe40000011426 */
[----:B------:R-:W-:-:S04]  /*0580*/  IADD3 R23, P5, R38, R17, RZ ;  /* 0x0000001126177210 */ /* 0x000fc80007fbe0ff */
[----:B------:R-:W-:Y:S02]  /*0590*/  LEA.HI.X.SX32 R6, R17, R8, 0x1, P5 ;  /* 0x0000000811067211 */ /* 0x000fe400028f0eff */
[----:B--2---:R-:W-:-:S03]  /*05a0*/  ISETP.LT.U32.AND P1, PT, R23, R14, PT ;  /* 0x0000000e1700720c */ /* 0x004fc60003f21070 */
[----:B------:R-:W-:Y:S01]  /*05b0*/  @P3 VIADD R0, R0, 0x1 ;  /* 0x0000000100003836 */ /* 0x000fe20000000000 */
[----:B------:R-:W-:Y:S01]  /*05c0*/  ISETP.LT.AND.EX P1, PT, R6, R15, PT, P1 ;  /* 0x0000000f0600720c */ /* 0x000fe20003f21310 */
[----:B---3--:R-:W-:-:S03]  /*05d0*/  @P2 FADD.FTZ R6, R18, R3 ;  /* 0x0000000312062221 */ /* 0x008fc60000010000 */
[----:B------:R-:W-:Y:S02]  /*05e0*/  SEL R23, R23, R14, P1 ;  /* 0x0000000e17177207 */ /* 0x000fe40000800000 */
[----:B------:R-:W-:Y:S01]  /*05f0*/  SEL R21, R21, R0, !P4 ;  /* 0x0000000015157207 */ /* 0x000fe20006000000 */
[----:B------:R0:W1:Y:S01]  /*0600*/  @P2 MUFU.RSQ R22, R6 ;  /* 0x0000000600162308 */ /* 0x0000620000001400 */
[----:B------:R-:W-:Y:S02]  /*0610*/  ISETP.GE.AND P1, PT, R38, R23, PT ;  /* 0x000000172600720c */ /* 0x000fe40003f26270 */
[----:B------:R-:W-:Y:S01]  /*0620*/  MOV R3, RZ ;  /* 0x000000ff00037202 */ /* 0x000fe20000000f00 */
[----:B------:R-:W-:-:S04]  /*0630*/  IMAD.MOV R0, RZ, RZ, -R21 ;  /* 0x000000ffff007224 */ /* 0x000fc800078e0a15 */
[----:B------:R-:W-:Y:S02]  /*0640*/  IMAD R24, R7, R0, R24 ;  /* 0x0000000007187224 */ /* 0x000fe400078e0218 */
[----:B------:R-:W-:-:S04]  /*0650*/  IMAD.MOV.U32 R0, RZ, RZ, RZ ;  /* 0x000000ffff007224 */ /* 0x000fc800078e00ff */
[----:B0-----:R-:W-:Y:S05]  /*0660*/  @P1 BRA `(.L_x_1131) ;  /* 0x00000018000c1947 */ /* 0x001fea0003800000 */
[----:B------:R-:W0:Y:S01]  /*0670*/  LDC.64 R14, c[0x0][0x298] ;  /* 0x0000a600ff0e7b82 */ /* 0x000e220000000a00 */
[----:B------:R-:W-:Y:S01]  /*0680*/  USHF.R.S32.HI UR7, URZ, 0x1f, UR6 ;  /* 0x0000001f3f077899 */ /* 0x000fe20008011406 */
[----:B------:R-:W-:Y:S01]  /*0690*/  MOV R33, R8 ;  /* 0x0000000800217202 */ /* 0x000fe20000000f00 */
[----:B------:R-:W-:Y:S01]  /*06a0*/  IMAD.MOV.U32 R29, RZ, RZ, R38 ;  /* 0x000000ffff1d7224 */ /* 0x000fe200078e0026 */
[----:B------:R-:W-:-:S03]  /*06b0*/  IADD3 R3, -R38, R23, RZ ;  /* 0x0000001726037210 */ /* 0x000fc60007ffe1ff */
[C---:B0-----:R-:W-:Y:S01]  /*06c0*/  IMAD R0, R14.reuse, UR7, RZ ;  /* 0x000000070e007c24 */ /* 0x041fe2000f8e02ff */
[----:B------:R-:W-:Y:S01]  /*06d0*/  ULDC.U8 UR7, c[0x0][0x2a4] ;  /* 0x0000a90000077ab9 */ /* 0x000fe20000000000 */
[----:B------:R-:W-:Y:S01]  /*06e0*/  IMAD.WIDE.U32 R6, R14, UR6, R12 ;  /* 0x000000060e067c25 */ /* 0x000fe2000f8e000c */
[----:B------:R-:W-:-:S03]  /*06f0*/  ISETP.NE.AND P1, PT, RZ, UR7, PT ;  /* 0x00000007ff007c0c */ /* 0x000fc6000bf25270 */
[----:B------:R-:W-:Y:S01]  /*0700*/  IMAD R9, R15, UR6, R0 ;  /* 0x000000060f097c24 */ /* 0x000fe2000f8e0200 */
[----:B------:R-:W-:Y:S02]  /*0710*/  LOP3.LUT R0, RZ, R23, RZ, 0x33, !PT ;  /* 0x00000017ff007212 */ /* 0x000fe400078e33ff */
[----:B------:R-:W-:Y:S01]  /*0720*/  IADD3 R15, -R38, -0x2, RZ ;  /* 0xfffffffe260f7810 */ /* 0x000fe20007ffe1ff */
[----:B------:R-:W-:-:S06]  /*0730*/  IMAD.IADD R9, R7, 0x1, R9 ;  /* 0x0000000107097824 */ /* 0x000fcc00078e0209 */
[----:B------:R-:W-:Y:S05]  /*0740*/  @!P1 BRA `(.L_x_1132) ;  /* 0x0000000800b09947 */ /* 0x000fea0003800000 */
[----:B------:R-:W-:Y:S01]  /*0750*/  LOP3.LUT R3, R3, 0x1, RZ, 0xc0, !PT ;  /* 0x0000000103037812 */ /* 0x000fe200078ec0ff */
[----:B------:R-:W-:Y:S01]  /*0760*/  HFMA2.MMA R25, -RZ, RZ, 0, 0 ;  /* 0x00000000ff197435 */ /* 0x000fe200000001ff */
[----:B------:R-:W-:Y:S02]  /*0770*/  ISETP.NE.AND P2, PT, R15, R0, PT ;  /* 0x000000000f00720c */ /* 0x000fe40003f45270 */
[----:B------:R-:W-:Y:S02]  /*0780*/  CS2R R26, SRZ ;  /* 0x00000000001a7805 */ /* 0x000fe4000001ff00 */
[----:B------:R-:W-:Y:S01]  /*0790*/  ISETP.NE.U32.AND P1, PT, R3, 0x1, PT ;  /* 0x000000010300780c */ /* 0x000fe20003f25070 */
[----:B------:R-:W-:Y:S01]  /*07a0*/  IMAD.MOV.U32 R3, RZ, RZ, RZ ;  /* 0x000000ffff037224 */ /* 0x000fe200078e00ff */
[----:B------:R-:W-:Y:S01]  /*07b0*/  MOV R0, RZ ;  /* 0x000000ff00007202 */ /* 0x000fe20000000f00 */
[----:B------:R-:W-:-:S10]  /*07c0*/  IMAD.MOV.U32 R28, RZ, RZ, RZ ;  /* 0x000000ffff1c7224 */ /* 0x000fd400078e00ff */
[----:B------:R-:W-:Y:S05]  /*07d0*/  @P1 BRA `(.L_x_1133) ;  /* 0x0000000000c81947 */ /* 0x000fea0003800000 */
[----:B------:R-:W0:Y:S01]  /*07e0*/  @!P0 LDC.64 R14, c[0x0][0x230] ;  /* 0x00008c00ff0e8b82 */ /* 0x000e220000000a00 */
[----:B------:R-:W-:Y:S01]  /*07f0*/  @!P0 MOV R8, R6 ;  /* 0x0000000600088202 */ /* 0x000fe20000000f00 */
[----:B------:R-:W-:Y:S01]  /*0800*/  @!P0 IMAD R0, R33, UR8, RZ ;  /* 0x0000000821008c24 */ /* 0x000fe2000f8e02ff */
[----:B------:R-:W-:-:S03]  /*0810*/  CS2R R18, SRZ ;  /* 0x0000000000127805 */ /* 0x000fc6000001ff00 */
[C---:B------:R-:W-:Y:S02]  /*0820*/  @!P0 IMAD R3, R29.reuse, UR9, R0 ;  /* 0x000000091d038c24 */ /* 0x040fe4000f8e0200 */
[----:B------:R-:W-:Y:S01]  /*0830*/  @!P0 IMAD.WIDE.U32 R12, R29, UR8, R8 ;  /* 0x000000081d0c8c25 */ /* 0x000fe2000f8e0008 */
[----:B------:R-:W2:Y:S03]  /*0840*/  @!P0 LDC.64 R26, c[0x0][0x228] ;  /* 0x00008a00ff1a8b82 */ /* 0x000ea60000000a00 */
[----:B------:R-:W-:Y:S01]  /*0850*/  @!P0 IMAD.IADD R3, R13, 0x1, R3 ;  /* 0x000000010d038824 */ /* 0x000fe200078e0203 */
[----:B------:R-:W-:-:S04]  /*0860*/  @!P0 SHF.L.U32 R17, R12, 0x2, RZ ;  /* 0x000000020c118819 */ /* 0x000fc800000006ff */
[----:B------:R-:W-:Y:S02]  /*0870*/  @!P0 SHF.L.U64.HI R12, R12, 0x2, R3 ;  /* 0x000000020c0c8819 */ /* 0x000fe40000010203 */
[----:B0-----:R-:W-:-:S05]  /*0880*/  @!P0 IADD3 R14, P1, R17, R14, RZ ;  /* 0x0000000e110e8210 */ /* 0x001fca0007f3e0ff */
[----:B------:R-:W-:-:S05]  /*0890*/  @!P0 IMAD.X R15, R12, 0x1, R15, P1 ;  /* 0x000000010c0f8824 */ /* 0x000fca00008e060f */
[----:B------:R-:W3:Y:S01]  /*08a0*/  @!P0 LDG.E.64 R18, desc[UR4][R14.64] ;  /* 0x000000040e128981 */ /* 0x000ee2000c1e1b00 */
[----:B--2---:R-:W-:-:S04]  /*08b0*/  @!P0 IADD3 R16, P1, R17, R26, RZ ;  /* 0x0000001a11108210 */ /* 0x004fc80007f3e0ff */
[----:B------:R-:W-:Y:S02]  /*08c0*/  @!P0 IADD3.X R17, R12, R27, RZ, P1, !PT ;  /* 0x0000001b0c118210 */ /* 0x000fe40000ffe4ff */
[----:B------:R-:W-:-:S06]  /*08d0*/  CS2R R12, SRZ ;  /* 0x00000000000c7805 */ /* 0x000fcc000001ff00 */
        /* <DEDUP_REMOVED lines=10> */
[----:B------:R-:W0:Y:S08]  /*0980*/  MUFU.EX2 R15, R15 ;  /* 0x0000000f000f7308 */ /* 0x000e300000000800 */
[----:B------:R-:W1:Y:S01]  /*0990*/  MUFU.EX2 R19, R19 ;  /* 0x0000001300137308 */ /* 0x000e620000000800 */
[----:B0-----:R-:W-:-:S07]  /*09a0*/  FADD.FTZ R16, R15, 1 ;  /* 0x3f8000000f107421 */ /* 0x001fce0000010000 */
[----:B------:R-:W0:Y:S01]  /*09b0*/  MUFU.RCP R17, R16 ;  /* 0x0000001000117308 */ /* 0x000e220000001000 */
[----:B-1----:R-:W-:-:S07]  /*09c0*/  FADD.FTZ R25, R19, 1 ;  /* 0x3f80000013197421 */ /* 0x002fce0000010000 */
[----:B------:R-:W1:Y:S01]  /*09d0*/  MUFU.RCP R26, R25 ;  /* 0x00000019001a7308 */ /* 0x000e620000001000 */
[C---:B0-----:R-:W-:Y:S01]  /*09e0*/  FADD.FTZ R27, -R17.reuse, 1 ;  /* 0x3f800000111b7421 */ /* 0x041fe20000010100 */
[----:B--2---:R-:W-:-:S03]  /*09f0*/  FMUL.FTZ R12, R17, R12 ;  /* 0x0000000c110c7220 */ /* 0x004fc60000410000 */
[----:B------:R-:W-:Y:S01]  /*0a00*/  FFMA.FTZ R27, R18, R27, 1 ;  /* 0x3f800000121b7423 */ /* 0x000fe2000001001b */
[C---:B-1----:R-:W-:Y:S01]  /*0a10*/  FADD.FTZ R29, -R26.reuse, 1 ;  /* 0x3f8000001a1d7421 */ /* 0x042fe20000010100 */
[----:B------:R-:W-:Y:S02]  /*0a20*/  FMUL.FTZ R13, R26, R13 ;  /* 0x0000000d1a0d7220 */ /* 0x000fe40000410000 */
[----:B------:R-:W-:Y:S01]  /*0a30*/  FMUL.FTZ R12, R12, R27 ;  /* 0x0000001b0c0c7220 */ /* 0x000fe20000410000 */
[----:B------:R-:W-:-:S03]  /*0a40*/  FFMA.FTZ R14, R14, R29, 1 ;  /* 0x3f8000000e0e7423 */ /* 0x000fc6000001001d */
[----:B------:R-:W-:Y:S01]  /*0a50*/  FFMA.FTZ R27, R3, R12, RZ ;  /* 0x0000000c031b7223 */ /* 0x000fe200000100ff */
[----:B------:R-:W-:Y:S01]  /*0a60*/  FMUL.FTZ R13, R13, R14 ;  /* 0x0000000e0d0d7220 */ /* 0x000fe20000410000 */
[----:B------:R-:W-:-:S03]  /*0a70*/  FMUL.FTZ R14, R12, R4 ;  /* 0x000000040c0e7220 */ /* 0x000fc60000410000 */
[----:B------:R-:W-:Y:S01]  /*0a80*/  FMUL.FTZ R15, R13, R5 ;  /* 0x000000050d0f7220 */ /* 0x000fe20000410000 */
[----:B------:R-:W-:Y:S01]  /*0a90*/  FFMA.FTZ R25, R3, R14, RZ ;  /* 0x0000000e03197223 */ /* 0x000fe200000100ff */
[----:B------:R-:W-:Y:S01]  /*0aa0*/  FADD.FTZ R14, RZ, R14 ;  /* 0x0000000eff0e7221 */ /* 0x000fe20000010000 */
[C---:B------:R-:W-:Y:S01]  /*0ab0*/  FFMA.FTZ R28, R0.reuse, R13, RZ ;  /* 0x0000000d001c7223 */ /* 0x040fe200000100ff */
[----:B------:R-:W-:Y:S01]  /*0ac0*/  FADD.FTZ R3, RZ, R12 ;  /* 0x0000000cff037221 */ /* 0x000fe20000010000 */
[----:B------:R-:W-:Y:S01]  /*0ad0*/  FFMA.FTZ R25, R0, R15, R25 ;  /* 0x0000000f00197223 */ /* 0x000fe20000010019 */
[----:B------:R-:W-:Y:S01]  /*0ae0*/  FADD.FTZ R26, R15, R14 ;  /* 0x0000000e0f1a7221 */ /* 0x000fe20000010000 */
[----:B------:R-:W-:-:S07]  /*0af0*/  FADD.FTZ R0, RZ, R13 ;  /* 0x0000000dff007221 */ /* 0x000fce0000010000 */
.L_x_1133:
[----:B------:R-:W-:Y:S05]  /*0b00*/  @!P2 BRA `(.L_x_1131) ;  /* 0x0000001000e4a947 */ /* 0x000fea0003800000 */
[----:B------:R-:W-:-:S04]  /*0b10*/  IADD3 R18, R38, 0x1, RZ ;  /* 0x0000000126127810 */ /* 0x000fc80007ffe0ff */
[----:B------:R-:W-:-:S07]  /*0b20*/  SHF.R.S32.HI R19, RZ, 0x1f, R18 ;  /* 0x0000001fff137819 */ /* 0x000fce0000011412 */
.L_x_1134:
[----:B------:R-:W0:Y:S01]  /*0b30*/  @!P0 LDC.64 R32, c[0x0][0x288] ;  /* 0x0000a200ff208b82 */ /* 0x000e220000000a00 */
[----:B------:R-:W-:Y:S01]  /*0b40*/  @!P0 IADD3 R15, P1, R18, -0x1, RZ ;  /* 0xffffffff120f8810 */ /* 0x000fe20007f3e0ff */
[--C-:B------:R-:W-:Y:S01]  /*0b50*/  @!P0 IMAD.MOV.U32 R30, RZ, RZ, R6.reuse ;  /* 0x000000ffff1e8224 */ /* 0x100fe200078e0006 */
[-C--:B------:R-:W-:Y:S01]  /*0b60*/  @!P0 MOV R31, R9.reuse ;  /* 0x00000009001f8202 */ /* 0x080fe20000000f00 */
[----:B------:R-:W-:Y:S01]  /*0b70*/  @!P0 IMAD.MOV.U32 R34, RZ, RZ, R6 ;  /* 0x000000ffff228224 */ /* 0x000fe200078e0006 */
[----:B------:R-:W-:Y:S02]  /*0b80*/  @!P0 IADD3.X R29, R19, -0x1, RZ, P1, !PT ;  /* 0xffffffff131d8810 */ /* 0x000fe40000ffe4ff */
[----:B------:R-:W-:Y:S01]  /*0b90*/  @!P0 MOV R35, R9 ;  /* 0x0000000900238202 */ /* 0x000fe20000000f00 */
[----:B------:R-:W2:Y:S08]  /*0ba0*/  @!P0 LDC.64 R16, c[0x0][0x288] ;  /* 0x0000a200ff108b82 */ /* 0x000eb00000000a00 */
[----:B------:R-:W3:Y:S01]  /*0bb0*/  @!P0 LDC.64 R12, c[0x0][0x230] ;  /* 0x00008c00ff0c8b82 */ /* 0x000ee20000000a00 */
[----:B0-----:R-:W-:-:S07]  /*0bc0*/  @!P0 IMAD R14, R29, R32, RZ ;  /* 0x000000201d0e8224 */ /* 0x001fce00078e02ff */
[----:B------:R-:W0:Y:S01]  /*0bd0*/  @!P0 LDC.64 R40, c[0x0][0x228] ;  /* 0x00008a00ff288b82 */ /* 0x000e220000000a00 */
[----:B------:R-:W-:-:S04]  /*0be0*/  @!P0 IMAD.WIDE.U32 R30, R15, R32, R30 ;  /* 0x000000200f1e8225 */ /* 0x000fc800078e001e */
[----:B------:R-:W-:Y:S02]  /*0bf0*/  @!P0 IMAD R29, R15, R33, R14 ;  /* 0x000000210f1d8224 */ /* 0x000fe400078e020e */
[----:B--2---:R-:W-:Y:S01]  /*0c00*/  @!P0 IMAD.WIDE.U32 R34, R18, R16, R34 ;  /* 0x0000001012228225 */ /* 0x004fe200078e0022 */
[----:B------:R-:W2:Y:S03]  /*0c10*/  @!P0 LDC.64 R14, c[0x0][0x230] ;  /* 0x00008c00ff0e8b82 */ /* 0x000ea60000000a00 */
[----:B------:R-:W-:Y:S01]  /*0c20*/  @!P0 IMAD.IADD R31, R31, 0x1, R29 ;  /* 0x000000011f1f8824 */ /* 0x000fe200078e021d */
[----:B------:R-:W-:-:S04]  /*0c30*/  @!P0 SHF.L.U32 R29, R30, 0x2, RZ ;  /* 0x000000021e1d8819 */ /* 0x000fc800000006ff */
[----:B------:R-:W-:Y:S01]  /*0c40*/  @!P0 SHF.L.U64.HI R38, R30, 0x2, R31 ;  /* 0x000000021e268819 */ /* 0x000fe2000001021f */
[----:B------:R-:W-:Y:S01]  /*0c50*/  @!P0 IMAD R30, R19, R16, RZ ;  /* 0x00000010131e8224 */ /* 0x000fe200078e02ff */
[----:B---3--:R-:W-:-:S03]  /*0c60*/  @!P0 IADD3 R32, P1, R29, R12, RZ ;  /* 0x0000000c1d208210 */ /* 0x008fc60007f3e0ff */
[----:B------:R-:W-:Y:S01]  /*0c70*/  @!P0 IMAD R37, R18, R17, R30 ;  /* 0x0000001112258224 */ /* 0x000fe200078e021e */
[----:B------:R-:W-:Y:S01]  /*0c80*/  CS2R R30, SRZ ;  /* 0x00000000001e7805 */ /* 0x000fe2000001ff00 */
[----:B------:R-:W-:Y:S01]  /*0c90*/  @!P0 IMAD.X R33, R38, 0x1, R13, P1 ;  /* 0x0000000126218824 */ /* 0x000fe200008e060d */
[----:B------:R-:W-:Y:S01]  /*0ca0*/  @!P0 SHF.L.U32 R17, R34, 0x2, RZ ;  /* 0x0000000222118819 */ /* 0x000fe200000006ff */
[----:B------:R-:W-:-:S03]  /*0cb0*/  @!P0 IMAD.IADD R13, R35, 0x1, R37 ;  /* 0x00000001230d8824 */ /* 0x000fc600078e0225 */
[----:B------:R0:W3:Y:S02]  /*0cc0*/  @!P0 LDG.E.64 R30, desc[UR4][R32.64] ;  /* 0x00000004201e8981 */ /* 0x0000e4000c1e1b00 */
[----:B------:R-:W-:Y:S02]  /*0cd0*/  @!P0 SHF.L.U64.HI R16, R34, 0x2, R13 ;  /* 0x0000000222108819 */ /* 0x000fe4000001020d */
[----:B------:R-:W-:Y:S02]  /*0ce0*/  CS2R R12, SRZ ;  /* 0x00000000000c7805 */ /* 0x000fe4000001ff00 */
[----:B--2---:R-:W-:Y:S01]  /*0cf0*/  @!P0 IADD3 R36, P1, R17, R14, RZ ;  /* 0x0000000e11248210 */ /* 0x004fe20007f3e0ff */
[----:B------:R-:W2:Y:S03]  /*0d00*/  @!P0 LDC.64 R34, c[0x0][0x228] ;  /* 0x00008a00ff228b82 */ /* 0x000ea60000000a00 */
[----:B------:R-:W-:-:S05]  /*0d10*/  @!P0 IADD3.X R37, R16, R15, RZ, P1, !PT ;  /* 0x0000000f10258210 */ /* 0x000fca0000ffe4ff */
[----:B------:R1:W4:Y:S01]  /*0d20*/  @!P0 LDG.E.64 R12, desc[UR4][R36.64] ;  /* 0x00000004240c8981 */ /* 0x000322000c1e1b00 */
[----:B------:R-:W-:Y:S02]  /*0d30*/  CS2R R14, SRZ ;  /* 0x00000000000e7805 */ /* 0x000fe4000001ff00 */
[----:B--2---:R-:W-:-:S05]  /*0d40*/  @!P0 IADD3 R34, P1, R29, R34, RZ ;  /* 0x000000221d228210 */ /* 0x004fca0007f3e0ff */
[----:B------:R-:W-:Y:S01]  /*0d50*/  @!P0 IMAD.X R35, R38, 0x1, R35, P1 ;  /* 0x0000000126238824 */ /* 0x000fe200008e0623 */
[----:B0-----:R-:W-:-:S04]  /*0d60*/  @!P0 IADD3 R32, P1, R17, R40, RZ ;  /* 0x0000002811208210 */ /* 0x001fc80007f3e0ff */
[----:B------:R0:W2:Y:S01]  /*0d70*/  @!P0 LDG.E.64 R14, desc[UR4][R34.64] ;  /* 0x00000004220e8981 */ /* 0x0000a2000c1e1b00 */
[----:B------:R-:W-:Y:S02]  /*0d80*/  @!P0 IADD3.X R33, R16, R41, RZ, P1, !PT ;  /* 0x0000002910218210 */ /* 0x000fe40000ffe4ff */
[----:B------:R-:W-:-:S06]  /*0d90*/  CS2R R16, SRZ ;  /* 0x0000000000107805 */ /* 0x000fcc000001ff00 */
[----:B------:R5:W2:Y:S01]  /*0da0*/  @!P0 LDG.E.64 R16, desc[UR4][R32.64] ;  /* 0x0000000420108981 */ /* 0x000aa2000c1e1b00 */
[C---:B---3--:R-:W-:Y:S01]  /*0db0*/  FADD.FTZ R29, -R2.reuse, R30 ;  /* 0x0000001e021d7221 */ /* 0x048fe20000010100 */
[----:B------:R-:W-:-:S03]  /*0dc0*/  FADD.FTZ R31, -R2, R31 ;  /* 0x0000001f021f7221 */ /* 0x000fc60000010100 */
[-C--:B-1----:R-:W-:Y:S01]  /*0dd0*/  FMUL.FTZ R36, R29, R22.reuse ;  /* 0x000000161d247220 */ /* 0x082fe20000410000 */
[----:B------:R-:W-:-:S03]  /*0de0*/  FMUL.FTZ R30, R31, R22 ;  /* 0x000000161f1e7220 */ /* 0x000fc60000410000 */
[----:B------:R-:W-:Y:S01]  /*0df0*/  FFMA.FTZ R37, R36, R4, R10 ;  /* 0x0000000424257223 */ /* 0x000fe2000001000a */
[----:B------:R-:W-:-:S03]  /*0e00*/  FFMA.FTZ R31, R30, R5, R11 ;  /* 0x000000051e1f7223 */ /* 0x000fc6000001000b */
[----:B0-----:R-:W-:Y:S01]  /*0e10*/  FMUL.FTZ R34, R37, -1.4426950216293334961 ;  /* 0xbfb8aa3b25227820 */ /* 0x001fe20000410000 */
[C---:B----4-:R-:W-:Y:S01]  /*0e20*/  FADD.FTZ R29, -R2.reuse, R12 ;  /* 0x0000000c021d7221 */ /* 0x050fe20000010100 */
[----:B------:R-:W-:Y:S01]  /*0e30*/  FADD.FTZ R13, -R2, R13 ;  /* 0x0000000d020d7221 */ /* 0x000fe20000010100 */
[----:B-----5:R-:W-:Y:S02]  /*0e40*/  FMUL.FTZ R32, R31, -1.4426950216293334961 ;  /* 0xbfb8aa3b1f207820 */ /* 0x020fe40000410000 */
[-C--:B------:R-:W-:Y:S01]  /*0e50*/  FMUL.FTZ R29, R29, R22.reuse ;  /* 0x000000161d1d7220 */ /* 0x080fe20000410000 */
[----:B------:R-:W-:Y:S01]  /*0e60*/  FMUL.FTZ R12, R13, R22 ;  /* 0x000000160d0c7220 */ /* 0x000fe20000410000 */
[----:B------:R-:W0:Y:S02]  /*0e70*/  MUFU.EX2 R34, R34 ;  /* 0x0000002200227308 */ /* 0x000e240000000800 */
[----:B------:R-:W-:Y:S01]  /*0e80*/  FFMA.FTZ R35, R29, R4, R10 ;  /* 0x000000041d237223 */ /* 0x000fe2000001000a */
[----:B------:R-:W-:-:S03]  /*0e90*/  FFMA.FTZ R39, R12, R5, R11 ;  /* 0x000000050c277223 */ /* 0x000fc6000001000b */
[----:B------:R-:W-:Y:S01]  /*0ea0*/  FMUL.FTZ R40, R35, -1.4426950216293334961 ;  /* 0xbfb8aa3b23287820 */ /* 0x000fe20000410000 */
[----:B------:R-:W-:Y:S01]  /*0eb0*/  FMUL.FTZ R42, R39, -1.4426950216293334961 ;  /* 0xbfb8aa3b272a7820 */ /* 0x000fe20000410000 */
[----:B------:R-:W1:Y:S08]  /*0ec0*/  MUFU.EX2 R32, R32 ;  /* 0x0000002000207308 */ /* 0x000e700000000800 */
[----:B------:R-:W3:Y:S01]  /*0ed0*/  MUFU.EX2 R40, R40 ;  /* 0x0000002800287308 */ /* 0x000ee20000000800 */
[----:B0-----:R-:W-:-:S07]  /*0ee0*/  FADD.FTZ R34, R34, 1 ;  /* 0x3f80000022227421 */ /* 0x001fce0000010000 */
[----:B------:R-:W0:Y:S01]  /*0ef0*/  MUFU.EX2 R42, R42 ;  /* 0x0000002a002a7308 */ /* 0x000e220000000800 */
[----:B-1----:R-:W-:-:S07]  /*0f00*/  FADD.FTZ R33, R32, 1 ;  /* 0x3f80000020217421 */ /* 0x002fce0000010000 */
[----:B------:R-:W1:Y:S01]  /*0f10*/  MUFU.RCP R13, R34 ;  /* 0x00000022000d7308 */ /* 0x000e620000001000 */
[----:B---3--:R-:W-:-:S07]  /*0f20*/  FADD.FTZ R41, R40, 1 ;  /* 0x3f80000028297421 */ /* 0x008fce0000010000 */
[----:B------:R-:W3:Y:S01]  /*0f30*/  MUFU.RCP R38, R33 ;  /* 0x0000002100267308 */ /* 0x000ee20000001000 */
[----:B0-----:R-:W-:-:S07]  /*0f40*/  FADD.FTZ R43, R42, 1 ;  /* 0x3f8000002a2b7421 */ /* 0x001fce0000010000 */
[----:B------:R-:W0:Y:S01]  /*0f50*/  MUFU.RCP R41, R41 ;  /* 0x0000002900297308 */ /* 0x000e220000001000 */
[C---:B-1----:R-:W-:Y:S01]  /*0f60*/  FADD.FTZ R32, -R13.reuse, 1 ;  /* 0x3f8000000d207421 */ /* 0x042fe20000010100 */
[----:B--2---:R-:W-:-:S03]  /*0f70*/  FMUL.FTZ R14, R13, R14 ;  /* 0x0000000e0d0e7220 */ /* 0x004fc60000410000 */
[----:B------:R-:W-:Y:S01]  /*0f80*/  FFMA.FTZ R37, R37, R32, 1 ;  /* 0x3f80000025257423 */ /* 0x000fe20000010020 */
[C---:B------:R-:W-:Y:S01]  /*0f90*/  VIADD R32, R18.reuse, 0x1 ;  /* 0x0000000112207836 */ /* 0x040fe20000000000 */
[----:B------:R-:W-:Y:S01]  /*0fa0*/  IADD3 R18, P2, R18, 0x2, RZ ;  /* 0x0000000212127810 */ /* 0x000fe20007f5e0ff */
[----:B------:R-:W1:Y:S01]  /*0fb0*/  MUFU.RCP R42, R43 ;  /* 0x0000002b002a7308 */ /* 0x000e620000001000 */
[C---:B---3--:R-:W-:Y:S01]  /*0fc0*/  FADD.FTZ R40, -R38.reuse, 1 ;  /* 0x3f80000026287421 */ /* 0x048fe20000010100 */
[----:B------:R-:W-:Y:S01]  /*0fd0*/  FMUL.FTZ R15, R38, R15 ;  /* 0x0000000f260f7220 */ /* 0x000fe20000410000 */
[----:B------:R-:W-:Y:S01]  /*0fe0*/  FMUL.FTZ R14, R14, R37 ;  /* 0x000000250e0e7220 */ /* 0x000fe20000410000 */
[----:B------:R-:W-:Y:S01]  /*0ff0*/  ISETP.GE.AND P1, PT, R32, R23, PT ;  /* 0x000000172000720c */ /* 0x000fe20003f26270 */
[----:B------:R-:W-:Y:S01]  /*1000*/  FFMA.FTZ R40, R31, R40, 1 ;  /* 0x3f8000001f287423 */ /* 0x000fe20000010028 */
[----:B------:R-:W-:Y:S01]  /*1010*/  IADD3.X R19, RZ, R19, RZ, P2, !PT ;  /* 0x00000013ff137210 */ /* 0x000fe200017fe4ff */
[C---:B------:R-:W-:Y:S01]  /*1020*/  FMUL.FTZ R32, R14.reuse, R4 ;  /* 0x000000040e207220 */ /* 0x040fe20000410000 */
[----:B------:R-:W-:Y:S01]  /*1030*/  FADD.FTZ R3, R14, R3 ;  /* 0x000000030e037221 */ /* 0x000fe20000010000 */
[----:B0-----:R-:W-:Y:S01]  /*1040*/  FADD.FTZ R34, -R41, 1 ;  /* 0x3f80000029227421 */ /* 0x001fe20000010100 */
[----:B------:R-:W-:Y:S01]  /*1050*/  FMUL.FTZ R15, R15, R40 ;  /* 0x000000280f0f7220 */ /* 0x000fe20000410000 */
[----:B------:R-:W-:Y:S01]  /*1060*/  FFMA.FTZ R38, R36, R14, R27 ;  /* 0x0000000e24267223 */ /* 0x000fe2000001001b */
[----:B------:R-:W-:Y:S01]  /*1070*/  FMUL.FTZ R16, R41, R16 ;  /* 0x0000001029107220 */ /* 0x000fe20000410000 */
[----:B------:R-:W-:Y:S01]  /*1080*/  FFMA.FTZ R35, R35, R34, 1 ;  /* 0x3f80000023237423 */ /* 0x000fe20000010022 */
[C---:B------:R-:W-:Y:S01]  /*1090*/  FADD.FTZ R31, R15.reuse, R0 ;  /* 0x000000000f1f7221 */ /* 0x040fe20000010000 */
[----:B------:R-:W-:Y:S01]  /*10a0*/  FFMA.FTZ R33, R30, R15, R28 ;  /* 0x0000000f1e217223 */ /* 0x000fe2000001001c */
[----:B------:R-:W-:Y:S01]  /*10b0*/  FFMA.FTZ R25, R36, R32, R25 ;  /* 0x0000002024197223 */ /* 0x000fe20000010019 */
[----:B-1----:R-:W-:Y:S01]  /*10c0*/  FADD.FTZ R14, -R42, 1 ;  /* 0x3f8000002a0e7421 */ /* 0x002fe20000010100 */
[----:B------:R-:W-:Y:S01]  /*10d0*/  FMUL.FTZ R15, R15, R5 ;  /* 0x000000050f0f7220 */ /* 0x000fe20000410000 */
[----:B------:R-:W-:Y:S01]  /*10e0*/  FADD.FTZ R26, R32, R26 ;  /* 0x0000001a201a7221 */ /* 0x000fe20000010000 */
        /* <DEDUP_REMOVED lines=11> */
[----:B------:R-:W-:Y:S01]  /*11a0*/  FADD.FTZ R26, R15, R0 ;  /* 0x000000000f1a7221 */ /* 0x000fe20000010000 */
[----:B------:R-:W-:Y:S01]  /*11b0*/  FADD.FTZ R0, R31, R14 ;  /* 0x0000000e1f007221 */ /* 0x000fe20000010000 */
[C---:B------:R-:W-:Y:S01]  /*11c0*/  FFMA.FTZ R28, R12.reuse, R14, R33 ;  /* 0x0000000e0c1c7223 */ /* 0x040fe20000010021 */
[----:B------:R-:W-:Y:S01]  /*11d0*/  FFMA.FTZ R25, R12, R13, R16 ;  /* 0x0000000d0c197223 */ /* 0x000fe20000010010 */
[----:B------:R-:W-:Y:S01]  /*11e0*/  FADD.FTZ R26, R13, R26 ;  /* 0x0000001a0d1a7221 */ /* 0x000fe20000010000 */
[----:B------:R-:W-:Y:S06]  /*11f0*/  @!P1 BRA `(.L_x_1134) ;  /* 0xfffffff8004c9947 */ /* 0x000fec000383ffff */
[----:B------:R-:W-:Y:S05]  /*1200*/  BRA `(.L_x_1131) ;  /* 0x0000000c00247947 */ /* 0x000fea0003800000 */
.L_x_1132:
[----:B------:R-:W-:Y:S01]  /*1210*/  LOP3.LUT P1, R10, R3, 0x3, RZ, 0xc0, !PT ;  /* 0x00000003030a7812 */ /* 0x000fe2000782c0ff */
[----:B------:R-:W-:Y:S01]  /*1220*/  HFMA2.MMA R25, -RZ, RZ, 0, 0 ;  /* 0x00000000ff197435 */ /* 0x000fe200000001ff */
[----:B------:R-:W-:Y:S01]  /*1230*/  IMAD.IADD R34, R15, 0x1, -R0 ;  /* 0x000000010f227824 */ /* 0x000fe200078e0a00 */
[----:B------:R-:W-:Y:S01]  /*1240*/  CS2R R26, SRZ ;  /* 0x00000000001a7805 */ /* 0x000fe2000001ff00 */
[----:B------:R-:W-:Y:S01]  /*1250*/  IMAD.MOV.U32 R3, RZ, RZ, RZ ;  /* 0x000000ffff037224 */ /* 0x000fe200078e00ff */
[----:B------:R-:W-:Y:S01]  /*1260*/  MOV R0, RZ ;  /* 0x000000ff00007202 */ /* 0x000fe20000000f00 */
[----:B------:R-:W-:-:S07]  /*1270*/  IMAD.MOV.U32 R28, RZ, RZ, RZ ;  /* 0x000000ffff1c7224 */ /* 0x000fce00078e00ff */
[----:B------:R-:W-:Y:S05]  /*1280*/  @!P1 BRA `(.L_x_1135) ;  /* 0x0000000000b49947 */ /* 0x000fea0003800000 */
[----:B------:R-:W-:Y:S02]  /*1290*/  MOV R16, R10 ;  /* 0x0000000a00107202 */ /* 0x000fe40000000f00 */
[----:B------:R-:W-:Y:S01]  /*12a0*/  CS2R R26, SRZ ;  /* 0x00000000001a7805 */ /* 0x000fe2000001ff00 */
[----:B------:R-:W-:Y:S01]  /*12b0*/  IMAD.MOV.U32 R25, RZ, RZ, RZ ;  /* 0x000000ffff197224 */ /* 0x000fe200078e00ff */
[----:B------:R-:W-:Y:S01]  /*12c0*/  MOV R3, RZ ;  /* 0x000000ff00037202 */ /* 0x000fe20000000f00 */
[----:B------:R-:W-:Y:S01]  /*12d0*/  IMAD.MOV.U32 R0, RZ, RZ, RZ ;  /* 0x000000ffff007224 */ /* 0x000fe200078e00ff */
[----:B------:R-:W-:-:S07]  /*12e0*/  MOV R28, RZ ;  /* 0x000000ff001c7202 */ /* 0x000fce0000000f00 */
.L_x_1136:
        /* <DEDUP_REMOVED lines=8> */
[----:B------:R-:W-:Y:S01]  /*1370*/  CS2R R18, SRZ ;  /* 0x0000000000127805 */ /* 0x000fe2000001ff00 */
[----:B------:R-:W-:-:S03]  /*1380*/  @!P0 IMAD.SHL.U32 R15, R10, 0x4, RZ ;  /* 0x000000040a0f8824 */ /* 0x000fc600078e00ff */
[----:B------:R-:W-:Y:S02]  /*1390*/  @!P0 IADD3 R11, R11, R17, RZ ;  /* 0x000000110b0b8210 */ /* 0x000fe40007ffe0ff */
[C---:B--2---:R-:W-:Y:S02]  /*13a0*/  @!P0 IADD3 R14, P1, R15.reuse, R30, RZ ;  /* 0x0000001e0f0e8210 */ /* 0x044fe40007f3e0ff */
[----:B------:R-:W-:Y:S02]  /*13b0*/  @!P0 SHF.L.U64.HI R30, R10, 0x2, R11 ;  /* 0x000000020a1e8819 */ /* 0x000fe4000001020b */
[----:B---3--:R-:W-:-:S03]  /*13c0*/  @!P0 IADD3 R10, P2, R15, R36, RZ ;  /* 0x000000240f0a8210 */ /* 0x008fc60007f5e0ff */
[C---:B------:R-:W-:Y:S01]  /*13d0*/  @!P0 IMAD.X R15, R30.reuse, 0x1, R31, P1 ;  /* 0x000000011e0f8824 */ /* 0x040fe200008e061f */
[----:B------:R-:W-:Y:S02]  /*13e0*/  @!P0 IADD3.X R11, R30, R37, RZ, P2, !PT ;  /* 0x000000251e0b8210 */ /* 0x000fe400017fe4ff */
[----:B------:R-:W-:Y:S02]  /*13f0*/  CS2R R30, SRZ ;  /* 0x00000000001e7805 */ /* 0x000fe4000001ff00 */
[----:B------:R-:W2:Y:S04]  /*1400*/  @!P0 LDG.E.64 R18, desc[UR4][R14.64] ;  /* 0x000000040e128981 */ /* 0x000ea8000c1e1b00 */
[----:B------:R-:W3:Y:S01]  /*1410*/  @!P0 LDG.E.64 R30, desc[UR4][R10.64] ;  /* 0x000000040a1e8981 */ /* 0x000ee2000c1e1b00 */
[----:B------:R-:W-:Y:S01]  /*1420*/  VIADD R16, R16, 0xffffffff ;  /* 0xffffffff10107836 */ /* 0x000fe20000000000 */
[----:B------:R-:W-:-:S04]  /*1430*/  IADD3 R38, P2, R29, 0x1, RZ ;  /* 0x000000011d267810 */ /* 0x000fc80007f5e0ff */
[----:B------:R-:W-:Y:S01]  /*1440*/  ISETP.NE.AND P1, PT, R16, RZ, PT ;  /* 0x000000ff1000720c */ /* 0x000fe20003f25270 */
[----:B------:R-:W-:Y:S01]  /*1450*/  IMAD.MOV.U32 R29, RZ, RZ, R38 ;  /* 0x000000ffff1d7224 */ /* 0x000fe200078e0026 */
[----:B------:R-:W-:Y:S01]  /*1460*/  IADD3.X R33, RZ, R33, RZ, P2, !PT ;  /* 0x00000021ff217210 */ /* 0x000fe200017fe4ff */
[C---:B--2---:R-:W-:Y:S01]  /*1470*/  FADD.FTZ R17, -R2.reuse, R18 ;  /* 0x0000001202117221 */ /* 0x044fe20000010100 */
[----:B------:R-:W-:-:S03]  /*1480*/  FADD.FTZ R19, -R2, R19 ;  /* 0x0000001302137221 */ /* 0x000fc60000010100 */
[----:B-1----:R-:W-:Y:S01]  /*1490*/  FMUL.FTZ R18, R17, R22 ;  /* 0x0000001611127220 */ /* 0x002fe20000410000 */
[C---:B---3--:R-:W-:Y:S01]  /*14a0*/  FMUL.FTZ R32, R30.reuse, R4 ;  /* 0x000000041e207220 */ /* 0x048fe20000410000 */
[----:B------:R-:W-:Y:S01]  /*14b0*/  FMUL.FTZ R19, R19, R22 ;  /* 0x0000001613137220 */ /* 0x000fe20000410000 */
[----:B------:R-:W-:Y:S01]  /*14c0*/  FADD.FTZ R3, R30, R3 ;  /* 0x000000031e037221 */ /* 0x000fe20000010000 */
        /* <DEDUP_REMOVED lines=9> */
.L_x_1135:
[----:B------:R-:W-:-:S13]  /*1560*/  ISETP.GE.U32.AND P0, PT, R34, 0x3, PT ;  /* 0x000000032200780c */ /* 0x000fda0003f06070 */
[----:B------:R-:W-:Y:S05]  /*1570*/  @!P0 BRA `(.L_x_1131) ;  /* 0x0000000800488947 */ /* 0x000fea0003800000 */
[----:B------:R-:W-:Y:S01]  /*1580*/  ULDC.64 UR6, c[0x0][0x288] ;  /* 0x0000a20000067ab9 */ /* 0x000fe20000000a00 */
[----:B------:R-:W-:Y:S02]  /*1590*/  SHF.R.S32.HI R29, RZ, 0x1f, R38 ;  /* 0x0000001fff1d7819 */ /* 0x000fe40000011426 */
[----:B------:R-:W-:-:S04]  /*15a0*/  ISETP.GE.U32.AND P0, PT, R12, UR6, PT ;  /* 0x000000060c007c0c */ /* 0x000fc8000bf06070 */
[----:B------:R-:W-:-:S13]  /*15b0*/  ISETP.GE.AND.EX P0, PT, R13, UR7, PT, P0 ;  /* 0x000000070d007c0c */ /* 0x000fda000bf06300 */
.L_x_1137:
[----:B------:R-:W0:Y:S01]  /*15c0*/  @!P0 LDC.64 R32, c[0x0][0x288] ;  /* 0x0000a200ff208b82 */ /* 0x000e220000000a00 */
[----:B------:R-:W-:Y:S01]  /*15d0*/  @!P0 MOV R16, R6 ;  /* 0x0000000600108202 */ /* 0x000fe20000000f00 */
[----:B------:R-:W-:Y:S01]  /*15e0*/  @!P0 IMAD.MOV.U32 R17, RZ, RZ, R9 ;  /* 0x000000ffff118224 */ /* 0x000fe200078e0009 */
[----:B------:R-:W-:Y:S01]  /*15f0*/  @!P0 IADD3 R35, P1, R38, 0x1, RZ ;  /* 0x0000000126238810 */ /* 0x000fe20007f3e0ff */
[----:B------:R-:W-:-:S03]  /*1600*/  @!P0 IMAD.MOV.U32 R30, RZ, RZ, R6 ;  /* 0x000000ffff1e8224 */ /* 0x000fc600078e0006 */
[----:B------:R-:W-:Y:S01]  /*1610*/  @!P0 IADD3.X R31, RZ, R29, RZ, P1, !PT ;  /* 0x0000001dff1f8210 */ /* 0x000fe20000ffe4ff */
[----:B------:R-:W2:Y:S08]  /*1620*/  @!P0 LDC.64 R14, c[0x0][0x288] ;  /* 0x0000a200ff0e8b82 */ /* 0x000eb00000000a00 */
[----:B------:R-:W3:Y:S01]  /*1630*/  @!P0 LDC.64 R40, c[0x0][0x230] ;  /* 0x00008c00ff288b82 */ /* 0x000ee20000000a00 */
[----:B0-----:R-:W-:-:S07]  /*1640*/  @!P0 IMAD R10, R29, R32, RZ ;  /* 0x000000201d0a8224 */ /* 0x001fce00078e02ff */
[----:B------:R-:W0:Y:S01]  /*1650*/  @!P0 LDC.64 R42, c[0x0][0x228] ;  /* 0x00008a00ff2a8b82 */ /* 0x000e220000000a00 */
[----:B------:R-:W-:-:S04]  /*1660*/  @!P0 IMAD.WIDE.U32 R16, R38, R32, R16 ;  /* 0x0000002026108225 */ /* 0x000fc800078e0010 */
[----:B------:R-:W-:Y:S01]  /*1670*/  @!P0 IMAD R33, R38, R33, R10 ;  /* 0x0000002126218224 */ /* 0x000fe200078e020a */
[----:B------:R-:W-:Y:S02]  /*1680*/  @!P0 SHF.L.U32 R37, R16, 0x2, RZ ;  /* 0x0000000210258819 */ /* 0x000fe400000006ff */
[----:B------:R-:W4:Y:S01]  /*1690*/  @!P0 LDC.64 R12, c[0x0][0x288] ;  /* 0x0000a200ff0c8b82 */ /* 0x000f220000000a00 */
[----:B------:R-:W-:Y:S01]  /*16a0*/  @!P0 IMAD.IADD R17, R17, 0x1, R33 ;  /* 0x0000000111118824 */ /* 0x000fe200078e0221 */
[----:B------:R-:W-:-:S04]  /*16b0*/  @!P0 IADD3 R33, P1, R38, 0x2, RZ ;  /* 0x0000000226218810 */ /* 0x000fc80007f3e0ff */
[----:B------:R-:W-:Y:S01]  /*16c0*/  @!P0 SHF.L.U64.HI R34, R16, 0x2, R17 ;  /* 0x0000000210228819 */ /* 0x000fe20000010211 */
[-C--:B--2---:R-:W-:Y:S01]  /*16d0*/  @!P0 IMAD R16, R31, R14.reuse, RZ ;  /* 0x0000000e1f108224 */ /* 0x084fe200078e02ff */
[----:B------:R-:W-:Y:S01]  /*16e0*/  @!P0 MOV R31, R9 ;  /* 0x00000009001f8202 */ /* 0x000fe20000000f00 */
[----:B------:R-:W2:Y:S02]  /*16f0*/  @!P0 LDC.64 R18, c[0x0][0x230] ;  /* 0x00008c00ff128b82 */ /* 0x000ea40000000a00 */
[C---:B------:R-:W-:Y:S02]  /*1700*/  @!P0 IMAD R39, R35.reuse, R15, R16 ;  /* 0x0000000f23278224 */ /* 0x040fe400078e0210 */
[----:B------:R-:W-:Y:S01]  /*1710*/  @!P0 IMAD.WIDE.U32 R30, R35, R14, R30 ;  /* 0x0000000e231e8225 */ /* 0x000fe200078e001e */
[----:B0-----:R-:W-:-:S03]  /*1720*/  @!P0 IADD3 R42, P2, R37, R42, RZ ;  /* 0x0000002a252a8210 */ /* 0x001fc60007f5e0ff */
[----:B------:R-:W0:Y:S01]  /*1730*/  @!P0 LDC.64 R10, c[0x0][0x228] ;  /* 0x00008a00ff0a8b82 */ /* 0x000e220000000a00 */
[----:B------:R-:W-:Y:S01]  /*1740*/  @!P0 IADD3 R31, R31, R39, RZ ;  /* 0x000000271f1f8210 */ /* 0x000fe20007ffe0ff */
[----:B------:R-:W-:Y:S01]  /*1750*/  @!P0 IMAD.X R35, RZ, RZ, R29, P1 ;  /* 0x000000ffff238224 */ /* 0x000fe200008e061d */
[----:B---3--:R-:W-:Y:S01]  /*1760*/  @!P0 IADD3 R40, P1, R37, R40, RZ ;  /* 0x0000002825288210 */ /* 0x008fe20007f3e0ff */
[C---:B------:R-:W-:Y:S01]  /*1770*/  @!P0 IMAD.SHL.U32 R37, R30.reuse, 0x4, RZ ;  /* 0x000000041e258824 */ /* 0x040fe200078e00ff */
[----:B------:R-:W-:Y:S02]  /*1780*/  @!P0 SHF.L.U64.HI R32, R30, 0x2, R31 ;  /* 0x000000021e208819 */ /* 0x000fe4000001021f */
[----:B------:R-:W-:Y:S01]  /*1790*/  @!P0 MOV R30, R6 ;  /* 0x00000006001e8202 */ /* 0x000fe20000000f00 */
[----:B------:R-:W3:Y:S01]  /*17a0*/  @!P0 LDC.64 R14, c[0x0][0x230] ;  /* 0x00008c00ff0e8b82 */ /* 0x000ee20000000a00 */
[----:B------:R-:W-:Y:S01]  /*17b0*/  @!P0 MOV R31, R9 ;  /* 0x00000009001f8202 */ /* 0x000fe20000000f00 */
[----:B----4-:R-:W-:Y:S01]  /*17c0*/  @!P0 IMAD R36, R35, R12, RZ ;  /* 0x0000000c23248224 */ /* 0x010fe200078e02ff */
[C---:B------:R-:W-:Y:S01]  /*17d0*/  @!P0 IADD3.X R43, R34.reuse, R43, RZ, P2, !PT ;  /* 0x0000002b222b8210 */ /* 0x040fe200017fe4ff */
[----:B------:R-:W-:-:S02]  /*17e0*/  @!P0 IMAD.X R41, R34, 0x1, R41, P1 ;  /* 0x0000000122298824 */ /* 0x000fc400008e0629 */
[----:B------:R-:W-:Y:S02]  /*17f0*/  @!P0 IMAD.WIDE.U32 R30, R33, R12, R30 ;  /* 0x0000000c211e8225 */ /* 0x000fe400078e001e */
[----:B------:R-:W4:Y:S01]  /*1800*/  @!P0 LDC.64 R16, c[0x0][0x228] ;  /* 0x00008a00ff108b82 */ /* 0x000f220000000a00 */
[----:B--2---:R-:W-:Y:S01]  /*1810*/  @!P0 IADD3 R18, P3, R37, R18, RZ ;  /* 0x0000001225128210 */ /* 0x004fe20007f7e0ff */
[----:B------:R-:W-:-:S04]  /*1820*/  @!P0 IMAD R33, R33, R13, R36 ;  /* 0x0000000d21218224 */ /* 0x000fc800078e0224 */
[----:B------:R-:W-:Y:S01]  /*1830*/  @!P0 IMAD.X R19, R32, 0x1, R19, P3 ;  /* 0x0000000120138824 */ /* 0x000fe200018e0613 */
[----:B------:R-:W-:Y:S01]  /*1840*/  @!P0 IADD3 R31, R31, R33, RZ ;  /* 0x000000211f1f8210 */ /* 0x000fe20007ffe0ff */
[----:B------:R-:W2:Y:S01]  /*1850*/  @!P0 LDC.64 R12, c[0x0][0x288] ;  /* 0x0000a200ff0c8b82 */ /* 0x000ea20000000a00 */
[C---:B------:R-:W-:Y:S02]  /*1860*/  @!P0 SHF.L.U32 R33, R30.reuse, 0x2, RZ ;  /* 0x000000021e218819 */ /* 0x040fe400000006ff */
[----:B------:R-:W-:Y:S02]  /*1870*/  @!P0 SHF.L.U64.HI R48, R30, 0x2, R31 ;  /* 0x000000021e308819 */ /* 0x000fe4000001021f */
[----:B------:R-:W-:Y:S02]  /*1880*/  CS2R R30, SRZ ;  /* 0x00000000001e7805 */ /* 0x000fe4000001ff00 */
[----:B0-----:R-:W-:Y:S01]  /*1890*/  @!P0 IADD3 R10, P4, R37, R10, RZ ;  /* 0x0000000a250a8210 */ /* 0x001fe20007f9e0ff */
[----:B------:R-:W0:Y:S01]  /*18a0*/  @!P0 LDC.64 R44, c[0x0][0x230] ;  /* 0x00008c00ff2c8b82 */ /* 0x000e220000000a00 */
[----:B------:R-:W-:-:S02]  /*18b0*/  @!P0 IADD3 R39, P3, R38, 0x3, RZ ;  /* 0x0000000326278810 */ /* 0x000fc40007f7e0ff */
[----:B------:R5:W2:Y:S01]  /*18c0*/  @!P0 LDG.E.64 R30, desc[UR4][R40.64] ;  /* 0x00000004281e8981 */ /* 0x000aa2000c1e1b00 */
[----:B------:R-:W-:Y:S02]  /*18d0*/  @!P0 IADD3.X R11, R32, R11, RZ, P4, !PT ;  /* 0x0000000b200b8210 */ /* 0x000fe400027fe4ff */
[C---:B---3--:R-:W-:Y:S02]  /*18e0*/  @!P0 IADD3 R14, P1, R33.reuse, R14, RZ ;  /* 0x0000000e210e8210 */ /* 0x048fe40007f3e0ff */
[----:B----4-:R-:W-:Y:S02]  /*18f0*/  @!P0 IADD3 R16, P2, R33, R16, RZ ;  /* 0x0000001021108210 */ /* 0x010fe40007f5e0ff */
[----:B------:R-:W-:Y:S02]  /*1900*/  CS2R R32, SRZ ;  /* 0x0000000000207805 */ /* 0x000fe4000001ff00 */
[----:B------:R-:W-:Y:S01]  /*1910*/  @!P0 MOV R47, R9 ;  /* 0x00000009002f8202 */ /* 0x000fe20000000f00 */
[----:B------:R-:W-:Y:S01]  /*1920*/  @!P0 IMAD.MOV.U32 R46, RZ, RZ, R6 ;  /* 0x000000ffff2e8224 */ /* 0x000fe200078e0006 */
[----:B------:R-:W-:-:S02]  /*1930*/  @!P0 IADD3.X R37, RZ, R29, RZ, P3, !PT ;  /* 0x0000001dff258210 */ /* 0x000fc40001ffe4ff */
[----:B------:R-:W-:Y:S01]  /*1940*/  CS2R R34, SRZ ;  /* 0x0000000000227805 */ /* 0x000fe2000001ff00 */
[----:B-----5:R-:W3:Y:S01]  /*1950*/  @!P0 LDC.64 R40, c[0x0][0x228] ;  /* 0x00008a00ff288b82 */ /* 0x020ee20000000a00 */
[----:B------:R4:W5:Y:S01]  /*1960*/  @!P0 LDG.E.64 R32, desc[UR4][R42.64] ;  /* 0x000000042a208981 */ /* 0x000962000c1e1b00 */
[----:B--2---:R-:W-:-:S03]  /*1970*/  @!P0 IMAD.WIDE.U32 R46, R39, R12, R46 ;  /* 0x0000000c272e8225 */ /* 0x004fc600078e002e */
[----:B------:R-:W2:Y:S01]  /*1980*/  @!P0 LDG.E.64 R34, desc[UR4][R18.64] ;  /* 0x0000000412228981 */ /* 0x000ea2000c1e1b00 */
[----:B------:R-:W-:Y:S01]  /*1990*/  @!P0 IMAD R12, R37, R12, RZ ;  /* 0x0000000c250c8224 */ /* 0x000fe200078e02ff */
[----:B------:R-:W-:-:S03]  /*19a0*/  CS2R R36, SRZ ;  /* 0x0000000000247805 */ /* 0x000fc6000001ff00 */
[----:B------:R-:W-:Y:S01]  /*19b0*/  @!P0 IMAD R13, R39, R13, R12 ;  /* 0x0000000d270d8224 */ /* 0x000fe200078e020c */
[----:B----4-:R-:W-:Y:S01]  /*19c0*/  CS2R R42, SRZ ;  /* 0x00000000002a7805 */ /* 0x010fe2000001ff00 */
[----:B------:R-:W-:Y:S01]  /*19d0*/  @!P0 IMAD.X R15, R48, 0x1, R15, P1 ;  /* 0x00000001300f8824 */ /* 0x000fe200008e060f */
[----:B------:R4:W2:Y:S01]  /*19e0*/  @!P0 LDG.E.64 R36, desc[UR4][R10.64] ;  /* 0x000000040a248981 */ /* 0x0008a2000c1e1b00 */
[----:B------:R-:W-:Y:S01]  /*19f0*/  @!P0 IMAD.SHL.U32 R39, R46, 0x4, RZ ;  /* 0x000000042e278824 */ /* 0x000fe200078e00ff */
[----:B------:R-:W-:Y:S02]  /*1a00*/  @!P0 IADD3 R47, R47, R13, RZ ;  /* 0x0000000d2f2f8210 */ /* 0x000fe40007ffe0ff */
[----:B------:R-:W-:Y:S02]  /*1a10*/  CS2R R12, SRZ ;  /* 0x00000000000c7805 */ /* 0x000fe4000001ff00 */
[----:B------:R-:W-:Y:S01]  /*1a20*/  @!P0 IADD3.X R17, R48, R17, RZ, P2, !PT ;  /* 0x0000001130118210 */ /* 0x000fe200017fe4ff */
[----:B------:R1:W2:Y:S01]  /*1a30*/  @!P0 LDG.E.64 R42, desc[UR4][R14.64] ;  /* 0x000000040e2a8981 */ /* 0x0002a2000c1e1b00 */
[----:B------:R-:W-:-:S02]  /*1a40*/  @!P0 SHF.L.U64.HI R46, R46, 0x2, R47 ;  /* 0x000000022e2e8819 */ /* 0x000fc4000001022f */
[C---:B0-----:R-:W-:Y:S01]  /*1a50*/  @!P0 IADD3 R44, P1, R39.reuse, R44, RZ ;  /* 0x0000002c272c8210 */ /* 0x041fe20007f3e0ff */
[----:B------:R0:W2:Y:S01]  /*1a60*/  @!P0 LDG.E.64 R12, desc[UR4][R16.64] ;  /* 0x00000004100c8981 */ /* 0x0000a2000c1e1b00 */
[----:B----4-:R-:W-:Y:S02]  /*1a70*/  CS2R R10, SRZ ;  /* 0x00000000000a7805 */ /* 0x010fe4000001ff00 */
[C---:B------:R-:W-:Y:S02]  /*1a80*/  @!P0 IADD3.X R45, R46.reuse, R45, RZ, P1, !PT ;  /* 0x0000002d2e2d8210 */ /* 0x040fe40000ffe4ff */
[----:B---3--:R-:W-:Y:S02]  /*1a90*/  @!P0 IADD3 R40, P1, R39, R40, RZ ;  /* 0x0000002827288210 */ /* 0x008fe40007f3e0ff */
[----:B-1----:R-:W-:Y:S01]  /*1aa0*/  CS2R R14, SRZ ;  /* 0x00000000000e7805 */ /* 0x002fe2000001ff00 */
[----:B------:R-:W3:Y:S01]  /*1ab0*/  @!P0 LDG.E.64 R10, desc[UR4][R44.64] ;  /* 0x000000042c0a8981 */ /* 0x000ee2000c1e1b00 */
[----:B------:R-:W-:-:S05]  /*1ac0*/  @!P0 IADD3.X R41, R46, R41, RZ, P1, !PT ;  /* 0x000000292e298210 */ /* 0x000fca0000ffe4ff */
[----:B------:R-:W4:Y:S01]  /*1ad0*/  @!P0 LDG.E.64 R14, desc[UR4][R40.64] ;  /* 0x00000004280e8981 */ /* 0x000f22000c1e1b00 */
[----:B------:R-:W-:-:S04]  /*1ae0*/  IADD3 R38, P2, R38, 0x4, RZ ;  /* 0x0000000426267810 */ /* 0x000fc80007f5e0ff */
[----:B------:R-:W-:Y:S01]  /*1af0*/  ISETP.GE.AND P1, PT, R38, R23, PT ;  /* 0x000000172600720c */ /* 0x000fe20003f26270 */
[----:B------:R-:W-:Y:S02]  /*1b00*/  IMAD.X R29, RZ, RZ, R29, P2 ;  /* 0x000000ffff1d7224 */ /* 0x000fe400010e061d */
[C---:B------:R-:W-:Y:S01]  /*1b10*/  FADD.FTZ R19, -R2.reuse, R30 ;  /* 0x0000001e02137221 */ /* 0x040fe20000010100 */
[----:B------:R-:W-:-:S03]  /*1b20*/  FADD.FTZ R31, -R2, R31 ;  /* 0x0000001f021f7221 */ /* 0x000fc60000010100 */
[-C--:B0-----:R-:W-:Y:S01]  /*1b30*/  FMUL.FTZ R16, R19, R22.reuse ;  /* 0x0000001613107220 */ /* 0x081fe20000410000 */
[----:B------:R-:W-:Y:S01]  /*1b40*/  FMUL.FTZ R31, R31, R22 ;  /* 0x000000161f1f7220 */ /* 0x000fe20000410000 */
[C---:B-----5:R-:W-:Y:S01]  /*1b50*/  FMUL.FTZ R18, R32.reuse, R4 ;  /* 0x0000000420127220 */ /* 0x060fe20000410000 */
[----:B------:R-:W-:Y:S01]  /*1b60*/  FADD.FTZ R19, R32, R3 ;  /* 0x0000000320137221 */ /* 0x000fe20000010000 */
[----:B------:R-:W-:Y:S01]  /*1b70*/  FFMA.FTZ R32, R16, R32, R27 ;  /* 0x0000002010207223 */ /* 0x000fe2000001001b */
[C---:B------:R-:W-:Y:S01]  /*1b80*/  FMUL.FTZ R3, R33.reuse, R5 ;  /* 0x0000000521037220 */ /* 0x040fe20000410000 */
[----:B--2---:R-:W-:Y:S01]  /*1b90*/  FADD.FTZ R17, -R2, R34 ;  /* 0x0000002202117221 */ /* 0x004fe20000010100 */
[----:B------:R-:W-:Y:S01]  /*1ba0*/  FADD.FTZ R26, R18, R26 ;  /* 0x0000001a121a7221 */ /* 0x000fe20000010000 */
[----:B------:R-:W-:Y:S01]  /*1bb0*/  FFMA.FTZ R16, R16, R18, R25 ;  /* 0x0000001210107223 */ /* 0x000fe20000010019 */
[----:B------:R-:W-:Y:S01]  /*1bc0*/  FADD.FTZ R18, R33, R0 ;  /* 0x0000000021127221 */ /* 0x000fe20000010000 */
[----:B------:R-:W-:Y:S01]  /*1bd0*/  FFMA.FTZ R33, R31, R33, R28 ;  /* 0x000000211f217223 */ /* 0x000fe2000001001c */
[----:B------:R-:W-:Y:S01]  /*1be0*/  FMUL.FTZ R17, R17, R22 ;  /* 0x0000001611117220 */ /* 0x000fe20000410000 */
[----:B------:R-:W-:Y:S01]  /*1bf0*/  FADD.FTZ R25, R3, R26 ;  /* 0x0000001a03197221 */ /* 0x000fe20000010000 */
[----:B------:R-:W-:Y:S01]  /*1c00*/  FFMA.FTZ R31, R31, R3, R16 ;  /* 0x000000031f1f7223 */ /* 0x000fe20000010010 */
[----:B------:R-:W-:Y:S01]  /*1c10*/  FMUL.FTZ R0, R36, R4 ;  /* 0x0000000424007220 */ /* 0x000fe20000410000 */
[C---:B------:R-:W-:Y:S01]  /*1c20*/  FADD.FTZ R35, -R2.reuse, R35 ;  /* 0x0000002302237221 */ /* 0x040fe20000010100 */
[----:B------:R-:W-:Y:S01]  /*1c30*/  FFMA.FTZ R32, R17, R36, R32 ;  /* 0x0000002411207223 */ /* 0x000fe20000010020 */
[----:B------:R-:W-:Y:S01]  /*1c40*/  FADD.FTZ R27, R19, R36 ;  /* 0x00000024131b7221 */ /* 0x000fe20000010000 */
[----:B------:R-:W-:Y:S01]  /*1c50*/  FADD.FTZ R3, R25, R0 ;  /* 0x0000000019037221 */ /* 0x000fe20000010000 */
[----:B------:R-:W-:Y:S01]  /*1c60*/  FFMA.FTZ R17, R17, R0, R31 ;  /* 0x0000000011117223 */ /* 0x000fe2000001001f */
[----:B------:R-:W-:Y:S01]  /*1c70*/  FMUL.FTZ R0, R35, R22 ;  /* 0x0000001623007220 */ /* 0x000fe20000410000 */
[----:B------:R-:W-:Y:S01]  /*1c80*/  FMUL.FTZ R16, R37, R5 ;  /* 0x0000000525107220 */ /* 0x000fe20000410000 */
[----:B------:R-:W-:-:S02]  /*1c90*/  FADD.FTZ R19, -R2, R42 ;  /* 0x0000002a02137221 */ /* 0x000fc40000010100 */
[C---:B------:R-:W-:Y:S01]  /*1ca0*/  FFMA.FTZ R33, R0.reuse, R37, R33 ;  /* 0x0000002500217223 */ /* 0x040fe20000010021 */
[----:B------:R-:W-:Y:S01]  /*1cb0*/  FFMA.FTZ R17, R0, R16, R17 ;  /* 0x0000001000117223 */ /* 0x000fe20000010011 */
[----:B------:R-:W-:Y:S01]  /*1cc0*/  FMUL.FTZ R19, R19, R22 ;  /* 0x0000001613137220 */ /* 0x000fe20000410000 */
[----:B------:R-:W-:Y:S01]  /*1cd0*/  FMUL.FTZ R0, R12, R4 ;  /* 0x000000040c007220 */ /* 0x000fe20000410000 */
[----:B------:R-:W-:Y:S01]  /*1ce0*/  FADD.FTZ R3, R16, R3 ;  /* 0x0000000310037221 */ /* 0x000fe20000010000 */
[C---:B------:R-:W-:Y:S01]  /*1cf0*/  FADD.FTZ R43, -R2.reuse, R43 ;  /* 0x0000002b022b7221 */ /* 0x040fe20000010100 */
[C---:B------:R-:W-:Y:S01]  /*1d00*/  FFMA.FTZ R32, R19.reuse, R12, R32 ;  /* 0x0000000c13207223 */ /* 0x040fe20000010020 */
[----:B------:R-:W-:Y:S01]  /*1d10*/  FFMA.FTZ R19, R19, R0, R17 ;  /* 0x0000000013137223 */ /* 0x000fe20000010011 */
[----:B------:R-:W-:Y:S01]  /*1d20*/  FADD.FTZ R3, R3, R0 ;  /* 0x0000000003037221 */ /* 0x000fe20000010000 */
[----:B---3--:R-:W-:Y:S01]  /*1d30*/  FADD.FTZ R17, -R2, R10 ;  /* 0x0000000a02117221 */ /* 0x008fe20000010100 */
[----:B------:R-:W-:Y:S01]  /*1d40*/  FADD.FTZ R18, R18, R37 ;  /* 0x0000002512127221 */ /* 0x000fe20000010000 */
[----:B------:R-:W-:Y:S01]  /*1d50*/  FADD.FTZ R27, R27, R12 ;  /* 0x0000000c1b1b7221 */ /* 0x000fe20000010000 */
[-C--:B------:R-:W-:Y:S01]  /*1d60*/  FMUL.FTZ R0, R43, R22.reuse ;  /* 0x000000162b007220 */ /* 0x080fe20000410000 */
[----:B------:R-:W-:Y:S01]  /*1d70*/  FMUL.FTZ R12, R13, R5 ;  /* 0x000000050d0c7220 */ /* 0x000fe20000410000 */
[----:B------:R-:W-:Y:S01]  /*1d80*/  FMUL.FTZ R17, R17, R22 ;  /* 0x0000001611117220 */ /* 0x000fe20000410000 */
[----:B------:R-:W-:Y:S01]  /*1d90*/  FADD.FTZ R18, R18, R13 ;  /* 0x0000000d12127221 */ /* 0x000fe20000010000 */
[----:B------:R-:W-:Y:S01]  /*1da0*/  FFMA.FTZ R33, R0, R13, R33 ;  /* 0x0000000d00217223 */ /* 0x000fe20000010021 */
[----:B------:R-:W-:Y:S01]  /*1db0*/  FADD.FTZ R13, R12, R3 ;  /* 0x000000030c0d7221 */ /* 0x000fe20000010000 */
[----:B----4-:R-:W-:Y:S01]  /*1dc0*/  FADD.FTZ R3, R27, R14 ;  /* 0x0000000e1b037221 */ /* 0x010fe20000010000 */
[----:B------:R-:W-:Y:S01]  /*1dd0*/  FADD.FTZ R11, -R2, R11 ;  /* 0x0000000b020b7221 */ /* 0x000fe20000010100 */
[----:B------:R-:W-:Y:S01]  /*1de0*/  FFMA.FTZ R27, R17, R14, R32 ;  /* 0x0000000e111b7223 */ /* 0x000fe20000010020 */
[----:B------:R-:W-:Y:S01]  /*1df0*/  FFMA.FTZ R0, R0, R12, R19 ;  /* 0x0000000c00007223 */ /* 0x000fe20000010013 */
[----:B------:R-:W-:Y:S01]  /*1e00*/  FMUL.FTZ R14, R14, R4 ;  /* 0x000000040e0e7220 */ /* 0x000fe20000410000 */
[----:B------:R-:W-:Y:S01]  /*1e10*/  FMUL.FTZ R10, R11, R22 ;  /* 0x000000160b0a7220 */ /* 0x000fe20000410000 */
[----:B------:R-:W-:-:S02]  /*1e20*/  FMUL.FTZ R12, R15, R5 ;  /* 0x000000050f0c7220 */ /* 0x000fc40000410000 */
[----:B------:R-:W-:Y:S01]  /*1e30*/  FADD.FTZ R11, R13, R14 ;  /* 0x0000000e0d0b7221 */ /* 0x000fe20000010000 */
[----:B------:R-:W-:Y:S01]  /*1e40*/  FFMA.FTZ R17, R17, R14, R0 ;  /* 0x0000000e11117223 */ /* 0x000fe20000010000 */
[----:B------:R-:W-:Y:S01]  /*1e50*/  FADD.FTZ R0, R18, R15 ;  /* 0x0000000f12007221 */ /* 0x000fe20000010000 */
[----:B------:R-:W-:Y:S01]  /*1e60*/  FFMA.FTZ R28, R10, R15, R33 ;  /* 0x0000000f0a1c7223 */ /* 0x000fe20000010021 */
[----:B------:R-:W-:Y:S01]  /*1e70*/  FADD.FTZ R26, R12, R11 ;  /* 0x0000000b0c1a7221 */ /* 0x000fe20000010000 */
[----:B------:R-:W-:Y:S01]  /*1e80*/  FFMA.FTZ R25, R10, R12, R17 ;  /* 0x0000000c0a197223 */ /* 0x000fe20000010011 */
[----:B------:R-:W-:Y:S06]  /*1e90*/  @!P1 BRA `(.L_x_1137) ;  /* 0xfffffff400c89947 */ /* 0x000fec000383ffff */
.L_x_1131:
[----:B------:R-:W0:Y:S01]  /*1ea0*/  S2R R7, SR_CgaCtaId ;  /* 0x0000000000077919 */ /* 0x000e220000008800 */
[----:B------:R-:W-:Y:S01]  /*1eb0*/  SHF.R.U32.HI R4, RZ, 0x1, R20 ;  /* 0x00000001ff047819 */ /* 0x000fe20000011614 */
[----:B------:R-:W-:Y:S01]  /*1ec0*/  BSSY B0, `(.L_x_1138) ;  /* 0x000013c000007945 */ /* 0x000fe20003800000 */
[----:B------:R-:W-:Y:S02]  /*1ed0*/  MOV R2, 0x400 ;  /* 0x0000040000027802 */ /* 0x000fe40000000f00 */
[----:B------:R-:W-:Y:S01]  /*1ee0*/  ISETP.NE.AND P0, PT, R24, RZ, PT ;  /* 0x000000ff1800720c */ /* 0x000fe20003f05270 */
[----:B------:R-:W-:-:S05]  /*1ef0*/  IMAD.WIDE.U32 R4, R4, -0x6db6db6d, RZ ;  /* 0x9249249304047825 */ /* 0x000fca00078e00ff */
        /* <DEDUP_REMOVED lines=10> */
[----:B------:R-:W-:Y:S01]  /*1fa0*/  IMAD R44, R20, 0xb4, R7 ;  /* 0x000000b4142c7824 */ /* 0x000fe200078e0207 */
[----:B------:R-:W2:Y:S01]  /*1fb0*/  S2R R40, SR_CgaCtaId ;  /* 0x0000000000287919 */ /* 0x000ea20000008800 */
[----:B------:R-:W-:-:S03]  /*1fc0*/  UMOV UR6, 0xffffffff ;  /* 0xffffffff00067882 */ /* 0x000fc60000000000 */
[----:B------:R-:W-:Y:S04]  /*1fd0*/  LDS R4, [R44+0x20] ;  /* 0x000020002c047984 */ /* 0x000fe80000000800 */
[----:B0-----:R-:W0:Y:S04]  /*1fe0*/  LDS R5, [R44+0x14] ;  /* 0x000014002c057984 */ /* 0x001e280000000800 */
[----:B------:R-:W-:Y:S04]  /*1ff0*/  LDS R6, [R44+0x24] ;  /* 0x000024002c067984 */ /* 0x000fe80000000800 */
[----:B------:R-:W3:Y:S04]  /*2000*/  LDS R7, [R44+0x18] ;  /* 0x000018002c077984 */ /* 0x000ee80000000800 */
[----:B------:R-:W4:Y:S04]  /*2010*/  LDS R2, [R44+0x1c] ;  /* 0x00001c002c027984 */ /* 0x000f280000000800 */
[----:B------:R-:W5:Y:S04]  /*2020*/  LDS R11, [R44+0x2c] ;  /* 0x00002c002c0b7984 */ /* 0x000f680000000800 */
[----:B------:R-:W2:Y:S04]  /*2030*/  LDS R13, [R44+0x30] ;  /* 0x000030002c0d7984 */ /* 0x000ea80000000800 */
[----:B------:R-:W2:Y:S04]  /*2040*/  LDS R9, [R44+0x28] ;  /* 0x000028002c097984 */ /* 0x000ea80000000800 */
[----:B------:R-:W2:Y:S04]  /*2050*/  LDS R10, [R44+0x38] ;  /* 0x000038002c0a7984 */ /* 0x000ea80000000800 */
[----:B------:R-:W-:Y:S04]  /*2060*/  LDS R12, [R44+0x3c] ;  /* 0x00003c002c0c7984 */ /* 0x000fe80000000800 */
[----:B------:R-:W2:Y:S04]  /*2070*/  LDS R8, [R44+0x34] ;  /* 0x000034002c087984 */ /* 0x000ea80000000800 */
[----:B------:R-:W2:Y:S01]  /*2080*/  LDS R17, [R44+0x44] ;  /* 0x000044002c117984 */ /* 0x000ea20000000800 */
[----:B0-----:R-:W-:-:S03]  /*2090*/  FADD.FTZ R25, R4, R5 ;  /* 0x0000000504197221 */ /* 0x001fc60000010000 */
[----:B------:R-:W0:Y:S04]  /*20a0*/  LDS R19, [R44+0x48] ;  /* 0x000048002c137984 */ /* 0x000e280000000800 */
[----:B------:R-:W0:Y:S01]  /*20b0*/  LDS R15, [R44+0x40] ;  /* 0x000040002c0f7984 */ /* 0x000e220000000800 */
[----:B---3--:R-:W-:-:S03]  /*20c0*/  FADD.FTZ R29, R6, R7 ;  /* 0x00000007061d7221 */ /* 0x008fc60000010000 */
[----:B------:R-:W3:Y:S01]  /*20d0*/  LDS R14, [R44+0x50] ;  /* 0x000050002c0e7984 */ /* 0x000ee20000000800 */
[----:B----4-:R-:W-:-:S03]  /*20e0*/  ISETP.NE.AND P0, PT, R2, RZ, PT ;  /* 0x000000ff0200720c */ /* 0x010fc60003f05270 */
[----:B------:R-:W4:Y:S01]  /*20f0*/  LDS R18, [R44+0x54] ;  /* 0x000054002c127984 */ /* 0x000f220000000800 */
[----:B------:R-:W-:Y:S02]  /*2100*/  FSEL R20, R25, R4, !P0 ;  /* 0x0000000419147208 */ /* 0x000fe40004000000 */
[----:B-1----:R-:W-:Y:S01]  /*2110*/  FSEL R22, R29, R6, !P0 ;  /* 0x000000061d167208 */ /* 0x002fe20004000000 */
[----:B------:R-:W1:Y:S01]  /*2120*/  LDS R16, [R44+0x4c] ;  /* 0x00004c002c107984 */ /* 0x000e620000000800 */
[----:B------:R-:W-:Y:S01]  /*2130*/  P2R R58, PR, RZ, 0x1 ;  /* 0x00000001ff3a7803 */ /* 0x000fe20000000000 */
[----:B-----5:R-:W-:Y:S02]  /*2140*/  FADD.FTZ R24, R20, R11 ;  /* 0x0000000b14187221 */ /* 0x020fe40000010000 */
[----:B------:R-:W5:Y:S01]  /*2150*/  LDS R25, [R44+0x60] ;  /* 0x000060002c197984 */ /* 0x000f620000000800 */
[----:B--2---:R-:W-:Y:S01]  /*2160*/  FADD.FTZ R22, R22, R13 ;  /* 0x0000000d16167221 */ /* 0x004fe20000010000 */
[----:B------:R-:W-:-:S02]  /*2170*/  ISETP.NE.AND P0, PT, R9, RZ, PT ;  /* 0x000000ff0900720c */ /* 0x000fc40003f05270 */
[----:B------:R-:W2:Y:S02]  /*2180*/  LDS R23, [R44+0x58] ;  /* 0x000058002c177984 */ /* 0x000ea40000000800 */
[----:B------:R-:W-:Y:S02]  /*2190*/  FSEL R31, R24, R11, !P0 ;  /* 0x0000000b181f7208 */ /* 0x000fe40004000000 */
[----:B------:R-:W2:Y:S01]  /*21a0*/  LDS R29, [R44+0x5c] ;  /* 0x00005c002c1d7984 */ /* 0x000ea20000000800 */
[----:B------:R-:W-:Y:S02]  /*21b0*/  FSEL R33, R22, R13, !P0 ;  /* 0x0000000d16217208 */ /* 0x000fe40004000000 */
[----:B------:R-:W-:Y:S01]  /*21c0*/  P2R R59, PR, RZ, 0x1 ;  /* 0x00000001ff3b7803 */ /* 0x000fe20000000000 */
[----:B------:R-:W-:Y:S01]  /*21d0*/  FADD.FTZ R31, R31, R10 ;  /* 0x0000000a1f1f7221 */ /* 0x000fe20000010000 */
[----:B------:R-:W-:Y:S01]  /*21e0*/  ISETP.NE.AND P0, PT, R8, RZ, PT ;  /* 0x000000ff0800720c */ /* 0x000fe20003f05270 */
[----:B------:R-:W-:Y:S01]  /*21f0*/  FADD.FTZ R33, R33, R12 ;  /* 0x0000000c21217221 */ /* 0x000fe20000010000 */
[----:B------:R-:W-:Y:S02]  /*2200*/  LDS R20, [R44+0x68] ;  /* 0x000068002c147984 */ /* 0x000fe40000000800 */
[----:B------:R-:W-:-:S02]  /*2210*/  FSEL R26, R31, R10, !P0 ;  /* 0x0000000a1f1a7208 */ /* 0x000fc40004000000 */
[----:B------:R-:W2:Y:S01]  /*2220*/  LDS R22, [R44+0x6c] ;  /* 0x00006c002c167984 */ /* 0x000ea20000000800 */
[----:B------:R-:W-:Y:S02]  /*2230*/  FSEL R32, R33, R12, !P0 ;  /* 0x0000000c21207208 */ /* 0x000fe40004000000 */
[----:B------:R-:W-:Y:S01]  /*2240*/  P2R R60, PR, RZ, 0x1 ;  /* 0x00000001ff3c7803 */ /* 0x000fe20000000000 */
[----:B------:R-:W2:Y:S01]  /*2250*/  LDS R24, [R44+0x64] ;  /* 0x000064002c187984 */ /* 0x000ea20000000800 */
[----:B------:R-:W-:Y:S01]  /*2260*/  FADD.FTZ R26, R26, R17 ;  /* 0x000000111a1a7221 */ /* 0x000fe20000010000 */
[----:B0-----:R-:W-:Y:S01]  /*2270*/  FADD.FTZ R32, R32, R19 ;  /* 0x0000001320207221 */ /* 0x001fe20000010000 */
[----:B------:R-:W-:Y:S01]  /*2280*/  ISETP.NE.AND P0, PT, R15, RZ, PT ;  /* 0x000000ff0f00720c */ /* 0x000fe20003f05270 */
[----:B------:R-:W0:Y:S03]  /*2290*/  LDS R30, [R44+0x10] ;  /* 0x000010002c1e7984 */ /* 0x000e260000000800 */
[----:B------:R-:W-:Y:S01]  /*22a0*/  FSEL R37, R26, R17, !P0 ;  /* 0x000000111a257208 */ /* 0x000fe20004000000 */
[----:B------:R-:W0:Y:S01]  /*22b0*/  LDS R31, [R44+0x74] ;  /* 0x000074002c1f7984 */ /* 0x000e220000000800 */
[----:B------:R-:W-:-:S02]  /*22c0*/  FSEL R39, R32, R19, !P0 ;  /* 0x0000001320277208 */ /* 0x000fc40004000000 */
[----:B------:R-:W-:Y:S01]  /*22d0*/  P2R R61, PR, RZ, 0x1 ;  /* 0x00000001ff3d7803 */ /* 0x000fe20000000000 */
[----:B------:R-:W0:Y:S01]  /*22e0*/  LDS R33, [R44+0x78] ;  /* 0x000078002c217984 */ /* 0x000e220000000800 */
[----:B---3--:R-:W-:Y:S01]  /*22f0*/  FADD.FTZ R37, R37, R14 ;  /* 0x0000000e25257221 */ /* 0x008fe20000010000 */
[----:B----4-:R-:W-:Y:S01]  /*2300*/  FADD.FTZ R39, R39, R18 ;  /* 0x0000001227277221 */ /* 0x010fe20000010000 */
[----:B-1----:R-:W-:Y:S01]  /*2310*/  ISETP.NE.AND P0, PT, R16, RZ, PT ;  /* 0x000000ff1000720c */ /* 0x002fe20003f05270 */
[----:B------:R-:W1:Y:S03]  /*2320*/  LDS R35, [R44+0x70] ;  /* 0x000070002c237984 */ /* 0x000e660000000800 */
[----:B------:R-:W-:Y:S01]  /*2330*/  FSEL R26, R37, R14, !P0 ;  /* 0x0000000e251a7208 */ /* 0x000fe20004000000 */
[----:B------:R-:W3:Y:S01]  /*2340*/  S2R R32, SR_TID.X ;  /* 0x0000000000207919 */ /* 0x000ee20000002100 */
[----:B------:R-:W-:-:S02]  /*2350*/  FSEL R38, R39, R18, !P0 ;  /* 0x0000001227267208 */ /* 0x000fc40004000000 */
[----:B------:R-:W-:Y:S01]  /*2360*/  MOV R39, 0x400 ;  /* 0x0000040000277802 */ /* 0x000fe20000000f00 */
[----:B------:R-:W4:Y:S01]  /*2370*/  LDS R34, [R44+0x80] ;  /* 0x000080002c227984 */ /* 0x000f220000000800 */
[----:B------:R-:W-:Y:S01]  /*2380*/  P2R R62, PR, RZ, 0x1 ;  /* 0x00000001ff3e7803 */ /* 0x000fe20000000000 */
[----:B-----5:R-:W-:Y:S01]  /*2390*/  FADD.FTZ R38, R38, R25 ;  /* 0x0000001926267221 */ /* 0x020fe20000010000 */
[----:B--2---:R-:W-:Y:S01]  /*23a0*/  ISETP.NE.AND P0, PT, R23, RZ, PT ;  /* 0x000000ff1700720c */ /* 0x004fe20003f05270 */
[----:B------:R-:W2:Y:S01]  /*23b0*/  LDS R36, [R44+0x84] ;  /* 0x000084002c247984 */ /* 0x000ea20000000800 */
[----:B------:R-:W-:Y:S01]  /*23c0*/  LEA R49, R40, R39, 0x18 ;  /* 0x0000002728317211 */ /* 0x000fe200078ec0ff */
[----:B------:R-:W-:Y:S01]  /*23d0*/  FADD.FTZ R26, R26, R29 ;  /* 0x0000001d1a1a7221 */ /* 0x000fe20000010000 */
[----:B------:R-:W-:Y:S01]  /*23e0*/  FSEL R45, R38, R25, !P0 ;  /* 0x00000019262d7208 */ /* 0x000fe20004000000 */
[----:B------:R-:W5:Y:S01]  /*23f0*/  LDS R37, [R44+0x7c] ;  /* 0x00007c002c257984 */ /* 0x000f620000000800 */
[----:B------:R-:W-:-:S02]  /*2400*/  P2R R63, PR, RZ, 0x1 ;  /* 0x00000001ff3f7803 */ /* 0x000fc40000000000 */
[----:B------:R-:W-:Y:S01]  /*2410*/  FSEL R43, R26, R29, !P0 ;  /* 0x0000001d1a2b7208 */ /* 0x000fe20004000000 */
[----:B------:R-:W5:Y:S01]  /*2420*/  LDS R39, [R44+0x8c] ;  /* 0x00008c002c277984 */ /* 0x000f620000000800 */
[----:B------:R-:W-:-:S03]  /*2430*/  FADD.FTZ R47, R45, R22 ;  /* 0x000000162d2f7221 */ /* 0x000fc60000010000 */
[----:B------:R-:W5:Y:S01]  /*2440*/  LDS R41, [R44+0x90] ;  /* 0x000090002c297984 */ /* 0x000f620000000800 */
[----:B------:R-:W-:Y:S01]  /*2450*/  FADD.FTZ R43, R43, R20 ;  /* 0x000000142b2b7221 */ /* 0x000fe20000010000 */
[----:B------:R-:W-:Y:S02]  /*2460*/  ISETP.NE.AND P0, PT, R24, RZ, PT ;  /* 0x000000ff1800720c */ /* 0x000fe40003f05270 */
[----:B------:R-:W5:Y:S01]  /*2470*/  LDS R38, [R44+0x88] ;  /* 0x000088002c267984 */ /* 0x000f620000000800 */
[----:B0-----:R-:W-:Y:S02]  /*2480*/  IADD3 R45, R9, R2, R30 ;  /* 0x00000002092d7210 */ /* 0x001fe40007ffe01e */
[----:B------:R-:W-:Y:S01]  /*2490*/  FSEL R46, R43, R20, !P0 ;  /* 0x000000142b2e7208 */ /* 0x000fe20004000000 */
[----:B------:R-:W0:Y:S01]  /*24a0*/  LDS R40, [R44+0x98] ;  /* 0x000098002c287984 */ /* 0x000e220000000800 */
[----:B------:R-:W-:Y:S02]  /*24b0*/  FSEL R48, R47, R22, !P0 ;  /* 0x000000162f307208 */ /* 0x000fe40004000000 */
[----:B------:R-:W-:Y:S01]  /*24c0*/  P2R R64, PR, RZ, 0x1 ;  /* 0x00000001ff407803 */ /* 0x000fe20000000000 */
[----:B------:R-:W0:Y:S01]  /*24d0*/  LDS R26, [R44+0x9c] ;  /* 0x00009c002c1a7984 */ /* 0x000e220000000800 */
[----:B---3--:R-:W-:Y:S01]  /*24e0*/  IMAD R54, R32, 0xb4, R49 ;  /* 0x000000b420367824 */ /* 0x008fe200078e0231 */
[----:B------:R-:W-:Y:S01]  /*24f0*/  IADD3 R49, R15, R45, R8 ;  /* 0x0000002d0f317210 */ /* 0x000fe20007ffe008 */
[----:B------:R-:W-:Y:S01]  /*2500*/  FADD.FTZ R46, R46, R31 ;  /* 0x0000001f2e2e7221 */ /* 0x000fe20000010000 */
[----:B------:R-:W3:Y:S01]  /*2510*/  LDS R42, [R44+0x94] ;  /* 0x000094002c2a7984 */ /* 0x000ee20000000800 */
[----:B------:R-:W-:Y:S01]  /*2520*/  FADD.FTZ R48, R48, R33 ;  /* 0x0000002130307221 */ /* 0x000fe20000010000 */
[----:B-1----:R-:W-:-:S02]  /*2530*/  ISETP.NE.AND P0, PT, R35, RZ, PT ;  /* 0x000000ff2300720c */ /* 0x002fc40003f05270 */
[----:B------:R-:W1:Y:S01]  /*2540*/  LDS R45, [R54+0xa4] ;  /* 0x0000a400362d7984 */ /* 0x000e620000000800 */
[----:B------:R-:W-:Y:S02]  /*2550*/  IADD3 R49, R23, R49, R16 ;  /* 0x0000003117317210 */ /* 0x000fe40007ffe010 */
[----:B------:R-:W-:Y:S01]  /*2560*/  FSEL R51, R46, R31, !P0 ;  /* 0x0000001f2e337208 */ /* 0x000fe20004000000 */
[----:B------:R-:W1:Y:S01]  /*2570*/  LDS R47, [R54+0xa8] ;  /* 0x0000a800362f7984 */ /* 0x000e620000000800 */
[----:B------:R-:W-:Y:S02]  /*2580*/  FSEL R53, R48, R33, !P0 ;  /* 0x0000002130357208 */ /* 0x000fe40004000000 */
[----:B------:R-:W-:Y:S01]  /*2590*/  IADD3 R49, R35, R49, R24 ;  /* 0x0000003123317210 */ /* 0x000fe20007ffe018 */
[----:B------:R-:W1:Y:S01]  /*25a0*/  LDS R43, [R44+0xa0] ;  /* 0x0000a0002c2b7984 */ /* 0x000e620000000800 */
[----:B----4-:R-:W-:Y:S01]  /*25b0*/  FADD.FTZ R51, R51, R34 ;  /* 0x0000002233337221 */ /* 0x010fe20000010000 */
[----:B--2---:R-:W-:-:S02]  /*25c0*/  FADD.FTZ R53, R53, R36 ;  /* 0x0000002435357221 */ /* 0x004fc40000010000 */
[----:B------:R-:W2:Y:S01]  /*25d0*/  LDS R44, [R54+0xb0] ;  /* 0x0000b000362c7984 */ /* 0x000ea20000000800 */
[----:B-----5:R-:W-:-:S03]  /*25e0*/  ISETP.NE.AND P1, PT, R37, RZ, PT ;  /* 0x000000ff2500720c */ /* 0x020fc60003f25270 */
[----:B------:R-:W4:Y:S01]  /*25f0*/  LDS R48, [R54+0xb4] ;  /* 0x0000b40036307984 */ /* 0x000f220000000800 */
[----:B------:R-:W-:Y:S02]  /*2600*/  FSEL R50, R51, R34, !P1 ;  /* 0x0000002233327208 */ /* 0x000fe40004800000 */
[----:B------:R-:W-:Y:S01]  /*2610*/  FSEL R52, R53, R36, !P1 ;  /* 0x0000002435347208 */ /* 0x000fe20004800000 */
[----:B------:R-:W5:Y:S02]  /*2620*/  LDS R46, [R54+0xac] ;  /* 0x0000ac00362e7984 */ /* 0x000f640000000800 */
[----:B------:R-:W-:Y:S02]  /*2630*/  FADD.FTZ R50, R50, R39 ;  /* 0x0000002732327221 */ /* 0x000fe40000010000 */
[----:B------:R-:W-:Y:S01]  /*2640*/  FADD.FTZ R52, R52, R41 ;  /* 0x0000002934347221 */ /* 0x000fe20000010000 */
[C---:B------:R-:W-:Y:S01]  /*2650*/  ISETP.NE.AND P2, PT, R38.reuse, RZ, PT ;  /* 0x000000ff2600720c */ /* 0x040fe20003f45270 */
[----:B------:R-:W2:Y:S01]  /*2660*/  S2R R57, SR_LANEID ;  /* 0x0000000000397919 */ /* 0x000ea20000000000 */
[----:B------:R-:W-:-:S02]  /*2670*/  IADD3 R49, R38, R49, R37 ;  /* 0x0000003126317210 */ /* 0x000fc40007ffe025 */
[----:B------:R-:W-:Y:S02]  /*2680*/  FSEL R51, R50, R39, !P2 ;  /* 0x0000002732337208 */ /* 0x000fe40005000000 */
[----:B------:R-:W-:-:S03]  /*2690*/  FSEL R53, R52, R41, !P2 ;  /* 0x0000002934357208 */ /* 0x000fc60005000000 */
[----:B0-----:R-:W-:Y:S02]  /*26a0*/  FADD.FTZ R51, R51, R40 ;  /* 0x0000002833337221 */ /* 0x001fe40000010000 */
[----:B------:R-:W-:Y:S01]  /*26b0*/  FADD.FTZ R53, R53, R26 ;  /* 0x0000001a35357221 */ /* 0x000fe20000010000 */
[----:B---3--:R-:W-:-:S04]  /*26c0*/  ISETP.NE.AND P3, PT, R42, RZ, PT ;  /* 0x000000ff2a00720c */ /* 0x008fc80003f65270 */
[----:B------:R-:W-:Y:S02]  /*26d0*/  FSEL R50, R51, R40, !P3 ;  /* 0x0000002833327208 */ /* 0x000fe40005800000 */
[----:B------:R-:W-:-:S03]  /*26e0*/  FSEL R52, R53, R26, !P3 ;  /* 0x0000001a35347208 */ /* 0x000fc60005800000 */
[----:B-1----:R-:W-:Y:S02]  /*26f0*/  FADD.FTZ R50, R50, R45 ;  /* 0x0000002d32327221 */ /* 0x002fe40000010000 */
[----:B------:R-:W-:Y:S01]  /*2700*/  FADD.FTZ R52, R52, R47 ;  /* 0x0000002f34347221 */ /* 0x000fe20000010000 */
[C---:B------:R-:W-:Y:S02]  /*2710*/  ISETP.NE.AND P4, PT, R43.reuse, RZ, PT ;  /* 0x000000ff2b00720c */ /* 0x040fe40003f85270 */
[----:B------:R-:W-:Y:S02]  /*2720*/  IADD3 R49, R43, R49, R42 ;  /* 0x000000312b317210 */ /* 0x000fe40007ffe02a */
[----:B------:R-:W-:Y:S02]  /*2730*/  FSEL R51, R50, R45, !P4 ;  /* 0x0000002d32337208 */ /* 0x000fe40006000000 */
[----:B------:R-:W-:-:S03]  /*2740*/  FSEL R53, R52, R47, !P4 ;  /* 0x0000002f34357208 */ /* 0x000fc60006000000 */
[----:B--2---:R-:W-:Y:S02]  /*2750*/  FADD.FTZ R51, R51, R44 ;  /* 0x0000002c33337221 */ /* 0x004fe40000010000 */
[----:B----4-:R-:W-:Y:S01]  /*2760*/  FADD.FTZ R55, R53, R48 ;  /* 0x0000003035377221 */ /* 0x010fe20000010000 */
[----:B-----5:R-:W-:Y:S02]  /*2770*/  ISETP.NE.AND P5, PT, R46, RZ, PT ;  /* 0x000000ff2e00720c */ /* 0x020fe40003fa5270 */
[----:B------:R-:W-:Y:S02]  /*2780*/  IADD3 R49, R49, R46, RZ ;  /* 0x0000002e31317210 */ /* 0x000fe40007ffe0ff */
[----:B------:R-:W-:Y:S02]  /*2790*/  FSEL R53, R51, R44, !P5 ;  /* 0x0000002c33357208 */ /* 0x000fe40006800000 */
[----:B------:R-:W-:Y:S01]  /*27a0*/  FSEL R50, R55, R48, !P5 ;  /* 0x0000003037327208 */ /* 0x000fe20006800000 */
[----:B------:R-:W-:Y:S06]  /*27b0*/  BRA.DIV UR6, `(.L_x_1140) ;  /* 0x0000000e06dc7947 */ /* 0x000fec000b800000 */
[----:B------:R-:W0:Y:S01]  /*27c0*/  SHFL.UP PT, R68, R53, 0x1, RZ ;  /* 0x0420000035447989 */ /* 0x000e2200000e00ff */
[----:B------:R-:W-:Y:S02]  /*27d0*/  P2R R52, PR, RZ, 0x2 ;  /* 0x00000002ff347803 */ /* 0x000fe40000000000 */
[----:B------:R-:W-:Y:S01]  /*27e0*/  ISETP.GE.AND P1, PT, R57, 0x1, PT ;  /* 0x000000013900780c */ /* 0x000fe20003f26270 */
[----:B------:R-:W1:Y:S01]  /*27f0*/  SHFL.UP PT, R67, R50, 0x1, RZ ;  /* 0x0420000032437989 */ /* 0x000e6200000e00ff */
[----:B------:R-:W-:Y:S02]  /*2800*/  ISETP.NE.AND P6, PT, R49, RZ, PT ;  /* 0x000000ff3100720c */ /* 0x000fe40003fc5270 */
[----:B------:R-:W-:Y:S01]  /*2810*/  P2R R51, PR, RZ, 0x1 ;  /* 0x00000001ff337803 */ /* 0x000fe20000000000 */
[----:B------:R-:W2:Y:S01]  /*2820*/  SHFL.UP PT, R56, R49, 0x1, RZ ;  /* 0x0420000031387989 */ /* 0x000ea200000e00ff */
[----:B------:R-:W-:Y:S01]  /*2830*/  ISETP.GE.AND P0, PT, R57, 0x2, PT ;  /* 0x000000023900780c */ /* 0x000fe20003f06270 */
[----:B0-----:R-:W-:Y:S01]  /*2840*/  FADD.FTZ R68, R53, R68 ;  /* 0x0000004435447221 */ /* 0x001fe20000010000 */
[----:B-1----:R-:W-:-:S05]  /*2850*/  FADD.FTZ R67, R50, R67 ;  /* 0x0000004332437221 */ /* 0x002fca0000010000 */
[----:B------:R-:W-:Y:S02]  /*2860*/  @P1 FSEL R53, R68, R53, !P6 ;  /* 0x0000003544351208 */ /* 0x000fe40007000000 */
[----:B--2---:R-:W-:Y:S02]  /*2870*/  @P1 IADD3 R49, R49, R56, RZ ;  /* 0x0000003831311210 */ /* 0x004fe40007ffe0ff */
[----:B------:R-:W-:Y:S01]  /*2880*/  @P1 FSEL R50, R67, R50, !P6 ;  /* 0x0000003243321208 */ /* 0x000fe20007000000 */
[----:B------:R-:W0:Y:S01]  /*2890*/  SHFL.UP PT, R68, R53, 0x2, RZ ;  /* 0x0440000035447989 */ /* 0x000e2200000e00ff */
[----:B------:R-:W-:Y:S02]  /*28a0*/  ISETP.NE.AND P6, PT, R49, RZ, PT ;  /* 0x000000ff3100720c */ /* 0x000fe40003fc5270 */
[----:B------:R-:W-:Y:S01]  /*28b0*/  ISETP.GE.AND P1, PT, R57, 0x8, PT ;  /* 0x000000083900780c */ /* 0x000fe20003f26270 */
        /* <DEDUP_REMOVED lines=24> */
[----:B------:R-:W-:Y:S02]  /*2a40*/  @P1 FSEL R53, R68, R53, !P6 ;  /* 0x0000003544351208 */ /* 0x000fe40007000000 */
[----:B------:R-:W-:Y:S02]  /*2a50*/  @P1 FSEL R50, R67, R50, !P6 ;  /* 0x0000003243321208 */ /* 0x000fe40007000000 */
[----:B------:R-:W-:Y:S02]  /*2a60*/  ISETP.GE.AND P6, PT, R57, 0x8, PT ;  /* 0x000000083900780c */ /* 0x000fe40003fc6270 */
[----:B------:R-:W-:Y:S01]  /*2a70*/  ISETP.NE.AND P1, PT, R52, RZ, PT ;  /* 0x000000ff3400720c */ /* 0x000fe20003f25270 */
[----:B------:R-:W0:Y:S10]  /*2a80*/  SHFL.UP PT, R57, R50, 0x10, RZ ;  /* 0x0600000032397989 */ /* 0x000e3400000e00ff */
[----:B--2---:R-:W-:-:S04]  /*2a90*/  @P6 IADD3 R49, R49, R56, RZ ;  /* 0x0000003831316210 */ /* 0x004fc80007ffe0ff */
[----:B------:R-:W-:Y:S01]  /*2aa0*/  ISETP.NE.AND P6, PT, R49, RZ, PT ;  /* 0x000000ff3100720c */ /* 0x000fe20003fc5270 */
[----:B------:R-:W1:Y:S01]  /*2ab0*/  SHFL.UP PT, R56, R49, 0x10, RZ ;  /* 0x0600000031387989 */ /* 0x000e6200000e00ff */
[----:B0-----:R-:W-:-:S05]  /*2ac0*/  FADD.FTZ R57, R50, R57 ;  /* 0x0000003932397221 */ /* 0x001fca0000010000 */
[----:B------:R-:W-:-:S05]  /*2ad0*/  @P0 FSEL R50, R57, R50, !P6 ;  /* 0x0000003239320208 */ /* 0x000fca0007000000 */
[----:B------:R-:W-:Y:S01]  /*2ae0*/  SHFL.UP PT, R65, R50, 0x1, RZ ;  /* 0x0420000032417989 */ /* 0x000fe200000e00ff */
[----:B-1----:R-:W-:-:S03]  /*2af0*/  @P0 IMAD.IADD R49, R49, 0x1, R56 ;  /* 0x0000000131310824 */ /* 0x002fc600078e0238 */
[----:B------:R-:W0:Y:S02]  /*2b00*/  SHFL.UP PT, R56, R53, 0x10, RZ ;  /* 0x0600000035387989 */ /* 0x000e2400000e00ff */
[----:B0-----:R-:W-:-:S05]  /*2b10*/  FADD.FTZ R56, R53, R56 ;  /* 0x0000003835387221 */ /* 0x001fca0000010000 */
[----:B------:R-:W-:Y:S02]  /*2b20*/  @P0 FSEL R53, R56, R53, !P6 ;  /* 0x0000003538350208 */ /* 0x000fe40007000000 */
[----:B------:R0:W1:Y:S01]  /*2b30*/  SHFL.UP PT, R56, R49, 0x1, RZ ;  /* 0x0420000031387989 */ /* 0x00006200000e00ff */
[----:B------:R-:W-:-:S03]  /*2b40*/  ISETP.NE.AND P0, PT, R51, RZ, PT ;  /* 0x000000ff3300720c */ /* 0x000fc60003f05270 */
[----:B------:R0:W2:Y:S10]  /*2b50*/  SHFL.UP PT, R57, R53, 0x1, RZ ;  /* 0x0420000035397989 */ /* 0x0000b400000e00ff */
.L_x_1161:
[----:B------:R-:W-:Y:S02]  /*2b60*/  P2R R50, PR, RZ, 0x1 ;  /* 0x00000001ff327803 */ /* 0x000fe40000000000 */
[----:B------:R-:W-:Y:S02]  /*2b70*/  ISETP.NE.AND P0, PT, R32, RZ, PT ;  /* 0x000000ff2000720c */ /* 0x000fe40003f05270 */
[----:B------:R-:W-:Y:S01]  /*2b80*/  P2R R51, PR, RZ, 0x2 ;  /* 0x00000002ff337803 */ /* 0x000fe20000000000 */
[----:B------:R-:W3:Y:S01]  /*2b90*/  S2R R32, SR_CgaCtaId ;  /* 0x0000000000207919 */ /* 0x000ee20000008800 */
[----:B------:R-:W-:Y:S02]  /*2ba0*/  ISETP.NE.AND P1, PT, R58, RZ, PT ;  /* 0x000000ff3a00720c */ /* 0x000fe40003f25270 */
[----:B------:R-:W-:Y:S02]  /*2bb0*/  PLOP3.LUT P6, PT, PT, PT, PT, 0x80, 0x0 ;  /* 0x000000000000781c */ /* 0x000fe40003fcf070 */
[----:B0-----:R-:W-:-:S02]  /*2bc0*/  P2R R49, PR, RZ, 0x2 ;  /* 0x00000002ff317803 */ /* 0x001fc40000000000 */
[----:B------:R-:W-:Y:S02]  /*2bd0*/  P2R R52, PR, RZ, 0x4 ;  /* 0x00000004ff347803 */ /* 0x000fe40000000000 */
[----:B------:R-:W-:Y:S02]  /*2be0*/  ISETP.NE.AND P2, PT, R59, RZ, PT ;  /* 0x000000ff3b00720c */ /* 0x000fe40003f45270 */
[----:B------:R-:W-:Y:S02]  /*2bf0*/  @P0 ISETP.NE.AND P1, PT, R30, RZ, PT ;  /* 0x000000ff1e00020c */ /* 0x000fe40003f25270 */
[----:B------:R-:W-:Y:S02]  /*2c00*/  P2R R53, PR, RZ, 0x8 ;  /* 0x00000008ff357803 */ /* 0x000fe40000000000 */
[----:B------:R-:W-:Y:S02]  /*2c10*/  @P0 PLOP3.LUT P6, PT, P1, PT, PT, 0x80, 0x0 ;  /* 0x000000000000081c */ /* 0x000fe40000fcf070 */
[----:B------:R-:W-:-:S02]  /*2c20*/  ISETP.NE.AND P1, PT, R49, RZ, PT ;  /* 0x000000ff3100720c */ /* 0x000fc40003f25270 */
[----:B------:R-:W-:Y:S02]  /*2c30*/  ISETP.NE.AND P3, PT, R60, RZ, PT ;  /* 0x000000ff3c00720c */ /* 0x000fe40003f65270 */
[----:B-1----:R-:W-:Y:S02]  /*2c40*/  @P0 IADD3 R30, R56, R30, RZ ;  /* 0x0000001e381e0210 */ /* 0x002fe40007ffe0ff */
[----:B------:R-:W-:Y:S02]  /*2c50*/  ISETP.NE.AND P0, PT, R50, RZ, PT ;  /* 0x000000ff3200720c */ /* 0x000fe40003f05270 */
[----:B------:R-:W0:Y:S01]  /*2c60*/  S2R R50, SR_TID.X ;  /* 0x0000000000327919 */ /* 0x000e220000002100 */
[----:B------:R-:W-:Y:S02]  /*2c70*/  P2R R54, PR, RZ, 0x10 ;  /* 0x00000010ff367803 */ /* 0x000fe40000000000 */
[----:B--2---:R-:W-:Y:S01]  /*2c80*/  @!P6 FADD.FTZ R5, R57, R5 ;  /* 0x000000053905e221 */ /* 0x004fe20000010000 */
[----:B------:R-:W-:Y:S01]  /*2c90*/  @!P6 FADD.FTZ R7, R65, R7 ;  /* 0x000000074107e221 */ /* 0x000fe20000010000 */
[----:B------:R-:W-:-:S02]  /*2ca0*/  ISETP.NE.AND P4, PT, R61, RZ, PT ;  /* 0x000000ff3d00720c */ /* 0x000fc40003f85270 */
[----:B------:R-:W-:Y:S01]  /*2cb0*/  @!P1 FADD.FTZ R4, R4, R5 ;  /* 0x0000000504049221 */ /* 0x000fe20000010000 */
[----:B------:R-:W-:Y:S01]  /*2cc0*/  @!P1 FADD.FTZ R6, R6, R7 ;  /* 0x0000000706069221 */ /* 0x000fe20000010000 */
[----:B------:R-:W-:Y:S02]  /*2cd0*/  P2R R55, PR, RZ, 0x20 ;  /* 0x00000020ff377803 */ /* 0x000fe40000000000 */
[----:B------:R-:W-:Y:S01]  /*2ce0*/  IADD3 R2, R2, R30, RZ ;  /* 0x0000001e02027210 */ /* 0x000fe20007ffe0ff */
[----:B------:R-:W-:Y:S01]  /*2cf0*/  @!P2 FADD.FTZ R11, R11, R4 ;  /* 0x000000040b0ba221 */ /* 0x000fe20000010000 */
[----:B------:R-:W-:Y:S01]  /*2d00*/  ISETP.NE.AND P5, PT, R62, RZ, PT ;  /* 0x000000ff3e00720c */ /* 0x000fe20003fa5270 */
[----:B------:R-:W-:Y:S01]  /*2d10*/  @!P2 FADD.FTZ R13, R13, R6 ;  /* 0x000000060d0da221 */ /* 0x000fe20000010000 */
[----:B------:R-:W-:Y:S01]  /*2d20*/  ISETP.NE.AND P6, PT, R63, RZ, PT ;  /* 0x000000ff3f00720c */ /* 0x000fe20003fc5270 */
[----:B------:R-:W-:Y:S02]  /*2d30*/  IMAD.IADD R9, R9, 0x1, R2 ;  /* 0x0000000109097824 */ /* 0x000fe400078e0202 */
[----:B------:R-:W-:Y:S01]  /*2d40*/  @!P3 FADD.FTZ R10, R10, R11 ;  /* 0x0000000b0a0ab221 */ /* 0x000fe20000010000 */
[----:B------:R-:W-:Y:S01]  /*2d50*/  @!P3 FADD.FTZ R12, R12, R13 ;  /* 0x0000000d0c0cb221 */ /* 0x000fe20000010000 */
[----:B------:R-:W-:-:S02]  /*2d60*/  MOV R49, 0x400 ;  /* 0x0000040000317802 */ /* 0x000fc40000000f00 */
[----:B------:R-:W-:Y:S01]  /*2d70*/  @!P4 FADD.FTZ R17, R17, R10 ;  /* 0x0000000a1111c221 */ /* 0x000fe20000010000 */
[----:B------:R-:W-:Y:S01]  /*2d80*/  @!P4 FADD.FTZ R19, R19, R12 ;  /* 0x0000000c1313c221 */ /* 0x000fe20000010000 */
[----:B------:R-:W-:Y:S02]  /*2d90*/  IADD3 R8, R8, R9, RZ ;  /* 0x0000000908087210 */ /* 0x000fe40007ffe0ff */
[----:B---3--:R-:W-:Y:S01]  /*2da0*/  LEA R49, R32, R49, 0x18 ;  /* 0x0000003120317211 */ /* 0x008fe200078ec0ff */
[----:B------:R-:W-:Y:S01]  /*2db0*/  @!P5 FADD.FTZ R14, R14, R17 ;  /* 0x000000110e0ed221 */ /* 0x000fe20000010000 */
[----:B------:R-:W-:Y:S01]  /*2dc0*/  @!P5 FADD.FTZ R18, R18, R19 ;  /* 0x000000131212d221 */ /* 0x000fe20000010000 */
[----:B------:R-:W-:Y:S02]  /*2dd0*/  IADD3 R15, R15, R8, RZ ;  /* 0x000000080f0f7210 */ /* 0x000fe40007ffe0ff */
[----:B------:R-:W-:Y:S01]  /*2de0*/  @!P6 FADD.FTZ R29, R29, R14 ;  /* 0x0000000e1d1de221 */ /* 0x000fe20000010000 */
[----:B------:R-:W-:Y:S01]  /*2df0*/  @!P6 FADD.FTZ R25, R25, R18 ;  /* 0x000000121919e221 */ /* 0x000fe20000010000 */
[----:B------:R-:W-:Y:S01]  /*2e00*/  ISETP.NE.AND P6, PT, R64, RZ, PT ;  /* 0x000000ff4000720c */ /* 0x000fe20003fc5270 */
[----:B------:R-:W-:Y:S01]  /*2e10*/  IMAD.IADD R16, R16, 0x1, R15 ;  /* 0x0000000110107824 */ /* 0x000fe200078e020f */
[----:B------:R-:W-:Y:S01]  /*2e20*/  ISETP.NE.AND P1, PT, R51, RZ, PT ;  /* 0x000000ff3300720c */ /* 0x000fe20003f25270 */
[----:B0-----:R-:W-:Y:S01]  /*2e30*/  IMAD R49, R50, 0xb4, R49 ;  /* 0x000000b432317824 */ /* 0x001fe200078e0231 */
[----:B------:R-:W-:-:S02]  /*2e40*/  ISETP.NE.AND P2, PT, R52, RZ, PT ;  /* 0x000000ff3400720c */ /* 0x000fc40003f45270 */
[----:B------:R-:W-:Y:S02]  /*2e50*/  IADD3 R23, R23, R16, RZ ;  /* 0x0000001017177210 */ /* 0x000fe40007ffe0ff */
[----:B------:R0:W-:Y:S01]  /*2e60*/  STS [R49+0x1c], R2 ;  /* 0x00001c0231007388 */ /* 0x0001e20000000800 */
[----:B------:R-:W-:Y:S02]  /*2e70*/  ISETP.NE.AND P3, PT, R53, RZ, PT ;  /* 0x000000ff3500720c */ /* 0x000fe40003f65270 */
[----:B------:R-:W-:Y:S01]  /*2e80*/  IADD3 R24, R24, R23, RZ ;  /* 0x0000001718187210 */ /* 0x000fe20007ffe0ff */
[----:B------:R1:W-:Y:S01]  /*2e90*/  STS [R49+0x14], R5 ;  /* 0x0000140531007388 */ /* 0x0003e20000000800 */
[----:B------:R-:W-:Y:S01]  /*2ea0*/  @!P6 FADD.FTZ R20, R20, R29 ;  /* 0x0000001d1414e221 */ /* 0x000fe20000010000 */
[----:B------:R-:W-:Y:S01]  /*2eb0*/  @!P6 FADD.FTZ R22, R22, R25 ;  /* 0x000000191616e221 */ /* 0x000fe20000010000 */
[----:B------:R-:W-:Y:S01]  /*2ec0*/  ISETP.NE.AND P4, PT, R54, RZ, PT ;  /* 0x000000ff3600720c */ /* 0x000fe20003f85270 */
[----:B------:R2:W-:Y:S01]  /*2ed0*/  STS [R49+0x10], R30 ;  /* 0x0000101e31007388 */ /* 0x0005e20000000800 */
[----:B------:R-:W-:Y:S01]  /*2ee0*/  @!P0 FADD.FTZ R31, R31, R20 ;  /* 0x000000141f1f8221 */ /* 0x000fe20000010000 */
[----:B0-----:R-:W-:-:S02]  /*2ef0*/  IMAD.IADD R2, R35, 0x1, R24 ;  /* 0x0000000123027824 */ /* 0x001fc400078e0218 */
[----:B------:R-:W-:Y:S01]  /*2f00*/  @!P0 FADD.FTZ R33, R33, R22 ;  /* 0x0000001621218221 */ /* 0x000fe20000010000 */
[----:B------:R-:W-:Y:S01]  /*2f10*/  ISETP.NE.AND P5, PT, R55, RZ, PT ;  /* 0x000000ff3700720c */ /* 0x000fe20003fa5270 */
[----:B------:R-:W-:Y:S01]  /*2f20*/  @!P1 FADD.FTZ R34, R34, R31 ;  /* 0x0000001f22229221 */ /* 0x000fe20000010000 */
[----:B------:R2:W-:Y:S01]  /*2f30*/  STS [R49+0x18], R7 ;  /* 0x0000180731007388 */ /* 0x0005e20000000800 */
[----:B------:R-:W-:Y:S01]  /*2f40*/  IADD3 R37, R37, R2, RZ ;  /* 0x0000000225257210 */ /* 0x000fe20007ffe0ff */
[----:B------:R-:W-:Y:S01]  /*2f50*/  @!P1 FADD.FTZ R36, R36, R33 ;  /* 0x0000002124249221 */ /* 0x000fe20000010000 */
[----:B------:R-:W-:Y:S01]  /*2f60*/  @!P2 FADD.FTZ R39, R39, R34 ;  /* 0x000000222727a221 */ /* 0x000fe20000010000 */
[----:B------:R2:W-:Y:S01]  /*2f70*/  STS [R49+0x28], R9 ;  /* 0x0000280931007388 */ /* 0x0005e20000000800 */
[----:B-1----:R-:W-:Y:S01]  /*2f80*/  IADD3 R5, R38, R37, RZ ;  /* 0x0000002526057210 */ /* 0x002fe20007ffe0ff */
[----:B------:R-:W-:Y:S01]  /*2f90*/  @!P2 FADD.FTZ R41, R41, R36 ;  /* 0x000000242929a221 */ /* 0x000fe20000010000 */
[----:B------:R-:W-:Y:S01]  /*2fa0*/  @!P3 FADD.FTZ R40, R40, R39 ;  /* 0x000000272828b221 */ /* 0x000fe20000010000 */
[----:B------:R2:W-:Y:S02]  /*2fb0*/  STS [R49+0x20], R4 ;  /* 0x0000200431007388 */ /* 0x0005e40000000800 */
[----:B------:R-:W-:-:S02]  /*2fc0*/  IMAD.IADD R42, R42, 0x1, R5 ;  /* 0x000000012a2a7824 */ /* 0x000fc400078e0205 */
[----:B------:R-:W-:Y:S01]  /*2fd0*/  @!P3 FADD.FTZ R26, R26, R41 ;  /* 0x000000291a1ab221 */ /* 0x000fe20000010000 */
[----:B------:R-:W-:Y:S01]  /*2fe0*/  @!P4 FADD.FTZ R45, R45, R40 ;  /* 0x000000282d2dc221 */ /* 0x000fe20000010000 */
[----:B------:R2:W-:Y:S01]  /*2ff0*/  STS [R49+0x24], R6 ;  /* 0x0000240631007388 */ /* 0x0005e20000000800 */
[----:B------:R-:W-:Y:S01]  /*3000*/  IADD3 R43, R43, R42, RZ ;  /* 0x0000002a2b2b7210 */ /* 0x000fe20007ffe0ff */
[----:B------:R-:W-:Y:S01]  /*3010*/  @!P4 FADD.FTZ R47, R47, R26 ;  /* 0x0000001a2f2fc221 */ /* 0x000fe20000010000 */
[----:B------:R-:W-:Y:S01]  /*3020*/  @!P5 FADD.FTZ R44, R44, R45 ;  /* 0x0000002d2c2cd221 */ /* 0x000fe20000010000 */
[----:B------:R2:W-:Y:S01]  /*3030*/  STS [R49+0x34], R8 ;  /* 0x0000340831007388 */ /* 0x0005e20000000800 */
[----:B------:R-:W-:Y:S01]  /*3040*/  IADD3 R46, R46, R43, RZ ;  /* 0x0000002b2e2e7210 */ /* 0x000fe20007ffe0ff */
[----:B------:R-:W-:Y:S02]  /*3050*/  @!P5 FADD.FTZ R48, R48, R47 ;  /* 0x0000002f3030d221 */ /* 0x000fe40000010000 */
        /* <DEDUP_REMOVED lines=34> */
.L_x_1139:
[----:B------:R-:W-:Y:S05]  /*3280*/  BSYNC B0 ;  /* 0x0000000000007941 */ /* 0x000fea0003800000 */
.L_x_1138:
[----:B--2---:R-:W2:Y:S01]  /*3290*/  S2R R11, SR_TID.X ;  /* 0x00000000000b7919 */ /* 0x004ea20000002100 */
[----:B------:R-:W0:Y:S01]  /*32a0*/  LDC R6, c[0x0][0x2b4] ;  /* 0x0000ad00ff067b82 */ /* 0x000e220000000800 */
[----:B------:R-:W-:Y:S01]  /*32b0*/  MOV R10, 0x400 ;  /* 0x00000400000a7802 */ /* 0x000fe20000000f00 */
[----:B------:R-:W-:Y:S05]  /*32c0*/  WARPSYNC.ALL ;  /* 0x0000000000007948 */ /* 0x000fea0003800000 */
[----:B------:R-:W3:Y:S01]  /*32d0*/  S2R R9, SR_CgaCtaId ;  /* 0x0000000000097919 */ /* 0x000ee20000008800 */
[----:B------:R-:W4:Y:S01]  /*32e0*/  S2R R7, SR_TID.X ;  /* 0x0000000000077919 */ /* 0x000f220000002100 */
[----:B0-----:R-:W-:Y:S01]  /*32f0*/  IMAD R2, R21, R6, RZ ;  /* 0x0000000615027224 */ /* 0x001fe200078e02ff */
[----:B--2---:R-:W-:-:S05]  /*3300*/  SHF.R.U32.HI R4, RZ, 0x1, R11 ;  /* 0x00000001ff047819 */ /* 0x004fca000001160b */
[----:B------:R-:W-:-:S05]  /*3310*/  IMAD.WIDE.U32 R4, R4, -0x6db6db6d, RZ ;  /* 0x9249249304047825 */ /* 0x000fca00078e00ff */
        /* <DEDUP_REMOVED lines=28> */
[----:B0-----:R-:W-:Y:S01]  /*34e0*/  IADD3 R2, R10, 0x16a0, RZ ;  /* 0x000016a00a027810 */ /* 0x001fe20007ffe0ff */
[----:B------:R-:W0:Y:S03]  /*34f0*/  S2R R5, SR_CTAID.Z ;  /* 0x0000000000057919 */ /* 0x000e260000002700 */
[----:B------:R-:W-:-:S04]  /*3500*/  LEA R2, R9, R2, 0x18 ;  /* 0x0000000209027211 */ /* 0x000fc800078ec0ff */
[----:B------:R-:W-:Y:S02]  /*3510*/  LEA R2, R7, R2, 0x3 ;  /* 0x0000000207027211 */ /* 0x000fe400078e18ff */
[----:B------:R-:W2:Y:S03]  /*3520*/  LDC.64 R6, c[0x0][0x268] ;  /* 0x00009a00ff067b82 */ /* 0x000ea60000000a00 */
[----:B------:R-:W3:Y:S01]  /*3530*/  LDS.64 R10, [R2] ;  /* 0x00000000020a7984 */ /* 0x000ee20000000a00 */
[----:B0-----:R-:W-:-:S05]  /*3540*/  IMAD.SHL.U32 R5, R5, 0x2, RZ ;  /* 0x0000000205057824 */ /* 0x001fca00078e00ff */
[C---:B------:R-:W-:Y:S01]  /*3550*/  IADD3 R9, R5.reuse, 0x1, RZ ;  /* 0x0000000105097810 */ /* 0x040fe20007ffe0ff */
[----:B------:R-:W-:-:S04]  /*3560*/  IMAD R5, R5, UR8, R8 ;  /* 0x0000000805057c24 */ /* 0x000fc8000f8e0208 */
[----:B------:R-:W-:Y:S02]  /*3570*/  IMAD R9, R9, UR8, R8 ;  /* 0x0000000809097c24 */ /* 0x000fe4000f8e0208 */
[----:B--2---:R-:W-:-:S04]  /*3580*/  IMAD.WIDE R4, R5, 0x4, R6 ;  /* 0x0000000405047825 */ /* 0x004fc800078e0206 */
[----:B------:R-:W-:Y:S01]  /*3590*/  IMAD.WIDE R6, R9, 0x4, R6 ;  /* 0x0000000409067825 */ /* 0x000fe200078e0206 */
[----:B---3--:R2:W-:Y:S04]  /*35a0*/  REDG.E.ADD.F32.FTZ.RN.STRONG.GPU desc[UR4][R4.64], R10 ;  /* 0x0000000a040079a6 */ /* 0x0085e8000c10f384 */
[----:B------:R2:W-:Y:S02]  /*35b0*/  REDG.E.ADD.F32.FTZ.RN.STRONG.GPU desc[UR4][R6.64], R11 ;  /* 0x0000000b060079a6 */ /* 0x0005e4000c10f384 */
.L_x_1142:
[----:B------:R-:W-:Y:S05]  /*35c0*/  BSYNC B0 ;  /* 0x0000000000007941 */ /* 0x000fea0003800000 */
.L_x_1141:
[----:B------:R-:W-:Y:S05]  /*35d0*/  @P1 EXIT ;  /* 0x000000000000194d */ /* 0x000fea0003800000 */
[----:B0-----:R-:W0:Y:S01]  /*35e0*/  LDC R2, c[0x0][0x270] ;  /* 0x00009c00ff027b82 */ /* 0x001e220000000800 */
[----:B------:R-:W-:-:S07]  /*35f0*/  ULDC.64 UR6, c[0x0][0x268] ;  /* 0x00009a0000067ab9 */ /* 0x000fce0000000a00 */
[----:B------:R-:W3:Y:S01]  /*3600*/  LDC R9, c[0x0][RZ] ;  /* 0x00000000ff097b82 */ /* 0x000ee20000000800 */
[----:B0-----:R-:W-:-:S05]  /*3610*/  IMAD R2, R2, UR8, RZ ;  /* 0x0000000802027c24 */ /* 0x001fca000f8e02ff */
[----:B--2---:R-:W-:-:S04]  /*3620*/  SHF.L.U32 R5, R2, 0x1, RZ ;  /* 0x0000000102057819 */ /* 0x004fc800000006ff */
        /* <DEDUP_REMOVED lines=16> */
.L_x_1140:
[----:B------:R-:W-:Y:S01]  /*3730*/  HFMA2.MMA R51, -RZ, RZ, 0, 5.9604644775390625e-08 ;  /* 0x00000001ff337435 */ /* 0x000fe200000001ff */
[----:B------:R-:W-:Y:S01]  /*3740*/  IMAD.MOV.U32 R52, RZ, RZ, R49 ;  /* 0x000000ffff347224 */ /* 0x000fe200078e0031 */
[----:B------:R-:W-:Y:S01]  /*3750*/  MOV R54, RZ ;  /* 0x000000ff00367202 */ /* 0x000fe20000000f00 */
[----:B------:R-:W-:Y:S01]  /*3760*/  IMAD.MOV.U32 R55, RZ, RZ, -0x1 ;  /* 0xffffffffff377424 */ /* 0x000fe200078e00ff */
[----:B------:R-:W-:Y:S02]  /*3770*/  P2R R65, PR, RZ, 0x2 ;  /* 0x00000002ff417803 */ /* 0x000fe40000000000 */
[----:B------:R-:W-:-:S13]  /*3780*/  ISETP.GE.AND P1, PT, R57, 0x1, PT ;  /* 0x000000013900780c */ /* 0x000fda0003f26270 */
[----:B------:R-:W-:Y:S05]  /*3790*/  WARPSYNC.COLLECTIVE R55, `(.L_x_1143) ;  /* 0x0000000037087348 */ /* 0x000fea0003c00000 */
[----:B------:R0:W1:Y:S02]  /*37a0*/  SHFL.UP P6, R67, R52, R51, R54 ;  /* 0x0400003334437389 */ /* 0x00006400000c0036 */
[----:B01----:R-:W-:Y:S01]  /*37b0*/  ENDCOLLECTIVE ;  /* 0x000000000000791b */ /* 0x003fe20003800000 */
.L_x_1143:
[----:B------:R-:W-:Y:S02]  /*37c0*/  P2R R66, PR, RZ, 0x1 ;  /* 0x00000001ff427803 */ /* 0x000fe40000000000 */
[----:B------:R-:W-:Y:S02]  /*37d0*/  ISETP.NE.AND P0, PT, R49, RZ, PT ;  /* 0x000000ff3100720c */ /* 0x000fe40003f05270 */
[----:B------:R-:W-:Y:S02]  /*37e0*/  MOV R52, R53 ;  /* 0x0000003500347202 */ /* 0x000fe40000000f00 */
[----:B------:R-:W-:-:S09]  /*37f0*/  MOV R56, R67 ;  /* 0x0000004300387202 */ /* 0x000fd20000000f00 */
[----:B------:R-:W-:Y:S05]  /*3800*/  WARPSYNC.COLLECTIVE R55, `(.L_x_1144) ;  /* 0x0000000037087348 */ /* 0x000fea0003c00000 */
[----:B------:R0:W1:Y:S02]  /*3810*/  SHFL.UP P6, R67, R52, R51, R54 ;  /* 0x0400003334437389 */ /* 0x00006400000c0036 */
[----:B01----:R-:W-:Y:S01]  /*3820*/  ENDCOLLECTIVE ;  /* 0x000000000000791b */ /* 0x003fe20003800000 */
.L_x_1144:
[----:B------:R-:W-:Y:S02]  /*3830*/  @P1 IADD3 R49, R49, R56, RZ ;  /* 0x0000003831311210 */ /* 0x000fe40007ffe0ff */
[----:B------:R-:W-:Y:S01]  /*3840*/  MOV R52, R50 ;  /* 0x0000003200347202 */ /* 0x000fe20000000f00 */
[----:B------:R-:W-:-:S07]  /*3850*/  IMAD.MOV.U32 R68, RZ, RZ, R67 ;  /* 0x000000ffff447224 */ /* 0x000fce00078e0043 */
[----:B------:R-:W-:Y:S05]  /*3860*/  WARPSYNC.COLLECTIVE R55, `(.L_x_1145) ;  /* 0x0000000037087348 */ /* 0x000fea0003c00000 */
[----:B------:R0:W1:Y:S02]  /*3870*/  SHFL.UP P6, R67, R52, R51, R54 ;  /* 0x0400003334437389 */ /* 0x00006400000c0036 */
[----:B01----:R-:W-:Y:S01]  /*3880*/  ENDCOLLECTIVE ;  /* 0x000000000000791b */ /* 0x003fe20003800000 */
.L_x_1145:
[----:B------:R-:W-:-:S05]  /*3890*/  FADD.FTZ R68, R53, R68 ;  /* 0x0000004435447221 */ /* 0x000fca0000010000 */
[----:B------:R-:W-:Y:S01]  /*38a0*/  @P1 FSEL R53, R68, R53, !P0 ;  /* 0x0000003544351208 */ /* 0x000fe20004000000 */
[----:B------:R-:W-:Y:S01]  /*38b0*/  HFMA2.MMA R51, -RZ, RZ, 0, 1.1920928955078125e-07 ;  /* 0x00000002ff337435 */ /* 0x000fe200000001ff */
[----:B------:R-:W-:Y:S02]  /*38c0*/  IMAD.MOV.U32 R52, RZ, RZ, R49 ;  /* 0x000000ffff347224 */ /* 0x000fe400078e0031 */
[----:B------:R-:W-:-:S05]  /*38d0*/  FADD.FTZ R67, R50, R67 ;  /* 0x0000004332437221 */ /* 0x000fca0000010000 */
[----:B------:R-:W-:-:S07]  /*38e0*/  @P1 FSEL R50, R67, R50, !P0 ;  /* 0x0000003243321208 */ /* 0x000fce0004000000 */
[----:B------:R-:W-:Y:S05]  /*38f0*/  WARPSYNC.COLLECTIVE R55, `(.L_x_1146) ;  /* 0x0000000037087348 */ /* 0x000fea0003c00000 */
[----:B------:R0:W1:Y:S02]  /*3900*/  SHFL.UP P6, R67, R52, R51, R54 ;  /* 0x0400003334437389 */ /* 0x00006400000c0036 */
[----:B01----:R-:W-:Y:S01]  /*3910*/  ENDCOLLECTIVE ;  /* 0x000000000000791b */ /* 0x003fe20003800000 */
.L_x_1146:
[----:B------:R-:W-:Y:S02]  /*3920*/  ISETP.GE.AND P0, PT, R57, 0x2, PT ;  /* 0x000000023900780c */ /* 0x000fe40003f06270 */
[----:B------:R-:W-:Y:S01]  /*3930*/  ISETP.NE.AND P1, PT, R49, RZ, PT ;  /* 0x000000ff3100720c */ /* 0x000fe20003f25270 */
[----:B------:R-:W-:Y:S01]  /*3940*/  IMAD.MOV.U32 R52, RZ, RZ, R53 ;  /* 0x000000ffff347224 */ /* 0x000fe200078e0035 */
[----:B------:R-:W-:-:S11]  /*3950*/  MOV R56, R67 ;  /* 0x0000004300387202 */ /* 0x000fd60000000f00 */
[----:B------:R-:W-:Y:S05]  /*3960*/  WARPSYNC.COLLECTIVE R55, `(.L_x_1147) ;  /* 0x0000000037087348 */ /* 0x000fea0003c00000 */
[----:B------:R0:W1:Y:S02]  /*3970*/  SHFL.UP P6, R67, R52, R51, R54 ;  /* 0x0400003334437389 */ /* 0x00006400000c0036 */
[----:B01----:R-:W-:Y:S01]  /*3980*/  ENDCOLLECTIVE ;  /* 0x000000000000791b */ /* 0x003fe20003800000 */
.L_x_1147:
[----:B------:R-:W-:Y:S01]  /*3990*/  @P0 IMAD.IADD R49, R49, 0x1, R56 ;  /* 0x0000000131310824 */ /* 0x000fe200078e0238 */
[----:B------:R-:W-:Y:S02]  /*39a0*/  MOV R52, R50 ;  /* 0x0000003200347202 */ /* 0x000fe40000000f00 */
[----:B------:R-:W-:-:S07]  /*39b0*/  MOV R68, R67 ;  /* 0x0000004300447202 */ /* 0x000fce0000000f00 */
[----:B------:R-:W-:Y:S05]  /*39c0*/  WARPSYNC.COLLECTIVE R55, `(.L_x_1148) ;  /* 0x0000000037087348 */ /* 0x000fea0003c00000 */
[----:B------:R0:W1:Y:S02]  /*39d0*/  SHFL.UP P6, R67, R52, R51, R54 ;  /* 0x0400003334437389 */ /* 0x00006400000c0036 */
[----:B01----:R-:W-:Y:S01]  /*39e0*/  ENDCOLLECTIVE ;  /* 0x000000000000791b */ /* 0x003fe20003800000 */
.L_x_1148:
[----:B------:R-:W-:-:S05]  /*39f0*/  FADD.FTZ R68, R53, R68 ;  /* 0x0000004435447221 */ /* 0x000fca0000010000 */
[----:B------:R-:W-:Y:S01]  /*3a00*/  @P0 FSEL R53, R68, R53, !P1 ;  /* 0x0000003544350208 */ /* 0x000fe20004800000 */
[----:B------:R-:W-:Y:S01]  /*3a10*/  HFMA2.MMA R51, -RZ, RZ, 0, 2.384185791015625e-07 ;  /* 0x00000004ff337435 */ /* 0x000fe200000001ff */
[----:B------:R-:W-:Y:S01]  /*3a20*/  MOV R52, R49 ;  /* 0x0000003100347202 */ /* 0x000fe20000000f00 */
[----:B------:R-:W-:-:S05]  /*3a30*/  FADD.FTZ R67, R50, R67 ;  /* 0x0000004332437221 */ /* 0x000fca0000010000 */
[----:B------:R-:W-:-:S07]  /*3a40*/  @P0 FSEL R50, R67, R50, !P1 ;  /* 0x0000003243320208 */ /* 0x000fce0004800000 */
[----:B------:R-:W-:Y:S05]  /*3a50*/  WARPSYNC.COLLECTIVE R55, `(.L_x_1149) ;  /* 0x0000000037087348 */ /* 0x000fea0003c00000 */
[----:B------:R0:W1:Y:S02]  /*3a60*/  SHFL.UP P6, R67, R52, R51, R54 ;  /* 0x0400003334437389 */ /* 0x00006400000c0036 */
[----:B01----:R-:W-:Y:S01]  /*3a70*/  ENDCOLLECTIVE ;  /* 0x000000000000791b */ /* 0x003fe20003800000 */
.L_x_1149:
[----:B------:R-:W-:Y:S02]  /*3a80*/  ISETP.GE.AND P0, PT, R57, 0x4, PT ;  /* 0x000000043900780c */ /* 0x000fe40003f06270 */
[----:B------:R-:W-:Y:S02]  /*3a90*/  ISETP.NE.AND P1, PT, R49, RZ, PT ;  /* 0x000000ff3100720c */ /* 0x000fe40003f25270 */
[----:B------:R-:W-:Y:S01]  /*3aa0*/  MOV R52, R53 ;  /* 0x0000003500347202 */ /* 0x000fe20000000f00 */
[----:B------:R-:W-:-:S10]  /*3ab0*/  IMAD.MOV.U32 R56, RZ, RZ, R67 ;  /* 0x000000ffff387224 */ /* 0x000fd400078e0043 */
[----:B------:R-:W-:Y:S05]  /*3ac0*/  WARPSYNC.COLLECTIVE R55, `(.L_x_1150) ;  /* 0x0000000037087348 */ /* 0x000fea0003c00000 */
[----:B------:R0:W1:Y:S02]  /*3ad0*/  SHFL.UP P6, R67, R52, R51, R54 ;  /* 0x0400003334437389 */ /* 0x00006400000c0036 */
[----:B01----:R-:W-:Y:S01]  /*3ae0*/  ENDCOLLECTIVE ;  /* 0x000000000000791b */ /* 0x003fe20003800000 */
.L_x_1150:
[----:B------:R-:W-:Y:S01]  /*3af0*/  @P0 IADD3 R49, R49, R56, RZ ;  /* 0x0000003831310210 */ /* 0x000fe20007ffe0ff */
[----:B------:R-:W-:Y:S01]  /*3b00*/  IMAD.MOV.U32 R52, RZ, RZ, R50 ;  /* 0x000000ffff347224 */ /* 0x000fe200078e0032 */
[----:B------:R-:W-:-:S07]  /*3b10*/  MOV R68, R67 ;  /* 0x0000004300447202 */ /* 0x000fce0000000f00 */
[----:B------:R-:W-:Y:S05]  /*3b20*/  WARPSYNC.COLLECTIVE R55, `(.L_x_1151) ;  /* 0x0000000037087348 */ /* 0x000fea0003c00000 */
[----:B------:R0:W1:Y:S02]  /*3b30*/  SHFL.UP P6, R67, R52, R51, R54 ;  /* 0x0400003334437389 */ /* 0x00006400000c0036 */
[----:B01----:R-:W-:Y:S01]  /*3b40*/  ENDCOLLECTIVE ;  /* 0x000000000000791b */ /* 0x003fe20003800000 */
.L_x_1151:
        /* <DEDUP_REMOVED lines=9> */
.L_x_1152:
[----:B------:R-:W-:Y:S02]  /*3be0*/  ISETP.GE.AND P0, PT, R57, 0x8, PT ;  /* 0x000000083900780c */ /* 0x000fe40003f06270 */
[----:B------:R-:W-:Y:S02]  /*3bf0*/  ISETP.NE.AND P1, PT, R49, RZ, PT ;  /* 0x000000ff3100720c */ /* 0x000fe40003f25270 */
[----:B------:R-:W-:Y:S02]  /*3c00*/  MOV R52, R53 ;  /* 0x0000003500347202 */ /* 0x000fe40000000f00 */
[----:B------:R-:W-:-:S09]  /*3c10*/  MOV R56, R67 ;  /* 0x0000004300387202 */ /* 0x000fd20000000f00 */
[----:B------:R-:W-:Y:S05]  /*3c20*/  WARPSYNC.COLLECTIVE R55, `(.L_x_1153) ;  /* 0x0000000037087348 */ /* 0x000fea0003c00000 */
[----:B------:R0:W1:Y:S02]  /*3c30*/  SHFL.UP P6, R67, R52, R51, R54 ;  /* 0x0400003334437389 */ /* 0x00006400000c0036 */
[----:B01----:R-:W-:Y:S01]  /*3c40*/  ENDCOLLECTIVE ;  /* 0x000000000000791b */ /* 0x003fe20003800000 */
.L_x_1153:
[----:B------:R-:W-:Y:S02]  /*3c50*/  @P0 IADD3 R49, R49, R56, RZ ;  /* 0x0000003831310210 */ /* 0x000fe40007ffe0ff */
[----:B------:R-:W-:Y:S01]  /*3c60*/  MOV R52, R50 ;  /* 0x0000003200347202 */ /* 0x000fe20000000f00 */
[----:B------:R-:W-:-:S07]  /*3c70*/  IMAD.MOV.U32 R68, RZ, RZ, R67 ;  /* 0x000000ffff447224 */ /* 0x000fce00078e0043 */
[----:B------:R-:W-:Y:S05]  /*3c80*/  WARPSYNC.COLLECTIVE R55, `(.L_x_1154) ;  /* 0x0000000037087348 */ /* 0x000fea0003c00000 */
[----:B------:R0:W1:Y:S02]  /*3c90*/  SHFL.UP P6, R67, R52, R51, R54 ;  /* 0x0400003334437389 */ /* 0x00006400000c0036 */
[----:B01----:R-:W-:Y:S01]  /*3ca0*/  ENDCOLLECTIVE ;  /* 0x000000000000791b */ /* 0x003fe20003800000 */
.L_x_1154:
[----:B------:R-:W-:-:S05]  /*3cb0*/  FADD.FTZ R68, R53, R68 ;  /* 0x0000004435447221 */ /* 0x000fca0000010000 */
[----:B------:R-:W-:Y:S01]  /*3cc0*/  @P0 FSEL R53, R68, R53, !P1 ;  /* 0x0000003544350208 */ /* 0x000fe20004800000 */
[----:B------:R-:W-:Y:S01]  /*3cd0*/  HFMA2.MMA R51, -RZ, RZ, 0, 9.5367431640625e-07 ;  /* 0x00000010ff337435 */ /* 0x000fe200000001ff */
[----:B------:R-:W-:Y:S02]  /*3ce0*/  IMAD.MOV.U32 R52, RZ, RZ, R49 ;  /* 0x000000ffff347224 */ /* 0x000fe400078e0031 */
[----:B------:R-:W-:-:S05]  /*3cf0*/  FADD.FTZ R67, R50, R67 ;  /* 0x0000004332437221 */ /* 0x000fca0000010000 */
[----:B------:R-:W-:-:S07]  /*3d00*/  @P0 FSEL R50, R67, R50, !P1 ;  /* 0x0000003243320208 */ /* 0x000fce0004800000 */
[----:B------:R-:W-:Y:S05]  /*3d10*/  WARPSYNC.COLLECTIVE R55, `(.L_x_1155) ;  /* 0x0000000037087348 */ /* 0x000fea0003c00000 */
[----:B------:R0:W1:Y:S02]  /*3d20*/  SHFL.UP P6, R67, R52, R51, R54 ;  /* 0x0400003334437389 */ /* 0x00006400000c0036 */
[----:B01----:R-:W-:Y:S01]  /*3d30*/  ENDCOLLECTIVE ;  /* 0x000000000000791b */ /* 0x003fe20003800000 */
.L_x_1155:
[----:B------:R-:W-:Y:S02]  /*3d40*/  ISETP.NE.AND P0, PT, R49, RZ, PT ;  /* 0x000000ff3100720c */ /* 0x000fe40003f05270 */
[----:B------:R-:W-:Y:S02]  /*3d50*/  ISETP.NE.AND P1, PT, R65, RZ, PT ;  /* 0x000000ff4100720c */ /* 0x000fe40003f25270 */
[----:B------:R-:W-:Y:S02]  /*3d60*/  MOV R52, R53 ;  /* 0x0000003500347202 */ /* 0x000fe40000000f00 */
[----:B------:R-:W-:Y:S02]  /*3d70*/  ISETP.GE.AND P6, PT, R57, 0x10, PT ;  /* 0x000000103900780c */ /* 0x000fe40003fc6270 */
[----:B------:R-:W-:-:S11]  /*3d80*/  MOV R56, R67 ;  /* 0x0000004300387202 */ /* 0x000fd60000000f00 */
[----:B------:R-:W-:-:S07]  /*3d90*/  @P6 IMAD.IADD R49, R49, 0x1, R56 ;  /* 0x0000000131316824 */ /* 0x000fce00078e0238 */
[----:B------:R-:W-:Y:S05]  /*3da0*/  WARPSYNC.COLLECTIVE R55, `(.L_x_1156) ;  /* 0x0000000037087348 */ /* 0x000fea0003c00000 */
[----:B------:R0:W1:Y:S02]  /*3db0*/  SHFL.UP P6, R67, R52, R51, R54 ;  /* 0x0400003334437389 */ /* 0x00006400000c0036 */
[----:B01----:R-:W-:Y:S01]  /*3dc0*/  ENDCOLLECTIVE ;  /* 0x000000000000791b */ /* 0x003fe20003800000 */
.L_x_1156:
[----:B------:R-:W-:Y:S01]  /*3dd0*/  IMAD.MOV.U32 R52, RZ, RZ, R50 ;  /* 0x000000ffff347224 */ /* 0x000fe200078e0032 */
[----:B------:R-:W-:-:S07]  /*3de0*/  MOV R56, R67 ;  /* 0x0000004300387202 */ /* 0x000fce0000000f00 */
[----:B------:R-:W-:Y:S05]  /*3df0*/  WARPSYNC.COLLECTIVE R55, `(.L_x_1157) ;  /* 0x0000000037087348 */ /* 0x000fea0003c00000 */
[----:B------:R0:W1:Y:S02]  /*3e00*/  SHFL.UP P6, R67, R52, R51, R54 ;  /* 0x0400003334437389 */ /* 0x00006400000c0036 */
[----:B01----:R-:W-:Y:S01]  /*3e10*/  ENDCOLLECTIVE ;  /* 0x000000000000791b */ /* 0x003fe20003800000 */
.L_x_1157:
[----:B------:R-:W-:Y:S01]  /*3e20*/  FADD.FTZ R56, R53, R56 ;  /* 0x0000003835387221 */ /* 0x000fe20000010000 */
[----:B------:R-:W-:Y:S01]  /*3e30*/  MOV R52, R49 ;  /* 0x0000003100347202 */ /* 0x000fe20000000f00 */
[----:B------:R-:W-:Y:S01]  /*3e40*/  IMAD.MOV.U32 R51, RZ, RZ, 0x1 ;  /* 0x00000001ff337424 */ /* 0x000fe200078e00ff */
[----:B------:R-:W-:Y:S02]  /*3e50*/  ISETP.GE.AND P6, PT, R57, 0x10, PT ;  /* 0x000000103900780c */ /* 0x000fe40003fc6270 */
[----:B------:R-:W-:-:S05]  /*3e60*/  MOV R57, R67 ;  /* 0x0000004300397202 */ /* 0x000fca0000000f00 */
[----:B------:R-:W-:-:S06]  /*3e70*/  FADD.FTZ R57, R50, R57 ;  /* 0x0000003932397221 */ /* 0x000fcc0000010000 */
[----:B------:R-:W-:Y:S02]  /*3e80*/  @P6 FSEL R50, R57, R50, !P0 ;  /* 0x0000003239326208 */ /* 0x000fe40004000000 */
[----:B------:R-:W-:-:S07]  /*3e90*/  @P6 FSEL R53, R56, R53, !P0 ;  /* 0x0000003538356208 */ /* 0x000fce0004000000 */
[----:B------:R-:W-:Y:S05]  /*3ea0*/  WARPSYNC.COLLECTIVE R55, `(.L_x_1158) ;  /* 0x0000000037087348 */ /* 0x000fea0003c00000 */
[----:B------:R0:W1:Y:S02]  /*3eb0*/  SHFL.UP P6, R67, R52, R51, R54 ;  /* 0x0400003334437389 */ /* 0x00006400000c0036 */
[----:B01----:R-:W-:Y:S01]  /*3ec0*/  ENDCOLLECTIVE ;  /* 0x000000000000791b */ /* 0x003fe20003800000 */
.L_x_1158:
[----:B------:R-:W-:Y:S02]  /*3ed0*/  ISETP.NE.AND P0, PT, R66, RZ, PT ;  /* 0x000000ff4200720c */ /* 0x000fe40003f05270 */
[----:B------:R-:W-:Y:S02]  /*3ee0*/  MOV R52, R53 ;  /* 0x0000003500347202 */ /* 0x000fe40000000f00 */
[----:B------:R-:W-:-:S09]  /*3ef0*/  MOV R56, R67 ;  /* 0x0000004300387202 */ /* 0x000fd20000000f00 */
[----:B------:R-:W-:Y:S05]  /*3f00*/  WARPSYNC.COLLECTIVE R55, `(.L_x_1159) ;  /* 0x0000000037087348 */ /* 0x000fea0003c00000 */
[----:B------:R0:W1:Y:S02]  /*3f10*/  SHFL.UP P6, R67, R52, R51, R54 ;  /* 0x0400003334437389 */ /* 0x00006400000c0036 */
[----:B01----:R-:W-:Y:S01]  /*3f20*/  ENDCOLLECTIVE ;  /* 0x000000000000791b */ /* 0x003fe20003800000 */
.L_x_1159:
[----:B------:R-:W-:Y:S01]  /*3f30*/  MOV R52, R50 ;  /* 0x0000003200347202 */ /* 0x000fe20000000f00 */
[----:B------:R-:W-:-:S07]  /*3f40*/  IMAD.MOV.U32 R57, RZ, RZ, R67 ;  /* 0x000000ffff397224 */ /* 0x000fce00078e0043 */
[----:B------:R-:W-:Y:S05]  /*3f50*/  WARPSYNC.COLLECTIVE R55, `(.L_x_1160) ;  /* 0x0000000037087348 */ /* 0x000fea0003c00000 */
[----:B------:R0:W1:Y:S02]  /*3f60*/  SHFL.UP P6, R67, R52, R51, R54 ;  /* 0x0400003334437389 */ /* 0x00006400000c0036 */
[----:B01----:R-:W-:Y:S01]  /*3f70*/  ENDCOLLECTIVE ;  /* 0x000000000000791b */ /* 0x003fe20003800000 */
.L_x_1160:
[----:B------:R-:W-:Y:S01]  /*3f80*/  MOV R65, R67 ;  /* 0x0000004300417202 */ /* 0x000fe20000000f00 */
[----:B------:R-:W-:Y:S06]  /*3f90*/  BRA `(.L_x_1161) ;  /* 0xffffffe800f07947 */ /* 0x000fec000383ffff */
.L_x_1162:
        /* <DEDUP_REMOVED lines=14> */
.L_x_4475:


//--------------------- .text._Z30group_norm_nhwc_bwd_sum_kernelI11Fp32IOFp32WLi256EEv26Group_norm_nhwc_bwd_params --------------------------
	.section	.text._Z30group_norm_nhwc_bwd_sum_kernelI11Fp32IOFp32WLi256EEv26Group_norm_nhwc_bwd_params,"ax",@progbits
	.align	128
        .global         _Z30group_norm_nhwc_bwd_sum_kernelI11Fp32IOFp32WLi256EEv26Group_norm_nhwc_bwd_params
        .type           _Z30group_norm_nhwc_bwd_sum_kernelI11Fp32IOFp32WLi256EEv26Group_norm_nhwc_bwd_params,@function
        .size           _Z30group_norm_nhwc_bwd_sum_kernelI11Fp32IOFp32WLi256EEv26Group_norm_nhwc_bwd_params,(.L_x_4476 - _Z30group_norm_nhwc_bwd_sum_kernelI11Fp32IOFp32WLi256EEv26Group_norm_nhwc_bwd_params)
        .other          _Z30group_norm_nhwc_bwd_sum_kernelI11Fp32IOFp32WLi256EEv26Group_norm_nhwc_bwd_params,@"STO_CUDA_ENTRY STV_DEFAULT"
_Z30group_norm_nhwc_bwd_sum_kernelI11Fp32IOFp32WLi256EEv26Group_norm_nhwc_bwd_params:
.text._Z30group_norm_nhwc_bwd_sum_kernelI11Fp32IOFp32WLi256EEv26Group_norm_nhwc_bwd_params:
        /* <DEDUP_REMOVED lines=18> */
[----:B---3--:R-:W-:Y:S01]  /*0120*/  IMAD.MOV.U32 R2, RZ, RZ, RZ ;  /* 0x000000ffff027224 */ /* 0x008fe200078e00ff */
[----:B----4-:R-:W-:-:S05]  /*0130*/  IADD3 R8, RZ, -R3, RZ ;  /* 0x80000003ff087210 */ /* 0x010fca0007ffe0ff */
[----:B------:R-:W-:-:S04]  /*0140*/  IMAD R9, R8, R7, RZ ;  /* 0x0000000708097224 */ /* 0x000fc800078e02ff */
        /* <DEDUP_REMOVED lines=12> */
[----:B------:R-:W-:Y:S01]  /*0210*/  @P0 VIADD R3, R3, 0x1 ;  /* 0x0000000103030836 */ /* 0x000fe20000000000 */
[----:B------:R-:W-:-:S05]  /*0220*/  ISETP.NE.AND P0, PT, R5, RZ, PT ;  /* 0x000000ff0500720c */ /* 0x000fca0003f05270 */
        /* <DEDUP_REMOVED lines=34> */
.L_x_1164:
[----:B------:R-:W-:Y:S05]  /*0450*/  BSYNC B0 ;  /* 0x0000000000007941 */ /* 0x000fea0003800000 */
.L_x_1163:
[----:B------:R-:W1:Y:S01]  /*0460*/  S2UR UR7, SR_CTAID.Y ;  /* 0x00000000000779c3 */ /* 0x000e620000002600 */
[C---:B------:R-:W-:Y:S02]  /*0470*/  IMAD R4, R5.reuse, R7, R6 ;  /* 0x0000000705047224 */ /* 0x040fe400078e0206 */
[----:B0----5:R-:W-:Y:S01]  /*0480*/  FFMA.FTZ R8, -R10, R10, R11 ;  /* 0x0000000a0a087223 */ /* 0x021fe2000001010b */
[----:B------:R-:W-:Y:S01]  /*0490*/  ISETP.NE.U32.AND P4, PT, R5, RZ, PT ;  /* 0x000000ff0500720c */ /* 0x000fe20003f85070 */
[----:B------:R-:W-:Y:S01]  /*04a0*/  HFMA2.MMA R36, -RZ, RZ, 0, 0 ;  /* 0x00000000ff247435 */ /* 0x000fe200000001ff */
[-C--:B------:R-:W-:Y:S02]  /*04b0*/  ISETP.GE.U32.AND P1, PT, R4, R5.reuse, PT ;  /* 0x000000050400720c */ /* 0x080fe40003f26070 */
[----:B------:R-:W-:Y:S01]  /*04c0*/  FSETP.GTU.FTZ.AND P2, PT, R8, RZ, PT ;  /* 0x000000ff0800720b */ /* 0x000fe20003f5c000 */
[----:B------:R-:W0:Y:S10]  /*04d0*/  LDC.64 R12, c[0x0][0x290] ;  /* 0x0000a400ff0c7b82 */ /* 0x000e340000000a00 */
[----:B------:R-:W-:Y:S01]  /*04e0*/  @P1 IMAD.IADD R4, R4, 0x1, -R5 ;  /* 0x0000000104041824 */ /* 0x000fe200078e0a05 */
[----:B------:R-:W-:Y:S01]  /*04f0*/  @P1 IADD3 R3, R3, 0x1, RZ ;  /* 0x0000000103031810 */ /* 0x000fe20007ffe0ff */
[----:B------:R-:W2:Y:S03]  /*0500*/  @P2 LDC R9, c[0x0][0x250] ;  /* 0x00009400ff092b82 */ /* 0x000ea60000000800 */
[----:B------:R-:W-:Y:S01]  /*0510*/  ISETP.GE.U32.AND P3, PT, R4, R5, PT ;  /* 0x000000050400720c */ /* 0x000fe20003f66070 */
[----:B-1----:R-:W-:-:S05]  /*0520*/  IMAD R11, R20, UR7, RZ ;  /* 0x00000007140b7c24 */ /* 0x002fca000f8e02ff */
[----:B------:R-:W-:Y:S02]  /*0530*/  SHF.R.S32.HI R22, RZ, 0x1f, R11 ;  /* 0x0000001fff167819 */ /* 0x000fe4000001140b */
[----:B------:R-:W-:-:S04]  /*0540*/  IADD3 R7, P5, R11, R20, RZ ;  /* 0x000000140b077210 */ /* 0x000fc80007fbe0ff */
[----:B------:R-:W-:Y:S02]  /*0550*/  LEA.HI.X.SX32 R4, R20, R22, 0x1, P5 ;  /* 0x0000001614047211 */ /* 0x000fe400028f0eff */
[-C--:B0-----:R-:W-:Y:S02]  /*0560*/  ISETP.LT.U32.AND P1, PT, R7, R12.reuse, PT ;  /* 0x0000000c0700720c */ /* 0x081fe40003f21070 */
[----:B------:R-:W-:Y:S02]  /*0570*/  @P3 IADD3 R3, R3, 0x1, RZ ;  /* 0x0000000103033810 */ /* 0x000fe40007ffe0ff */
[----:B------:R-:W-:Y:S02]  /*0580*/  ISETP.LT.AND.EX P1, PT, R4, R13, PT, P1 ;  /* 0x0000000d0400720c */ /* 0x000fe40003f21310 */
[----:B------:R-:W-:Y:S01]  /*0590*/  SEL R2, R2, R3, !P4 ;  /* 0x0000000302027207 */ /* 0x000fe20006000000 */
[----:B------:R-:W-:Y:S01]  /*05a0*/  IMAD.MOV.U32 R3, RZ, RZ, 0x3f800000 ;  /* 0x3f800000ff037424 */ /* 0x000fe200078e00ff */
[----:B------:R-:W-:Y:S01]  /*05b0*/  SEL R4, R7, R12, P1 ;  /* 0x0000000c07047207 */ /* 0x000fe20000800000 */
[----:B--2---:R-:W-:Y:S01]  /*05c0*/  @P2 FADD.FTZ R9, R8, R9 ;  /* 0x0000000908092221 */ /* 0x004fe20000010000 */
[----:B------:R-:W-:-:S02]  /*05d0*/  IADD3 R7, -R2, RZ, RZ ;  /* 0x000000ff02077210 */ /* 0x000fc40007ffe1ff */
[----:B------:R-:W-:Y:S02]  /*05e0*/  CS2R R12, SRZ ;  /* 0x00000000000c7805 */ /* 0x000fe4000001ff00 */
[----:B------:R-:W-:Y:S01]  /*05f0*/  ISETP.GE.AND P1, PT, R11, R4, PT ;  /* 0x000000040b00720c */ /* 0x000fe20003f26270 */
[----:B------:R0:W1:Y:S01]  /*0600*/  @P2 MUFU.RSQ R3, R9 ;  /* 0x0000000900032308 */ /* 0x0000620000001400 */
[----:B------:R-:W-:Y:S02]  /*0610*/  IMAD.MOV.U32 R8, RZ, RZ, RZ ;  /* 0x000000ffff087224 */ /* 0x000fe400078e00ff */
[----:B------:R-:W-:Y:S01]  /*0620*/  IMAD R5, R5, R7, R6 ;  /* 0x0000000705057224 */ /* 0x000fe200078e0206 */
[----:B------:R-:W-:-:S08]  /*0630*/  CS2R R6, SRZ ;  /* 0x0000000000067805 */ /* 0x000fd0000001ff00 */
[----:B0-----:R-:W-:Y:S05]  /*0640*/  @P1 BRA `(.L_x_1165) ;  /* 0x0000001800001947 */ /* 0x001fea0003800000 */
[----:B------:R-:W0:Y:S01]  /*0650*/  LDC.64 R8, c[0x0][0x298] ;  /* 0x0000a600ff087b82 */ /* 0x000e220000000a00 */
[----:B------:R-:W-:Y:S01]  /*0660*/  USHF.R.S32.HI UR7, URZ, 0x1f, UR6 ;  /* 0x0000001f3f077899 */ /* 0x000fe20008011406 */
[----:B------:R-:W-:Y:S02]  /*0670*/  MOV R25, R11 ;  /* 0x0000000b00197202 */ /* 0x000fe40000000f00 */
[----:B------:R-:W-:Y:S02]  /*0680*/  LOP3.LUT R30, RZ, R4, RZ, 0x33, !PT ;  /* 0x00000004ff1e7212 */ /* 0x000fe400078e33ff */
[----:B------:R-:W-:Y:S01]  /*0690*/  IADD3 R7, -R25, -0x2, RZ ;  /* 0xfffffffe19077810 */ /* 0x000fe20007ffe1ff */
[C---:B0-----:R-:W-:Y:S01]  /*06a0*/  IMAD R6, R8.reuse, UR7, RZ ;  /* 0x0000000708067c24 */ /* 0x041fe2000f8e02ff */
[----:B------:R-:W-:Y:S01]  /*06b0*/  ULDC.U8 UR7, c[0x0][0x2a4] ;  /* 0x0000a90000077ab9 */ /* 0x000fe20000000000 */
[----:B------:R-:W-:Y:S01]  /*06c0*/  IMAD.WIDE.U32 R20, R8, UR6, R18 ;  /* 0x0000000608147c25 */ /* 0x000fe2000f8e0012 */
[----:B------:R-:W-:-:S03]  /*06d0*/  ISETP.NE.AND P1, PT, RZ, UR7, PT ;  /* 0x00000007ff007c0c */ /* 0x000fc6000bf25270 */
[----:B------:R-:W-:Y:S01]  /*06e0*/  IMAD R23, R9, UR6, R6 ;  /* 0x0000000609177c24 */ /* 0x000fe2000f8e0206 */
[----:B------:R-:W-:Y:S01]  /*06f0*/  MOV R9, R22 ;  /* 0x0000001600097202 */ /* 0x000fe20000000f00 */
[----:B------:R-:W-:-:S03]  /*0700*/  IMAD.IADD R6, R4, 0x1, -R25 ;  /* 0x0000000104067824 */ /* 0x000fc600078e0a19 */
[----:B------:R-:W-:-:S05]  /*0710*/  IADD3 R23, R21, R23, RZ ;  /* 0x0000001715177210 */ /* 0x000fca0007ffe0ff */
[----:B------:R-:W-:Y:S05]  /*0720*/  @!P1 BRA `(.L_x_1166) ;  /* 0x0000000800ac9947 */ /* 0x000fea0003800000 */
[----:B------:R-:W-:Y:S02]  /*0730*/  LOP3.LUT R6, R6, 0x1, RZ, 0xc0, !PT ;  /* 0x0000000106067812 */ /* 0x000fe400078ec0ff */
[----:B------:R-:W-:Y:S02]  /*0740*/  CS2R R12, SRZ ;  /* 0x00000000000c7805 */ /* 0x000fe4000001ff00 */
[----:B------:R-:W-:Y:S01]  /*0750*/  ISETP.NE.AND P2, PT, R7, R30, PT ;  /* 0x0000001e0700720c */ /* 0x000fe20003f45270 */
[----:B------:R-:W-:Y:S01]  /*0760*/  IMAD.MOV.U32 R36, RZ, RZ, RZ ;  /* 0x000000ffff247224 */ /* 0x000fe200078e00ff */
[----:B------:R-:W-:Y:S02]  /*0770*/  ISETP.NE.U32.AND P1, PT, R6, 0x1, PT ;  /* 0x000000010600780c */ /* 0x000fe40003f25070 */
[----:B------:R-:W-:Y:S02]  /*0780*/  CS2R R6, SRZ ;  /* 0x0000000000067805 */ /* 0x000fe4000001ff00 */
[----:B------:R-:W-:-:S09]  /*0790*/  MOV R8, RZ ;  /* 0x000000ff00087202 */ /* 0x000fd20000000f00 */
[----:B------:R-:W-:Y:S05]  /*07a0*/  @P1 BRA `(.L_x_1167) ;  /* 0x0000000000c81947 */ /* 0x000fea0003800000 */
[----:B------:R-:W0:Y:S01]  /*07b0*/  @!P0 LDC.64 R12, c[0x0][0x230] ;  /* 0x00008c00ff0c8b82 */ /* 0x000e220000000a00 */
[----:B------:R-:W-:Y:S01]  /*07c0*/  @!P0 IMAD R6, R9, UR8, RZ ;  /* 0x0000000809068c24 */ /* 0x000fe2000f8e02ff */
[----:B------:R-:W-:Y:S02]  /*07d0*/  @!P0 MOV R22, R20 ;  /* 0x0000001400168202 */ /* 0x000fe40000000f00 */
[----:B------:R-:W-:Y:S01]  /*07e0*/  CS2R R26, SRZ ;  /* 0x00000000001a7805 */ /* 0x000fe2000001ff00 */
[C---:B------:R-:W-:Y:S02]  /*07f0*/  @!P0 IMAD R9, R11.reuse, UR9, R6 ;  /* 0x000000090b098c24 */ /* 0x040fe4000f8e0206 */
[----:B------:R-:W-:Y:S01]  /*0800*/  @!P0 IMAD.WIDE.U32 R6, R11, UR8, R22 ;  /* 0x000000080b068c25 */ /* 0x000fe2000f8e0016 */
[----:B------:R-:W2:Y:S03]  /*0810*/  @!P0 LDC.64 R28, c[0x0][0x228] ;  /* 0x00008a00ff1c8b82 */ /* 0x000ea60000000a00 */
[----:B------:R-:W-:Y:S01]  /*0820*/  @!P0 IMAD.SHL.U32 R19, R6, 0x4, RZ ;  /* 0x0000000406138824 */ /* 0x000fe200078e00ff */
[----:B------:R-:W-:-:S04]  /*0830*/  @!P0 IADD3 R7, R7, R9, RZ ;  /* 0x0000000907078210 */ /* 0x000fc80007ffe0ff */
[----:B------:R-:W-:Y:S02]  /*0840*/  @!P0 SHF.L.U64.HI R6, R6, 0x2, R7 ;  /* 0x0000000206068819 */ /* 0x000fe40000010207 */
        /* <DEDUP_REMOVED lines=30> */
[----:B------:R-:W-:-:S03]  /*0a30*/  FMUL.FTZ R9, R9, R26 ;  /* 0x0000001a09097220 */ /* 0x000fc60000410000 */
[----:B------:R-:W-:Y:S01]  /*0a40*/  FFMA.FTZ R13, R7, R6, RZ ;  /* 0x00000006070d7223 */ /* 0x000fe200000100ff */
[----:B------:R-:W-:Y:S01]  /*0a50*/  FADD.FTZ R6, RZ, R6 ;  /* 0x00000006ff067221 */ /* 0x000fe20000010000 */
[----:B------:R-:W-:Y:S01]  /*0a60*/  FMUL.FTZ R11, R9, R17 ;  /* 0x00000011090b7220 */ /* 0x000fe20000410000 */
[----:B------:R-:W-:Y:S01]  /*0a70*/  FFMA.FTZ R7, R7, R19, RZ ;  /* 0x0000001307077223 */ /* 0x000fe200000100ff */
[----:B------:R-:W-:Y:S02]  /*0a80*/  FADD.FTZ R12, RZ, R9 ;  /* 0x00000009ff0c7221 */ /* 0x000fe40000010000 */
[C---:B------:R-:W-:Y:S01]  /*0a90*/  FFMA.FTZ R8, R36.reuse, R11, R13 ;  /* 0x0000000b24087223 */ /* 0x040fe2000001000d */
[----:B------:R-:W-:Y:S01]  /*0aa0*/  FADD.FTZ R6, R11, R6 ;  /* 0x000000060b067221 */ /* 0x000fe20000010000 */
[----:B------:R-:W-:Y:S01]  /*0ab0*/  FADD.FTZ R13, RZ, R19 ;  /* 0x00000013ff0d7221 */ /* 0x000fe20000010000 */
[----:B------:R-:W-:-:S07]  /*0ac0*/  FFMA.FTZ R36, R36, R9, RZ ;  /* 0x0000000924247223 */ /* 0x000fce00000100ff */
.L_x_1167:
[----:B------:R-:W-:Y:S05]  /*0ad0*/  @!P2 BRA `(.L_x_1165) ;  /* 0x0000001000dca947 */ /* 0x000fea0003800000 */
[----:B------:R-:W-:-:S04]  /*0ae0*/  IADD3 R9, R25, 0x1, RZ ;  /* 0x0000000119097810 */ /* 0x000fc80007ffe0ff */
[----:B------:R-:W-:-:S07]  /*0af0*/  SHF.R.S32.HI R11, RZ, 0x1f, R9 ;  /* 0x0000001fff0b7819 */ /* 0x000fce0000011409 */
.L_x_1168:
        /* <DEDUP_REMOVED lines=12> */
[----:B--2---:R-:W-:-:S03]  /*0bc0*/  @!P0 IADD3 R32, P1, R35, R18, RZ ;  /* 0x0000001223208210 */ /* 0x004fc60007f3e0ff */
[----:B------:R-:W2:Y:S01]  /*0bd0*/  @!P0 LDC.64 R26, c[0x0][0x230] ;  /* 0x00008c00ff1a8b82 */ /* 0x000ea20000000a00 */
[----:B------:R-:W-:Y:S02]  /*0be0*/  @!P0 SHF.L.U64.HI R34, R24, 0x2, R25 ;  /* 0x0000000218228819 */ /* 0x000fe40000010219 */
[----:B------:R-:W-:-:S03]  /*0bf0*/  CS2R R24, SRZ ;  /* 0x0000000000187805 */ /* 0x000fc6000001ff00 */
[----:B------:R-:W-:Y:S02]  /*0c00*/  @!P0 IMAD.X R33, R34, 0x1, R19, P1 ;  /* 0x0000000122218824 */ /* 0x000fe400008e0613 */
[----:B------:R-:W3:Y:S03]  /*0c10*/  @!P0 LDC.64 R18, c[0x0][0x288] ;  /* 0x0000a200ff128b82 */ /* 0x000ee60000000a00 */
[----:B------:R4:W5:Y:S01]  /*0c20*/  @!P0 LDG.E.64 R24, desc[UR4][R32.64] ;  /* 0x0000000420188981 */ /* 0x000962000c1e1b00 */
[----:B------:R-:W-:Y:S02]  /*0c30*/  @!P0 MOV R31, R23 ;  /* 0x00000017001f8202 */ /* 0x000fe40000000f00 */
[----:B0-----:R-:W-:-:S04]  /*0c40*/  @!P0 IADD3 R28, P1, R35, R28, RZ ;  /* 0x0000001c231c8210 */ /* 0x001fc80007f3e0ff */
[----:B------:R-:W-:Y:S01]  /*0c50*/  @!P0 IADD3.X R29, R34, R29, RZ, P1, !PT ;  /* 0x0000001d221d8210 */ /* 0x000fe20000ffe4ff */
[----:B----4-:R-:W0:Y:S01]  /*0c60*/  @!P0 LDC.64 R32, c[0x0][0x228] ;  /* 0x00008a00ff208b82 */ /* 0x010e220000000a00 */
[----:B---3--:R-:W-:-:S04]  /*0c70*/  @!P0 IMAD R30, R11, R18, RZ ;  /* 0x000000120b1e8224 */ /* 0x008fc800078e02ff */
[----:B------:R-:W-:Y:S01]  /*0c80*/  @!P0 IMAD R19, R9, R19, R30 ;  /* 0x0000001309138224 */ /* 0x000fe200078e021e */
[----:B------:R-:W-:-:S05]  /*0c90*/  @!P0 MOV R30, R20 ;  /* 0x00000014001e8202 */ /* 0x000fca0000000f00 */
[----:B------:R-:W-:-:S04]  /*0ca0*/  @!P0 IMAD.WIDE.U32 R30, R9, R18, R30 ;  /* 0x00000012091e8225 */ /* 0x000fc800078e001e */
[----:B------:R-:W-:Y:S01]  /*0cb0*/  @!P0 IMAD.IADD R19, R31, 0x1, R19 ;  /* 0x000000011f138824 */ /* 0x000fe200078e0213 */
[----:B------:R-:W-:-:S04]  /*0cc0*/  @!P0 SHF.L.U32 R35, R30, 0x2, RZ ;  /* 0x000000021e238819 */ /* 0x000fc800000006ff */
[----:B------:R-:W-:Y:S02]  /*0cd0*/  @!P0 SHF.L.U64.HI R34, R30, 0x2, R19 ;  /* 0x000000021e228819 */ /* 0x000fe40000010213 */
[----:B--2---:R-:W-:Y:S02]  /*0ce0*/  @!P0 IADD3 R26, P1, R35, R26, RZ ;  /* 0x0000001a231a8210 */ /* 0x004fe40007f3e0ff */
[----:B------:R-:W-:Y:S02]  /*0cf0*/  CS2R R30, SRZ ;  /* 0x00000000001e7805 */ /* 0x000fe4000001ff00 */
[----:B------:R-:W-:Y:S01]  /*0d00*/  CS2R R18, SRZ ;  /* 0x0000000000127805 */ /* 0x000fe2000001ff00 */
[----:B------:R-:W-:-:S05]  /*0d10*/  @!P0 IMAD.X R27, R34, 0x1, R27, P1 ;  /* 0x00000001221b8824 */ /* 0x000fca00008e061b */
[----:B------:R1:W2:Y:S04]  /*0d20*/  @!P0 LDG.E.64 R18, desc[UR4][R28.64] ;  /* 0x000000041c128981 */ /* 0x0002a8000c1e1b00 */
[----:B------:R3:W4:Y:S01]  /*0d30*/  @!P0 LDG.E.64 R30, desc[UR4][R26.64] ;  /* 0x000000041a1e8981 */ /* 0x000722000c1e1b00 */
[----:B0-----:R-:W-:-:S04]  /*0d40*/  @!P0 IADD3 R32, P1, R35, R32, RZ ;  /* 0x0000002023208210 */ /* 0x001fc80007f3e0ff */
[----:B------:R-:W-:Y:S02]  /*0d50*/  @!P0 IADD3.X R33, R34, R33, RZ, P1, !PT ;  /* 0x0000002122218210 */ /* 0x000fe40000ffe4ff */
[----:B------:R-:W-:-:S06]  /*0d60*/  CS2R R34, SRZ ;  /* 0x0000000000227805 */ /* 0x000fcc000001ff00 */
[----:B------:R0:W2:Y:S01]  /*0d70*/  @!P0 LDG.E.64 R34, desc[UR4][R32.64] ;  /* 0x0000000420228981 */ /* 0x0000a2000c1e1b00 */
[----:B-----5:R-:W-:-:S04]  /*0d80*/  FADD.FTZ R24, -R10, R24 ;  /* 0x000000180a187221 */ /* 0x020fc80000010100 */
[----:B-1----:R-:W-:Y:S01]  /*0d90*/  FMUL.FTZ R29, R24, R3 ;  /* 0x00000003181d7220 */ /* 0x002fe20000410000 */
[----:B------:R-:W-:-:S03]  /*0da0*/  FADD.FTZ R24, -R10, R25 ;  /* 0x000000190a187221 */ /* 0x000fc60000010100 */
[----:B------:R-:W-:Y:S01]  /*0db0*/  FFMA.FTZ R28, R29, R16, R14 ;  /* 0x000000101d1c7223 */ /* 0x000fe2000001000e */
[----:B------:R-:W-:-:S03]  /*0dc0*/  FMUL.FTZ R24, R24, R3 ;  /* 0x0000000318187220 */ /* 0x000fc60000410000 */
[----:B------:R-:W-:Y:S01]  /*0dd0*/  FMUL.FTZ R25, R28, -1.4426950216293334961 ;  /* 0xbfb8aa3b1c197820 */ /* 0x000fe20000410000 */
[----:B---3--:R-:W-:-:S04]  /*0de0*/  FFMA.FTZ R27, R24, R17, R15 ;  /* 0x00000011181b7223 */ /* 0x008fc8000001000f */
[----:B------:R-:W-:Y:S01]  /*0df0*/  FMUL.FTZ R37, R27, -1.4426950216293334961 ;  /* 0xbfb8aa3b1b257820 */ /* 0x000fe20000410000 */
[----:B------:R-:W1:Y:S08]  /*0e00*/  MUFU.EX2 R25, R25 ;  /* 0x0000001900197308 */ /* 0x000e700000000800 */
[----:B------:R-:W3:Y:S01]  /*0e10*/  MUFU.EX2 R37, R37 ;  /* 0x0000002500257308 */ /* 0x000ee20000000800 */
[----:B-1----:R-:W-:-:S07]  /*0e20*/  FADD.FTZ R26, R25, 1 ;  /* 0x3f800000191a7421 */ /* 0x002fce0000010000 */
[----:B0-----:R0:W1:Y:S01]  /*0e30*/  MUFU.RCP R33, R26 ;  /* 0x0000001a00217308 */ /* 0x0010620000001000 */
[----:B---3--:R-:W-:-:S07]  /*0e40*/  FADD.FTZ R32, R37, 1 ;  /* 0x3f80000025207421 */ /* 0x008fce0000010000 */
[----:B------:R-:W3:Y:S01]  /*0e50*/  MUFU.RCP R32, R32 ;  /* 0x0000002000207308 */ /* 0x000ee20000001000 */
[C---:B----4-:R-:W-:Y:S01]  /*0e60*/  FADD.FTZ R30, -R10.reuse, R30 ;  /* 0x0000001e0a1e7221 */ /* 0x050fe20000010100 */
[----:B0-----:R-:W-:Y:S01]  /*0e70*/  FADD.FTZ R26, -R10, R31 ;  /* 0x0000001f0a1a7221 */ /* 0x001fe20000010100 */
[C---:B-1----:R-:W-:Y:S01]  /*0e80*/  FADD.FTZ R39, -R33.reuse, 1 ;  /* 0x3f80000021277421 */ /* 0x042fe20000010100 */
[----:B--2---:R-:W-:Y:S01]  /*0e90*/  FMUL.FTZ R33, R33, R18 ;  /* 0x0000001221217220 */ /* 0x004fe20000410000 */
[-C--:B------:R-:W-:Y:S01]  /*0ea0*/  FMUL.FTZ R25, R30, R3.reuse ;  /* 0x000000031e197220 */ /* 0x080fe20000410000 */
[----:B------:R-:W-:Y:S01]  /*0eb0*/  FMUL.FTZ R26, R26, R3 ;  /* 0x000000031a1a7220 */ /* 0x000fe20000410000 */
[----:B------:R-:W-:-:S04]  /*0ec0*/  FFMA.FTZ R28, R28, R39, 1 ;  /* 0x3f8000001c1c7423 */ /* 0x000fc80000010027 */
[----:B------:R-:W-:Y:S01]  /*0ed0*/  FMUL.FTZ R30, R33, R28 ;  /* 0x0000001c211e7220 */ /* 0x000fe20000410000 */
[C---:B---3--:R-:W-:Y:S01]  /*0ee0*/  FADD.FTZ R18, -R32.reuse, 1 ;  /* 0x3f80000020127421 */ /* 0x048fe20000010100 */
[----:B------:R-:W-:Y:S01]  /*0ef0*/  FMUL.FTZ R38, R32, R19 ;  /* 0x0000001320267220 */ /* 0x000fe20000410000 */
[----:B------:R-:W-:Y:S01]  /*0f00*/  FFMA.FTZ R19, R26, R17, R15 ;  /* 0x000000111a137223 */ /* 0x000fe2000001000f */
[C---:B------:R-:W-:Y:S01]  /*0f10*/  FMUL.FTZ R33, R30.reuse, R16 ;  /* 0x000000101e217220 */ /* 0x040fe20000410000 */
[----:B------:R-:W-:Y:S01]  /*0f20*/  FFMA.FTZ R27, R27, R18, 1 ;  /* 0x3f8000001b1b7423 */ /* 0x000fe20000010012 */
[----:B------:R-:W-:Y:S01]  /*0f30*/  FFMA.FTZ R18, R25, R16, R14 ;  /* 0x0000001019127223 */ /* 0x000fe2000001000e */
[----:B------:R-:W-:Y:S01]  /*0f40*/  FMUL.FTZ R37, R19, -1.4426950216293334961 ;  /* 0xbfb8aa3b13257820 */ /* 0x000fe20000410000 */
[----:B------:R-:W-:Y:S01]  /*0f50*/  FADD.FTZ R13, R30, R13 ;  /* 0x0000000d1e0d7221 */ /* 0x000fe20000010000 */
[C---:B------:R-:W-:Y:S01]  /*0f60*/  FFMA.FTZ R30, R29.reuse, R30, R7 ;  /* 0x0000001e1d1e7223 */ /* 0x040fe20000010007 */
[----:B------:R-:W-:Y:S01]  /*0f70*/  FMUL.FTZ R32, R18, -1.4426950216293334961 ;  /* 0xbfb8aa3b12207820 */ /* 0x000fe20000410000 */
[----:B------:R-:W-:Y:S01]  /*0f80*/  FFMA.FTZ R7, R29, R33, R8 ;  /* 0x000000211d077223 */ /* 0x000fe20000010008 */
[----:B------:R-:W-:Y:S01]  /*0f90*/  FADD.FTZ R6, R33, R6 ;  /* 0x0000000621067221 */ /* 0x000fe20000010000 */
[----:B------:R-:W0:Y:S01]  /*0fa0*/  MUFU.EX2 R37, R37 ;  /* 0x0000002500257308 */ /* 0x000e220000000800 */
[C---:B------:R-:W-:Y:S01]  /*0fb0*/  IADD3 R33, R9.reuse, 0x1, RZ ;  /* 0x0000000109217810 */ /* 0x040fe20007ffe0ff */
[----:B------:R-:W-:Y:S01]  /*0fc0*/  FMUL.FTZ R27, R38, R27 ;  /* 0x0000001b261b7220 */ /* 0x000fe20000410000 */
[----:B------:R-:W-:-:S02]  /*0fd0*/  IADD3 R9, P2, R9, 0x2, RZ ;  /* 0x0000000209097810 */ /* 0x000fc40007f5e0ff */
[----:B------:R-:W-:Y:S01]  /*0fe0*/  ISETP.GE.AND P1, PT, R33, R4, PT ;  /* 0x000000042100720c */ /* 0x000fe20003f26270 */
[----:B------:R-:W-:Y:S02]  /*0ff0*/  FADD.FTZ R12, R27, R12 ;  /* 0x0000000c1b0c7221 */ /* 0x000fe40000010000 */
[----:B------:R-:W1:Y:S01]  /*1000*/  MUFU.EX2 R32, R32 ;  /* 0x0000002000207308 */ /* 0x000e620000000800 */
[----:B------:R-:W-:Y:S02]  /*1010*/  IMAD.X R11, RZ, RZ, R11, P2 ;  /* 0x000000ffff0b7224 */ /* 0x000fe400010e060b */
[----:B0-----:R-:W-:-:S06]  /*1020*/  FADD.FTZ R28, R37, 1 ;  /* 0x3f800000251c7421 */ /* 0x001fcc0000010000 */
[----:B------:R-:W0:Y:S01]  /*1030*/  MUFU.RCP R28, R28 ;  /* 0x0000001c001c7308 */ /* 0x000e220000001000 */
[----:B-1----:R-:W-:-:S07]  /*1040*/  FADD.FTZ R31, R32, 1 ;  /* 0x3f800000201f7421 */ /* 0x002fce0000010000 */
[----:B------:R-:W1:Y:S01]  /*1050*/  MUFU.RCP R31, R31 ;  /* 0x0000001f001f7308 */ /* 0x000e620000001000 */
[C---:B0-----:R-:W-:Y:S01]  /*1060*/  FADD.FTZ R8, -R28.reuse, 1 ;  /* 0x3f8000001c087421 */ /* 0x041fe20000010100 */
[----:B------:R-:W-:-:S03]  /*1070*/  FMUL.FTZ R35, R28, R35 ;  /* 0x000000231c237220 */ /* 0x000fc60000410000 */
[----:B------:R-:W-:Y:S01]  /*1080*/  FFMA.FTZ R8, R19, R8, 1 ;  /* 0x3f80000013087423 */ /* 0x000fe20000010008 */
[C---:B-1----:R-:W-:Y:S01]  /*1090*/  FADD.FTZ R29, -R31.reuse, 1 ;  /* 0x3f8000001f1d7421 */ /* 0x042fe20000010100 */
[----:B------:R-:W-:Y:S02]  /*10a0*/  FMUL.FTZ R34, R31, R34 ;  /* 0x000000221f227220 */ /* 0x000fe40000410000 */
[----:B------:R-:W-:Y:S01]  /*10b0*/  FMUL.FTZ R8, R35, R8 ;  /* 0x0000000823087220 */ /* 0x000fe20000410000 */
[----:B------:R-:W-:Y:S01]  /*10c0*/  FFMA.FTZ R33, R18, R29, 1 ;  /* 0x3f80000012217423 */ /* 0x000fe2000001001d */
[----:B------:R-:W-:Y:S01]  /*10d0*/  FFMA.FTZ R29, R24, R27, R36 ;  /* 0x0000001b181d7223 */ /* 0x000fe20000010024 */
[----:B------:R-:W-:Y:S01]  /*10e0*/  FMUL.FTZ R27, R27, R17 ;  /* 0x000000111b1b7220 */ /* 0x000fe20000410000 */
[----:B------:R-:W-:Y:S01]  /*10f0*/  FADD.FTZ R12, R12, R8 ;  /* 0x000000080c0c7221 */ /* 0x000fe20000010000 */
[----:B------:R-:W-:Y:S01]  /*1100*/  FMUL.FTZ R33, R34, R33 ;  /* 0x0000002122217220 */ /* 0x000fe20000410000 */
[----:B------:R-:W-:Y:S01]  /*1110*/  FFMA.FTZ R36, R26, R8, R29 ;  /* 0x000000081a247223 */ /* 0x000fe2000001001d */
[----:B------:R-:W-:Y:S01]  /*1120*/  FFMA.FTZ R19, R24, R27, R7 ;  /* 0x0000001b18137223 */ /* 0x000fe20000010007 */
[----:B------:R-:W-:Y:S01]  /*1130*/  FADD.FTZ R27, R27, R6 ;  /* 0x000000061b1b7221 */ /* 0x000fe20000010000 */
[----:B------:R-:W-:Y:S01]  /*1140*/  FMUL.FTZ R6, R33, R16 ;  /* 0x0000001021067220 */ /* 0x000fe20000410000 */
[----:B------:R-:W-:Y:S01]  /*1150*/  FADD.FTZ R13, R13, R33 ;  /* 0x000000210d0d7221 */ /* 0x000fe20000010000 */
[----:B------:R-:W-:-:S02]  /*1160*/  FFMA.FTZ R7, R25, R33, R30 ;  /* 0x0000002119077223 */ /* 0x000fc4000001001e */
[----:B------:R-:W-:Y:S01]  /*1170*/  FFMA.FTZ R18, R25, R6, R19 ;  /* 0x0000000619127223 */ /* 0x000fe20000010013 */
[----:B------:R-:W-:Y:S01]  /*1180*/  FMUL.FTZ R19, R8, R17 ;  /* 0x0000001108137220 */ /* 0x000fe20000410000 */
[----:B------:R-:W-:-:S03]  /*1190*/  FADD.FTZ R6, R27, R6 ;  /* 0x000000061b067221 */ /* 0x000fc60000010000 */
[----:B------:R-:W-:Y:S01]  /*11a0*/  FFMA.FTZ R8, R26, R19, R18 ;  /* 0x000000131a087223 */ /* 0x000fe20000010012 */
[----:B------:R-:W-:Y:S01]  /*11b0*/  FADD.FTZ R6, R19, R6 ;  /* 0x0000000613067221 */ /* 0x000fe20000010000 */
[----:B------:R-:W-:Y:S06]  /*11c0*/  @!P1 BRA `(.L_x_1168) ;  /* 0xfffffff8004c9947 */ /* 0x000fec000383ffff */
[----:B------:R-:W-:Y:S05]  /*11d0*/  BRA `(.L_x_1165) ;  /* 0x0000000c001c7947 */ /* 0x000fea0003800000 */
.L_x_1166:
[----:B------:R-:W-:Y:S01]  /*11e0*/  LOP3.LUT P1, R31, R6, 0x3, RZ, 0xc0, !PT ;  /* 0x00000003061f7812 */ /* 0x000fe2000782c0ff */
[----:B------:R-:W-:Y:S01]  /*11f0*/  HFMA2.MMA R8, -RZ, RZ, 0, 0 ;  /* 0x00000000ff087435 */ /* 0x000fe200000001ff */
[----:B------:R-:W-:Y:S02]  /*1200*/  IADD3 R30, -R30, R7, RZ ;  /* 0x000000071e1e7210 */ /* 0x000fe40007ffe1ff */
[----:B------:R-:W-:Y:S02]  /*1210*/  CS2R R6, SRZ ;  /* 0x0000000000067805 */ /* 0x000fe4000001ff00 */
[----:B------:R-:W-:Y:S01]  /*1220*/  CS2R R12, SRZ ;  /* 0x00000000000c7805 */ /* 0x000fe2000001ff00 */
[----:B------:R-:W-:-:S06]  /*1230*/  IMAD.MOV.U32 R36, RZ, RZ, RZ ;  /* 0x000000ffff247224 */ /* 0x000fcc00078e00ff */
[----:B------:R-:W-:Y:S05]  /*1240*/  @!P1 BRA `(.L_x_1169) ;  /* 0x0000000000ac9947 */ /* 0x000fea0003800000 */
[----:B------:R-:W-:Y:S02]  /*1250*/  CS2R R6, SRZ ;  /* 0x0000000000067805 */ /* 0x000fe4000001ff00 */
[----:B------:R-:W-:Y:S02]  /*1260*/  MOV R8, RZ ;  /* 0x000000ff00087202 */ /* 0x000fe40000000f00 */
[----:B------:R-:W-:Y:S02]  /*1270*/  CS2R R12, SRZ ;  /* 0x00000000000c7805 */ /* 0x000fe4000001ff00 */
[----:B------:R-:W-:-:S07]  /*1280*/  MOV R36, RZ ;  /* 0x000000ff00247202 */ /* 0x000fce0000000f00 */
.L_x_1170:
        /* <DEDUP_REMOVED lines=18> */
[----:B------:R0:W3:Y:S01]  /*13b0*/  @!P0 LDG.E.64 R28, desc[UR4][R24.64] ;  /* 0x00000004181c8981 */ /* 0x0000e2000c1e1b00 */
[----:B------:R-:W-:-:S05]  /*13c0*/  VIADD R31, R31, 0xffffffff ;  /* 0xffffffff1f1f7836 */ /* 0x000fca0000000000 */
[----:B------:R-:W-:Y:S02]  /*13d0*/  ISETP.NE.AND P1, PT, R31, RZ, PT ;  /* 0x000000ff1f00720c */ /* 0x000fe40003f25270 */
[----:B0-----:R-:W-:-:S04]  /*13e0*/  IADD3 R25, P2, R11, 0x1, RZ ;  /* 0x000000010b197810 */ /* 0x001fc80007f5e0ff */
[----:B------:R-:W-:Y:S01]  /*13f0*/  IADD3.X R9, RZ, R9, RZ, P2, !PT ;  /* 0x00000009ff097210 */ /* 0x000fe200017fe4ff */
[----:B--2---:R-:W-:-:S04]  /*1400*/  FADD.FTZ R26, -R10, R26 ;  /* 0x0000001a0a1a7221 */ /* 0x004fc80000010100 */
[----:B-1----:R-:W-:Y:S01]  /*1410*/  FMUL.FTZ R26, R26, R3 ;  /* 0x000000031a1a7220 */ /* 0x002fe20000410000 */
[C---:B---3--:R-:W-:Y:S01]  /*1420*/  FMUL.FTZ R33, R28.reuse, R16 ;  /* 0x000000101c217220 */ /* 0x048fe20000410000 */
[----:B------:R-:W-:Y:S01]  /*1430*/  FADD.FTZ R13, R28, R13 ;  /* 0x0000000d1c0d7221 */ /* 0x000fe20000010000 */
[----:B------:R-:W-:Y:S01]  /*1440*/  FMUL.FTZ R15, R29, R17 ;  /* 0x000000111d0f7220 */ /* 0x000fe20000410000 */
[----:B------:R-:W-:Y:S01]  /*1450*/  FFMA.FTZ R7, R26, R28, R7 ;  /* 0x0000001c1a077223 */ /* 0x000fe20000010007 */
[----:B------:R-:W-:Y:S01]  /*1460*/  FADD.FTZ R28, -R10, R27 ;  /* 0x0000001b0a1c7221 */ /* 0x000fe20000010100 */
[----:B------:R-:W-:Y:S01]  /*1470*/  FFMA.FTZ R8, R26, R33, R8 ;  /* 0x000000211a087223 */ /* 0x000fe20000010008 */
[----:B------:R-:W-:Y:S01]  /*1480*/  FADD.FTZ R6, R33, R6 ;  /* 0x0000000621067221 */ /* 0x000fe20000010000 */
[----:B------:R-:W-:Y:S01]  /*1490*/  FADD.FTZ R12, R29, R12 ;  /* 0x0000000c1d0c7221 */ /* 0x000fe20000010000 */
[----:B------:R-:W-:Y:S02]  /*14a0*/  FMUL.FTZ R11, R28, R3 ;  /* 0x000000031c0b7220 */ /* 0x000fe40000410000 */
[----:B------:R-:W-:-:S02]  /*14b0*/  FADD.FTZ R6, R15, R6 ;  /* 0x000000060f067221 */ /* 0x000fc40000010000 */
[C---:B------:R-:W-:Y:S01]  /*14c0*/  FFMA.FTZ R36, R11.reuse, R29, R36 ;  /* 0x0000001d0b247223 */ /* 0x040fe20000010024 */
[----:B------:R-:W-:Y:S01]  /*14d0*/  FFMA.FTZ R8, R11, R15, R8 ;  /* 0x0000000f0b087223 */ /* 0x000fe20000010008 */
[----:B------:R-:W-:Y:S01]  /*14e0*/  MOV R11, R25 ;  /* 0x00000019000b7202 */ /* 0x000fe20000000f00 */
[----:B------:R-:W-:Y:S06]  /*14f0*/  @P1 BRA `(.L_x_1170) ;  /* 0xfffffffc00641947 */ /* 0x000fec000383ffff */
.L_x_1169:
[----:B------:R-:W-:-:S13]  /*1500*/  ISETP.GE.U32.AND P0, PT, R30, 0x3, PT ;  /* 0x000000031e00780c */ /* 0x000fda0003f06070 */
[----:B------:R-:W-:Y:S05]  /*1510*/  @!P0 BRA `(.L_x_1165) ;  /* 0x00000008004c8947 */ /* 0x000fea0003800000 */
[----:B------:R-:W-:Y:S01]  /*1520*/  ULDC.64 UR6, c[0x0][0x288] ;  /* 0x0000a20000067ab9 */ /* 0x000fe20000000a00 */
[--C-:B------:R-:W-:Y:S01]  /*1530*/  SHF.R.S32.HI R9, RZ, 0x1f, R25.reuse ;  /* 0x0000001fff097819 */ /* 0x100fe20000011419 */
[----:B------:R-:W-:Y:S01]  /*1540*/  IMAD.MOV.U32 R11, RZ, RZ, R25 ;  /* 0x000000ffff0b7224 */ /* 0x000fe200078e0019 */
[----:B------:R-:W-:-:S04]  /*1550*/  ISETP.GE.U32.AND P0, PT, R18, UR6, PT ;  /* 0x0000000612007c0c */ /* 0x000fc8000bf06070 */
[----:B------:R-:W-:-:S13]  /*1560*/  ISETP.GE.AND.EX P0, PT, R19, UR7, PT, P0 ;  /* 0x0000000713007c0c */ /* 0x000fda000bf06300 */
.L_x_1171:
[----:B------:R-:W0:Y:S01]  /*1570*/  @!P0 LDC.64 R18, c[0x0][0x288] ;  /* 0x0000a200ff128b82 */ /* 0x000e220000000a00 */
[----:B------:R-:W-:Y:S02]  /*1580*/  @!P0 MOV R14, R20 ;  /* 0x00000014000e8202 */ /* 0x000fe40000000f00 */
[----:B------:R-:W-:Y:S02]  /*1590*/  CS2R R28, SRZ ;  /* 0x00000000001c7805 */ /* 0x000fe4000001ff00 */
[----:B------:R-:W-:Y:S02]  /*15a0*/  @!P0 MOV R15, R23 ;  /* 0x00000017000f8202 */ /* 0x000fe40000000f00 */
[----:B------:R-:W-:Y:S01]  /*15b0*/  CS2R R30, SRZ ;  /* 0x00000000001e7805 */ /* 0x000fe2000001ff00 */
[----:B------:R-:W2:Y:S08]  /*15c0*/  @!P0 LDC.64 R32, c[0x0][0x230] ;  /* 0x00008c00ff208b82 */ /* 0x000eb00000000a00 */
[----:B------:R-:W3:Y:S01]  /*15d0*/  @!P0 LDC.64 R26, c[0x0][0x228] ;  /* 0x00008a00ff1a8b82 */ /* 0x000ee20000000a00 */
[----:B0-----:R-:W-:-:S02]  /*15e0*/  @!P0 IMAD R24, R9, R18, RZ ;  /* 0x0000001209188224 */ /* 0x001fc400078e02ff */
[----:B------:R-:W-:-:S04]  /*15f0*/  @!P0 IMAD.WIDE.U32 R14, R11, R18, R14 ;  /* 0x000000120b0e8225 */ /* 0x000fc800078e000e */
[----:B------:R-:W-:Y:S02]  /*1600*/  @!P0 IMAD R25, R11, R19, R24 ;  /* 0x000000130b198224 */ /* 0x000fe400078e0218 */
[----:B------:R-:W-:-:S03]  /*1610*/  @!P0 IMAD.SHL.U32 R19, R14, 0x4, RZ ;  /* 0x000000040e138824 */ /* 0x000fc600078e00ff */
[----:B------:R-:W-:Y:S02]  /*1620*/  @!P0 IADD3 R15, R15, R25, RZ ;  /* 0x000000190f0f8210 */ /* 0x000fe40007ffe0ff */
[C---:B--2---:R-:W-:Y:S01]  /*1630*/  @!P0 IADD3 R32, P1, R19.reuse, R32, RZ ;  /* 0x0000002013208210 */ /* 0x044fe20007f3e0ff */
[----:B------:R-:W0:Y:S01]  /*1640*/  @!P0 LDC.64 R24, c[0x0][0x288] ;  /* 0x0000a200ff188b82 */ /* 0x000e220000000a00 */
[----:B------:R-:W-:Y:S02]  /*1650*/  @!P0 SHF.L.U64.HI R14, R14, 0x2, R15 ;  /* 0x000000020e0e8819 */ /* 0x000fe4000001020f */
[----:B---3--:R-:W-:Y:S02]  /*1660*/  @!P0 IADD3 R26, P2, R19, R26, RZ ;  /* 0x0000001a131a8210 */ /* 0x008fe40007f5e0ff */
[----:B------:R-:W-:-:S03]  /*1670*/  @!P0 IADD3.X R33, R14, R33, RZ, P1, !PT ;  /* 0x000000210e218210 */ /* 0x000fc60000ffe4ff */
[----:B------:R-:W-:Y:S01]  /*1680*/  @!P0 IMAD.X R27, R14, 0x1, R27, P2 ;  /* 0x000000010e1b8824 */ /* 0x000fe200010e061b */
[----:B------:R-:W2:Y:S01]  /*1690*/  @!P0 LDC.64 R18, c[0x0][0x228] ;  /* 0x00008a00ff128b82 */ /* 0x000ea20000000a00 */
[----:B------:R-:W3:Y:S04]  /*16a0*/  @!P0 LDG.E.64 R28, desc[UR4][R32.64] ;  /* 0x00000004201c8981 */ /* 0x000ee8000c1e1b00 */
[----:B------:R4:W5:Y:S01]  /*16b0*/  @!P0 LDG.E.64 R30, desc[UR4][R26.64] ;  /* 0x000000041a1e8981 */ /* 0x000962000c1e1b00 */
[----:B------:R-:W-:Y:S02]  /*16c0*/  @!P0 IADD3 R35, P1, R11, 0x1, RZ ;  /* 0x000000010b238810 */ /* 0x000fe40007f3e0ff */
[----:B------:R-:W1:Y:S02]  /*16d0*/  @!P0 LDC.64 R14, c[0x0][0x230] ;  /* 0x00008c00ff0e8b82 */ /* 0x000e640000000a00 */
[----:B------:R-:W-:-:S05]  /*16e0*/  @!P0 IADD3.X R37, RZ, R9, RZ, P1, !PT ;  /* 0x00000009ff258210 */ /* 0x000fca0000ffe4ff */
[----:B0-----:R-:W-:Y:S01]  /*16f0*/  @!P0 IMAD R34, R37, R24, RZ ;  /* 0x0000001825228224 */ /* 0x001fe200078e02ff */
[----:B----4-:R-:W-:Y:S01]  /*1700*/  @!P0 MOV R26, R20 ;  /* 0x00000014001a8202 */ /* 0x010fe20000000f00 */
[----:B------:R-:W-:Y:S02]  /*1710*/  @!P0 IMAD.MOV.U32 R27, RZ, RZ, R23 ;  /* 0x000000ffff1b8224 */ /* 0x000fe400078e0017 */
[C---:B------:R-:W-:Y:S02]  /*1720*/  @!P0 IMAD R37, R35.reuse, R25, R34 ;  /* 0x0000001923258224 */ /* 0x040fe400078e0222 */
[----:B------:R-:W-:Y:S01]  /*1730*/  @!P0 IMAD.WIDE.U32 R24, R35, R24, R26 ;  /* 0x0000001823188225 */ /* 0x000fe200078e001a */
[----:B------:R-:W-:-:S04]  /*1740*/  CS2R R26, SRZ ;  /* 0x00000000001a7805 */ /* 0x000fc8000001ff00 */
[----:B------:R-:W-:Y:S02]  /*1750*/  @!P0 IADD3 R25, R25, R37, RZ ;  /* 0x0000002519198210 */ /* 0x000fe40007ffe0ff */
[C---:B------:R-:W-:Y:S02]  /*1760*/  @!P0 SHF.L.U32 R33, R24.reuse, 0x2, RZ ;  /* 0x0000000218218819 */ /* 0x040fe400000006ff */
[----:B------:R-:W-:Y:S02]  /*1770*/  @!P0 SHF.L.U64.HI R24, R24, 0x2, R25 ;  /* 0x0000000218188819 */ /* 0x000fe40000010219 */
[C---:B-1----:R-:W-:Y:S02]  /*1780*/  @!P0 IADD3 R34, P1, R33.reuse, R14, RZ ;  /* 0x0000000e21228210 */ /* 0x042fe40007f3e0ff */
[----:B--2---:R-:W-:-:S03]  /*1790*/  @!P0 IADD3 R32, P2, R33, R18, RZ ;  /* 0x0000001221208210 */ /* 0x004fc60007f5e0ff */
[C---:B------:R-:W-:Y:S01]  /*17a0*/  @!P0 IMAD.X R35, R24.reuse, 0x1, R15, P1 ;  /* 0x0000000118238824 */ /* 0x040fe200008e060f */
[----:B------:R-:W-:Y:S01]  /*17b0*/  @!P0 IADD3.X R33, R24, R19, RZ, P2, !PT ;  /* 0x0000001318218210 */ /* 0x000fe200017fe4ff */
[----:B------:R-:W0:Y:S01]  /*17c0*/  @!P0 LDC.64 R14, c[0x0][0x288] ;  /* 0x0000a200ff0e8b82 */ /* 0x000e220000000a00 */
[----:B------:R-:W-:Y:S02]  /*17d0*/  @!P0 IADD3 R37, P1, R11, 0x2, RZ ;  /* 0x000000020b258810 */ /* 0x000fe40007f3e0ff */
[----:B------:R-:W-:Y:S01]  /*17e0*/  CS2R R24, SRZ ;  /* 0x0000000000187805 */ /* 0x000fe2000001ff00 */
[----:B------:R-:W2:Y:S01]  /*17f0*/  @!P0 LDG.E.64 R26, desc[UR4][R34.64] ;  /* 0x00000004221a8981 */ /* 0x000ea2000c1e1b00 */
[----:B------:R-:W-:-:S04]  /*1800*/  @!P0 IADD3.X R39, RZ, R9, RZ, P1, !PT ;  /* 0x00000009ff278210 */ /* 0x000fc80000ffe4ff */
[----:B------:R1:W4:Y:S01]  /*1810*/  @!P0 LDG.E.64 R24, desc[UR4][R32.64] ;  /* 0x0000000420188981 */ /* 0x000322000c1e1b00 */
[----:B------:R-:W0:Y:S01]  /*1820*/  @!P0 LDC.64 R18, c[0x0][0x230] ;  /* 0x00008c00ff128b82 */ /* 0x000e220000000a00 */
[----:B-1----:R-:W-:Y:S01]  /*1830*/  @!P0 MOV R33, R23 ;  /* 0x0000001700218202 */ /* 0x002fe20000000f00 */
[----:B------:R-:W-:Y:S02]  /*1840*/  @!P0 IMAD.MOV.U32 R32, RZ, RZ, R20 ;  /* 0x000000ffff208224 */ /* 0x000fe400078e0014 */
[----:B0-----:R-:W-:-:S04]  /*1850*/  @!P0 IMAD R38, R39, R14, RZ ;  /* 0x0000000e27268224 */ /* 0x001fc800078e02ff */
[C---:B------:R-:W-:Y:S02]  /*1860*/  @!P0 IMAD R39, R37.reuse, R15, R38 ;  /* 0x0000000f25278224 */ /* 0x040fe400078e0226 */
[----:B------:R-:W-:-:S04]  /*1870*/  @!P0 IMAD.WIDE.U32 R14, R37, R14, R32 ;  /* 0x0000000e250e8225 */ /* 0x000fc800078e0020 */
[----:B------:R-:W-:Y:S01]  /*1880*/  @!P0 IMAD.SHL.U32 R35, R14, 0x4, RZ ;  /* 0x000000040e238824 */ /* 0x000fe200078e00ff */
[----:B------:R-:W-:-:S04]  /*1890*/  @!P0 IADD3 R15, R15, R39, RZ ;  /* 0x000000270f0f8210 */ /* 0x000fc80007ffe0ff */
[----:B------:R-:W-:Y:S02]  /*18a0*/  @!P0 SHF.L.U64.HI R34, R14, 0x2, R15 ;  /* 0x000000020e228819 */ /* 0x000fe4000001020f */
[----:B------:R-:W0:Y:S01]  /*18b0*/  @!P0 LDC.64 R14, c[0x0][0x228] ;  /* 0x00008a00ff0e8b82 */ /* 0x000e220000000a00 */
[----:B------:R-:W-:-:S04]  /*18c0*/  @!P0 IADD3 R38, P1, R35, R18, RZ ;  /* 0x0000001223268210 */ /* 0x000fc80007f3e0ff */
[----:B------:R-:W-:Y:S02]  /*18d0*/  @!P0 IADD3.X R39, R34, R19, RZ, P1, !PT ;  /* 0x0000001322278210 */ /* 0x000fe40000ffe4ff */
[----:B------:R-:W-:Y:S02]  /*18e0*/  CS2R R18, SRZ ;  /* 0x0000000000127805 */ /* 0x000fe4000001ff00 */
[----:B------:R-:W-:-:S04]  /*18f0*/  CS2R R32, SRZ ;  /* 0x0000000000207805 */ /* 0x000fc8000001ff00 */
[----:B------:R-:W4:Y:S01]  /*1900*/  @!P0 LDG.E.64 R18, desc[UR4][R38.64] ;  /* 0x0000000426128981 */ /* 0x000f22000c1e1b00 */
[----:B0-----:R-:W-:-:S04]  /*1910*/  @!P0 IADD3 R14, P1, R35, R14, RZ ;  /* 0x0000000e230e8210 */ /* 0x001fc80007f3e0ff */
[----:B------:R-:W-:Y:S02]  /*1920*/  @!P0 IADD3.X R15, R34, R15, RZ, P1, !PT ;  /* 0x0000000f220f8210 */ /* 0x000fe40000ffe4ff */
[----:B------:R-:W0:Y:S03]  /*1930*/  @!P0 LDC.64 R34, c[0x0][0x288] ;  /* 0x0000a200ff228b82 */ /* 0x000e260000000a00 */
[----:B------:R1:W4:Y:S01]  /*1940*/  @!P0 LDG.E.64 R32, desc[UR4][R14.64] ;  /* 0x000000040e208981 */ /* 0x000322000c1e1b00 */
[----:B---3--:R-:W-:-:S04]  /*1950*/  FADD.FTZ R28, -R10, R28 ;  /* 0x0000001c0a1c7221 */ /* 0x008fc80000010100 */
[----:B------:R-:W-:Y:S01]  /*1960*/  FMUL.FTZ R28, R28, R3 ;  /* 0x000000031c1c7220 */ /* 0x000fe20000410000 */
[C---:B-----5:R-:W-:Y:S01]  /*1970*/  FMUL.FTZ R37, R30.reuse, R16 ;  /* 0x000000101e257220 */ /* 0x060fe20000410000 */
[----:B------:R-:W-:Y:S01]  /*1980*/  FADD.FTZ R12, R31, R12 ;  /* 0x0000000c1f0c7221 */ /* 0x000fe20000010000 */
[----:B------:R-:W-:Y:S01]  /*1990*/  FADD.FTZ R13, R30, R13 ;  /* 0x0000000d1e0d7221 */ /* 0x000fe20000010000 */
[C---:B------:R-:W-:Y:S01]  /*19a0*/  FFMA.FTZ R7, R28.reuse, R30, R7 ;  /* 0x0000001e1c077223 */ /* 0x040fe20000010007 */
[----:B------:R-:W-:Y:S01]  /*19b0*/  FFMA.FTZ R28, R28, R37, R8 ;  /* 0x000000251c1c7223 */ /* 0x000fe20000010008 */
[----:B------:R-:W-:Y:S01]  /*19c0*/  FADD.FTZ R8, -R10, R29 ;  /* 0x0000001d0a087221 */ /* 0x000fe20000010100 */
[----:B------:R-:W-:Y:S01]  /*19d0*/  @!P0 IADD3 R29, P1, R11, 0x3, RZ ;  /* 0x000000030b1d8810 */ /* 0x000fe20007f3e0ff */
[----:B------:R-:W-:Y:S01]  /*19e0*/  FADD.FTZ R6, R37, R6 ;  /* 0x0000000625067221 */ /* 0x000fe20000010000 */
[----:B------:R-:W-:Y:S01]  /*19f0*/  FMUL.FTZ R37, R31, R17 ;  /* 0x000000111f257220 */ /* 0x000fe20000410000 */
[----:B-1----:R-:W-:-:S02]  /*1a00*/  FMUL.FTZ R15, R8, R3 ;  /* 0x00000003080f7220 */ /* 0x002fc40000410000 */
[----:B------:R-:W-:Y:S02]  /*1a10*/  @!P0 IMAD.X R39, RZ, RZ, R9, P1 ;  /* 0x000000ffff278224 */ /* 0x000fe400008e0609 */
[C---:B------:R-:W-:Y:S01]  /*1a20*/  FFMA.FTZ R36, R15.reuse, R31, R36 ;  /* 0x0000001f0f247223 */ /* 0x040fe20000010024 */
[----:B------:R-:W-:Y:S01]  /*1a30*/  FFMA.FTZ R8, R15, R37, R28 ;  /* 0x000000250f087223 */ /* 0x000fe2000001001c */
[----:B0-----:R-:W-:Y:S01]  /*1a40*/  @!P0 IMAD R14, R39, R34, RZ ;  /* 0x00000022270e8224 */ /* 0x001fe200078e02ff */
[----:B------:R-:W-:-:S03]  /*1a50*/  @!P0 MOV R15, R23 ;  /* 0x00000017000f8202 */ /* 0x000fc60000000f00 */
[----:B------:R-:W-:Y:S01]  /*1a60*/  @!P0 IMAD R31, R29, R35, R14 ;  /* 0x000000231d1f8224 */ /* 0x000fe200078e020e */
[----:B------:R-:W-:-:S05]  /*1a70*/  @!P0 MOV R14, R20 ;  /* 0x00000014000e8202 */ /* 0x000fca0000000f00 */
[----:B------:R-:W-:Y:S02]  /*1a80*/  @!P0 IMAD.WIDE.U32 R14, R29, R34, R14 ;  /* 0x000000221d0e8225 */ /* 0x000fe400078e000e */
[----:B------:R-:W0:Y:S02]  /*1a90*/  @!P0 LDC.64 R34, c[0x0][0x230] ;  /* 0x00008c00ff228b82 */ /* 0x000e240000000a00 */
[----:B------:R-:W-:Y:S01]  /*1aa0*/  @!P0 IMAD.IADD R29, R15, 0x1, R31 ;  /* 0x000000010f1d8824 */ /* 0x000fe200078e021f */
[C---:B------:R-:W-:Y:S02]  /*1ab0*/  @!P0 SHF.L.U32 R15, R14.reuse, 0x2, RZ ;  /* 0x000000020e0f8819 */ /* 0x040fe400000006ff */
[----:B------:R-:W-:Y:S02]  /*1ac0*/  CS2R R30, SRZ ;  /* 0x00000000001e7805 */ /* 0x000fe4000001ff00 */
[----:B------:R-:W-:Y:S02]  /*1ad0*/  @!P0 SHF.L.U64.HI R14, R14, 0x2, R29 ;  /* 0x000000020e0e8819 */ /* 0x000fe4000001021d */
[----:B------:R-:W1:Y:S01]  /*1ae0*/  @!P0 LDC.64 R28, c[0x0][0x228] ;  /* 0x00008a00ff1c8b82 */ /* 0x000e620000000a00 */
[----:B0-----:R-:W-:-:S04]  /*1af0*/  @!P0 IADD3 R34, P1, R15, R34, RZ ;  /* 0x000000220f228210 */ /* 0x001fc80007f3e0ff */
[----:B------:R-:W-:Y:S02]  /*1b00*/  @!P0 IADD3.X R35, R14, R35, RZ, P1, !PT ;  /* 0x000000230e238210 */ /* 0x000fe40000ffe4ff */
[----:B-1----:R-:W-:-:S03]  /*1b10*/  @!P0 IADD3 R28, P1, R15, R28, RZ ;  /* 0x0000001c0f1c8210 */ /* 0x002fc60007f3e0ff */
[----:B------:R-:W3:Y:S02]  /*1b20*/  @!P0 LDG.E.64 R30, desc[UR4][R34.64] ;  /* 0x00000004221e8981 */ /* 0x000ee4000c1e1b00 */
[----:B------:R-:W-:Y:S01]  /*1b30*/  @!P0 IMAD.X R29, R14, 0x1, R29, P1 ;  /* 0x000000010e1d8824 */ /* 0x000fe200008e061d */
[----:B------:R-:W-:-:S06]  /*1b40*/  CS2R R14, SRZ ;  /* 0x00000000000e7805 */ /* 0x000fcc000001ff00 */
[----:B------:R0:W5:Y:S01]  /*1b50*/  @!P0 LDG.E.64 R14, desc[UR4][R28.64] ;  /* 0x000000041c0e8981 */ /* 0x000162000c1e1b00 */
[C---:B--2---:R-:W-:Y:S01]  /*1b60*/  FADD.FTZ R26, -R10.reuse, R26 ;  /* 0x0000001a0a1a7221 */ /* 0x044fe20000010100 */
[----:B------:R-:W-:Y:S01]  /*1b70*/  FADD.FTZ R37, R37, R6 ;  /* 0x0000000625257221 */ /* 0x000fe20000010000 */
[----:B----4-:R-:W-:Y:S01]  /*1b80*/  FADD.FTZ R13, R13, R24 ;  /* 0x000000180d0d7221 */ /* 0x010fe20000010000 */
[----:B------:R-:W-:Y:S01]  /*1b90*/  FADD.FTZ R6, -R10, R27 ;  /* 0x0000001b0a067221 */ /* 0x000fe20000010100 */
[-C--:B------:R-:W-:Y:S01]  /*1ba0*/  FMUL.FTZ R39, R26, R3.reuse ;  /* 0x000000031a277220 */ /* 0x080fe20000410000 */
[----:B------:R-:W-:Y:S01]  /*1bb0*/  FADD.FTZ R12, R12, R25 ;  /* 0x000000190c0c7221 */ /* 0x000fe20000010000 */
[----:B------:R-:W-:Y:S01]  /*1bc0*/  IADD3 R11, P2, R11, 0x4, RZ ;  /* 0x000000040b0b7810 */ /* 0x000fe20007f5e0ff */
[----:B------:R-:W-:Y:S01]  /*1bd0*/  FMUL.FTZ R27, R6, R3 ;  /* 0x00000003061b7220 */ /* 0x000fe20000410000 */
[----:B------:R-:W-:Y:S01]  /*1be0*/  FFMA.FTZ R7, R39, R24, R7 ;  /* 0x0000001827077223 */ /* 0x000fe20000010007 */
[----:B------:R-:W-:Y:S01]  /*1bf0*/  FMUL.FTZ R24, R24, R16 ;  /* 0x0000001018187220 */ /* 0x000fe20000410000 */
[----:B0-----:R-:W-:Y:S01]  /*1c00*/  FMUL.FTZ R29, R25, R17 ;  /* 0x00000011191d7220 */ /* 0x001fe20000410000 */
[----:B------:R-:W-:Y:S01]  /*1c10*/  FFMA.FTZ R35, R27, R25, R36 ;  /* 0x000000191b237223 */ /* 0x000fe20000010024 */
[----:B------:R-:W-:Y:S01]  /*1c20*/  ISETP.GE.AND P1, PT, R11, R4, PT ;  /* 0x000000040b00720c */ /* 0x000fe20003f26270 */
[C---:B------:R-:W-:Y:S01]  /*1c30*/  FADD.FTZ R18, -R10.reuse, R18 ;  /* 0x000000120a127221 */ /* 0x040fe20000010100 */
[----:B------:R-:W-:Y:S01]  /*1c40*/  FADD.FTZ R26, R37, R24 ;  /* 0x00000018251a7221 */ /* 0x000fe20000010000 */
[----:B------:R-:W-:Y:S01]  /*1c50*/  FFMA.FTZ R8, R39, R24, R8 ;  /* 0x0000001827087223 */ /* 0x000fe20000010008 */
[----:B------:R-:W-:Y:S01]  /*1c60*/  FADD.FTZ R6, -R10, R19 ;  /* 0x000000130a067221 */ /* 0x000fe20000010100 */
[----:B------:R-:W-:Y:S01]  /*1c70*/  FMUL.FTZ R18, R18, R3 ;  /* 0x0000000312127220 */ /* 0x000fe20000410000 */
[----:B------:R-:W-:Y:S01]  /*1c80*/  FADD.FTZ R26, R29, R26 ;  /* 0x0000001a1d1a7221 */ /* 0x000fe20000010000 */
[----:B------:R-:W-:Y:S01]  /*1c90*/  FFMA.FTZ R8, R27, R29, R8 ;  /* 0x0000001d1b087223 */ /* 0x000fe20000010008 */
[----:B------:R-:W-:Y:S01]  /*1ca0*/  FMUL.FTZ R6, R6, R3 ;  /* 0x0000000306067220 */ /* 0x000fe20000410000 */
[----:B------:R-:W-:Y:S01]  /*1cb0*/  IADD3.X R9, RZ, R9, RZ, P2, !PT ;  /* 0x00000009ff097210 */ /* 0x000fe200017fe4ff */
[----:B------:R-:W-:Y:S01]  /*1cc0*/  FMUL.FTZ R25, R32, R16 ;  /* 0x0000001020197220 */ /* 0x000fe20000410000 */
[----:B------:R-:W-:Y:S01]  /*1cd0*/  FADD.FTZ R13, R13, R32 ;  /* 0x000000200d0d7221 */ /* 0x000fe20000010000 */
[----:B------:R-:W-:Y:S01]  /*1ce0*/  FFMA.FTZ R32, R18, R32, R7 ;  /* 0x0000002012207223 */ /* 0x000fe20000010007 */
[----:B------:R-:W-:Y:S01]  /*1cf0*/  FFMA.FTZ R35, R6, R33, R35 ;  /* 0x0000002106237223 */ /* 0x000fe20000010023 */
[----:B------:R-:W-:Y:S01]  /*1d00*/  FADD.FTZ R7, R26, R25 ;  /* 0x000000191a077221 */ /* 0x000fe20000010000 */
[----:B------:R-:W-:Y:S01]  /*1d10*/  FFMA.FTZ R25, R18, R25, R8 ;  /* 0x0000001912197223 */ /* 0x000fe20000010008 */
[----:B------:R-:W-:Y:S01]  /*1d20*/  FMUL.FTZ R8, R33, R17 ;  /* 0x0000001121087220 */ /* 0x000fe20000410000 */
[----:B------:R-:W-:-:S03]  /*1d30*/  FADD.FTZ R12, R12, R33 ;  /* 0x000000210c0c7221 */ /* 0x000fc60000010000 */
[----:B------:R-:W-:Y:S01]  /*1d40*/  FADD.FTZ R27, R8, R7 ;  /* 0x00000007081b7221 */ /* 0x000fe20000010000 */
[----:B------:R-:W-:Y:S01]  /*1d50*/  FFMA.FTZ R24, R6, R8, R25 ;  /* 0x0000000806187223 */ /* 0x000fe20000010019 */
[C---:B---3--:R-:W-:Y:S01]  /*1d60*/  FADD.FTZ R30, -R10.reuse, R30 ;  /* 0x0000001e0a1e7221 */ /* 0x048fe20000010100 */
[----:B------:R-:W-:-:S03]  /*1d70*/  FADD.FTZ R6, -R10, R31 ;  /* 0x0000001f0a067221 */ /* 0x000fc60000010100 */
[-C--:B------:R-:W-:Y:S01]  /*1d80*/  FMUL.FTZ R19, R30, R3.reuse ;  /* 0x000000031e137220 */ /* 0x080fe20000410000 */
[----:B------:R-:W-:Y:S01]  /*1d90*/  FMUL.FTZ R8, R6, R3 ;  /* 0x0000000306087220 */ /* 0x000fe20000410000 */
[----:B-----5:R-:W-:Y:S02]  /*1da0*/  FADD.FTZ R13, R13, R14 ;  /* 0x0000000e0d0d7221 */ /* 0x020fe40000010000 */
[----:B------:R-:W-:Y:S01]  /*1db0*/  FFMA.FTZ R7, R19, R14, R32 ;  /* 0x0000000e13077223 */ /* 0x000fe20000010020 */
[----:B------:R-:W-:Y:S01]  /*1dc0*/  FMUL.FTZ R14, R14, R16 ;  /* 0x000000100e0e7220 */ /* 0x000fe20000410000 */
[----:B------:R-:W-:Y:S01]  /*1dd0*/  FMUL.FTZ R18, R15, R17 ;  /* 0x000000110f127220 */ /* 0x000fe20000410000 */
[----:B------:R-:W-:Y:S01]  /*1de0*/  FFMA.FTZ R36, R8, R15, R35 ;  /* 0x0000000f08247223 */ /* 0x000fe20000010023 */
[----:B------:R-:W-:Y:S01]  /*1df0*/  FADD.FTZ R12, R12, R15 ;  /* 0x0000000f0c0c7221 */ /* 0x000fe20000010000 */
[----:B------:R-:W-:Y:S01]  /*1e00*/  FADD.FTZ R25, R27, R14 ;  /* 0x0000000e1b197221 */ /* 0x000fe20000010000 */
[----:B------:R-:W-:-:S03]  /*1e10*/  FFMA.FTZ R19, R19, R14, R24 ;  /* 0x0000000e13137223 */ /* 0x000fc60000010018 */
[----:B------:R-:W-:Y:S01]  /*1e20*/  FADD.FTZ R6, R18, R25 ;  /* 0x0000001912067221 */ /* 0x000fe20000010000 */
[----:B------:R-:W-:Y:S01]  /*1e30*/  FFMA.FTZ R8, R8, R18, R19 ;  /* 0x0000001208087223 */ /* 0x000fe20000010013 */
[----:B------:R-:W-:Y:S06]  /*1e40*/  @!P1 BRA `(.L_x_1171) ;  /* 0xfffffff400c89947 */ /* 0x000fec000383ffff */
.L_x_1165:
[----:B------:R-:W0:Y:S01]  /*1e50*/  S2R R9, SR_CgaCtaId ;  /* 0x0000000000097919 */ /* 0x000e220000008800 */
[----:B------:R-:W-:Y:S02]  /*1e60*/  MOV R4, 0x400 ;  /* 0x0000040000047802 */ /* 0x000fe40000000f00 */
[----:B-1----:R-:W-:Y:S02]  /*1e70*/  LEA.HI R3, R0, R0, RZ, 0x1d ;  /* 0x0000000000037211 */ /* 0x002fe400078fe8ff */
[----:B------:R-:W-:Y:S02]  /*1e80*/  ISETP.NE.AND P0, PT, R5, RZ, PT ;  /* 0x000000ff0500720c */ /* 0x000fe40003f05270 */
[----:B0-----:R-:W-:-:S05]  /*1e90*/  LEA R4, R9, R4, 0x18 ;  /* 0x0000000409047211 */ /* 0x001fca00078ec0ff */
[----:B------:R-:W-:Y:S01]  /*1ea0*/  IMAD R5, R3, 0xc, R4 ;  /* 0x0000000c03057824 */ /* 0x000fe200078e0204 */
[----:B------:R-:W-:Y:S02]  /*1eb0*/  SEL R3, RZ, 0x1, P0 ;  /* 0x00000001ff037807 */ /* 0x000fe40000000000 */
[----:B------:R-:W-:Y:S02]  /*1ec0*/  ISETP.GT.U32.AND P0, PT, R0, 0x1f, PT ;  /* 0x0000001f0000780c */ /* 0x000fe40003f04070 */
[----:B------:R0:W-:Y:S04]  /*1ed0*/  STS [R5+0x14], R8 ;  /* 0x0000140805007388 */ /* 0x0001e80000000800 */
[----:B------:R0:W-:Y:S04]  /*1ee0*/  STS [R5+0x10], R3 ;  /* 0x0000100305007388 */ /* 0x0001e80000000800 */
[----:B------:R0:W-:Y:S01]  /*1ef0*/  STS [R5+0x18], R6 ;  /* 0x0000180605007388 */ /* 0x0001e20000000800 */
[----:B------:R-:W-:Y:S06]  /*1f00*/  BAR.SYNC.DEFER_BLOCKING 0x0 ;  /* 0x0000000000007b1d */ /* 0x000fec0000010000 */
[----:B------:R-:W-:Y:S05]  /*1f10*/  @P0 BRA `(.L_x_1172) ;  /* 0x0000000800fc0947 */ /* 0x000fea0003800000 */
[----:B------:R-:W-:Y:S01]  /*1f20*/  IMAD R28, R0, 0x6c, R4 ;  /* 0x0000006c001c7824 */ /* 0x000fe200078e0204 */
[----:B------:R-:W1:Y:S01]  /*1f30*/  S2R R22, SR_CgaCtaId ;  /* 0x0000000000167919 */ /* 0x000e620000008800 */
[----:B------:R-:W-:Y:S01]  /*1f40*/  MOV R25, 0x400 ;  /* 0x0000040000197802 */ /* 0x000fe20000000f00 */
[----:B------:R-:W-:Y:S02]  /*1f50*/  UMOV UR6, 0xffffffff ;  /* 0xffffffff00067882 */ /* 0x000fe40000000000 */
[----:B0-----:R-:W-:Y:S04]  /*1f60*/  LDS R3, [R28+0x20] ;  /* 0x000020001c037984 */ /* 0x001fe80000000800 */
[----:B------:R-:W0:Y:S04]  /*1f70*/  LDS R4, [R28+0x14] ;  /* 0x000014001c047984 */ /* 0x000e280000000800 */
[----:B------:R-:W-:Y:S04]  /*1f80*/  LDS R5, [R28+0x24] ;  /* 0x000024001c057984 */ /* 0x000fe80000000800 */
[----:B------:R-:W2:Y:S04]  /*1f90*/  LDS R6, [R28+0x18] ;  /* 0x000018001c067984 */ /* 0x000ea80000000800 */
[----:B------:R-:W3:Y:S04]  /*1fa0*/  LDS R0, [R28+0x1c] ;  /* 0x00001c001c007984 */ /* 0x000ee80000000800 */
[----:B------:R-:W4:Y:S04]  /*1fb0*/  LDS R8, [R28+0x2c] ;  /* 0x00002c001c087984 */ /* 0x000f280000000800 */
[----:B------:R-:W5:Y:S04]  /*1fc0*/  LDS R10, [R28+0x30] ;  /* 0x000030001c0a7984 */ /* 0x000f680000000800 */
[----:B------:R-:W5:Y:S01]  /*1fd0*/  LDS R9, [R28+0x28] ;  /* 0x000028001c097984 */ /* 0x000f620000000800 */
[----:B-1----:R-:W-:-:S03]  /*1fe0*/  LEA R31, R22, R25, 0x18 ;  /* 0x00000019161f7211 */ /* 0x002fc600078ec0ff */
[----:B------:R-:W1:Y:S04]  /*1ff0*/  LDS R15, [R28+0x38] ;  /* 0x000038001c0f7984 */ /* 0x000e680000000800 */
[----:B------:R-:W-:Y:S04]  /*2000*/  LDS R17, [R28+0x3c] ;  /* 0x00003c001c117984 */ /* 0x000fe80000000800 */
[----:B------:R-:W1:Y:S01]  /*2010*/  LDS R11, [R28+0x34] ;  /* 0x000034001c0b7984 */ /* 0x000e620000000800 */
[----:B------:R-:W1:Y:S01]  /*2020*/  S2R R14, SR_TID.X ;  /* 0x00000000000e7919 */ /* 0x000e620000002100 */
[----:B0-----:R-:W-:-:S02]  /*2030*/  FADD.FTZ R24, R3, R4 ;  /* 0x0000000403187221 */ /* 0x001fc40000010000 */
[----:B------:R-:W0:Y:S04]  /*2040*/  LDS R18, [R28+0x44] ;  /* 0x000044001c127984 */ /* 0x000e280000000800 */
[----:B------:R-:W0:Y:S01]  /*2050*/  LDS R20, [R28+0x48] ;  /* 0x000048001c147984 */ /* 0x000e220000000800 */
[----:B--2---:R-:W-:-:S03]  /*2060*/  FADD.FTZ R26, R5, R6 ;  /* 0x00000006051a7221 */ /* 0x004fc60000010000 */
[----:B------:R-:W2:Y:S01]  /*2070*/  LDS R16, [R28+0x40] ;  /* 0x000040001c107984 */ /* 0x000ea20000000800 */
[----:B---3--:R-:W-:-:S03]  /*2080*/  ISETP.NE.AND P0, PT, R0, RZ, PT ;  /* 0x000000ff0000720c */ /* 0x008fc60003f05270 */
[----:B------:R-:W-:Y:S01]  /*2090*/  LDS R21, [R28+0x50] ;  /* 0x000050001c157984 */ /* 0x000fe20000000800 */
[----:B------:R-:W-:Y:S02]  /*20a0*/  FSEL R25, R24, R3, !P0 ;  /* 0x0000000318197208 */ /* 0x000fe40004000000 */
[----:B------:R-:W-:Y:S01]  /*20b0*/  FSEL R27, R26, R5, !P0 ;  /* 0x000000051a1b7208 */ /* 0x000fe20004000000 */
[----:B------:R-:W3:Y:S01]  /*20c0*/  LDS R23, [R28+0x54] ;  /* 0x000054001c177984 */ /* 0x000ee20000000800 */
[----:B------:R-:W-:Y:S01]  /*20d0*/  P2R R39, PR, RZ, 0x1 ;  /* 0x00000001ff277803 */ /* 0x000fe20000000000 */
[----:B----4-:R-:W-:Y:S02]  /*20e0*/  FADD.FTZ R29, R25, R8 ;  /* 0x00000008191d7221 */ /* 0x010fe40000010000 */
[----:B------:R-:W4:Y:S01]  /*20f0*/  LDS R19, [R28+0x4c] ;  /* 0x00004c001c137984 */ /* 0x000f220000000800 */
[----:B-----5:R-:W-:Y:S01]  /*2100*/  FADD.FTZ R27, R27, R10 ;  /* 0x0000000a1b1b7221 */ /* 0x020fe20000010000 */
[----:B------:R-:W-:-:S02]  /*2110*/  ISETP.NE.AND P6, PT, R9, RZ, PT ;  /* 0x000000ff0900720c */ /* 0x000fc40003fc5270 */
[----:B------:R-:W-:Y:S02]  /*2120*/  LDS R26, [R28+0x5c] ;  /* 0x00005c001c1a7984 */ /* 0x000fe40000000800 */
[----:B------:R-:W-:Y:S02]  /*2130*/  FSEL R30, R29, R8, !P6 ;  /* 0x000000081d1e7208 */ /* 0x000fe40007000000 */
[----:B------:R-:W5:Y:S01]  /*2140*/  LDS R24, [R28+0x60] ;  /* 0x000060001c187984 */ /* 0x000f620000000800 */
[----:B------:R-:W-:Y:S01]  /*2150*/  FSEL R32, R27, R10, !P6 ;  /* 0x0000000a1b207208 */ /* 0x000fe20007000000 */
[----:B-1----:R-:W-:Y:S02]  /*2160*/  IMAD R34, R14, 0x6c, R31 ;  /* 0x0000006c0e227824 */ /* 0x002fe400078e021f */
[----:B------:R-:W-:Y:S01]  /*2170*/  FADD.FTZ R30, R30, R15 ;  /* 0x0000000f1e1e7221 */ /* 0x000fe20000010000 */
[----:B------:R-:W1:Y:S01]  /*2180*/  LDS R22, [R28+0x58] ;  /* 0x000058001c167984 */ /* 0x000e620000000800 */
[----:B------:R-:W-:Y:S01]  /*2190*/  ISETP.NE.AND P5, PT, R11, RZ, PT ;  /* 0x000000ff0b00720c */ /* 0x000fe20003fa5270 */
[----:B------:R-:W-:-:S02]  /*21a0*/  FADD.FTZ R32, R32, R17 ;  /* 0x0000001120207221 */ /* 0x000fc40000010000 */
[----:B------:R-:W1:Y:S01]  /*21b0*/  LDS R25, [R28+0x10] ;  /* 0x000010001c197984 */ /* 0x000e620000000800 */
[----:B------:R-:W-:Y:S02]  /*21c0*/  FSEL R33, R30, R15, !P5 ;  /* 0x0000000f1e217208 */ /* 0x000fe40006800000 */
[----:B------:R-:W-:Y:S01]  /*21d0*/  FSEL R35, R32, R17, !P5 ;  /* 0x0000001120237208 */ /* 0x000fe20006800000 */
[----:B------:R-:W1:Y:S02]  /*21e0*/  LDS R29, [R34+0x68] ;  /* 0x00006800221d7984 */ /* 0x000e640000000800 */
[----:B0-----:R-:W-:Y:S02]  /*21f0*/  FADD.FTZ R33, R33, R18 ;  /* 0x0000001221217221 */ /* 0x001fe40000010000 */
[----:B------:R-:W0:Y:S01]  /*2200*/  LDS R31, [R34+0x6c] ;  /* 0x00006c00221f7984 */ /* 0x000e220000000800 */
[----:B------:R-:W-:-:S03]  /*2210*/  FADD.FTZ R35, R35, R20 ;  /* 0x0000001423237221 */ /* 0x000fc60000010000 */
[----:B------:R3:W0:Y:S01]  /*2220*/  LDS R27, [R28+0x64] ;  /* 0x000064001c1b7984 */ /* 0x0006220000000800 */
[----:B--2---:R-:W-:Y:S01]  /*2230*/  ISETP.NE.AND P4, PT, R16, RZ, PT ;  /* 0x000000ff1000720c */ /* 0x004fe20003f85270 */
[----:B------:R-:W2:Y:S03]  /*2240*/  S2R R40, SR_LANEID ;  /* 0x0000000000287919 */ /* 0x000ea60000000000 */
[----:B------:R-:W-:Y:S02]  /*2250*/  FSEL R30, R35, R20, !P4 ;  /* 0x00000014231e7208 */ /* 0x000fe40006000000 */
[----:B---3--:R-:W-:-:S03]  /*2260*/  FSEL R28, R33, R18, !P4 ;  /* 0x00000012211c7208 */ /* 0x008fc60006000000 */
[----:B------:R-:W-:Y:S01]  /*2270*/  FADD.FTZ R30, R30, R23 ;  /* 0x000000171e1e7221 */ /* 0x000fe20000010000 */
[----:B----4-:R-:W-:Y:S01]  /*2280*/  ISETP.NE.AND P3, PT, R19, RZ, PT ;  /* 0x000000ff1300720c */ /* 0x010fe20003f65270 */
[----:B------:R-:W-:-:S03]  /*2290*/  FADD.FTZ R28, R28, R21 ;  /* 0x000000151c1c7221 */ /* 0x000fc60000010000 */
[----:B------:R-:W-:Y:S02]  /*22a0*/  FSEL R35, R30, R23, !P3 ;  /* 0x000000171e237208 */ /* 0x000fe40005800000 */
[----:B------:R-:W-:-:S03]  /*22b0*/  FSEL R33, R28, R21, !P3 ;  /* 0x000000151c217208 */ /* 0x000fc60005800000 */
[----:B-----5:R-:W-:Y:S02]  /*22c0*/  FADD.FTZ R35, R35, R24 ;  /* 0x0000001823237221 */ /* 0x020fe40000010000 */
[----:B------:R-:W-:Y:S01]  /*22d0*/  FADD.FTZ R33, R33, R26 ;  /* 0x0000001a21217221 */ /* 0x000fe20000010000 */
[----:B-1----:R-:W-:Y:S02]  /*22e0*/  ISETP.NE.AND P2, PT, R22, RZ, PT ;  /* 0x000000ff1600720c */ /* 0x002fe40003f45270 */
[----:B------:R-:W-:Y:S02]  /*22f0*/  IADD3 R28, R9, R0, R25 ;  /* 0x00000000091c7210 */ /* 0x000fe40007ffe019 */
[----:B------:R-:W-:Y:S02]  /*2300*/  FSEL R30, R33, R26, !P2 ;  /* 0x0000001a211e7208 */ /* 0x000fe40005000000 */
[----:B------:R-:W-:Y:S02]  /*2310*/  FSEL R32, R35, R24, !P2 ;  /* 0x0000001823207208 */ /* 0x000fe40005000000 */
[----:B------:R-:W-:Y:S01]  /*2320*/  IADD3 R28, R16, R28, R11 ;  /* 0x0000001c101c7210 */ /* 0x000fe20007ffe00b */
[----:B------:R-:W-:-:S02]  /*2330*/  FADD.FTZ R34, R30, R29 ;  /* 0x0000001d1e227221 */ /* 0x000fc40000010000 */
[----:B0-----:R-:W-:Y:S01]  /*2340*/  FADD.FTZ R32, R32, R31 ;  /* 0x0000001f20207221 */ /* 0x001fe20000010000 */
[----:B------:R-:W-:Y:S02]  /*2350*/  IADD3 R28, R22, R28, R19 ;  /* 0x0000001c161c7210 */ /* 0x000fe40007ffe013 */
[----:B------:R-:W-:Y:S02]  /*2360*/  ISETP.NE.AND P1, PT, R27, RZ, PT ;  /* 0x000000ff1b00720c */ /* 0x000fe40003f25270 */
[----:B------:R-:W-:Y:S02]  /*2370*/  IADD3 R30, R28, R27, RZ ;  /* 0x0000001b1c1e7210 */ /* 0x000fe40007ffe0ff */
[----:B------:R-:W-:Y:S02]  /*2380*/  FSEL R28, R34, R29, !P1 ;  /* 0x0000001d221c7208 */ /* 0x000fe40004800000 */
[----:B------:R-:W-:Y:S01]  /*2390*/  FSEL R32, R32, R31, !P1 ;  /* 0x0000001f20207208 */ /* 0x000fe20004800000 */
[----:B--2---:R-:W-:Y:S06]  /*23a0*/  BRA.DIV UR6, `(.L_x_1173) ;  /* 0x0000000a06f87947 */ /* 0x004fec000b800000 */
[----:B------:R-:W0:Y:S01]  /*23b0*/  SHFL.UP PT, R43, R28, 0x1, RZ ;  /* 0x042000001c2b7989 */ /* 0x000e2200000e00ff */
[----:B------:R-:W-:Y:S02]  /*23c0*/  P2R R33, PR, RZ, 0x2 ;  /* 0x00000002ff217803 */ /* 0x000fe40000000000 */
[----:B------:R-:W-:Y:S01]  /*23d0*/  ISETP.GE.AND P1, PT, R40, 0x1, PT ;  /* 0x000000012800780c */ /* 0x000fe20003f26270 */
[----:B------:R-:W1:Y:S01]  /*23e0*/  SHFL.UP PT, R37, R30, 0x1, RZ ;  /* 0x042000001e257989 */ /* 0x000e6200000e00ff */
[----:B------:R-:W-:Y:S01]  /*23f0*/  ISETP.NE.AND P0, PT, R30, RZ, PT ;  /* 0x000000ff1e00720c */ /* 0x000fe20003f05270 */
[----:B0-----:R-:W-:-:S10]  /*2400*/  FADD.FTZ R43, R28, R43 ;  /* 0x0000002b1c2b7221 */ /* 0x001fd40000010000 */
[----:B-1----:R-:W-:Y:S01]  /*2410*/  @P1 IMAD.IADD R30, R30, 0x1, R37 ;  /* 0x000000011e1e1824 */ /* 0x002fe200078e0225 */
[----:B------:R-:W-:Y:S02]  /*2420*/  @P1 FSEL R28, R43, R28, !P0 ;  /* 0x0000001c2b1c1208 */ /* 0x000fe40004000000 */
[----:B------:R-:W0:Y:S04]  /*2430*/  SHFL.UP PT, R43, R32, 0x1, RZ ;  /* 0x04200000202b7989 */ /* 0x000e2800000e00ff */
[----:B------:R-:W1:Y:S01]  /*2440*/  SHFL.UP PT, R37, R30, 0x2, RZ ;  /* 0x044000001e257989 */ /* 0x000e6200000e00ff */
[----:B0-----:R-:W-:-:S05]  /*2450*/  FADD.FTZ R43, R32, R43 ;  /* 0x0000002b202b7221 */ /* 0x001fca0000010000 */
[----:B------:R-:W-:Y:S02]  /*2460*/  @P1 FSEL R32, R43, R32, !P0 ;  /* 0x000000202b201208 */ /* 0x000fe40004000000 */
[----:B------:R-:W0:Y:S01]  /*2470*/  SHFL.UP PT, R43, R28, 0x2, RZ ;  /* 0x044000001c2b7989 */ /* 0x000e2200000e00ff */
[----:B------:R-:W-:Y:S02]  /*2480*/  ISETP.GE.AND P1, PT, R40, 0x2, PT ;  /* 0x000000022800780c */ /* 0x000fe40003f26270 */
[----:B------:R-:W-:-:S11]  /*2490*/  ISETP.NE.AND P0, PT, R30, RZ, PT ;  /* 0x000000ff1e00720c */ /* 0x000fd60003f05270 */
[----:B-1----:R-:W-:-:S05]  /*24a0*/  @P1 IADD3 R30, R30, R37, RZ ;  /* 0x000000251e1e1210 */ /* 0x002fca0007ffe0ff */
[----:B------:R-:W-:Y:S01]  /*24b0*/  SHFL.UP PT, R37, R30, 0x4, RZ ;  /* 0x048000001e257989 */ /* 0x000fe200000e00ff */
[----:B0-----:R-:W-:-:S05]  /*24c0*/  FADD.FTZ R43, R28, R43 ;  /* 0x0000002b1c2b7221 */ /* 0x001fca0000010000 */
[----:B------:R-:W-:Y:S02]  /*24d0*/  @P1 FSEL R28, R43, R28, !P0 ;  /* 0x0000001c2b1c1208 */ /* 0x000fe40004000000 */
[----:B------:R-:W0:Y:S02]  /*24e0*/  SHFL.UP PT, R43, R32, 0x2, RZ ;  /* 0x04400000202b7989 */ /* 0x000e2400000e00ff */
[----:B0-----:R-:W-:-:S05]  /*24f0*/  FADD.FTZ R43, R32, R43 ;  /* 0x0000002b202b7221 */ /* 0x001fca0000010000 */
[----:B------:R-:W-:Y:S02]  /*2500*/  @P1 FSEL R32, R43, R32, !P0 ;  /* 0x000000202b201208 */ /* 0x000fe40004000000 */
[----:B------:R-:W0:Y:S01]  /*2510*/  SHFL.UP PT, R43, R28, 0x4, RZ ;  /* 0x048000001c2b7989 */ /* 0x000e2200000e00ff */
[----:B------:R-:W-:Y:S02]  /*2520*/  ISETP.GE.AND P1, PT, R40, 0x4, PT ;  /* 0x000000042800780c */ /* 0x000fe40003f26270 */
[----:B------:R-:W-:-:S11]  /*2530*/  ISETP.NE.AND P0, PT, R30, RZ, PT ;  /* 0x000000ff1e00720c */ /* 0x000fd60003f05270 */
[----:B------:R-:W-:-:S05]  /*2540*/  @P1 IADD3 R30, R30, R37, RZ ;  /* 0x000000251e1e1210 */ /* 0x000fca0007ffe0ff */
        /* <DEDUP_REMOVED lines=9> */
[----:B------:R-:W-:Y:S02]  /*25e0*/  @P1 IMAD.IADD R30, R30, 0x1, R37 ;  /* 0x000000011e1e1824 */ /* 0x000fe400078e0225 */
[----:B0-----:R-:W-:-:S05]  /*25f0*/  FADD.FTZ R43, R28, R43 ;  /* 0x0000002b1c2b7221 */ /* 0x001fca0000010000 */
[----:B------:R-:W-:Y:S02]  /*2600*/  @P1 FSEL R28, R43, R28, !P0 ;  /* 0x0000001c2b1c1208 */ /* 0x000fe40004000000 */
[----:B------:R-:W0:Y:S04]  /*2610*/  SHFL.UP PT, R43, R32, 0x8, RZ ;  /* 0x05000000202b7989 */ /* 0x000e2800000e00ff */
[----:B------:R-:W1:Y:S01]  /*2620*/  SHFL.UP PT, R37, R28, 0x10, RZ ;  /* 0x060000001c257989 */ /* 0x000e6200000e00ff */
[----:B0-----:R-:W-:Y:S01]  /*2630*/  FADD.FTZ R43, R32, R43 ;  /* 0x0000002b202b7221 */ /* 0x001fe20000010000 */
[----:B-1----:R-:W-:-:S04]  /*2640*/  FADD.FTZ R37, R28, R37 ;  /* 0x000000251c257221 */ /* 0x002fc80000010000 */
[----:B------:R-:W-:Y:S02]  /*2650*/  @P1 FSEL R32, R43, R32, !P0 ;  /* 0x000000202b201208 */ /* 0x000fe40004000000 */
[----:B------:R-:W-:Y:S02]  /*2660*/  ISETP.GE.AND P1, PT, R40, 0x10, PT ;  /* 0x000000102800780c */ /* 0x000fe40003f26270 */
[----:B------:R-:W-:Y:S01]  /*2670*/  ISETP.NE.AND P0, PT, R30, RZ, PT ;  /* 0x000000ff1e00720c */ /* 0x000fe20003f05270 */
[----:B------:R-:W0:Y:S10]  /*2680*/  SHFL.UP PT, R41, R32, 0x10, RZ ;  /* 0x0600000020297989 */ /* 0x000e3400000e00ff */
[----:B------:R-:W-:-:S02]  /*2690*/  @P1 FSEL R28, R37, R28, !P0 ;  /* 0x0000001c251c1208 */ /* 0x000fc40004000000 */
[----:B------:R-:W1:Y:S01]  /*26a0*/  SHFL.UP PT, R37, R30, 0x10, RZ ;  /* 0x060000001e257989 */ /* 0x000e6200000e00ff */
[----:B0-----:R-:W-:-:S05]  /*26b0*/  FADD.FTZ R41, R32, R41 ;  /* 0x0000002920297221 */ /* 0x001fca0000010000 */
[----:B------:R-:W-:Y:S02]  /*26c0*/  @P1 FSEL R32, R41, R32, !P0 ;  /* 0x0000002029201208 */ /* 0x000fe40004000000 */
[----:B------:R-:W-:Y:S02]  /*26d0*/  ISETP.GE.AND P0, PT, R40, 0x10, PT ;  /* 0x000000102800780c */ /* 0x000fe40003f06270 */
[----:B------:R0:W2:Y:S01]  /*26e0*/  SHFL.UP PT, R40, R28, 0x1, RZ ;  /* 0x042000001c287989 */ /* 0x0000a200000e00ff */
[----:B------:R-:W-:-:S03]  /*26f0*/  ISETP.NE.AND P1, PT, R33, RZ, PT ;  /* 0x000000ff2100720c */ /* 0x000fc60003f25270 */
[----:B------:R0:W3:Y:S07]  /*2700*/  SHFL.UP PT, R41, R32, 0x1, RZ ;  /* 0x0420000020297989 */ /* 0x0000ee00000e00ff */
[----:B-1----:R-:W-:-:S05]  /*2710*/  @P0 IADD3 R30, R30, R37, RZ ;  /* 0x000000251e1e0210 */ /* 0x002fca0007ffe0ff */
[----:B------:R0:W1:Y:S02]  /*2720*/  SHFL.UP PT, R37, R30, 0x1, RZ ;  /* 0x042000001e257989 */ /* 0x00006400000e00ff */
.L_x_1194:
[----:B0-----:R-:W-:Y:S01]  /*2730*/  P2R R30, PR, RZ, 0x2 ;  /* 0x00000002ff1e7803 */ /* 0x001fe20000000000 */
[----:B------:R-:W0:Y:S01]  /*2740*/  S2R R33, SR_CgaCtaId ;  /* 0x0000000000217919 */ /* 0x000e220000008800 */
[----:B------:R-:W-:Y:S02]  /*2750*/  ISETP.NE.AND P1, PT, R14, RZ, PT ;  /* 0x000000ff0e00720c */ /* 0x000fe40003f25270 */
[----:B------:R-:W-:Y:S02]  /*2760*/  P2R R28, PR, RZ, 0x4 ;  /* 0x00000004ff1c7803 */ /* 0x000fe40000000000 */
[----:B------:R-:W-:Y:S02]  /*2770*/  PLOP3.LUT P0, PT, PT, PT, PT, 0x80, 0x0 ;  /* 0x000000000000781c */ /* 0x000fe40003f0f070 */
[----:B------:R-:W-:-:S07]  /*2780*/  MOV R14, 0x400 ;  /* 0x00000400000e7802 */ /* 0x000fce0000000f00 */
[----:B------:R-:W-:Y:S02]  /*2790*/  @P1 ISETP.NE.AND P2, PT, R25, RZ, PT ;  /* 0x000000ff1900120c */ /* 0x000fe40003f45270 */
[----:B-1----:R-:W-:Y:S02]  /*27a0*/  @P1 IADD3 R25, R37, R25, RZ ;  /* 0x0000001925191210 */ /* 0x002fe40007ffe0ff */
[----:B------:R-:W-:Y:S02]  /*27b0*/  @P1 PLOP3.LUT P0, PT, P2, PT, PT, 0x80, 0x0 ;  /* 0x000000000000181c */ /* 0x000fe4000170f070 */
[----:B------:R-:W-:Y:S01]  /*27c0*/  ISETP.NE.AND P2, PT, R28, RZ, PT ;  /* 0x000000ff1c00720c */ /* 0x000fe20003f45270 */
[----:B------:R-:W-:Y:S01]  /*27d0*/  IMAD.IADD R0, R0, 0x1, R25 ;  /* 0x0000000100007824 */ /* 0x000fe200078e0219 */
[----:B------:R-:W1:Y:S01]  /*27e0*/  S2R R28, SR_TID.X ;  /* 0x00000000001c7919 */ /* 0x000e620000002100 */
[----:B------:R-:W-:-:S08]  /*27f0*/  ISETP.NE.AND P1, PT, R30, RZ, PT ;  /* 0x000000ff1e00720c */ /* 0x000fd00003f25270 */
[----:B--2---:R-:W-:Y:S01]  /*2800*/  @!P0 FADD.FTZ R4, R40, R4 ;  /* 0x0000000428048221 */ /* 0x004fe20000010000 */
[----:B---3--:R-:W-:Y:S01]  /*2810*/  @!P0 FADD.FTZ R6, R41, R6 ;  /* 0x0000000629068221 */ /* 0x008fe20000010000 */
[----:B------:R-:W-:Y:S02]  /*2820*/  ISETP.NE.AND P0, PT, R39, RZ, PT ;  /* 0x000000ff2700720c */ /* 0x000fe40003f05270 */
[----:B0-----:R-:W-:Y:S02]  /*2830*/  LEA R33, R33, R14, 0x18 ;  /* 0x0000000e21217211 */ /* 0x001fe400078ec0ff */
[----:B------:R-:W-:-:S04]  /*2840*/  IADD3 R14, R9, R0, RZ ;  /* 0x00000000090e7210 */ /* 0x000fc80007ffe0ff */
[----:B------:R-:W-:-:S05]  /*2850*/  IADD3 R11, R11, R14, RZ ;  /* 0x0000000e0b0b7210 */ /* 0x000fca0007ffe0ff */
[----:B------:R-:W-:Y:S01]  /*2860*/  @!P0 FADD.FTZ R3, R3, R4 ;  /* 0x0000000403038221 */ /* 0x000fe20000010000 */
[----:B------:R-:W-:Y:S01]  /*2870*/  @!P0 FADD.FTZ R5, R5, R6 ;  /* 0x0000000605058221 */ /* 0x000fe20000010000 */
[----:B------:R-:W-:Y:S02]  /*2880*/  IMAD.IADD R16, R16, 0x1, R11 ;  /* 0x0000000110107824 */ /* 0x000fe400078e020b */
[----:B------:R-:W-:Y:S01]  /*2890*/  @!P6 FADD.FTZ R8, R8, R3 ;  /* 0x000000030808e221 */ /* 0x000fe20000010000 */
[----:B------:R-:W-:Y:S02]  /*28a0*/  @!P6 FADD.FTZ R10, R10, R5 ;  /* 0x000000050a0ae221 */ /* 0x000fe40000010000 */
[----:B------:R-:W-:Y:S01]  /*28b0*/  IADD3 R19, R19, R16, RZ ;  /* 0x0000001013137210 */ /* 0x000fe20007ffe0ff */
[----:B------:R-:W-:Y:S01]  /*28c0*/  @!P5 FADD.FTZ R15, R15, R8 ;  /* 0x000000080f0fd221 */ /* 0x000fe20000010000 */
[----:B------:R-:W-:Y:S01]  /*28d0*/  @!P5 FADD.FTZ R17, R17, R10 ;  /* 0x0000000a1111d221 */ /* 0x000fe20000010000 */
[----:B-1----:R-:W-:Y:S01]  /*28e0*/  IMAD R28, R28, 0x6c, R33 ;  /* 0x0000006c1c1c7824 */ /* 0x002fe200078e0221 */
[----:B------:R-:W-:Y:S01]  /*28f0*/  IADD3 R22, R22, R19, RZ ;  /* 0x0000001316167210 */ /* 0x000fe20007ffe0ff */
[----:B------:R-:W-:Y:S01]  /*2900*/  @!P4 FADD.FTZ R18, R18, R15 ;  /* 0x0000000f1212c221 */ /* 0x000fe20000010000 */
[----:B------:R-:W-:-:S02]  /*2910*/  @!P4 FADD.FTZ R20, R20, R17 ;  /* 0x000000111414c221 */ /* 0x000fc40000010000 */
[----:B------:R1:W-:Y:S01]  /*2920*/  STS [R28+0x10], R25 ;  /* 0x000010191c007388 */ /* 0x0003e20000000800 */
[----:B------:R-:W-:Y:S01]  /*2930*/  @!P3 FADD.FTZ R21, R21, R18 ;  /* 0x000000121515b221 */ /* 0x000fe20000010000 */
[----:B------:R-:W-:Y:S01]  /*2940*/  @!P3 FADD.FTZ R23, R23, R20 ;  /* 0x000000141717b221 */ /* 0x000fe20000010000 */
[----:B------:R-:W-:Y:S01]  /*2950*/  IMAD.IADD R27, R27, 0x1, R22 ;  /* 0x000000011b1b7824 */ /* 0x000fe200078e0216 */
[----:B------:R1:W-:Y:S01]  /*2960*/  STS [R28+0x1c], R0 ;  /* 0x00001c001c007388 */ /* 0x0003e20000000800 */
[----:B------:R-:W-:Y:S01]  /*2970*/  @!P2 FADD.FTZ R26, R26, R21 ;  /* 0x000000151a1aa221 */ /* 0x000fe20000010000 */
[----:B------:R-:W-:Y:S02]  /*2980*/  @!P2 FADD.FTZ R24, R24, R23 ;  /* 0x000000171818a221 */ /* 0x000fe40000010000 */
        /* <DEDUP_REMOVED lines=24> */
.L_x_1172:
[----:B-1----:R-:W1:Y:S01]  /*2b10*/  S2R R0, SR_TID.X ;  /* 0x0000000000007919 */ /* 0x002e620000002100 */
[----:B0-----:R-:W0:Y:S01]  /*2b20*/  LDC R3, c[0x0][0x2b4] ;  /* 0x0000ad00ff037b82 */ /* 0x001e220000000800 */
[----:B------:R-:W-:Y:S01]  /*2b30*/  MOV R11, 0x400 ;  /* 0x00000400000b7802 */ /* 0x000fe20000000f00 */
[----:B------:R-:W-:Y:S05]  /*2b40*/  WARPSYNC.ALL ;  /* 0x0000000000007948 */ /* 0x000fea0003800000 */
[----:B------:R-:W2:Y:S01]  /*2b50*/  S2R R15, SR_CgaCtaId ;  /* 0x00000000000f7919 */ /* 0x000ea20000008800 */
[----:B------:R-:W3:Y:S01]  /*2b60*/  S2R R9, SR_TID.X ;  /* 0x0000000000097919 */ /* 0x000ee20000002100 */
[----:B-1----:R-:W-:Y:S01]  /*2b70*/  LEA.HI R4, R0, R0, RZ, 0x1d ;  /* 0x0000000000047211 */ /* 0x002fe200078fe8ff */
[----:B0-----:R-:W-:Y:S01]  /*2b80*/  IMAD R0, R2, R3, RZ ;  /* 0x0000000302007224 */ /* 0x001fe200078e02ff */
[----:B--2---:R-:W-:-:S04]  /*2b90*/  LEA R5, R15, R11, 0x18 ;  /* 0x0000000b0f057211 */ /* 0x004fc800078ec0ff */
[----:B---3--:R-:W-:Y:S01]  /*2ba0*/  LEA R0, R9, -R0, 0x1 ;  /* 0x8000000009007211 */ /* 0x008fe200078e08ff */
        /* <DEDUP_REMOVED lines=10> */
[----:B------:R-:W1:Y:S01]  /*2c50*/  LDC R10, c[0x0][0x2b8] ;  /* 0x0000ae00ff0a7b82 */ /* 0x000e620000000800 */
[----:B------:R-:W-:Y:S01]  /*2c60*/  @!P2 LEA R3, R15, R0, 0x18 ;  /* 0x000000000f03a211 */ /* 0x000fe200078ec0ff */
[----:B------:R-:W-:Y:S03]  /*2c70*/  @!P2 LDS R5, [R16+0x18] ;  /* 0x000018001005a984 */ /* 0x000fe60000000800 */
[----:B------:R-:W-:Y:S01]  /*2c80*/  @!P2 LEA R3, R2, R3, 0x3 ;  /* 0x000000030203a211 */ /* 0x000fe200078e18ff */
[----:B------:R-:W2:Y:S01]  /*2c90*/  @!P2 LDS R4, [R16+0x14] ;  /* 0x000014001004a984 */ /* 0x000ea20000000800 */
[----:B0-----:R-:W-:-:S05]  /*2ca0*/  IMAD R6, R8, UR6, R9 ;  /* 0x0000000608067c24 */ /* 0x001fca000f8e0209 */
[----:B------:R-:W-:Y:S01]  /*2cb0*/  ISETP.GE.AND P0, PT, R6, UR8, PT ;  /* 0x0000000806007c0c */ /* 0x000fe2000bf06270 */
[----:B-1----:R-:W-:-:S03]  /*2cc0*/  IMAD R10, R10, UR6, R9 ;  /* 0x000000060a0a7c24 */ /* 0x002fc6000f8e0209 */
        /* <DEDUP_REMOVED lines=8> */
[----:B0-----:R-:W0:Y:S01]  /*2d50*/  S2R R3, SR_CTAID.Z ;  /* 0x0000000000037919 */ /* 0x001e220000002700 */
[----:B------:R-:W1:Y:S02]  /*2d60*/  LDC.64 R4, c[0x0][0x268] ;  /* 0x00009a00ff047b82 */ /* 0x000e640000000a00 */
[----:B------:R-:W-:-:S05]  /*2d70*/  LEA R0, R15, R0, 0x18 ;  /* 0x000000000f007211 */ /* 0x000fca00078ec0ff */
[----:B------:R-:W-:-:S05]  /*2d80*/  IMAD R0, R9, 0x8, R0 ;  /* 0x0000000809007824 */ /* 0x000fca00078e0200 */
[----:B------:R-:W2:Y:S01]  /*2d90*/  LDS.64 R8, [R0] ;  /* 0x0000000000087984 */ /* 0x000ea20000000a00 */
[----:B0-----:R-:W-:-:S04]  /*2da0*/  SHF.L.U32 R3, R3, 0x1, RZ ;  /* 0x0000000103037819 */ /* 0x001fc800000006ff */
[C---:B------:R-:W-:Y:S01]  /*2db0*/  IADD3 R11, R3.reuse, 0x1, RZ ;  /* 0x00000001030b7810 */ /* 0x040fe20007ffe0ff */
[----:B------:R-:W-:-:S04]  /*2dc0*/  IMAD R3, R3, UR8, R6 ;  /* 0x0000000803037c24 */ /* 0x000fc8000f8e0206 */
[----:B------:R-:W-:Y:S02]  /*2dd0*/  IMAD R11, R11, UR8, R6 ;  /* 0x000000080b0b7c24 */ /* 0x000fe4000f8e0206 */
[----:B-1----:R-:W-:-:S04]  /*2de0*/  IMAD.WIDE R2, R3, 0x4, R4 ;  /* 0x0000000403027825 */ /* 0x002fc800078e0204 */
[----:B------:R-:W-:Y:S01]  /*2df0*/  IMAD.WIDE R4, R11, 0x4, R4 ;  /* 0x000000040b047825 */ /* 0x000fe200078e0204 */
[----:B--2---:R1:W-:Y:S04]  /*2e00*/  REDG.E.ADD.F32.FTZ.RN.STRONG.GPU desc[UR4][R2.64], R8 ;  /* 0x00000008020079a6 */ /* 0x0043e8000c10f384 */
[----:B------:R1:W-:Y:S02]  /*2e10*/  REDG.E.ADD.F32.FTZ.RN.STRONG.GPU desc[UR4][R4.64], R9 ;  /* 0x00000009040079a6 */ /* 0x0003e4000c10f384 */
.L_x_1175:
[----:B------:R-:W-:Y:S05]  /*2e20*/  BSYNC B0 ;  /* 0x0000000000007941 */ /* 0x000fea0003800000 */
.L_x_1174:
[----:B------:R-:W-:Y:S05]  /*2e30*/  @P1 EXIT ;  /* 0x000000000000194d */ /* 0x000fea0003800000 */
[----:B------:R-:W2:Y:S01]  /*2e40*/  LDC R0, c[0x0][0x270] ;  /* 0x00009c00ff007b82 */ /* 0x000ea20000000800 */
[----:B------:R-:W-:-:S07]  /*2e50*/  ULDC.64 UR6, c[0x0][0x268] ;  /* 0x00009a0000067ab9 */ /* 0x000fce0000000a00 */
[----:B-1----:R-:W1:Y:S01]  /*2e60*/  LDC R9, c[0x0][RZ] ;  /* 0x00000000ff097b82 */ /* 0x002e620000000800 */
[----:B--2---:R-:W-:-:S04]  /*2e70*/  IMAD R0, R0, UR8, RZ ;  /* 0x0000000800007c24 */ /* 0x004fc8000f8e02ff */
        /* <DEDUP_REMOVED lines=17> */
.L_x_1173:
[----:B------:R-:W-:Y:S01]  /*2f90*/  HFMA2.MMA R33, -RZ, RZ, 0, 5.9604644775390625e-08 ;  /* 0x00000001ff217435 */ /* 0x000fe200000001ff */
[----:B------:R-:W-:Y:S01]  /*2fa0*/  MOV R34, R30 ;  /* 0x0000001e00227202 */ /* 0x000fe20000000f00 */
[----:B------:R-:W-:Y:S01]  /*2fb0*/  IMAD.MOV.U32 R35, RZ, RZ, RZ ;  /* 0x000000ffff237224 */ /* 0x000fe200078e00ff */
[----:B------:R-:W-:Y:S02]  /*2fc0*/  MOV R38, 0xffffffff ;  /* 0xffffffff00267802 */ /* 0x000fe40000000f00 */
[----:B------:R-:W-:Y:S02]  /*2fd0*/  P2R R41, PR, RZ, 0x4 ;  /* 0x00000004ff297803 */ /* 0x000fe40000000000 */
[----:B------:R-:W-:-:S13]  /*2fe0*/  ISETP.GE.AND P2, PT, R40, 0x1, PT ;  /* 0x000000012800780c */ /* 0x000fda0003f46270 */
[----:B------:R-:W-:Y:S05]  /*2ff0*/  WARPSYNC.COLLECTIVE R38, `(.L_x_1176) ;  /* 0x0000000026087348 */ /* 0x000fea0003c00000 */
[----:B------:R0:W1:Y:S02]  /*3000*/  SHFL.UP P0, R43, R34, R33, R35 ;  /* 0x04000021222b7389 */ /* 0x0000640000000023 */
[----:B01----:R-:W-:Y:S01]  /*3010*/  ENDCOLLECTIVE ;  /* 0x000000000000791b */ /* 0x003fe20003800000 */
.L_x_1176:
[----:B------:R-:W-:Y:S02]  /*3020*/  P2R R42, PR, RZ, 0x2 ;  /* 0x00000002ff2a7803 */ /* 0x000fe40000000000 */
[----:B------:R-:W-:Y:S01]  /*3030*/  ISETP.NE.AND P1, PT, R30, RZ, PT ;  /* 0x000000ff1e00720c */ /* 0x000fe20003f25270 */
[----:B------:R-:W-:Y:S01]  /*3040*/  IMAD.MOV.U32 R34, RZ, RZ, R28 ;  /* 0x000000ffff227224 */ /* 0x000fe200078e001c */
[----:B------:R-:W-:-:S11]  /*3050*/  MOV R37, R43 ;  /* 0x0000002b00257202 */ /* 0x000fd60000000f00 */
[----:B------:R-:W-:Y:S05]  /*3060*/  WARPSYNC.COLLECTIVE R38, `(.L_x_1177) ;  /* 0x0000000026087348 */ /* 0x000fea0003c00000 */
[----:B------:R0:W1:Y:S02]  /*3070*/  SHFL.UP P0, R43, R34, R33, R35 ;  /* 0x04000021222b7389 */ /* 0x0000640000000023 */
[----:B01----:R-:W-:Y:S01]  /*3080*/  ENDCOLLECTIVE ;  /* 0x000000000000791b */ /* 0x003fe20003800000 */
.L_x_1177:
[----:B------:R-:W-:Y:S02]  /*3090*/  @P2 IADD3 R30, R30, R37, RZ ;  /* 0x000000251e1e2210 */ /* 0x000fe40007ffe0ff */
[----:B------:R-:W-:Y:S01]  /*30a0*/  MOV R34, R32 ;  /* 0x0000002000227202 */ /* 0x000fe20000000f00 */
[----:B------:R-:W-:-:S05]  /*30b0*/  FADD.FTZ R43, R28, R43 ;  /* 0x0000002b1c2b7221 */ /* 0x000fca0000010000 */
[----:B------:R-:W-:-:S07]  /*30c0*/  @P2 FSEL R28, R43, R28, !P1 ;  /* 0x0000001c2b1c2208 */ /* 0x000fce0004800000 */
[----:B------:R-:W-:Y:S05]  /*30d0*/  WARPSYNC.COLLECTIVE R38, `(.L_x_1178) ;  /* 0x0000000026087348 */ /* 0x000fea0003c00000 */
[----:B------:R0:W1:Y:S02]  /*30e0*/  SHFL.UP P0, R43, R34, R33, R35 ;  /* 0x04000021222b7389 */ /* 0x0000640000000023 */
[----:B01----:R-:W-:Y:S01]  /*30f0*/  ENDCOLLECTIVE ;  /* 0x000000000000791b */ /* 0x003fe20003800000 */
.L_x_1178:
[----:B------:R-:W-:Y:S01]  /*3100*/  HFMA2.MMA R33, -RZ, RZ, 0, 1.1920928955078125e-07 ;  /* 0x00000002ff217435 */ /* 0x000fe200000001ff */
[----:B------:R-:W-:Y:S02]  /*3110*/  IMAD.MOV.U32 R34, RZ, RZ, R30 ;  /* 0x000000ffff227224 */ /* 0x000fe400078e001e */
[----:B------:R-:W-:-:S05]  /*3120*/  FADD.FTZ R43, R32, R43 ;  /* 0x0000002b202b7221 */ /* 0x000fca0000010000 */
[----:B------:R-:W-:-:S07]  /*3130*/  @P2 FSEL R32, R43, R32, !P1 ;  /* 0x000000202b202208 */ /* 0x000fce0004800000 */
[----:B------:R-:W-:Y:S05]  /*3140*/  WARPSYNC.COLLECTIVE R38, `(.L_x_1179) ;  /* 0x0000000026087348 */ /* 0x000fea0003c00000 */
[----:B------:R0:W1:Y:S02]  /*3150*/  SHFL.UP P0, R43, R34, R33, R35 ;  /* 0x04000021222b7389 */ /* 0x0000640000000023 */
[----:B01----:R-:W-:Y:S01]  /*3160*/  ENDCOLLECTIVE ;  /* 0x000000000000791b */ /* 0x003fe20003800000 */
.L_x_1179:
[----:B------:R-:W-:Y:S02]  /*3170*/  ISETP.GE.AND P1, PT, R40, 0x2, PT ;  /* 0x000000022800780c */ /* 0x000fe40003f26270 */
[----:B------:R-:W-:Y:S01]  /*3180*/  ISETP.NE.AND P2, PT, R30, RZ, PT ;  /* 0x000000ff1e00720c */ /* 0x000fe20003f45270 */
[----:B------:R-:W-:Y:S01]  /*3190*/  IMAD.MOV.U32 R34, RZ, RZ, R28 ;  /* 0x000000ffff227224 */ /* 0x000fe200078e001c */
[----:B------:R-:W-:-:S11]  /*31a0*/  MOV R37, R43 ;  /* 0x0000002b00257202 */ /* 0x000fd60000000f00 */
[----:B------:R-:W-:Y:S05]  /*31b0*/  WARPSYNC.COLLECTIVE R38, `(.L_x_1180) ;  /* 0x0000000026087348 */ /* 0x000fea0003c00000 */
[----:B------:R0:W1:Y:S02]  /*31c0*/  SHFL.UP P0, R43, R34, R33, R35 ;  /* 0x04000021222b7389 */ /* 0x0000640000000023 */
[----:B01----:R-:W-:Y:S01]  /*31d0*/  ENDCOLLECTIVE ;  /* 0x000000000000791b */ /* 0x003fe20003800000 */
.L_x_1180:
[----:B------:R-:W-:Y:S02]  /*31e0*/  @P1 IADD3 R30, R30, R37, RZ ;  /* 0x000000251e1e1210 */ /* 0x000fe40007ffe0ff */
[----:B------:R-:W-:Y:S01]  /*31f0*/  MOV R34, R32 ;  /* 0x0000002000227202 */ /* 0x000fe20000000f00 */
[----:B------:R-:W-:-:S05]  /*3200*/  FADD.FTZ R43, R28, R43 ;  /* 0x0000002b1c2b7221 */ /* 0x000fca0000010000 */
[----:B------:R-:W-:-:S07]  /*3210*/  @P1 FSEL R28, R43, R28, !P2 ;  /* 0x0000001c2b1c1208 */ /* 0x000fce0005000000 */
[----:B------:R-:W-:Y:S05]  /*3220*/  WARPSYNC.COLLECTIVE R38, `(.L_x_1181) ;  /* 0x0000000026087348 */ /* 0x000fea0003c00000 */
[----:B------:R0:W1:Y:S02]  /*3230*/  SHFL.UP P0, R43, R34, R33, R35 ;  /* 0x04000021222b7389 */ /* 0x0000640000000023 */
[----:B01----:R-:W-:Y:S01]  /*3240*/  ENDCOLLECTIVE ;  /* 0x000000000000791b */ /* 0x003fe20003800000 */
.L_x_1181:
[----:B------:R-:W-:Y:S01]  /*3250*/  HFMA2.MMA R33, -RZ, RZ, 0, 2.384185791015625e-07 ;  /* 0x00000004ff217435 */ /* 0x000fe200000001ff */
[----:B------:R-:W-:Y:S02]  /*3260*/  IMAD.MOV.U32 R34, RZ, RZ, R30 ;  /* 0x000000ffff227224 */ /* 0x000fe400078e001e */
[----:B------:R-:W-:-:S05]  /*3270*/  FADD.FTZ R43, R32, R43 ;  /* 0x0000002b202b7221 */ /* 0x000fca0000010000 */
[----:B------:R-:W-:-:S07]  /*3280*/  @P1 FSEL R32, R43, R32, !P2 ;  /* 0x000000202b201208 */ /* 0x000fce0005000000 */
[----:B------:R-:W-:Y:S05]  /*3290*/  WARPSYNC.COLLECTIVE R38, `(.L_x_1182) ;  /* 0x0000000026087348 */ /* 0x000fea0003c00000 */
[----:B------:R0:W1:Y:S02]  /*32a0*/  SHFL.UP P0, R43, R34, R33, R35 ;  /* 0x04000021222b7389 */ /* 0x0000640000000023 */
[----:B01----:R-:W-:Y:S01]  /*32b0*/  ENDCOLLECTIVE ;  /* 0x000000000000791b */ /* 0x003fe20003800000 */
.L_x_1182:
[----:B------:R-:W-:Y:S02]  /*32c0*/  ISETP.GE.AND P1, PT, R40, 0x4, PT ;  /* 0x000000042800780c */ /* 0x000fe40003f26270 */
[----:B------:R-:W-:Y:S01]  /*32d0*/  ISETP.NE.AND P2, PT, R30, RZ, PT ;  /* 0x000000ff1e00720c */ /* 0x000fe20003f45270 */
[----:B------:R-:W-:Y:S01]  /*32e0*/  IMAD.MOV.U32 R34, RZ, RZ, R28 ;  /* 0x000000ffff227224 */ /* 0x000fe200078e001c */
[----:B------:R-:W-:-:S11]  /*32f0*/  MOV R37, R43 ;  /* 0x0000002b00257202 */ /* 0x000fd60000000f00 */
[----:B------:R-:W-:Y:S05]  /*3300*/  WARPSYNC.COLLECTIVE R38, `(.L_x_1183) ;  /* 0x0000000026087348 */ /* 0x000fea0003c00000 */
[----:B------:R0:W1:Y:S02]  /*3310*/  SHFL.UP P0, R43, R34, R33, R35 ;  /* 0x04000021222b7389 */ /* 0x0000640000000023 */
[----:B01----:R-:W-:Y:S01]  /*3320*/  ENDCOLLECTIVE ;  /* 0x000000000000791b */ /* 0x003fe20003800000 */
.L_x_1183:
[----:B------:R-:W-:Y:S02]  /*3330*/  @P1 IADD3 R30, R30, R37, RZ ;  /* 0x000000251e1e1210 */ /* 0x000fe40007ffe0ff */
[----:B------:R-:W-:Y:S01]  /*3340*/  MOV R34, R32 ;  /* 0x0000002000227202 */ /* 0x000fe20000000f00 */
[----:B------:R-:W-:-:S05]  /*3350*/  FADD.FTZ R43, R28, R43 ;  /* 0x0000002b1c2b7221 */ /* 0x000fca0000010000 */
[----:B------:R-:W-:-:S07]  /*3360*/  @P1 FSEL R28, R43, R28, !P2 ;  /* 0x0000001c2b1c1208 */ /* 0x000fce0005000000 */
[----:B------:R-:W-:Y:S05]  /*3370*/  WARPSYNC.COLLECTIVE R38, `(.L_x_1184) ;  /* 0x0000000026087348 */ /* 0x000fea0003c00000 */
[----:B------:R0:W1:Y:S02]  /*3380*/  SHFL.UP P0, R43, R34, R33, R35 ;  /* 0x04000021222b7389 */ /* 0x0000640000000023 */
[----:B01----:R-:W-:Y:S01]  /*3390*/  ENDCOLLECTIVE ;  /* 0x000000000000791b */ /* 0x003fe20003800000 */
.L_x_1184:
[----:B------:R-:W-:Y:S01]  /*33a0*/  HFMA2.MMA R33, -RZ, RZ, 0, 4.76837158203125e-07 ;  /* 0x00000008ff217435 */ /* 0x000fe200000001ff */
[----:B------:R-:W-:Y:S02]  /*33b0*/  IMAD.MOV.U32 R34, RZ, RZ, R30 ;  /* 0x000000ffff227224 */ /* 0x000fe400078e001e */
[----:B------:R-:W-:-:S05]  /*33c0*/  FADD.FTZ R43, R32, R43 ;  /* 0x0000002b202b7221 */ /* 0x000fca0000010000 */
[----:B------:R-:W-:-:S07]  /*33d0*/  @P1 FSEL R32, R43, R32, !P2 ;  /* 0x000000202b201208 */ /* 0x000fce0005000000 */
[----:B------:R-:W-:Y:S05]  /*33e0*/  WARPSYNC.COLLECTIVE R38, `(.L_x_1185) ;  /* 0x0000000026087348 */ /* 0x000fea0003c00000 */
[----:B------:R0:W1:Y:S02]  /*33f0*/  SHFL.UP P0, R43, R34, R33, R35 ;  /* 0x04000021222b7389 */ /* 0x0000640000000023 */
[----:B01----:R-:W-:Y:S01]  /*3400*/  ENDCOLLECTIVE ;  /* 0x000000000000791b */ /* 0x003fe20003800000 */
.L_x_1185:
[----:B------:R-:W-:Y:S02]  /*3410*/  ISETP.GE.AND P1, PT, R40, 0x8, PT ;  /* 0x000000082800780c */ /* 0x000fe40003f26270 */
[----:B------:R-:W-:Y:S01]  /*3420*/  ISETP.NE.AND P2, PT, R30, RZ, PT ;  /* 0x000000ff1e00720c */ /* 0x000fe20003f45270 */
[----:B------:R-:W-:Y:S01]  /*3430*/  IMAD.MOV.U32 R34, RZ, RZ, R28 ;  /* 0x000000ffff227224 */ /* 0x000fe200078e001c */
[----:B------:R-:W-:-:S11]  /*3440*/  MOV R37, R43 ;  /* 0x0000002b00257202 */ /* 0x000fd60000000f00 */
[----:B------:R-:W-:Y:S05]  /*3450*/  WARPSYNC.COLLECTIVE R38, `(.L_x_1186) ;  /* 0x0000000026087348 */ /* 0x000fea0003c00000 */
[----:B------:R0:W1:Y:S02]  /*3460*/  SHFL.UP P0, R43, R34, R33, R35 ;  /* 0x04000021222b7389 */ /* 0x0000640000000023 */
[----:B01----:R-:W-:Y:S01]  /*3470*/  ENDCOLLECTIVE ;  /* 0x000000000000791b */ /* 0x003fe20003800000 */
.L_x_1186:
[----:B------:R-:W-:Y:S02]  /*3480*/  @P1 IADD3 R30, R30, R37, RZ ;  /* 0x000000251e1e1210 */ /* 0x000fe40007ffe0ff */
[----:B------:R-:W-:Y:S01]  /*3490*/  MOV R34, R32 ;  /* 0x0000002000227202 */ /* 0x000fe20000000f00 */
[----:B------:R-:W-:-:S05]  /*34a0*/  FADD.FTZ R43, R28, R43 ;  /* 0x0000002b1c2b7221 */ /* 0x000fca0000010000 */
[----:B------:R-:W-:-:S07]  /*34b0*/  @P1 FSEL R28, R43, R28, !P2 ;  /* 0x0000001c2b1c1208 */ /* 0x000fce0005000000 */
[----:B------:R-:W-:Y:S05]  /*34c0*/  WARPSYNC.COLLECTIVE R38, `(.L_x_1187) ;  /* 0x0000000026087348 */ /* 0x000fea0003c00000 */
[----:B------:R0:W1:Y:S02]  /*34d0*/  SHFL.UP P0, R43, R34, R33, R35 ;  /* 0x04000021222b7389 */ /* 0x0000640000000023 */
[----:B01----:R-:W-:Y:S01]  /*34e0*/  ENDCOLLECTIVE ;  /* 0x000000000000791b */ /* 0x003fe20003800000 */
.L_x_1187:
[----:B------:R-:W-:Y:S01]  /*34f0*/  HFMA2.MMA R33, -RZ, RZ, 0, 9.5367431640625e-07 ;  /* 0x00000010ff217435 */ /* 0x000fe200000001ff */
[----:B------:R-:W-:Y:S02]  /*3500*/  IMAD.MOV.U32 R34, RZ, RZ, R30 ;  /* 0x000000ffff227224 */ /* 0x000fe400078e001e */
[----:B------:R-:W-:-:S05]  /*3510*/  FADD.FTZ R43, R32, R43 ;  /* 0x0000002b202b7221 */ /* 0x000fca0000010000 */
[----:B------:R-:W-:-:S07]  /*3520*/  @P1 FSEL R32, R43, R32, !P2 ;  /* 0x000000202b201208 */ /* 0x000fce0005000000 */
[----:B------:R-:W-:Y:S05]  /*3530*/  WARPSYNC.COLLECTIVE R38, `(.L_x_1188) ;  /* 0x0000000026087348 */ /* 0x000fea0003c00000 */
[----:B------:R0:W1:Y:S02]  /*3540*/  SHFL.UP P0, R43, R34, R33, R35 ;  /* 0x04000021222b7389 */ /* 0x0000640000000023 */
[----:B01----:R-:W-:Y:S01]  /*3550*/  ENDCOLLECTIVE ;  /* 0x000000000000791b */ /* 0x003fe20003800000 */
.L_x_1188:
        /* <DEDUP_REMOVED lines=9> */
.L_x_1189:
[----:B------:R-:W-:Y:S01]  /*35f0*/  IMAD.MOV.U32 R34, RZ, RZ, R32 ;  /* 0x000000ffff227224 */ /* 0x000fe200078e0020 */
[----:B------:R-:W-:-:S07]  /*3600*/  MOV R37, R43 ;  /* 0x0000002b00257202 */ /* 0x000fce0000000f00 */
[----:B------:R-:W-:Y:S05]  /*3610*/  WARPSYNC.COLLECTIVE R38, `(.L_x_1190) ;  /* 0x0000000026087348 */ /* 0x000fea0003c00000 */
[----:B------:R0:W1:Y:S02]  /*3620*/  SHFL.UP P0, R43, R34, R33, R35 ;  /* 0x04000021222b7389 */ /* 0x0000640000000023 */
[----:B01----:R-:W-:Y:S01]  /*3630*/  ENDCOLLECTIVE ;  /* 0x000000000000791b */ /* 0x003fe20003800000 */
.L_x_1190:
        /* <DEDUP_REMOVED lines=11> */
.L_x_1191:
[----:B------:R-:W-:Y:S02]  /*36f0*/  ISETP.NE.AND P1, PT, R42, RZ, PT ;  /* 0x000000ff2a00720c */ /* 0x000fe40003f25270 */
[----:B------:R-:W-:Y:S02]  /*3700*/  MOV R34, R28 ;  /* 0x0000001c00227202 */ /* 0x000fe40000000f00 */
[----:B------:R-:W-:-:S09]  /*3710*/  MOV R37, R43 ;  /* 0x0000002b00257202 */ /* 0x000fd20000000f00 */
[----:B------:R-:W-:Y:S05]  /*3720*/  WARPSYNC.COLLECTIVE R38, `(.L_x_1192) ;  /* 0x0000000026087348 */ /* 0x000fea0003c00000 */
[----:B------:R0:W1:Y:S02]  /*3730*/  SHFL.UP P0, R43, R34, R33, R35 ;  /* 0x04000021222b7389 */ /* 0x0000640000000023 */
[----:B01----:R-:W-:Y:S01]  /*3740*/  ENDCOLLECTIVE ;  /* 0x000000000000791b */ /* 0x003fe20003800000 */
.L_x_1192:
[----:B------:R-:W-:Y:S01]  /*3750*/  MOV R34, R32 ;  /* 0x0000002000227202 */ /* 0x000fe20000000f00 */
[----:B------:R-:W-:-:S07]  /*3760*/  IMAD.MOV.U32 R40, RZ, RZ, R43 ;  /* 0x000000ffff287224 */ /* 0x000fce00078e002b */
[----:B------:R-:W-:Y:S05]  /*3770*/  WARPSYNC.COLLECTIVE R38, `(.L_x_1193) ;  /* 0x0000000026087348 */ /* 0x000fea0003c00000 */
[----:B------:R0:W1:Y:S02]  /*3780*/  SHFL.UP P0, R43, R34, R33, R35 ;  /* 0x04000021222b7389 */ /* 0x0000640000000023 */
[----:B01----:R-:W-:Y:S01]  /*3790*/  ENDCOLLECTIVE ;  /* 0x000000000000791b */ /* 0x003fe20003800000 */
.L_x_1193:
[----:B------:R-:W-:Y:S01]  /*37a0*/  MOV R41, R43 ;  /* 0x0000002b00297202 */ /* 0x000fe20000000f00 */
[----:B------:R-:W-:Y:S06]  /*37b0*/  BRA `(.L_x_1194) ;  /* 0xffffffec00dc7947 */ /* 0x000fec000383ffff */
.L_x_1195:
        /* <DEDUP_REMOVED lines=12> */
.L_x_4476:


//--------------------- .text._Z30group_norm_nhwc_bwd_sum_kernelI11Fp32IOFp32WLi120EEv26Group_norm_nhwc_bwd_params --------------------------
	.section	.text._Z30group_norm_nhwc_bwd_sum_kernelI11Fp32IOFp32WLi120EEv26Group_norm_nhwc_bwd_params,"ax",@progbits
	.align	128
        .global         _Z30group_norm_nhwc_bwd_sum_kernelI11Fp32IOFp32WLi120EEv26Group_norm_nhwc_bwd_params
        .type           _Z30group_norm_nhwc_bwd_sum_kernelI11Fp32IOFp32WLi120EEv26Group_norm_nhwc_bwd_params,@function
        .size           _Z30group_norm_nhwc_bwd_sum_kernelI11Fp32IOFp32WLi120EEv26Group_norm_nhwc_bwd_params,(.L_x_4477 - _Z30group_norm_nhwc_bwd_sum_kernelI11Fp32IOFp32WLi120EEv26Group_norm_nhwc_bwd_params)
        .other          _Z30group_norm_nhwc_bwd_sum_kernelI11Fp32IOFp32WLi120EEv26Group_norm_nhwc_bwd_params,@"STO_CUDA_ENTRY STV_DEFAULT"
_Z30group_norm_nhwc_bwd_sum_kernelI11Fp32IOFp32WLi120EEv26Group_norm_nhwc_bwd_params:
.text._Z30group_norm_nhwc_bwd_sum_kernelI11Fp32IOFp32WLi120EEv26Group_norm_nhwc_bwd_params:
        /* <DEDUP_REMOVED lines=69> */
.L_x_1197:
[----:B------:R-:W-:Y:S05]  /*0450*/  BSYNC B0 ;  /* 0x0000000000007941 */ /* 0x000fea0003800000 */
.L_x_1196:
        /* <DEDUP_REMOVED lines=104> */
.L_x_1200:
[----:B------:R-:W-:Y:S05]  /*0ae0*/  @!P2 BRA `(.L_x_1198) ;  /* 0x0000001000e4a947 */ /* 0x000fea0003800000 */
[----:B------:R-:W-:-:S04]  /*0af0*/  IADD3 R9, R14, 0x1, RZ ;  /* 0x000000010e097810 */ /* 0x000fc80007ffe0ff */
[----:B------:R-:W-:-:S07]  /*0b00*/  SHF.R.S32.HI R6, RZ, 0x1f, R9 ;  /* 0x0000001fff067819 */ /* 0x000fce0000011409 */
.L_x_1201:
        /* <DEDUP_REMOVED lines=110> */
.L_x_1199:
        /* <DEDUP_REMOVED lines=13> */
.L_x_1203:
        /* <DEDUP_REMOVED lines=39> */
.L_x_1202:
[----:B------:R-:W-:-:S13]  /*1530*/  ISETP.GE.U32.AND P0, PT, R23, 0x3, PT ;  /* 0x000000031700780c */ /* 0x000fda0003f06070 */
[----:B------:R-:W-:Y:S05]  /*1540*/  @!P0 BRA `(.L_x_1198) ;  /* 0x00000008004c8947 */ /* 0x000fea0003800000 */
[----:B------:R-:W-:Y:S01]  /*1550*/  ULDC.64 UR8, c[0x0][0x288] ;  /* 0x0000a20000087ab9 */ /* 0x000fe20000000a00 */
[----:B------:R-:W-:Y:S02]  /*1560*/  SHF.R.S32.HI R6, RZ, 0x1f, R14 ;  /* 0x0000001fff067819 */ /* 0x000fe4000001140e */
[----:B------:R-:W-:Y:S02]  /*1570*/  ISETP.GE.U32.AND P0, PT, R20, UR8, PT ;  /* 0x0000000814007c0c */ /* 0x000fe4000bf06070 */
[----:B------:R-:W-:Y:S02]  /*1580*/  MOV R9, R14 ;  /* 0x0000000e00097202 */ /* 0x000fe40000000f00 */
[----:B------:R-:W-:-:S13]  /*1590*/  ISETP.GE.AND.EX P0, PT, R21, UR9, PT, P0 ;  /* 0x0000000915007c0c */ /* 0x000fda000bf06300 */
.L_x_1204:
        /* <DEDUP_REMOVED lines=24> */
[----:B----4-:R-:W-:-:S02]  /*1720*/  @!P0 IMAD R24, R25, R18, RZ ;  /* 0x0000001219188224 */ /* 0x010fc400078e02ff */
[----:B------:R-:W-:Y:S02]  /*1730*/  @!P0 IMAD.MOV.U32 R25, RZ, RZ, R33 ;  /* 0x000000ffff198224 */ /* 0x000fe400078e0021 */
[----:B------:R-:W-:Y:S01]  /*1740*/  @!P0 IMAD R31, R27, R19, R24 ;  /* 0x000000131b1f8224 */ /* 0x000fe200078e0218 */
[----:B------:R-:W-:-:S05]  /*1750*/  @!P0 MOV R24, R34 ;  /* 0x0000002200188202 */ /* 0x000fca0000000f00 */
[----:B------:R-:W-:Y:S01]  /*1760*/  @!P0 IMAD.WIDE.U32 R24, R27, R18, R24 ;  /* 0x000000121b188225 */ /* 0x000fe200078e0018 */
[----:B------:R-:W-:-:S04]  /*1770*/  CS2R R18, SRZ ;  /* 0x0000000000127805 */ /* 0x000fc8000001ff00 */
[----:B------:R-:W-:Y:S02]  /*1780*/  @!P0 IADD3 R27, R25, R31, RZ ;  /* 0x0000001f191b8210 */ /* 0x000fe40007ffe0ff */
[C---:B------:R-:W-:Y:S02]  /*1790*/  @!P0 SHF.L.U32 R25, R24.reuse, 0x2, RZ ;  /* 0x0000000218198819 */ /* 0x040fe400000006ff */
[----:B------:R-:W-:Y:S02]  /*17a0*/  @!P0 SHF.L.U64.HI R36, R24, 0x2, R27 ;  /* 0x0000000218248819 */ /* 0x000fe4000001021b */
[C---:B---3--:R-:W-:Y:S02]  /*17b0*/  @!P0 IADD3 R26, P1, R25.reuse, R22, RZ ;  /* 0x00000016191a8210 */ /* 0x048fe40007f3e0ff */
[----:B0-----:R-:W-:Y:S02]  /*17c0*/  @!P0 IADD3 R24, P2, R25, R20, RZ ;  /* 0x0000001419188210 */ /* 0x001fe40007f5e0ff */
[----:B------:R-:W-:-:S02]  /*17d0*/  @!P0 IADD3.X R27, R36, R23, RZ, P1, !PT ;  /* 0x00000017241b8210 */ /* 0x000fc40000ffe4ff */
[----:B------:R-:W0:Y:S01]  /*17e0*/  @!P0 LDC.64 R22, c[0x0][0x288] ;  /* 0x0000a200ff168b82 */ /* 0x000e220000000a00 */
[----:B------:R-:W-:Y:S02]  /*17f0*/  @!P0 IADD3.X R25, R36, R21, RZ, P2, !PT ;  /* 0x0000001524198210 */ /* 0x000fe400017fe4ff */
[----:B------:R-:W-:Y:S02]  /*1800*/  CS2R R20, SRZ ;  /* 0x0000000000147805 */ /* 0x000fe4000001ff00 */
[----:B------:R-:W-:Y:S01]  /*1810*/  @!P0 IADD3 R31, P1, R9, 0x2, RZ ;  /* 0x00000002091f8810 */ /* 0x000fe20007f3e0ff */
[----:B------:R3:W4:Y:S04]  /*1820*/  @!P0 LDG.E.64 R18, desc[UR6][R26.64] ;  /* 0x000000061a128981 */ /* 0x000728000c1e1b00 */
[----:B------:R1:W4:Y:S01]  /*1830*/  @!P0 LDG.E.64 R20, desc[UR6][R24.64] ;  /* 0x0000000618148981 */ /* 0x000322000c1e1b00 */
[----:B------:R-:W-:Y:S01]  /*1840*/  @!P0 IMAD.X R37, RZ, RZ, R6, P1 ;  /* 0x000000ffff258224 */ /* 0x000fe200008e0606 */
[----:B---3--:R-:W-:-:S02]  /*1850*/  @!P0 MOV R26, R34 ;  /* 0x00000022001a8202 */ /* 0x008fc40000000f00 */
[----:B------:R-:W-:Y:S01]  /*1860*/  @!P0 MOV R27, R33 ;  /* 0x00000021001b8202 */ /* 0x000fe20000000f00 */
        /* <DEDUP_REMOVED lines=31> */
[----:B------:R-:W-:Y:S01]  /*1a60*/  @!P0 MOV R14, R34 ;  /* 0x00000022000e8202 */ /* 0x000fe20000000f00 */
[----:B------:R-:W-:Y:S01]  /*1a70*/  FADD.FTZ R8, R17, R28 ;  /* 0x0000001c11087221 */ /* 0x000fe20000010000 */
[----:B0-----:R-:W-:-:S04]  /*1a80*/  @!P0 IMAD R15, R15, R26, RZ ;  /* 0x0000001a0f0f8224 */ /* 0x001fc800078e02ff */
[----:B------:R-:W-:Y:S01]  /*1a90*/  @!P0 IMAD R27, R16, R27, R15 ;  /* 0x0000001b101b8224 */ /* 0x000fe200078e020f */
[----:B------:R-:W-:-:S03]  /*1aa0*/  @!P0 MOV R15, R33 ;  /* 0x00000021000f8202 */ /* 0x000fc60000000f00 */
[----:B------:R-:W-:-:S03]  /*1ab0*/  @!P0 IMAD.WIDE.U32 R16, R16, R26, R14 ;  /* 0x0000001a10108225 */ /* 0x000fc600078e000e */
[----:B------:R-:W0:Y:S01]  /*1ac0*/  @!P0 LDC.64 R14, c[0x0][0x230] ;  /* 0x00008c00ff0e8b82 */ /* 0x000e220000000a00 */
[----:B------:R-:W-:Y:S01]  /*1ad0*/  @!P0 IMAD.IADD R17, R17, 0x1, R27 ;  /* 0x0000000111118824 */ /* 0x000fe200078e021b */
[----:B------:R-:W-:-:S04]  /*1ae0*/  @!P0 SHF.L.U32 R27, R16, 0x2, RZ ;  /* 0x00000002101b8819 */ /* 0x000fc800000006ff */
        /* <DEDUP_REMOVED lines=27> */
[----:B------:R-:W-:-:S02]  /*1ca0*/  IADD3.X R6, RZ, R6, RZ, P2, !PT ;  /* 0x00000006ff067210 */ /* 0x000fc400017fe4ff */
        /* <DEDUP_REMOVED lines=29> */
.L_x_1198:
        /* <DEDUP_REMOVED lines=18> */
[----:B------:R-:W-:Y:S04]  /*1fa0*/  LDS R16, [R8+0x240] ;  /* 0x0002400008107984 */ /* 0x000fe80000000800 */
[----:B------:R-:W5:Y:S04]  /*1fb0*/  LDS R17, [R8+0x234] ;  /* 0x0002340008117984 */ /* 0x000f680000000800 */
[----:B------:R-:W-:Y:S04]  /*1fc0*/  LDS R18, [R8+0x244] ;  /* 0x0002440008127984 */ /* 0x000fe80000000800 */
[----:B------:R-:W1:Y:S04]  /*1fd0*/  LDS R19, [R8+0x238] ;  /* 0x0002380008137984 */ /* 0x000e680000000800 */
[----:B------:R-:W1:Y:S01]  /*1fe0*/  LDS R21, [R8+0x230] ;  /* 0x0002300008157984 */ /* 0x000e620000000800 */
[----:B0-----:R-:W-:-:S03]  /*1ff0*/  IMAD.WIDE.U32 R6, R25, -0x77777777, RZ ;  /* 0x8888888919067825 */ /* 0x001fc600078e00ff */
[----:B------:R-:W0:Y:S02]  /*2000*/  LDS R23, [R8+0x24c] ;  /* 0x00024c0008177984 */ /* 0x000e240000000800 */
[----:B------:R-:W-:Y:S02]  /*2010*/  SHF.R.U32.HI R6, RZ, 0x4, R7 ;  /* 0x00000004ff067819 */ /* 0x000fe40000011607 */
[----:B------:R-:W0:Y:S03]  /*2020*/  LDS R22, [R8+0x250] ;  /* 0x0002500008167984 */ /* 0x000e260000000800 */
[----:B------:R-:W-:Y:S01]  /*2030*/  IMAD R6, R6, -0x1e, R25 ;  /* 0xffffffe206067824 */ /* 0x000fe200078e0219 */
[----:B------:R-:W0:Y:S01]  /*2040*/  LDS R14, [R8+0x258] ;  /* 0x00025800080e7984 */ /* 0x000e220000000800 */
[----:B--2---:R-:W-:-:S03]  /*2050*/  ISETP.NE.AND P0, PT, R12, RZ, PT ;  /* 0x000000ff0c00720c */ /* 0x004fc60003f05270 */
[----:B------:R-:W2:Y:S01]  /*2060*/  LDS R15, [R8+0x25c] ;  /* 0x00025c00080f7984 */ /* 0x000ea20000000800 */
[----:B---3--:R-:W-:Y:S02]  /*2070*/  ISETP.NE.AND P1, PT, R20, RZ, PT ;  /* 0x000000ff1400720c */ /* 0x008fe40003f25270 */
[----:B----4-:R-:W-:-:S07]  /*2080*/  ISETP.NE.AND P2, PT, R24, RZ, PT ;  /* 0x000000ff1800720c */ /* 0x010fce0003f45270 */
[----:B-----5:R-:W-:Y:S01]  /*2090*/  @!P0 FADD.FTZ R16, R16, R17 ;  /* 0x0000001110108221 */ /* 0x020fe20000010000 */
[----:B-1----:R-:W-:Y:S01]  /*20a0*/  @!P0 FADD.FTZ R18, R18, R19 ;  /* 0x0000001312128221 */ /* 0x002fe20000010000 */
[----:B------:R-:W-:Y:S01]  /*20b0*/  IADD3 R21, R20, R12, R21 ;  /* 0x0000000c14157210 */ /* 0x000fe20007ffe015 */
[----:B------:R-:W-:Y:S01]  /*20c0*/  IMAD R12, R6, 0xc, R11 ;  /* 0x0000000c060c7824 */ /* 0x000fe200078e020b */
[----:B------:R-:W-:Y:S01]  /*20d0*/  MOV R11, 0x3fffffff ;  /* 0x3fffffff000b7802 */ /* 0x000fe20000000f00 */
[----:B0-----:R-:W-:Y:S02]  /*20e0*/  @!P1 FADD.FTZ R23, R16, R23 ;  /* 0x0000001710179221 */ /* 0x001fe40000010000 */
[----:B------:R-:W-:Y:S01]  /*20f0*/  IMAD.IADD R7, R21, 0x1, R24 ;  /* 0x0000000115077824 */ /* 0x000fe200078e0218 */
[----:B------:R-:W-:Y:S01]  /*2100*/  R2UR UR4, R11 ;  /* 0x000000000b0472ca */ /* 0x000fe200000e0000 */
[----:B------:R-:W-:-:S03]  /*2110*/  @!P1 FADD.FTZ R22, R18, R22 ;  /* 0x0000001612169221 */ /* 0x000fc60000010000 */
[----:B------:R0:W-:Y:S01]  /*2120*/  STS [R12+0xc0], R7 ;  /* 0x0000c0070c007388 */ /* 0x0001e20000000800 */
[----:B------:R-:W-:Y:S01]  /*2130*/  @!P2 FADD.FTZ R14, R23, R14 ;  /* 0x0000000e170ea221 */ /* 0x000fe20000010000 */
[----:B--2---:R-:W-:-:S04]  /*2140*/  @!P2 FADD.FTZ R15, R22, R15 ;  /* 0x0000000f160fa221 */ /* 0x004fc80000010000 */
[----:B------:R0:W-:Y:S04]  /*2150*/  STS [R12+0xc4], R14 ;  /* 0x0000c40e0c007388 */ /* 0x0001e80000000800 */
[----:B------:R0:W-:Y:S01]  /*2160*/  STS [R12+0xc8], R15 ;  /* 0x0000c80f0c007388 */ /* 0x0001e20000000800 */
[----:B------:R-:W-:Y:S05]  /*2170*/  BRA.DIV UR4, `(.L_x_1206) ;  /* 0x0000000e043c7947 */ /* 0x000fea000b800000 */
[----:B------:R-:W-:Y:S01]  /*2180*/  NOP ;  /* 0x0000000000007918 */ /* 0x000fe20000000000 */
.L_x_1222:
[----:B------:R-:W-:Y:S01]  /*2190*/  ISETP.NE.AND P0, PT, R6, RZ, PT ;  /* 0x000000ff0600720c */ /* 0x000fe20003f05270 */
[----:B------:R-:W-:-:S12]  /*21a0*/  BSSY B0, `(.L_x_1207) ;  /* 0x000000b000007945 */ /* 0x000fd80003800000 */
[----:B------:R-:W-:Y:S05]  /*21b0*/  @!P0 BRA `(.L_x_1208) ;  /* 0x0000000000248947 */ /* 0x000fea0003800000 */
[----:B------:R-:W1:Y:S01]  /*21c0*/  LDS R16, [R12+0xbc] ;  /* 0x0000bc000c107984 */ /* 0x000e620000000800 */
[----:B------:R-:W-:-:S03]  /*21d0*/  ISETP.NE.AND P0, PT, R7, RZ, PT ;  /* 0x000000ff0700720c */ /* 0x000fc60003f05270 */
[----:B------:R-:W2:Y:S04]  /*21e0*/  LDS R17, [R12+0xb8] ;  /* 0x0000b8000c117984 */ /* 0x000ea80000000800 */
[----:B------:R-:W3:Y:S01]  /*21f0*/  LDS R18, [R12+0xb4] ;  /* 0x0000b4000c127984 */ /* 0x000ee20000000800 */
[----:B-1----:R-:W-:Y:S01]  /*2200*/  FADD.FTZ R16, R15, R16 ;  /* 0x000000100f107221 */ /* 0x002fe20000010000 */
[----:B--2---:R-:W-:-:S04]  /*2210*/  FADD.FTZ R17, R14, R17 ;  /* 0x000000110e117221 */ /* 0x004fc80000010000 */
[----:B0-----:R-:W-:Y:S02]  /*2220*/  FSEL R15, R16, R15, !P0 ;  /* 0x0000000f100f7208 */ /* 0x001fe40004000000 */
[----:B---3--:R-:W-:Y:S02]  /*2230*/  IADD3 R7, R7, R18, RZ ;  /* 0x0000001207077210 */ /* 0x008fe40007ffe0ff */
[----:B------:R-:W-:-:S07]  /*2240*/  FSEL R14, R17, R14, !P0 ;  /* 0x0000000e110e7208 */ /* 0x000fce0004000000 */
.L_x_1208:
[----:B------:R-:W-:Y:S05]  /*2250*/  BSYNC B0 ;  /* 0x0000000000007941 */ /* 0x000fea0003800000 */
.L_x_1207:
[----:B------:R-:W-:-:S13]  /*2260*/  R2UR UR4, R11 ;  /* 0x000000000b0472ca */ /* 0x000fda00000e0000 */
[----:B------:R-:W-:Y:S05]  /*2270*/  BRA.DIV UR4, `(.L_x_1209) ;  /* 0x0000000e040c7947 */ /* 0x000fea000b800000 */
[----:B------:R-:W-:Y:S01]  /*2280*/  NOP ;  /* 0x0000000000007918 */ /* 0x000fe20000000000 */
[----:B------:R1:W-:Y:S04]  /*2290*/  STS [R12+0xc0], R7 ;  /* 0x0000c0070c007388 */ /* 0x0003e80000000800 */
[----:B------:R1:W-:Y:S04]  /*22a0*/  STS [R12+0xc4], R14 ;  /* 0x0000c40e0c007388 */ /* 0x0003e80000000800 */
[----:B------:R1:W-:Y:S01]  /*22b0*/  STS [R12+0xc8], R15 ;  /* 0x0000c80f0c007388 */ /* 0x0003e20000000800 */
[----:B------:R-:W-:Y:S01]  /*22c0*/  NOP ;  /* 0x0000000000007918 */ /* 0x000fe20000000000 */
.L_x_1226:
        /* <DEDUP_REMOVED lines=12> */
.L_x_1211:
[----:B------:R-:W-:Y:S05]  /*2390*/  BSYNC B0 ;  /* 0x0000000000007941 */ /* 0x000fea0003800000 */
.L_x_1210:
[----:B------:R-:W-:-:S13]  /*23a0*/  R2UR UR4, R11 ;  /* 0x000000000b0472ca */ /* 0x000fda00000e0000 */
[----:B------:R-:W-:Y:S05]  /*23b0*/  BRA.DIV UR4, `(.L_x_1212) ;  /* 0x0000000a04ec7947 */ /* 0x000fea000b800000 */
[----:B------:R-:W-:Y:S01]  /*23c0*/  NOP ;  /* 0x0000000000007918 */ /* 0x000fe20000000000 */
[----:B------:R2:W-:Y:S04]  /*23d0*/  STS [R12+0xc0], R7 ;  /* 0x0000c0070c007388 */ /* 0x0005e80000000800 */
[----:B------:R2:W-:Y:S04]  /*23e0*/  STS [R12+0xc4], R14 ;  /* 0x0000c40e0c007388 */ /* 0x0005e80000000800 */
[----:B------:R2:W-:Y:S01]  /*23f0*/  STS [R12+0xc8], R15 ;  /* 0x0000c80f0c007388 */ /* 0x0005e20000000800 */
[----:B------:R-:W-:Y:S01]  /*2400*/  NOP ;  /* 0x0000000000007918 */ /* 0x000fe20000000000 */
.L_x_1230:
        /* <DEDUP_REMOVED lines=12> */
.L_x_1214:
[----:B------:R-:W-:Y:S05]  /*24d0*/  BSYNC B0 ;  /* 0x0000000000007941 */ /* 0x000fea0003800000 */
.L_x_1213:
[----:B------:R-:W-:-:S13]  /*24e0*/  R2UR UR4, R11 ;  /* 0x000000000b0472ca */ /* 0x000fda00000e0000 */
[----:B------:R-:W-:Y:S05]  /*24f0*/  BRA.DIV UR4, `(.L_x_1215) ;  /* 0x0000000a04cc7947 */ /* 0x000fea000b800000 */
[----:B------:R-:W-:Y:S01]  /*2500*/  NOP ;  /* 0x0000000000007918 */ /* 0x000fe20000000000 */
[----:B------:R3:W-:Y:S04]  /*2510*/  STS [R12+0xc0], R7 ;  /* 0x0000c0070c007388 */ /* 0x0007e80000000800 */
[----:B------:R3:W-:Y:S04]  /*2520*/  STS [R12+0xc4], R14 ;  /* 0x0000c40e0c007388 */ /* 0x0007e80000000800 */
[----:B------:R3:W-:Y:S01]  /*2530*/  STS [R12+0xc8], R15 ;  /* 0x0000c80f0c007388 */ /* 0x0007e20000000800 */
[----:B------:R-:W-:Y:S01]  /*2540*/  NOP ;  /* 0x0000000000007918 */ /* 0x000fe20000000000 */
.L_x_1234:
        /* <DEDUP_REMOVED lines=12> */
.L_x_1217:
[----:B------:R-:W-:Y:S05]  /*2610*/  BSYNC B0 ;  /* 0x0000000000007941 */ /* 0x000fea0003800000 */
.L_x_1216:
        /* <DEDUP_REMOVED lines=19> */
[----:B------:R-:W-:Y:S02]  /*2750*/  @P0 IMAD.MOV.U32 R15, RZ, RZ, R19 ;  /* 0x000000ffff0f0224 */ /* 0x000fe400078e0013 */
[----:B------:R0:W-:Y:S02]  /*2760*/  STS [R12+0xc0], R7 ;  /* 0x0000c0070c007388 */ /* 0x0001e40000000800 */
[----:B------:R-:W-:-:S05]  /*2770*/  @P0 MOV R14, R18 ;  /* 0x00000012000e0202 */ /* 0x000fca0000000f00 */
[----:B------:R0:W-:Y:S04]  /*2780*/  STS [R12+0xc4], R14 ;  /* 0x0000c40e0c007388 */ /* 0x0001e80000000800 */
[----:B------:R0:W-:Y:S01]  /*2790*/  STS [R12+0xc8], R15 ;  /* 0x0000c80f0c007388 */ /* 0x0001e20000000800 */
[----:B------:R-:W-:Y:S01]  /*27a0*/  NOP ;  /* 0x0000000000007918 */ /* 0x000fe20000000000 */
.L_x_1240:
[----:B------:R-:W1:Y:S01]  /*27b0*/  LDS R23, [R8+0x230] ;  /* 0x0002300008177984 */ /* 0x000e620000000800 */
[----:B------:R-:W-:Y:S02]  /*27c0*/  ISETP.NE.AND P1, PT, R0, RZ, PT ;  /* 0x000000ff0000720c */ /* 0x000fe40003f25270 */
[----:B------:R-:W-:Y:S01]  /*27d0*/  PLOP3.LUT P0, PT, PT, PT, PT, 0x80, 0x0 ;  /* 0x000000000000781c */ /* 0x000fe20003f0f070 */
[----:B0-----:R-:W0:Y:S04]  /*27e0*/  LDS R14, [R8+0x23c] ;  /* 0x00023c00080e7984 */ /* 0x001e280000000800 */
[----:B------:R-:W2:Y:S04]  /*27f0*/  LDS R16, [R8+0x248] ;  /* 0x0002480008107984 */ /* 0x000ea80000000800 */
[----:B------:R-:W3:Y:S04]  /*2800*/  LDS R6, [R12+0xb4] ;  /* 0x0000b4000c067984 */ /* 0x000ee80000000800 */
[----:B------:R-:W-:Y:S04]  /*2810*/  LDS R7, [R12+0xb8] ;  /* 0x0000b8000c077984 */ /* 0x000fe80000000800 */
[----:B------:R-:W4:Y:S04]  /*2820*/  LDS R24, [R8+0x234] ;  /* 0x0002340008187984 */ /* 0x000f280000000800 */
[----:B------:R-:W-:Y:S04]  /*2830*/  LDS R26, [R8+0x238] ;  /* 0x00023800081a7984 */ /* 0x000fe80000000800 */
[----:B------:R-:W5:Y:S04]  /*2840*/  LDS R11, [R12+0xbc] ;  /* 0x0000bc000c0b7984 */ /* 0x000f680000000800 */
[----:B------:R-:W5:Y:S04]  /*2850*/  LDS R20, [R8+0x254] ;  /* 0x0002540008147984 */ /* 0x000f680000000800 */
[----:B------:R-:W5:Y:S04]  /*2860*/  LDS R15, [R8+0x240] ;  /* 0x00024000080f7984 */ /* 0x000f680000000800 */
[----:B------:R-:W5:Y:S01]  /*2870*/  LDS R17, [R8+0x244] ;  /* 0x0002440008117984 */ /* 0x000f620000000800 */
[----:B-1----:R-:W-:-:S03]  /*2880*/  @P1 ISETP.NE.AND P2, PT, R23, RZ, PT ;  /* 0x000000ff1700120c */ /* 0x002fc60003f45270 */
[----:B------:R-:W1:Y:S01]  /*2890*/  LDS R18, [R8+0x24c] ;  /* 0x00024c0008127984 */ /* 0x000e620000000800 */
[----:B------:R-:W-:Y:S02]  /*28a0*/  @P1 PLOP3.LUT P0, PT, P2, PT, PT, 0x80, 0x0 ;  /* 0x000000000000181c */ /* 0x000fe4000170f070 */
[----:B0-----:R-:W-:Y:S01]  /*28b0*/  ISETP.NE.AND P2, PT, R14, RZ, PT ;  /* 0x000000ff0e00720c */ /* 0x001fe20003f45270 */
[----:B------:R-:W0:Y:S01]  /*28c0*/  LDS R19, [R8+0x250] ;  /* 0x0002500008137984 */ /* 0x000e220000000800 */
[----:B--2---:R-:W-:-:S03]  /*28d0*/  ISETP.NE.AND P3, PT, R16, RZ, PT ;  /* 0x000000ff1000720c */ /* 0x004fc60003f65270 */
[----:B------:R-:W2:Y:S01]  /*28e0*/  LDS R21, [R8+0x258] ;  /* 0x0002580008157984 */ /* 0x000ea20000000800 */
[----:B---3--:R-:W-:-:S03]  /*28f0*/  @P1 IADD3 R23, R6, R23, RZ ;  /* 0x0000001706171210 */ /* 0x008fc60007ffe0ff */
[----:B------:R-:W3:Y:S02]  /*2900*/  LDS R22, [R8+0x25c] ;  /* 0x00025c0008167984 */ /* 0x000ee40000000800 */
[----:B----4-:R-:W-:Y:S01]  /*2910*/  @!P0 FADD.FTZ R24, R7, R24 ;  /* 0x0000001807188221 */ /* 0x010fe20000010000 */
[----:B------:R-:W-:Y:S01]  /*2920*/  IADD3 R7, R14, R23, RZ ;  /* 0x000000170e077210 */ /* 0x000fe20007ffe0ff */
[----:B------:R4:W-:Y:S04]  /*2930*/  STS [R8+0x230], R23 ;  /* 0x0002301708007388 */ /* 0x0009e80000000800 */
[----:B------:R4:W-:Y:S01]  /*2940*/  STS [R8+0x23c], R7 ;  /* 0x00023c0708007388 */ /* 0x0009e20000000800 */
[----:B-----5:R-:W-:Y:S01]  /*2950*/  @!P0 FADD.FTZ R26, R11, R26 ;  /* 0x0000001a0b1a8221 */ /* 0x020fe20000010000 */
[----:B------:R-:W-:-:S02]  /*2960*/  IADD3 R11, R16, R7, RZ ;  /* 0x00000007100b7210 */ /* 0x000fc40007ffe0ff */
[----:B------:R4:W-:Y:S01]  /*2970*/  STS [R8+0x234], R24 ;  /* 0x0002341808007388 */ /* 0x0009e20000000800 */
[C---:B------:R-:W-:Y:S02]  /*2980*/  ISETP.NE.AND P0, PT, R20.reuse, RZ, PT ;  /* 0x000000ff1400720c */ /* 0x040fe40003f05270 */
[----:B------:R-:W-:Y:S01]  /*2990*/  IMAD.IADD R25, R20, 0x1, R11 ;  /* 0x0000000114197824 */ /* 0x000fe200078e020b */
[----:B------:R4:W-:Y:S01]  /*29a0*/  STS [R8+0x248], R11 ;  /* 0x0002480b08007388 */ /* 0x0009e20000000800 */
[----:B------:R-:W-:-:S03]  /*29b0*/  @!P2 FADD.FTZ R15, R15, R24 ;  /* 0x000000180f0fa221 */ /* 0x000fc60000010000 */
[----:B------:R4:W-:Y:S01]  /*29c0*/  STS [R8+0x254], R25 ;  /* 0x0002541908007388 */ /* 0x0009e20000000800 */
[----:B------:R-:W-:-:S03]  /*29d0*/  @!P2 FADD.FTZ R17, R17, R26 ;  /* 0x0000001a1111a221 */ /* 0x000fc60000010000 */
[----:B------:R4:W-:Y:S01]  /*29e0*/  STS [R8+0x240], R15 ;  /* 0x0002400f08007388 */ /* 0x0009e20000000800 */
[----:B-1----:R-:W-:-:S03]  /*29f0*/  @!P3 FADD.FTZ R18, R18, R15 ;  /* 0x0000000f1212b221 */ /* 0x002fc60000010000 */
[----:B------:R4:W-:Y:S01]  /*2a00*/  STS [R8+0x238], R26 ;  /* 0x0002381a08007388 */ /* 0x0009e20000000800 */
[----:B0-----:R-:W-:-:S03]  /*2a10*/  @!P3 FADD.FTZ R19, R19, R17 ;  /* 0x000000111313b221 */ /* 0x001fc60000010000 */
[----:B------:R4:W-:Y:S01]  /*2a20*/  STS [R8+0x24c], R18 ;  /* 0x00024c1208007388 */ /* 0x0009e20000000800 */
[----:B--2---:R-:W-:-:S03]  /*2a30*/  @!P0 FADD.FTZ R21, R21, R18 ;  /* 0x0000001215158221 */ /* 0x004fc60000010000 */
[----:B------:R4:W-:Y:S01]  /*2a40*/  STS [R8+0x244], R17 ;  /* 0x0002441108007388 */ /* 0x0009e20000000800 */
[----:B---3--:R-:W-:-:S03]  /*2a50*/  @!P0 FADD.FTZ R22, R22, R19 ;  /* 0x0000001316168221 */ /* 0x008fc60000010000 */
[----:B------:R4:W-:Y:S04]  /*2a60*/  STS [R8+0x258], R21 ;  /* 0x0002581508007388 */ /* 0x0009e80000000800 */
[----:B------:R4:W-:Y:S04]  /*2a70*/  STS [R8+0x250], R19 ;  /* 0x0002501308007388 */ /* 0x0009e80000000800 */
[----:B------:R4:W-:Y:S02]  /*2a80*/  STS [R8+0x25c], R22 ;  /* 0x00025c1608007388 */ /* 0x0009e40000000800 */
.L_x_1205:
[----:B------:R-:W-:Y:S05]  /*2a90*/  WARPSYNC.ALL ;  /* 0x0000000000007948 */ /* 0x000fea0003800000 */
[----:B------:R-:W-:Y:S06]  /*2aa0*/  BAR.SYNC.DEFER_BLOCKING 0x0 ;  /* 0x0000000000007b1d */ /* 0x000fec0000010000 */
[----:B------:R-:W-:-:S02]  /*2ab0*/  ULDC UR4, c[0x0][0x2b4] ;  /* 0x0000ad0000047ab9 */ /* 0x000fc40000000800 */
[----:B----4-:R-:W2:Y:S01]  /*2ac0*/  LDC R15, c[0x0][0x2b0] ;  /* 0x0000ac00ff0f7b82 */ /* 0x010ea20000000800 */
[----:B------:R-:W-:Y:S01]  /*2ad0*/  UIADD3 UR4, UR4, -0x2, URZ ;  /* 0xfffffffe04047890 */ /* 0x000fe2000fffe03f */
[----:B------:R-:W-:Y:S01]  /*2ae0*/  BSSY B0, `(.L_x_1219) ;  /* 0x0000022000007945 */ /* 0x000fe20003800000 */
[----:B------:R-:W-:Y:S01]  /*2af0*/  ULDC UR8, c[0x0][0x2a0] ;  /* 0x0000a80000087ab9 */ /* 0x000fe20000000800 */
[----:B------:R-:W-:-:S03]  /*2b00*/  ULDC.64 UR10, c[0x0][0x288] ;  /* 0x0000a200000a7ab9 */ /* 0x000fc60000000a00 */
[----:B------:R-:W-:Y:S01]  /*2b10*/  ISETP.NE.AND P2, PT, R4, UR4, PT ;  /* 0x0000000404007c0c */ /* 0x000fe2000bf45270 */
[----:B------:R-:W3:-:S12]  /*2b20*/  LDC R11, c[0x0][0x2b8] ;  /* 0x0000ae00ff0b7b82 */ /* 0x000ed80000000800 */
[----:B0-----:R-:W-:Y:S01]  /*2b30*/  @!P2 LDS R7, [R9+0x238] ;  /* 0x000238000907a984 */ /* 0x001fe20000000800 */
[----:B------:R-:W-:-:S03]  /*2b40*/  @!P2 IADD3 R8, R10, 0x950, RZ ;  /* 0x000009500a08a810 */ /* 0x000fc60007ffe0ff */
[----:B------:R-:W0:Y:S01]  /*2b50*/  @!P2 LDS R6, [R9+0x234] ;  /* 0x000234000906a984 */ /* 0x000e220000000800 */
[----:B--2---:R-:W-:-:S05]  /*2b60*/  IMAD R12, R15, UR5, R0 ;  /* 0x000000050f0c7c24 */ /* 0x004fca000f8e0200 */
[----:B------:R-:W-:Y:S01]  /*2b70*/  ISETP.GE.AND P0, PT, R12, UR8, PT ;  /* 0x000000080c007c0c */ /* 0x000fe2000bf06270 */
[----:B---3--:R-:W-:Y:S01]  /*2b80*/  IMAD R14, R11, UR5, R0 ;  /* 0x000000050b0e7c24 */ /* 0x008fe2000f8e0200 */
[----:B------:R-:W-:Y:S02]  /*2b90*/  @!P2 LEA R11, R3, R8, 0x18 ;  /* 0x00000008030ba211 */ /* 0x000fe400078ec0ff */
[----:B------:R-:W-:Y:S02]  /*2ba0*/  ISETP.LT.U32.AND P0, PT, R0, R15, !P0 ;  /* 0x0000000f0000720c */ /* 0x000fe40004701070 */
[----:B------:R-:W-:Y:S02]  /*2bb0*/  @!P2 LEA R11, R2, R11, 0x3 ;  /* 0x0000000b020ba211 */ /* 0x000fe400078e18ff */
[----:B------:R-:W-:Y:S02]  /*2bc0*/  ISETP.GE.U32.AND P1, PT, R14, UR10, PT ;  /* 0x0000000a0e007c0c */ /* 0x000fe4000bf26070 */
[----:B------:R-:W-:-:S04]  /*2bd0*/  SHF.R.S32.HI R4, RZ, 0x1f, R14 ;  /* 0x0000001fff047819 */ /* 0x000fc8000001140e */
[----:B------:R-:W-:Y:S01]  /*2be0*/  ISETP.GE.AND.EX P1, PT, R4, UR11, PT, P1 ;  /* 0x0000000b04007c0c */ /* 0x000fe2000bf26310 */
[----:B0-----:R0:W-:Y:S01]  /*2bf0*/  @!P2 STS.64 [R11], R6 ;  /* 0x000000060b00a388 */ /* 0x0011e20000000a00 */
[----:B------:R-:W-:Y:S06]  /*2c00*/  BAR.SYNC.DEFER_BLOCKING 0x0 ;  /* 0x0000000000007b1d */ /* 0x000fec0000010000 */
[----:B------:R-:W-:Y:S05]  /*2c10*/  @!P0 BRA `(.L_x_1220) ;  /* 0x0000000000388947 */ /* 0x000fea0003800000 */
[----:B------:R-:W-:Y:S01]  /*2c20*/  IADD3 R10, R10, 0x950, RZ ;  /* 0x000009500a0a7810 */ /* 0x000fe20007ffe0ff */
[----:B------:R-:W2:Y:S01]  /*2c30*/  S2R R2, SR_CTAID.Z ;  /* 0x0000000000027919 */ /* 0x000ea20000002700 */
[----:B0-----:R-:W0:Y:S02]  /*2c40*/  LDC.64 R6, c[0x0][0x268] ;  /* 0x00009a00ff067b82 */ /* 0x001e240000000a00 */
[----:B------:R-:W-:-:S04]  /*2c50*/  LEA R3, R3, R10, 0x18 ;  /* 0x0000000a03037211 */ /* 0x000fc800078ec0ff */
[----:B------:R-:W-:-:S05]  /*2c60*/  LEA R0, R0, R3, 0x3 ;  /* 0x0000000300007211 */ /* 0x000fca00078e18ff */
[----:B------:R-:W3:Y:S01]  /*2c70*/  LDS.64 R8, [R0] ;  /* 0x0000000000087984 */ /* 0x000ee20000000a00 */
[----:B--2---:R-:W-:-:S05]  /*2c80*/  SHF.L.U32 R3, R2, 0x1, RZ ;  /* 0x0000000102037819 */ /* 0x004fca00000006ff */
[C---:B------:R-:W-:Y:S02]  /*2c90*/  VIADD R11, R3.reuse, 0x1 ;  /* 0x00000001030b7836 */ /* 0x040fe40000000000 */
[--C-:B------:R-:W-:Y:S02]  /*2ca0*/  IMAD R3, R3, UR8, R12.reuse ;  /* 0x0000000803037c24 */ /* 0x100fe4000f8e020c */
[----:B------:R-:W-:Y:S02]  /*2cb0*/  IMAD R11, R11, UR8, R12 ;  /* 0x000000080b0b7c24 */ /* 0x000fe4000f8e020c */
[----:B0-----:R-:W-:-:S04]  /*2cc0*/  IMAD.WIDE R2, R3, 0x4, R6 ;  /* 0x0000000403027825 */ /* 0x001fc800078e0206 */
[----:B------:R-:W-:Y:S01]  /*2cd0*/  IMAD.WIDE R6, R11, 0x4, R6 ;  /* 0x000000040b067825 */ /* 0x000fe200078e0206 */
[----:B---3--:R2:W-:Y:S04]  /*2ce0*/  REDG.E.ADD.F32.FTZ.RN.STRONG.GPU desc[UR6][R2.64], R8 ;  /* 0x00000008020079a6 */ /* 0x0085e8000c10f386 */
[----:B------:R2:W-:Y:S02]  /*2cf0*/  REDG.E.ADD.F32.FTZ.RN.STRONG.GPU desc[UR6][R6.64], R9 ;  /* 0x00000009060079a6 */ /* 0x0005e4000c10f386 */
.L_x_1220:
[----:B------:R-:W-:Y:S05]  /*2d00*/  BSYNC B0 ;  /* 0x0000000000007941 */ /* 0x000fea0003800000 */
.L_x_1219:
[----:B------:R-:W-:Y:S05]  /*2d10*/  @P1 EXIT ;  /* 0x000000000000194d */ /* 0x000fea0003800000 */
[----:B------:R-:W3:Y:S01]  /*2d20*/  LDC R0, c[0x0][0x270] ;  /* 0x00009c00ff007b82 */ /* 0x000ee20000000800 */
[----:B------:R-:W-:-:S07]  /*2d30*/  ULDC.64 UR4, c[0x0][0x268] ;  /* 0x00009a0000047ab9 */ /* 0x000fce0000000a00 */
[----:B--2---:R-:W2:Y:S01]  /*2d40*/  LDC R9, c[0x0][RZ] ;  /* 0x00000000ff097b82 */ /* 0x004ea20000000800 */
[----:B---3--:R-:W-:-:S05]  /*2d50*/  IMAD R0, R0, UR8, RZ ;  /* 0x0000000800007c24 */ /* 0x008fca000f8e02ff */
[----:B------:R-:W-:-:S04]  /*2d60*/  SHF.L.U32 R3, R0, 0x1, RZ ;  /* 0x0000000100037819 */ /* 0x000fc800000006ff */
[----:B------:R-:W-:-:S04]  /*2d70*/  IADD3 R14, P0, R14, R3, RZ ;  /* 0x000000030e0e7210 */ /* 0x000fc80007f1e0ff */
[----:B------:R-:W-:Y:S02]  /*2d80*/  LEA.HI.X.SX32 R3, R3, R4, 0x1, P0 ;  /* 0x0000000403037211 */ /* 0x000fe400000f0eff */
[----:B0-----:R-:W-:Y:S01]  /*2d90*/  LEA R6, P0, R14, UR4, 0x2 ;  /* 0x000000040e067c11 */ /* 0x001fe2000f8010ff */
        /* <DEDUP_REMOVED lines=13> */
.L_x_1206:
[----:B0-----:R-:W-:Y:S05]  /*2e70*/  WARPSYNC.COLLECTIVE R11, `(.L_x_1221) ;  /* 0x000000000b087348 */ /* 0x001fea0003c00000 */
[----:B------:R-:W-:Y:S01]  /*2e80*/  NOP ;  /* 0x0000000000007918 */ /* 0x000fe20000000000 */
[----:B0-----:R-:W-:Y:S01]  /*2e90*/  ENDCOLLECTIVE ;  /* 0x000000000000791b */ /* 0x001fe20003800000 */
.L_x_1221:
[----:B------:R-:W-:Y:S05]  /*2ea0*/  BRA `(.L_x_1222) ;  /* 0xfffffff000b87947 */ /* 0x000fea000383ffff */
.L_x_1209:
[----:B------:R-:W-:Y:S01]  /*2eb0*/  BSSY B0, `(.L_x_1223) ;  /* 0x0000004000007945 */ /* 0x000fe20003800000 */
[----:B0-----:R-:W-:Y:S05]  /*2ec0*/  WARPSYNC.COLLECTIVE R11, `(.L_x_1224) ;  /* 0x000000000b087348 */ /* 0x001fea0003c00000 */
[----:B------:R-:W-:Y:S01]  /*2ed0*/  NOP ;  /* 0x0000000000007918 */ /* 0x000fe20000000000 */
[----:B0-----:R-:W-:Y:S01]  /*2ee0*/  ENDCOLLECTIVE ;  /* 0x000000000000791b */ /* 0x001fe20003800000 */
.L_x_1224:
[----:B------:R-:W-:Y:S05]  /*2ef0*/  BSYNC B0 ;  /* 0x0000000000007941 */ /* 0x000fea0003800000 */
.L_x_1223:
[----:B------:R0:W-:Y:S04]  /*2f00*/  STS [R12+0xc0], R7 ;  /* 0x0000c0070c007388 */ /* 0x0001e80000000800 */
[----:B------:R0:W-:Y:S04]  /*2f10*/  STS [R12+0xc4], R14 ;  /* 0x0000c40e0c007388 */ /* 0x0001e80000000800 */
[----:B------:R0:W-:Y:S02]  /*2f20*/  STS [R12+0xc8], R15 ;  /* 0x0000c80f0c007388 */ /* 0x0001e40000000800 */
[----:B0-----:R-:W-:Y:S05]  /*2f30*/  WARPSYNC.COLLECTIVE R11, `(.L_x_1225) ;  /* 0x000000000b087348 */ /* 0x001fea0003c00000 */
[----:B------:R-:W-:Y:S01]  /*2f40*/  NOP ;  /* 0x0000000000007918 */ /* 0x000fe20000000000 */
[----:B0-----:R-:W-:Y:S01]  /*2f50*/  ENDCOLLECTIVE ;  /* 0x000000000000791b */ /* 0x001fe20003800000 */
.L_x_1225:
[----:B------:R-:W-:Y:S05]  /*2f60*/  BRA `(.L_x_1226) ;  /* 0xfffffff000d87947 */ /* 0x000fea000383ffff */
.L_x_1212:
[----:B------:R-:W-:Y:S01]  /*2f70*/  BSSY B0, `(.L_x_1227) ;  /* 0x0000004000007945 */ /* 0x000fe20003800000 */
[----:B01----:R-:W-:Y:S05]  /*2f80*/  WARPSYNC.COLLECTIVE R11, `(.L_x_1228) ;  /* 0x000000000b087348 */ /* 0x003fea0003c00000 */
[----:B------:R-:W-:Y:S01]  /*2f90*/  NOP ;  /* 0x0000000000007918 */ /* 0x000fe20000000000 */
[----:B01----:R-:W-:Y:S01]  /*2fa0*/  ENDCOLLECTIVE ;  /* 0x000000000000791b */ /* 0x003fe20003800000 */
.L_x_1228:
[----:B------:R-:W-:Y:S05]  /*2fb0*/  BSYNC B0 ;  /* 0x0000000000007941 */ /* 0x000fea0003800000 */
.L_x_1227:
[----:B------:R0:W-:Y:S04]  /*2fc0*/  STS [R12+0xc0], R7 ;  /* 0x0000c0070c007388 */ /* 0x0001e80000000800 */
[----:B------:R0:W-:Y:S04]  /*2fd0*/  STS [R12+0xc4], R14 ;  /* 0x0000c40e0c007388 */ /* 0x0001e80000000800 */
[----:B------:R0:W-:Y:S02]  /*2fe0*/  STS [R12+0xc8], R15 ;  /* 0x0000c80f0c007388 */ /* 0x0001e40000000800 */
[----:B0-----:R-:W-:Y:S05]  /*2ff0*/  WARPSYNC.COLLECTIVE R11, `(.L_x_1229) ;  /* 0x000000000b087348 */ /* 0x001fea0003c00000 */
[----:B------:R-:W-:Y:S01]  /*3000*/  NOP ;  /* 0x0000000000007918 */ /* 0x000fe20000000000 */
[----:B0-----:R-:W-:Y:S01]  /*3010*/  ENDCOLLECTIVE ;  /* 0x000000000000791b */ /* 0x001fe20003800000 */
.L_x_1229:
[----:B------:R-:W-:Y:S05]  /*3020*/  BRA `(.L_x_1230) ;  /* 0xfffffff000f87947 */ /* 0x000fea000383ffff */
.L_x_1215:
[----:B------:R-:W-:Y:S01]  /*3030*/  BSSY B0, `(.L_x_1231) ;  /* 0x0000004000007945 */ /* 0x000fe20003800000 */
[----:B012---:R-:W-:Y:S05]  /*3040*/  WARPSYNC.COLLECTIVE R11, `(.L_x_1232) ;  /* 0x000000000b087348 */ /* 0x007fea0003c00000 */
[----:B------:R-:W-:Y:S01]  /*3050*/  NOP ;  /* 0x0000000000007918 */ /* 0x000fe20000000000 */
[----:B012---:R-:W-:Y:S01]  /*3060*/  ENDCOLLECTIVE ;  /* 0x000000000000791b */ /* 0x007fe20003800000 */
.L_x_1232:
[----:B------:R-:W-:Y:S05]  /*3070*/  BSYNC B0 ;  /* 0x0000000000007941 */ /* 0x000fea0003800000 */
.L_x_1231:
[----:B------:R0:W-:Y:S04]  /*3080*/  STS [R12+0xc0], R7 ;  /* 0x0000c0070c007388 */ /* 0x0001e80000000800 */
[----:B------:R0:W-:Y:S04]  /*3090*/  STS [R12+0xc4], R14 ;  /* 0x0000c40e0c007388 */ /* 0x0001e80000000800 */
[----:B------:R0:W-:Y:S02]  /*30a0*/  STS [R12+0xc8], R15 ;  /* 0x0000c80f0c007388 */ /* 0x0001e40000000800 */
[----:B0-----:R-:W-:Y:S05]  /*30b0*/  WARPSYNC.COLLECTIVE R11, `(.L_x_1233) ;  /* 0x000000000b087348 */ /* 0x001fea0003c00000 */
[----:B------:R-:W-:Y:S01]  /*30c0*/  NOP ;  /* 0x0000000000007918 */ /* 0x000fe20000000000 */
[----:B0-----:R-:W-:Y:S01]  /*30d0*/  ENDCOLLECTIVE ;  /* 0x000000000000791b */ /* 0x001fe20003800000 */
.L_x_1233:
[----:B------:R-:W-:Y:S05]  /*30e0*/  BRA `(.L_x_1234) ;  /* 0xfffffff400187947 */ /* 0x000fea000383ffff */
.L_x_1218:
[----:B------:R-:W-:Y:S01]  /*30f0*/  BSSY B0, `(.L_x_1235) ;  /* 0x0000005000007945 */ /* 0x000fe20003800000 */
[----:B------:R-:W-:-:S13]  /*3100*/  ISETP.GE.U32.AND P0, PT, R6, 0x10, PT ;  /* 0x000000100600780c */ /* 0x000fda0003f06070 */
[----:B0123--:R-:W-:Y:S05]  /*3110*/  WARPSYNC.COLLECTIVE R11, `(.L_x_1236) ;  /* 0x000000000b087348 */ /* 0x00ffea0003c00000 */
[----:B------:R-:W-:Y:S01]  /*3120*/  NOP ;  /* 0x0000000000007918 */ /* 0x000fe20000000000 */
[----:B0123--:R-:W-:Y:S01]  /*3130*/  ENDCOLLECTIVE ;  /* 0x000000000000791b */ /* 0x00ffe20003800000 */
.L_x_1236:
[----:B------:R-:W-:Y:S05]  /*3140*/  BSYNC B0 ;  /* 0x0000000000007941 */ /* 0x000fea0003800000 */
.L_x_1235:
[----:B------:R0:W-:Y:S01]  /*3150*/  STS [R12+0xc0], R7 ;  /* 0x0000c0070c007388 */ /* 0x0001e20000000800 */
[----:B------:R-:W-:-:S03]  /*3160*/  ISETP.NE.OR P1, PT, R7, RZ, !P0 ;  /* 0x000000ff0700720c */ /* 0x000fc60004725670 */
[----:B------:R0:W-:Y:S04]  /*3170*/  STS [R12+0xc4], R14 ;  /* 0x0000c40e0c007388 */ /* 0x0001e80000000800 */
[----:B------:R0:W-:Y:S06]  /*3180*/  STS [R12+0xc8], R15 ;  /* 0x0000c80f0c007388 */ /* 0x0001ec0000000800 */
[----:B0-----:R-:W-:Y:S05]  /*3190*/  WARPSYNC.COLLECTIVE R11, `(.L_x_1237) ;  /* 0x000000000b087348 */ /* 0x001fea0003c00000 */
[----:B------:R-:W-:Y:S01]  /*31a0*/  NOP ;  /* 0x0000000000007918 */ /* 0x000fe20000000000 */
[----:B0-----:R-:W-:Y:S01]  /*31b0*/  ENDCOLLECTIVE ;  /* 0x000000000000791b */ /* 0x001fe20003800000 */
.L_x_1237:
        /* <DEDUP_REMOVED lines=9> */
.L_x_1238:
        /* <DEDUP_REMOVED lines=9> */
.L_x_1239:
[----:B------:R-:W-:Y:S05]  /*32e0*/  BRA `(.L_x_1240) ;  /* 0xfffffff400307947 */ /* 0x000fea000383ffff */
.L_x_1241:
        /* <DEDUP_REMOVED lines=9> */
.L_x_4477:


//--------------------- .text._Z30group_norm_nhwc_bwd_sum_kernelI11Fp32IOFp32WLi140EEv26Group_norm_nhwc_bwd_params --------------------------
	.section	.text._Z30group_norm_nhwc_bwd_sum_kernelI11Fp32IOFp32WLi140EEv26Group_norm_nhwc_bwd_params,"ax",@progbits
	.align	128
        .global         _Z30group_norm_nhwc_bwd_sum_kernelI11Fp32IOFp32WLi140EEv26Group_norm_nhwc_bwd_params
        .type           _Z30group_norm_nhwc_bwd_sum_kernelI11Fp32IOFp32WLi140EEv26Group_norm_nhwc_bwd_params,@function
        .size           _Z30group_norm_nhwc_bwd_sum_kernelI11Fp32IOFp32WLi140EEv26Group_norm_nhwc_bwd_params,(.L_x_4478 - _Z30group_norm_nhwc_bwd_sum_kernelI11Fp32IOFp32WLi140EEv26Group_norm_nhwc_bwd_params)
        .other          _Z30group_norm_nhwc_bwd_sum_kernelI11Fp32IOFp32WLi140EEv26Group_norm_nhwc_bwd_params,@"STO_CUDA_ENTRY STV_DEFAULT"
_Z30group_norm_nhwc_bwd_sum_kernelI11Fp32IOFp32WLi140EEv26Group_norm_nhwc_bwd_params:
.text._Z30group_norm_nhwc_bwd_sum_kernelI11Fp32IOFp32WLi140EEv26Group_norm_nhwc_bwd_params:
        /* <DEDUP_REMOVED lines=69> */
.L_x_1243:
[----:B------:R-:W-:Y:S05]  /*0450*/  BSYNC B0 ;  /* 0x0000000000007941 */ /* 0x000fea0003800000 */
.L_x_1242:
        /* <DEDUP_REMOVED lines=104> */
.L_x_1246:
[----:B------:R-:W-:Y:S05]  /*0ae0*/  @!P2 BRA `(.L_x_1244) ;  /* 0x0000001000e4a947 */ /* 0x000fea0003800000 */
[----:B------:R-:W-:-:S04]  /*0af0*/  IADD3 R9, R14, 0x1, RZ ;  /* 0x000000010e097810 */ /* 0x000fc80007ffe0ff */
[----:B------:R-:W-:-:S07]  /*0b00*/  SHF.R.S32.HI R6, RZ, 0x1f, R9 ;  /* 0x0000001fff067819 */ /* 0x000fce0000011409 */
.L_x_1247:
        /* <DEDUP_REMOVED lines=110> */
.L_x_1245:
        /* <DEDUP_REMOVED lines=13> */
.L_x_1249:
        /* <DEDUP_REMOVED lines=39> */
.L_x_1248:
[----:B------:R-:W-:-:S13]  /*1530*/  ISETP.GE.U32.AND P0, PT, R23, 0x3, PT ;  /* 0x000000031700780c */ /* 0x000fda0003f06070 */
[----:B------:R-:W-:Y:S05]  /*1540*/  @!P0 BRA `(.L_x_1244) ;  /* 0x00000008004c8947 */ /* 0x000fea0003800000 */
[----:B------:R-:W-:Y:S01]  /*1550*/  ULDC.64 UR8, c[0x0][0x288] ;  /* 0x0000a20000087ab9 */ /* 0x000fe20000000a00 */
[----:B------:R-:W-:Y:S02]  /*1560*/  SHF.R.S32.HI R6, RZ, 0x1f, R14 ;  /* 0x0000001fff067819 */ /* 0x000fe4000001140e */
[----:B------:R-:W-:Y:S02]  /*1570*/  ISETP.GE.U32.AND P0, PT, R20, UR8, PT ;  /* 0x0000000814007c0c */ /* 0x000fe4000bf06070 */
[----:B------:R-:W-:Y:S02]  /*1580*/  MOV R9, R14 ;  /* 0x0000000e00097202 */ /* 0x000fe40000000f00 */
[----:B------:R-:W-:-:S13]  /*1590*/  ISETP.GE.AND.EX P0, PT, R21, UR9, PT, P0 ;  /* 0x0000000915007c0c */ /* 0x000fda000bf06300 */
.L_x_1250:
        /* <DEDUP_REMOVED lines=57> */
[----:B0-----:R-:W-:-:S05]  /*1930*/  @!P0 IADD3 R26, P1, R26, R24, RZ ;  /* 0x000000181a1a8210 */ /* 0x001fca0007f3e0ff */
[----:B------:R-:W-:Y:S01]  /*1940*/  @!P0 IMAD.X R27, R27, 0x1, R25, P1 ;  /* 0x000000011b1b8824 */ /* 0x000fe200008e0619 */
        /* <DEDUP_REMOVED lines=27> */
[----:B0-----:R-:W-:-:S05]  /*1b00*/  @!P0 IADD3 R16, P1, R27, R14, RZ ;  /* 0x0000000e1b108210 */ /* 0x001fca0007f3e0ff */
[----:B------:R-:W-:Y:S01]  /*1b10*/  @!P0 IMAD.X R17, R26, 0x1, R15, P1 ;  /* 0x000000011a118824 */ /* 0x000fe200008e060f */
        /* <DEDUP_REMOVED lines=17> */
[----:B---3--:R-:W-:Y:S01]  /*1c30*/  FADD.FTZ R17, -R12, R22 ;  /* 0x000000160c117221 */ /* 0x008fe20000010100 */
[----:B------:R-:W-:Y:S01]  /*1c40*/  FFMA.FTZ R16, R18, R21, R31 ;  /* 0x0000001512107223 */ /* 0x000fe2000001001f */
[----:B------:R-:W-:Y:S01]  /*1c50*/  FADD.FTZ R23, -R12, R23 ;  /* 0x000000170c177221 */ /* 0x000fe20000010100 */
[----:B------:R-:W-:Y:S01]  /*1c60*/  FADD.FTZ R7, R7, R20 ;  /* 0x0000001407077221 */ /* 0x000fe20000010000 */
[----:B------:R-:W-:Y:S01]  /*1c70*/  FFMA.FTZ R27, R27, R20, R36 ;  /* 0x000000141b1b7223 */ /* 0x000fe20000010024 */
[----:B------:R-:W-:Y:S01]  /*1c80*/  FMUL.FTZ R20, R21, R11 ;  /* 0x0000000b15147220 */ /* 0x000fe20000410000 */
[----:B------:R-:W-:Y:S01]  /*1c90*/  ISETP.GE.AND P1, PT, R9, R3, PT ;  /* 0x000000030900720c */ /* 0x000fe20003f26270 */
[----:B------:R-:W-:Y:S01]  /*1ca0*/  FMUL.FTZ R23, R23, R30 ;  /* 0x0000001e17177220 */ /* 0x000fe20000410000 */
[----:B------:R-:W-:Y:S01]  /*1cb0*/  IADD3.X R6, RZ, R6, RZ, P2, !PT ;  /* 0x00000006ff067210 */ /* 0x000fe200017fe4ff */
[----:B------:R-:W-:Y:S01]  /*1cc0*/  FFMA.FTZ R22, R18, R20, R27 ;  /* 0x0000001412167223 */ /* 0x000fe2000001001b */
[----:B------:R-:W-:Y:S01]  /*1cd0*/  FADD.FTZ R26, R20, R7 ;  /* 0x00000007141a7221 */ /* 0x000fe20000010000 */
[----:B------:R-:W-:Y:S01]  /*1ce0*/  FMUL.FTZ R18, R17, R30 ;  /* 0x0000001e11127220 */ /* 0x000fe20000410000 */
[----:B------:R-:W-:-:S03]  /*1cf0*/  FMUL.FTZ R7, R24, R10 ;  /* 0x0000000a18077220 */ /* 0x000fc60000410000 */
        /* <DEDUP_REMOVED lines=24> */
.L_x_1244:
[----:B------:R-:W0:Y:S01]  /*1e80*/  S2R R3, SR_CgaCtaId ;  /* 0x0000000000037919 */ /* 0x000e220000008800 */
[----:B------:R-:W-:Y:S02]  /*1e90*/  ISETP.NE.AND P0, PT, R4, RZ, PT ;  /* 0x000000ff0400720c */ /* 0x000fe40003f05270 */
[----:B------:R-:W-:Y:S02]  /*1ea0*/  MOV R10, 0x400 ;  /* 0x00000400000a7802 */ /* 0x000fe40000000f00 */
[----:B------:R-:W-:Y:S02]  /*1eb0*/  SEL R6, RZ, 0x1, P0 ;  /* 0x00000001ff067807 */ /* 0x000fe40000000000 */
[----:B------:R-:W-:Y:S02]  /*1ec0*/  ISETP.GT.U32.AND P0, PT, R0, 0x1b, PT ;  /* 0x0000001b0000780c */ /* 0x000fe40003f04070 */
        /* <DEDUP_REMOVED lines=16> */
[----:B------:R-:W1:Y:S01]  /*1fd0*/  LDS R17, [R8+0x218] ;  /* 0x0002180008117984 */ /* 0x000e620000000800 */
[----:B0-----:R-:W-:-:S03]  /*1fe0*/  SHF.R.U32.HI R6, RZ, 0x2, R27 ;  /* 0x00000002ff067819 */ /* 0x001fc6000001161b */
        /* <DEDUP_REMOVED lines=10> */
[----:B------:R-:W5:Y:S01]  /*2090*/  LDS R11, [R8+0x248] ;  /* 0x00024800080b7984 */ /* 0x000f620000000800 */
[----:B-1----:R-:W-:Y:S01]  /*20a0*/  @!P0 FADD.FTZ R14, R14, R7 ;  /* 0x000000070e0e8221 */ /* 0x002fe20000010000 */
[----:B------:R-:W-:-:S04]  /*20b0*/  IMAD.WIDE.U32 R6, R6, 0x24924925, RZ ;  /* 0x2492492506067825 */ /* 0x000fc800078e00ff */
[----:B------:R-:W-:Y:S02]  /*20c0*/  IMAD R6, R7, -0x1c, R27 ;  /* 0xffffffe407067824 */ /* 0x000fe400078e021b */
[----:B------:R-:W-:Y:S01]  /*20d0*/  @!P0 FADD.FTZ R16, R16, R17 ;  /* 0x0000001110108221 */ /* 0x000fe20000010000 */
[----:B0-----:R-:W-:-:S03]  /*20e0*/  @!P1 FADD.FTZ R21, R14, R21 ;  /* 0x000000150e159221 */ /* 0x001fc60000010000 */
[----:B------:R-:W-:Y:S01]  /*20f0*/  @!P1 FADD.FTZ R23, R16, R23 ;  /* 0x0000001710179221 */ /* 0x000fe20000010000 */
[----:B------:R-:W-:Y:S01]  /*2100*/  IADD3 R19, R18, R12, R19 ;  /* 0x0000000c12137210 */ /* 0x000fe20007ffe013 */
[----:B------:R-:W-:Y:S01]  /*2110*/  IMAD R12, R6, 0xc, R9 ;  /* 0x0000000c060c7824 */ /* 0x000fe200078e0209 */
[----:B------:R-:W-:Y:S01]  /*2120*/  MOV R9, 0xfffffff ;  /* 0x0fffffff00097802 */ /* 0x000fe20000000f00 */
[----:B--2---:R-:W-:Y:S01]  /*2130*/  @!P2 FADD.FTZ R22, R21, R22 ;  /* 0x000000161516a221 */ /* 0x004fe20000010000 */
[----:B------:R-:W-:Y:S02]  /*2140*/  IADD3 R7, R25, R19, R20 ;  /* 0x0000001319077210 */ /* 0x000fe40007ffe014 */
[----:B------:R-:W-:Y:S01]  /*2150*/  R2UR UR4, R9 ;  /* 0x00000000090472ca */ /* 0x000fe200000e0000 */
[----:B---3--:R-:W-:Y:S02]  /*2160*/  @!P2 FADD.FTZ R24, R23, R24 ;  /* 0x000000181718a221 */ /* 0x008fe40000010000 */
[----:B------:R0:W-:Y:S01]  /*2170*/  STS [R12+0xc0], R7 ;  /* 0x0000c0070c007388 */ /* 0x0001e20000000800 */
[----:B----4-:R-:W-:Y:S01]  /*2180*/  @!P3 FADD.FTZ R15, R22, R15 ;  /* 0x0000000f160fb221 */ /* 0x010fe20000010000 */
[----:B-----5:R-:W-:-:S04]  /*2190*/  @!P3 FADD.FTZ R11, R24, R11 ;  /* 0x0000000b180bb221 */ /* 0x020fc80000010000 */
[----:B------:R0:W-:Y:S04]  /*21a0*/  STS [R12+0xc4], R15 ;  /* 0x0000c40f0c007388 */ /* 0x0001e80000000800 */
[----:B------:R0:W-:Y:S01]  /*21b0*/  STS [R12+0xc8], R11 ;  /* 0x0000c80b0c007388 */ /* 0x0001e20000000800 */
[----:B------:R-:W-:Y:S05]  /*21c0*/  BRA.DIV UR4, `(.L_x_1252) ;  /* 0x0000000e046c7947 */ /* 0x000fea000b800000 */
[----:B------:R-:W-:Y:S01]  /*21d0*/  NOP ;  /* 0x0000000000007918 */ /* 0x000fe20000000000 */
.L_x_1268:
        /* <DEDUP_REMOVED lines=12> */
.L_x_1254:
[----:B------:R-:W-:Y:S05]  /*22a0*/  BSYNC B0 ;  /* 0x0000000000007941 */ /* 0x000fea0003800000 */
.L_x_1253:
[----:B------:R-:W-:-:S13]  /*22b0*/  R2UR UR4, R9 ;  /* 0x00000000090472ca */ /* 0x000fda00000e0000 */
[----:B------:R-:W-:Y:S05]  /*22c0*/  BRA.DIV UR4, `(.L_x_1255) ;  /* 0x0000000e043c7947 */ /* 0x000fea000b800000 */
[----:B------:R-:W-:Y:S01]  /*22d0*/  NOP ;  /* 0x0000000000007918 */ /* 0x000fe20000000000 */
[----:B------:R1:W-:Y:S04]  /*22e0*/  STS [R12+0xc0], R7 ;  /* 0x0000c0070c007388 */ /* 0x0003e80000000800 */
[----:B------:R1:W-:Y:S04]  /*22f0*/  STS [R12+0xc4], R15 ;  /* 0x0000c40f0c007388 */ /* 0x0003e80000000800 */
[----:B------:R1:W-:Y:S01]  /*2300*/  STS [R12+0xc8], R11 ;  /* 0x0000c80b0c007388 */ /* 0x0003e20000000800 */
[----:B------:R-:W-:Y:S01]  /*2310*/  NOP ;  /* 0x0000000000007918 */ /* 0x000fe20000000000 */
.L_x_1272:
        /* <DEDUP_REMOVED lines=12> */
.L_x_1257:
[----:B------:R-:W-:Y:S05]  /*23e0*/  BSYNC B0 ;  /* 0x0000000000007941 */ /* 0x000fea0003800000 */
.L_x_1256:
[----:B------:R-:W-:-:S13]  /*23f0*/  R2UR UR4, R9 ;  /* 0x00000000090472ca */ /* 0x000fda00000e0000 */
[----:B------:R-:W-:Y:S05]  /*2400*/  BRA.DIV UR4, `(.L_x_1258) ;  /* 0x0000000e041c7947 */ /* 0x000fea000b800000 */
[----:B------:R-:W-:Y:S01]  /*2410*/  NOP ;  /* 0x0000000000007918 */ /* 0x000fe20000000000 */
[----:B------:R2:W-:Y:S04]  /*2420*/  STS [R12+0xc0], R7 ;  /* 0x0000c0070c007388 */ /* 0x0005e80000000800 */
[----:B------:R2:W-:Y:S04]  /*2430*/  STS [R12+0xc4], R15 ;  /* 0x0000c40f0c007388 */ /* 0x0005e80000000800 */
[----:B------:R2:W-:Y:S01]  /*2440*/  STS [R12+0xc8], R11 ;  /* 0x0000c80b0c007388 */ /* 0x0005e20000000800 */
[----:B------:R-:W-:Y:S01]  /*2450*/  NOP ;  /* 0x0000000000007918 */ /* 0x000fe20000000000 */
.L_x_1276:
        /* <DEDUP_REMOVED lines=9> */
[----:B012---:R-:W-:Y:S01]  /*24f0*/  FSEL R11, R14, R11, !P0 ;  /* 0x0000000b0e0b7208 */ /* 0x007fe20004000000 */
[----:B-----5:R-:W-:Y:S01]  /*2500*/  IMAD.IADD R7, R7, 0x1, R18 ;  /* 0x0000000107077824 */ /* 0x020fe200078e0212 */
[----:B------:R-:W-:-:S07]  /*2510*/  FSEL R15, R16, R15, !P0 ;  /* 0x0000000f100f7208 */ /* 0x000fce0004000000 */
.L_x_1260:
[----:B------:R-:W-:Y:S05]  /*2520*/  BSYNC B0 ;  /* 0x0000000000007941 */ /* 0x000fea0003800000 */
.L_x_1259:
[----:B------:R-:W-:-:S13]  /*2530*/  R2UR UR4, R9 ;  /* 0x00000000090472ca */ /* 0x000fda00000e0000 */
[----:B------:R-:W-:Y:S05]  /*2540*/  BRA.DIV UR4, `(.L_x_1261) ;  /* 0x0000000a04fc7947 */ /* 0x000fea000b800000 */
[----:B------:R-:W-:Y:S01]  /*2550*/  NOP ;  /* 0x0000000000007918 */ /* 0x000fe20000000000 */
[----:B------:R3:W-:Y:S04]  /*2560*/  STS [R12+0xc0], R7 ;  /* 0x0000c0070c007388 */ /* 0x0007e80000000800 */
[----:B------:R3:W-:Y:S04]  /*2570*/  STS [R12+0xc4], R15 ;  /* 0x0000c40f0c007388 */ /* 0x0007e80000000800 */
[----:B------:R3:W-:Y:S01]  /*2580*/  STS [R12+0xc8], R11 ;  /* 0x0000c80b0c007388 */ /* 0x0007e20000000800 */
[----:B------:R-:W-:Y:S01]  /*2590*/  NOP ;  /* 0x0000000000007918 */ /* 0x000fe20000000000 */
.L_x_1280:
        /* <DEDUP_REMOVED lines=12> */
.L_x_1263:
[----:B------:R-:W-:Y:S05]  /*2660*/  BSYNC B0 ;  /* 0x0000000000007941 */ /* 0x000fea0003800000 */
.L_x_1262:
        /* <DEDUP_REMOVED lines=25> */
.L_x_1286:
[----:B------:R-:W1:Y:S01]  /*2800*/  LDS R25, [R8+0x210] ;  /* 0x0002100008197984 */ /* 0x000e620000000800 */
[----:B------:R-:W-:Y:S02]  /*2810*/  ISETP.NE.AND P1, PT, R0, RZ, PT ;  /* 0x000000ff0000720c */ /* 0x000fe40003f25270 */
[----:B------:R-:W-:Y:S01]  /*2820*/  PLOP3.LUT P0, PT, PT, PT, PT, 0x80, 0x0 ;  /* 0x000000000000781c */ /* 0x000fe20003f0f070 */
[----:B0-----:R-:W0:Y:S04]  /*2830*/  LDS R11, [R8+0x21c] ;  /* 0x00021c00080b7984 */ /* 0x001e280000000800 */
[----:B------:R-:W2:Y:S04]  /*2840*/  LDS R6, [R12+0xb4] ;  /* 0x0000b4000c067984 */ /* 0x000ea80000000800 */
[----:B------:R-:W-:Y:S04]  /*2850*/  LDS R7, [R12+0xb8] ;  /* 0x0000b8000c077984 */ /* 0x000fe80000000800 */
[----:B------:R-:W3:Y:S04]  /*2860*/  LDS R24, [R8+0x214] ;  /* 0x0002140008187984 */ /* 0x000ee80000000800 */
[----:B------:R-:W-:Y:S04]  /*2870*/  LDS R26, [R8+0x218] ;  /* 0x00021800081a7984 */ /* 0x000fe80000000800 */
[----:B------:R-:W4:Y:S04]  /*2880*/  LDS R9, [R12+0xbc] ;  /* 0x0000bc000c097984 */ /* 0x000f280000000800 */
        /* <DEDUP_REMOVED lines=9> */
[----:B--2---:R-:W-:-:S03]  /*2920*/  @P1 IADD3 R25, R6, R25, RZ ;  /* 0x0000001906191210 */ /* 0x004fc60007ffe0ff */
[----:B------:R-:W2:Y:S01]  /*2930*/  LDS R18, [R8+0x230] ;  /* 0x0002300008127984 */ /* 0x000ea20000000800 */
[----:B------:R-:W-:-:S03]  /*2940*/  IADD3 R11, R11, R25, RZ ;  /* 0x000000190b0b7210 */ /* 0x000fc60007ffe0ff */
[----:B------:R-:W2:Y:S02]  /*2950*/  LDS R21, [R8+0x238] ;  /* 0x0002380008157984 */ /* 0x000ea40000000800 */
[----:B---3--:R-:W-:Y:S02]  /*2960*/  @!P0 FADD.FTZ R24, R7, R24 ;  /* 0x0000001807188221 */ /* 0x008fe40000010000 */
[----:B------:R-:W3:Y:S04]  /*2970*/  LDS R23, [R8+0x23c] ;  /* 0x00023c0008177984 */ /* 0x000ee80000000800 */
[----:B------:R-:W3:Y:S01]  /*2980*/  LDS R12, [R8+0x244] ;  /* 0x00024400080c7984 */ /* 0x000ee20000000800 */
[----:B----4-:R-:W-:-:S03]  /*2990*/  @!P0 FADD.FTZ R26, R9, R26 ;  /* 0x0000001a091a8221 */ /* 0x010fc60000010000 */
[----:B------:R-:W4:Y:S01]  /*29a0*/  LDS R22, [R8+0x248] ;  /* 0x0002480008167984 */ /* 0x000f220000000800 */
[C---:B-----5:R-:W-:Y:S02]  /*29b0*/  ISETP.NE.AND P0, PT, R14.reuse, RZ, PT ;  /* 0x000000ff0e00720c */ /* 0x060fe40003f05270 */
[----:B------:R-:W-:Y:S01]  /*29c0*/  IADD3 R14, R14, R11, RZ ;  /* 0x0000000b0e0e7210 */ /* 0x000fe20007ffe0ff */
[----:B------:R0:W-:Y:S01]  /*29d0*/  STS [R8+0x210], R25 ;  /* 0x0002101908007388 */ /* 0x0001e20000000800 */
[C---:B------:R-:W-:Y:S02]  /*29e0*/  ISETP.NE.AND P3, PT, R19.reuse, RZ, PT ;  /* 0x000000ff1300720c */ /* 0x040fe40003f65270 */
[----:B------:R-:W-:Y:S01]  /*29f0*/  IADD3 R19, R19, R14, RZ ;  /* 0x0000000e13137210 */ /* 0x000fe20007ffe0ff */
[----:B------:R0:W-:Y:S01]  /*2a00*/  STS [R8+0x21c], R11 ;  /* 0x00021c0b08007388 */ /* 0x0001e20000000800 */
[----:B------:R-:W-:Y:S01]  /*2a10*/  ISETP.NE.AND P1, PT, R20, RZ, PT ;  /* 0x000000ff1400720c */ /* 0x000fe20003f25270 */
[----:B------:R-:W-:-:S02]  /*2a20*/  @!P2 FADD.FTZ R15, R15, R24 ;  /* 0x000000180f0fa221 */ /* 0x000fc40000010000 */
[----:B------:R-:W-:Y:S01]  /*2a30*/  IMAD.IADD R7, R20, 0x1, R19 ;  /* 0x0000000114077824 */ /* 0x000fe200078e0213 */
[----:B------:R2:W-:Y:S01]  /*2a40*/  STS [R8+0x214], R24 ;  /* 0x0002141808007388 */ /* 0x0005e20000000800 */
[----:B-1----:R-:W-:-:S03]  /*2a50*/  @!P2 FADD.FTZ R17, R17, R26 ;  /* 0x0000001a1111a221 */ /* 0x002fc60000010000 */
[----:B------:R1:W-:Y:S01]  /*2a60*/  STS [R8+0x218], R26 ;  /* 0x0002181a08007388 */ /* 0x0003e20000000800 */
[----:B0-----:R-:W-:-:S03]  /*2a70*/  @!P0 FADD.FTZ R16, R16, R15 ;  /* 0x0000000f10108221 */ /* 0x001fc60000010000 */
[----:B------:R1:W-:Y:S01]  /*2a80*/  STS [R8+0x228], R14 ;  /* 0x0002280e08007388 */ /* 0x0003e20000000800 */
[----:B--2---:R-:W-:-:S03]  /*2a90*/  @!P0 FADD.FTZ R18, R18, R17 ;  /* 0x0000001112128221 */ /* 0x004fc60000010000 */
[----:B------:R1:W-:Y:S01]  /*2aa0*/  STS [R8+0x234], R19 ;  /* 0x0002341308007388 */ /* 0x0003e20000000800 */
[----:B------:R-:W-:-:S03]  /*2ab0*/  @!P3 FADD.FTZ R21, R21, R16 ;  /* 0x000000101515b221 */ /* 0x000fc60000010000 */
[----:B------:R1:W-:Y:S01]  /*2ac0*/  STS [R8+0x240], R7 ;  /* 0x0002400708007388 */ /* 0x0003e20000000800 */
[----:B---3--:R-:W-:-:S03]  /*2ad0*/  @!P3 FADD.FTZ R23, R23, R18 ;  /* 0x000000121717b221 */ /* 0x008fc60000010000 */
[----:B------:R1:W-:Y:S01]  /*2ae0*/  STS [R8+0x220], R15 ;  /* 0x0002200f08007388 */ /* 0x0003e20000000800 */
[----:B------:R-:W-:-:S03]  /*2af0*/  @!P1 FADD.FTZ R12, R12, R21 ;  /* 0x000000150c0c9221 */ /* 0x000fc60000010000 */
[----:B------:R1:W-:Y:S01]  /*2b00*/  STS [R8+0x224], R17 ;  /* 0x0002241108007388 */ /* 0x0003e20000000800 */
[----:B----4-:R-:W-:-:S03]  /*2b10*/  @!P1 FADD.FTZ R22, R22, R23 ;  /* 0x0000001716169221 */ /* 0x010fc60000010000 */
[----:B------:R1:W-:Y:S04]  /*2b20*/  STS [R8+0x22c], R16 ;  /* 0x00022c1008007388 */ /* 0x0003e80000000800 */
[----:B------:R1:W-:Y:S04]  /*2b30*/  STS [R8+0x230], R18 ;  /* 0x0002301208007388 */ /* 0x0003e80000000800 */
[----:B------:R1:W-:Y:S04]  /*2b40*/  STS [R8+0x238], R21 ;  /* 0x0002381508007388 */ /* 0x0003e80000000800 */
[----:B------:R1:W-:Y:S04]  /*2b50*/  STS [R8+0x23c], R23 ;  /* 0x00023c1708007388 */ /* 0x0003e80000000800 */
[----:B------:R1:W-:Y:S04]  /*2b60*/  STS [R8+0x244], R12 ;  /* 0x0002440c08007388 */ /* 0x0003e80000000800 */
[----:B------:R1:W-:Y:S02]  /*2b70*/  STS [R8+0x248], R22 ;  /* 0x0002481608007388 */ /* 0x0003e40000000800 */
.L_x_1251:
[----:B01----:R-:W-:Y:S01]  /*2b80*/  LEA R7, R3, R10, 0x18 ;  /* 0x0000000a03077211 */ /* 0x003fe200078ec0ff */
        /* <DEDUP_REMOVED lines=14> */
[----:B0-----:R-:W-:-:S05]  /*2c70*/  IMAD R11, R15, UR5, R0 ;  /* 0x000000050f0b7c24 */ /* 0x001fca000f8e0200 */
[----:B------:R-:W-:Y:S01]  /*2c80*/  ISETP.GE.AND P0, PT, R11, UR8, PT ;  /* 0x000000080b007c0c */ /* 0x000fe2000bf06270 */
[----:B-1----:R-:W-:Y:S01]  /*2c90*/  IMAD R12, R9, UR5, R0 ;  /* 0x00000005090c7c24 */ /* 0x002fe2000f8e0200 */
[----:B------:R-:W-:Y:S02]  /*2ca0*/  @!P2 LEA R9, R3, R8, 0x18 ;  /* 0x000000080309a211 */ /* 0x000fe400078ec0ff */
[----:B------:R-:W-:Y:S02]  /*2cb0*/  ISETP.LT.U32.AND P0, PT, R0, R15, !P0 ;  /* 0x0000000f0000720c */ /* 0x000fe40004701070 */
[----:B------:R-:W-:Y:S02]  /*2cc0*/  @!P2 LEA R9, R2, R9, 0x3 ;  /* 0x000000090209a211 */ /* 0x000fe400078e18ff */
[----:B------:R-:W-:Y:S02]  /*2cd0*/  ISETP.GE.U32.AND P1, PT, R12, UR10, PT ;  /* 0x0000000a0c007c0c */ /* 0x000fe4000bf26070 */
[----:B------:R-:W-:-:S04]  /*2ce0*/  SHF.R.S32.HI R4, RZ, 0x1f, R12 ;  /* 0x0000001fff047819 */ /* 0x000fc8000001140c */
[----:B------:R-:W-:Y:S01]  /*2cf0*/  ISETP.GE.AND.EX P1, PT, R4, UR11, PT, P1 ;  /* 0x0000000b04007c0c */ /* 0x000fe2000bf26310 */
[----:B--2---:R0:W-:Y:S01]  /*2d00*/  @!P2 STS.64 [R9], R6 ;  /* 0x000000060900a388 */ /* 0x0041e20000000a00 */
[----:B------:R-:W-:Y:S06]  /*2d10*/  BAR.SYNC.DEFER_BLOCKING 0x0 ;  /* 0x0000000000007b1d */ /* 0x000fec0000010000 */
[----:B------:R-:W-:Y:S05]  /*2d20*/  @!P0 BRA `(.L_x_1266) ;  /* 0x0000000000388947 */ /* 0x000fea0003800000 */
[----:B------:R-:W-:Y:S01]  /*2d30*/  IADD3 R10, R10, 0x8b0, RZ ;  /* 0x000008b00a0a7810 */ /* 0x000fe20007ffe0ff */
[----:B------:R-:W1:Y:S01]  /*2d40*/  S2R R2, SR_CTAID.Z ;  /* 0x0000000000027919 */ /* 0x000e620000002700 */
[----:B0-----:R-:W0:Y:S02]  /*2d50*/  LDC.64 R6, c[0x0][0x268] ;  /* 0x00009a00ff067b82 */ /* 0x001e240000000a00 */
[----:B------:R-:W-:-:S04]  /*2d60*/  LEA R3, R3, R10, 0x18 ;  /* 0x0000000a03037211 */ /* 0x000fc800078ec0ff */
[----:B------:R-:W-:-:S05]  /*2d70*/  LEA R0, R0, R3, 0x3 ;  /* 0x0000000300007211 */ /* 0x000fca00078e18ff */
[----:B------:R-:W2:Y:S01]  /*2d80*/  LDS.64 R8, [R0] ;  /* 0x0000000000087984 */ /* 0x000ea20000000a00 */
[----:B-1----:R-:W-:-:S05]  /*2d90*/  SHF.L.U32 R2, R2, 0x1, RZ ;  /* 0x0000000102027819 */ /* 0x002fca00000006ff */
[C---:B------:R-:W-:Y:S02]  /*2da0*/  VIADD R10, R2.reuse, 0x1 ;  /* 0x00000001020a7836 */ /* 0x040fe40000000000 */
[--C-:B------:R-:W-:Y:S02]  /*2db0*/  IMAD R3, R2, UR8, R11.reuse ;  /* 0x0000000802037c24 */ /* 0x100fe4000f8e020b */
[----:B------:R-:W-:Y:S02]  /*2dc0*/  IMAD R11, R10, UR8, R11 ;  /* 0x000000080a0b7c24 */ /* 0x000fe4000f8e020b */
[----:B0-----:R-:W-:-:S04]  /*2dd0*/  IMAD.WIDE R2, R3, 0x4, R6 ;  /* 0x0000000403027825 */ /* 0x001fc800078e0206 */
[----:B------:R-:W-:Y:S01]  /*2de0*/  IMAD.WIDE R6, R11, 0x4, R6 ;  /* 0x000000040b067825 */ /* 0x000fe200078e0206 */
[----:B--2---:R1:W-:Y:S04]  /*2df0*/  REDG.E.ADD.F32.FTZ.RN.STRONG.GPU desc[UR6][R2.64], R8 ;  /* 0x00000008020079a6 */ /* 0x0043e8000c10f386 */
[----:B------:R1:W-:Y:S02]  /*2e00*/  REDG.E.ADD.F32.FTZ.RN.STRONG.GPU desc[UR6][R6.64], R9 ;  /* 0x00000009060079a6 */ /* 0x0003e4000c10f386 */
.L_x_1266:
[----:B------:R-:W-:Y:S05]  /*2e10*/  BSYNC B0 ;  /* 0x0000000000007941 */ /* 0x000fea0003800000 */
.L_x_1265:
        /* <DEDUP_REMOVED lines=22> */
.L_x_1252:
[----:B0-----:R-:W-:Y:S05]  /*2f80*/  WARPSYNC.COLLECTIVE R9, `(.L_x_1267) ;  /* 0x0000000009087348 */ /* 0x001fea0003c00000 */
[----:B------:R-:W-:Y:S01]  /*2f90*/  NOP ;  /* 0x0000000000007918 */ /* 0x000fe20000000000 */
[----:B0-----:R-:W-:Y:S01]  /*2fa0*/  ENDCOLLECTIVE ;  /* 0x000000000000791b */ /* 0x001fe20003800000 */
.L_x_1267:
[----:B------:R-:W-:Y:S05]  /*2fb0*/  BRA `(.L_x_1268) ;  /* 0xfffffff000887947 */ /* 0x000fea000383ffff */
.L_x_1255:
[----:B------:R-:W-:Y:S01]  /*2fc0*/  BSSY B0, `(.L_x_1269) ;  /* 0x0000004000007945 */ /* 0x000fe20003800000 */
[----:B0-----:R-:W-:Y:S05]  /*2fd0*/  WARPSYNC.COLLECTIVE R9, `(.L_x_1270) ;  /* 0x0000000009087348 */ /* 0x001fea0003c00000 */
[----:B------:R-:W-:Y:S01]  /*2fe0*/  NOP ;  /* 0x0000000000007918 */ /* 0x000fe20000000000 */
[----:B0-----:R-:W-:Y:S01]  /*2ff0*/  ENDCOLLECTIVE ;  /* 0x000000000000791b */ /* 0x001fe20003800000 */
.L_x_1270:
[----:B------:R-:W-:Y:S05]  /*3000*/  BSYNC B0 ;  /* 0x0000000000007941 */ /* 0x000fea0003800000 */
.L_x_1269:
[----:B------:R0:W-:Y:S04]  /*3010*/  STS [R12+0xc0], R7 ;  /* 0x0000c0070c007388 */ /* 0x0001e80000000800 */
[----:B------:R0:W-:Y:S04]  /*3020*/  STS [R12+0xc4], R15 ;  /* 0x0000c40f0c007388 */ /* 0x0001e80000000800 */
[----:B------:R0:W-:Y:S02]  /*3030*/  STS [R12+0xc8], R11 ;  /* 0x0000c80b0c007388 */ /* 0x0001e40000000800 */
[----:B0-----:R-:W-:Y:S05]  /*3040*/  WARPSYNC.COLLECTIVE R9, `(.L_x_1271) ;  /* 0x0000000009087348 */ /* 0x001fea0003c00000 */
[----:B------:R-:W-:Y:S01]  /*3050*/  NOP ;  /* 0x0000000000007918 */ /* 0x000fe20000000000 */
[----:B0-----:R-:W-:Y:S01]  /*3060*/  ENDCOLLECTIVE ;  /* 0x000000000000791b */ /* 0x001fe20003800000 */
.L_x_1271:
[----:B------:R-:W-:Y:S05]  /*3070*/  BRA `(.L_x_1272) ;  /* 0xfffffff000a87947 */ /* 0x000fea000383ffff */
.L_x_1258:
[----:B------:R-:W-:Y:S01]  /*3080*/  BSSY B0, `(.L_x_1273) ;  /* 0x0000004000007945 */ /* 0x000fe20003800000 */
[----:B01----:R-:W-:Y:S05]  /*3090*/  WARPSYNC.COLLECTIVE R9, `(.L_x_1274) ;  /* 0x0000000009087348 */ /* 0x003fea0003c00000 */
[----:B------:R-:W-:Y:S01]  /*30a0*/  NOP ;  /* 0x0000000000007918 */ /* 0x000fe20000000000 */
[----:B01----:R-:W-:Y:S01]  /*30b0*/  ENDCOLLECTIVE ;  /* 0x000000000000791b */ /* 0x003fe20003800000 */
.L_x_1274:
[----:B------:R-:W-:Y:S05]  /*30c0*/  BSYNC B0 ;  /* 0x0000000000007941 */ /* 0x000fea0003800000 */
.L_x_1273:
[----:B------:R0:W-:Y:S04]  /*30d0*/  STS [R12+0xc0], R7 ;  /* 0x0000c0070c007388 */ /* 0x0001e80000000800 */
[----:B------:R0:W-:Y:S04]  /*30e0*/  STS [R12+0xc4], R15 ;  /* 0x0000c40f0c007388 */ /* 0x0001e80000000800 */
[----:B------:R0:W-:Y:S02]  /*30f0*/  STS [R12+0xc8], R11 ;  /* 0x0000c80b0c007388 */ /* 0x0001e40000000800 */
[----:B0-----:R-:W-:Y:S05]  /*3100*/  WARPSYNC.COLLECTIVE R9, `(.L_x_1275) ;  /* 0x0000000009087348 */ /* 0x001fea0003c00000 */
[----:B------:R-:W-:Y:S01]  /*3110*/  NOP ;  /* 0x0000000000007918 */ /* 0x000fe20000000000 */
[----:B0-----:R-:W-:Y:S01]  /*3120*/  ENDCOLLECTIVE ;  /* 0x000000000000791b */ /* 0x001fe20003800000 */
.L_x_1275:
[----:B------:R-:W-:Y:S05]  /*3130*/  BRA `(.L_x_1276) ;  /* 0xfffffff000c87947 */ /* 0x000fea000383ffff */
.L_x_1261:
[----:B------:R-:W-:Y:S01]  /*3140*/  BSSY B0, `(.L_x_1277) ;  /* 0x0000004000007945 */ /* 0x000fe20003800000 */
[----:B012---:R-:W-:Y:S05]  /*3150*/  WARPSYNC.COLLECTIVE R9, `(.L_x_1278) ;  /* 0x0000000009087348 */ /* 0x007fea0003c00000 */
[----:B------:R-:W-:Y:S01]  /*3160*/  NOP ;  /* 0x0000000000007918 */ /* 0x000fe20000000000 */
[----:B012---:R-:W-:Y:S01]  /*3170*/  ENDCOLLECTIVE ;  /* 0x000000000000791b */ /* 0x007fe20003800000 */
.L_x_1278:
[----:B------:R-:W-:Y:S05]  /*3180*/  BSYNC B0 ;  /* 0x0000000000007941 */ /* 0x000fea0003800000 */
.L_x_1277:
[----:B------:R0:W-:Y:S04]  /*3190*/  STS [R12+0xc0], R7 ;  /* 0x0000c0070c007388 */ /* 0x0001e80000000800 */
[----:B------:R0:W-:Y:S04]  /*31a0*/  STS [R12+0xc4], R15 ;  /* 0x0000c40f0c007388 */ /* 0x0001e80000000800 */
[----:B------:R0:W-:Y:S02]  /*31b0*/  STS [R12+0xc8], R11 ;  /* 0x0000c80b0c007388 */ /* 0x0001e40000000800 */
[----:B0-----:R-:W-:Y:S05]  /*31c0*/  WARPSYNC.COLLECTIVE R9, `(.L_x_1279) ;  /* 0x0000000009087348 */ /* 0x001fea0003c00000 */
[----:B------:R-:W-:Y:S01]  /*31d0*/  NOP ;  /* 0x0000000000007918 */ /* 0x000fe20000000000 */
[----:B0-----:R-:W-:Y:S01]  /*31e0*/  ENDCOLLECTIVE ;  /* 0x000000000000791b */ /* 0x001fe20003800000 */
.L_x_1279:
[----:B------:R-:W-:Y:S05]  /*31f0*/  BRA `(.L_x_1280) ;  /* 0xfffffff000e87947 */ /* 0x000fea000383ffff */
.L_x_1264:
[----:B------:R-:W-:Y:S01]  /*3200*/  BSSY B0, `(.L_x_1281) ;  /* 0x0000005000007945 */ /* 0x000fe20003800000 */
[----:B------:R-:W-:-:S13]  /*3210*/  ISETP.GE.U32.AND P0, PT, R6, 0x10, PT ;  /* 0x000000100600780c */ /* 0x000fda0003f06070 */
[----:B0123--:R-:W-:Y:S05]  /*3220*/  WARPSYNC.COLLECTIVE R9, `(.L_x_1282) ;  /* 0x0000000009087348 */ /* 0x00ffea0003c00000 */
[----:B------:R-:W-:Y:S01]  /*3230*/  NOP ;  /* 0x0000000000007918 */ /* 0x000fe20000000000 */
[----:B0123--:R-:W-:Y:S01]  /*3240*/  ENDCOLLECTIVE ;  /* 0x000000000000791b */ /* 0x00ffe20003800000 */
.L_x_1282:
[----:B------:R-:W-:Y:S05]  /*3250*/  BSYNC B0 ;  /* 0x0000000000007941 */ /* 0x000fea0003800000 */
.L_x_1281:
[----:B------:R0:W-:Y:S01]  /*3260*/  STS [R12+0xc0], R7 ;  /* 0x0000c0070c007388 */ /* 0x0001e20000000800 */
[----:B------:R-:W-:-:S03]  /*3270*/  ISETP.NE.OR P1, PT, R7, RZ, !P0 ;  /* 0x000000ff0700720c */ /* 0x000fc60004725670 */
[----:B------:R0:W-:Y:S04]  /*3280*/  STS [R12+0xc4], R15 ;  /* 0x0000c40f0c007388 */ /* 0x0001e80000000800 */
[----:B------:R0:W-:Y:S06]  /*3290*/  STS [R12+0xc8], R11 ;  /* 0x0000c80b0c007388 */ /* 0x0001ec0000000800 */
[----:B0-----:R-:W-:Y:S05]  /*32a0*/  WARPSYNC.COLLECTIVE R9, `(.L_x_1283) ;  /* 0x0000000009087348 */ /* 0x001fea0003c00000 */
[----:B------:R-:W-:Y:S01]  /*32b0*/  NOP ;  /* 0x0000000000007918 */ /* 0x000fe20000000000 */
[----:B0-----:R-:W-:Y:S01]  /*32c0*/  ENDCOLLECTIVE ;  /* 0x000000000000791b */ /* 0x001fe20003800000 */
.L_x_1283:
        /* <DEDUP_REMOVED lines=9> */
.L_x_1284:
        /* <DEDUP_REMOVED lines=9> */
.L_x_1285:
[----:B------:R-:W-:Y:S05]  /*33f0*/  BRA `(.L_x_1286) ;  /* 0xfffffff400007947 */ /* 0x000fea000383ffff */
.L_x_1287:
        /* <DEDUP_REMOVED lines=16> */
.L_x_4478:


//--------------------- .text._Z30group_norm_nhwc_bwd_sum_kernelI11Fp32IOFp32WLi160EEv26Group_norm_nhwc_bwd_params --------------------------
	.section	.text._Z30group_norm_nhwc_bwd_sum_kernelI11Fp32IOFp32WLi160EEv26Group_norm_nhwc_bwd_params,"ax",@progbits
	.align	128
        .global         _Z30group_norm_nhwc_bwd_sum_kernelI11Fp32IOFp32WLi160EEv26Group_norm_nhwc_bwd_params
        .type           _Z30group_norm_nhwc_bwd_sum_kernelI11Fp32IOFp32WLi160EEv26Group_norm_nhwc_bwd_params,@function
        .size           _Z30group_norm_nhwc_bwd_sum_kernelI11Fp32IOFp32WLi160EEv26Group_norm_nhwc_bwd_params,(.L_x_4479 - _Z30group_norm_nhwc_bwd_sum_kernelI11Fp32IOFp32WLi160EEv26Group_norm_nhwc_bwd_params)
        .other          _Z30group_norm_nhwc_bwd_sum_kernelI11Fp32IOFp32WLi160EEv26Group_norm_nhwc_bwd_params,@"STO_CUDA_ENTRY STV_DEFAULT"
_Z30group_norm_nhwc_bwd_sum_kernelI11Fp32IOFp32WLi160EEv26Group_norm_nhwc_bwd_params:
.text._Z30group_norm_nhwc_bwd_sum_kernelI11Fp32IOFp32WLi160EEv26Group_norm_nhwc_bwd_params:
        /* <DEDUP_REMOVED lines=10> */
[----:B------:R-:W1:Y:S01]  /*00a0*/  LDC R19, c[0x0][0x2ac] ;  /* 0x0000ab00ff137b82 */ /* 0x000e620000000800 */
[----:B--2---:R-:W-:Y:S01]  /*00b0*/  IMAD R14, R15, UR4, R0 ;  /* 0x000000040f0e7c24 */ /* 0x004fe2000f8e0200 */
[----:B------:R-:W-:Y:S01]  /*00c0*/  ULDC.64 UR4, c[0x0][0x208] ;  /* 0x0000820000047ab9 */ /* 0x000fe20000000a00 */
[----:B---3--:R-:W2:Y:S02]  /*00d0*/  MUFU.RCP R4, R4 ;  /* 0x0000000400047308 */ /* 0x008ea40000001000 */
[----:B--2---:R-:W-:-:S06]  /*00e0*/  IADD3 R2, R4, 0xffffffe, RZ ;  /* 0x0ffffffe04027810 */ /* 0x004fcc0007ffe0ff */
[----:B------:R2:W3:Y:S02]  /*00f0*/  F2I.FTZ.U32.TRUNC.NTZ R3, R2 ;  /* 0x0000000200037305 */ /* 0x0004e4000021f000 */
[----:B--2---:R-:W-:Y:S01]  /*0100*/  HFMA2.MMA R2, -RZ, RZ, 0, 0 ;  /* 0x00000000ff027435 */ /* 0x004fe200000001ff */
[----:B---3--:R-:W-:-:S04]  /*0110*/  IMAD.MOV R6, RZ, RZ, -R3 ;  /* 0x000000ffff067224 */ /* 0x008fc800078e0a03 */
[----:B------:R-:W-:Y:S01]  /*0120*/  IMAD R9, R6, R7, RZ ;  /* 0x0000000706097224 */ /* 0x000fe200078e02ff */
[----:B------:R-:W-:-:S04]  /*0130*/  IABS R6, R14 ;  /* 0x0000000e00067213 */ /* 0x000fc80000000000 */
        /* <DEDUP_REMOVED lines=12> */
[----:B------:R-:W-:Y:S02]  /*0200*/  @P0 IADD3 R4, R4, 0x1, RZ ;  /* 0x0000000104040810 */ /* 0x000fe40007ffe0ff */
[----:B------:R-:W-:-:S03]  /*0210*/  ISETP.NE.AND P0, PT, R5, RZ, PT ;  /* 0x000000ff0500720c */ /* 0x000fc60003f05270 */
[----:B------:R-:W-:Y:S01]  /*0220*/  IMAD.MOV.U32 R7, RZ, RZ, R4 ;  /* 0x000000ffff077224 */ /* 0x000fe200078e0004 */
[----:B------:R-:W-:-:S04]  /*0230*/  LOP3.LUT R4, RZ, R5, RZ, 0x33, !PT ;  /* 0x00000005ff047212 */ /* 0x000fc800078e33ff */
[----:B------:R-:W-:-:S04]  /*0240*/  @!P2 IADD3 R7, -R7, RZ, RZ ;  /* 0x000000ff0707a210 */ /* 0x000fc80007ffe1ff */
[----:B------:R-:W-:-:S05]  /*0250*/  SEL R7, R4, R7, !P0 ;  /* 0x0000000704077207 */ /* 0x000fca0004000000 */
[----:B0-----:R-:W-:-:S04]  /*0260*/  IMAD R7, R6, UR6, R7 ;  /* 0x0000000606077c24 */ /* 0x001fc8000f8e0207 */
[----:B--2---:R-:W-:-:S06]  /*0270*/  IMAD.WIDE R2, R7, 0x8, R2 ;  /* 0x0000000807027825 */ /* 0x004fcc00078e0202 */
[----:B------:R-:W2:Y:S01]  /*0280*/  LDG.E.64 R2, desc[UR4][R2.64] ;  /* 0x0000000402027981 */ /* 0x000ea2000c1e1b00 */
        /* <DEDUP_REMOVED lines=8> */
[----:B------:R0:W3:Y:S02]  /*0310*/  F2I.FTZ.U32.TRUNC.NTZ R7, R6 ;  /* 0x0000000600077305 */ /* 0x0000e4000021f000 */
[----:B0-----:R-:W-:Y:S01]  /*0320*/  MOV R6, RZ ;  /* 0x000000ff00067202 */ /* 0x001fe20000000f00 */
[----:B---3--:R-:W-:-:S04]  /*0330*/  IMAD.MOV R10, RZ, RZ, -R7 ;  /* 0x000000ffff0a7224 */ /* 0x008fc800078e0a07 */
[----:B------:R-:W-:Y:S01]  /*0340*/  IMAD R9, R10, R5, RZ ;  /* 0x000000050a097224 */ /* 0x000fe200078e02ff */
[----:B------:R-:W-:-:S03]  /*0350*/  CS2R R10, SRZ ;  /* 0x00000000000a7805 */ /* 0x000fc6000001ff00 */
[----:B------:R-:W-:-:S04]  /*0360*/  IMAD.HI.U32 R9, R7, R9, R6 ;  /* 0x0000000907097227 */ /* 0x000fc800078e0006 */
[----:B--2---:R-:W-:Y:S01]  /*0370*/  FFMA.FTZ R22, -R2, R2, R3 ;  /* 0x0000000202167223 */ /* 0x004fe20000010103 */
        /* <DEDUP_REMOVED lines=13> */
.L_x_1289:
[----:B------:R-:W-:Y:S05]  /*0450*/  BSYNC B0 ;  /* 0x0000000000007941 */ /* 0x000fea0003800000 */
.L_x_1288:
[----:B------:R-:W1:Y:S01]  /*0460*/  S2UR UR7, SR_CTAID.Y ;  /* 0x00000000000779c3 */ /* 0x000e620000002600 */
[----:B------:R-:W-:Y:S01]  /*0470*/  FSETP.GTU.FTZ.AND P2, PT, R22, RZ, PT ;  /* 0x000000ff1600720b */ /* 0x000fe20003f5c000 */
[----:B0-----:R-:W-:Y:S01]  /*0480*/  IMAD.HI.U32 R7, R9, R0, RZ ;  /* 0x0000000009077227 */ /* 0x001fe200078e00ff */
[----:B------:R-:W-:Y:S01]  /*0490*/  HFMA2.MMA R30, -RZ, RZ, 0, 0 ;  /* 0x00000000ff1e7435 */ /* 0x000fe200000001ff */
[----:B------:R-:W-:Y:S02]  /*04a0*/  CS2R R28, SRZ ;  /* 0x00000000001c7805 */ /* 0x000fe4000001ff00 */
[----:B------:R-:W-:Y:S01]  /*04b0*/  IMAD.MOV.U32 R8, RZ, RZ, RZ ;  /* 0x000000ffff087224 */ /* 0x000fe200078e00ff */
[----:B------:R-:W-:Y:S01]  /*04c0*/  IADD3 R3, -R7, RZ, RZ ;  /* 0x000000ff07037210 */ /* 0x000fe20007ffe1ff */
[----:B------:R-:W0:Y:S04]  /*04d0*/  LDC.64 R16, c[0x0][0x290] ;  /* 0x0000a400ff107b82 */ /* 0x000e280000000a00 */
[----:B------:R-:W-:-:S04]  /*04e0*/  IMAD R0, R5, R3, R0 ;  /* 0x0000000305007224 */ /* 0x000fc800078e0200 */
[----:B------:R-:W2:Y:S01]  /*04f0*/  @P2 LDC R9, c[0x0][0x250] ;  /* 0x00009400ff092b82 */ /* 0x000ea20000000800 */
[----:B------:R-:W-:Y:S01]  /*0500*/  ISETP.GE.U32.AND P4, PT, R0, R5, PT ;  /* 0x000000050000720c */ /* 0x000fe20003f86070 */
[----:B-1----:R-:W-:-:S05]  /*0510*/  IMAD R20, R19, UR7, RZ ;  /* 0x0000000713147c24 */ /* 0x002fca000f8e02ff */
[----:B------:R-:W-:Y:S02]  /*0520*/  SHF.R.S32.HI R18, RZ, 0x1f, R20 ;  /* 0x0000001fff127819 */ /* 0x000fe40000011414 */
[----:B------:R-:W-:-:S05]  /*0530*/  IADD3 R3, P1, R20, R19, RZ ;  /* 0x0000001314037210 */ /* 0x000fca0007f3e0ff */
[-C--:B------:R-:W-:Y:S02]  /*0540*/  @P4 IADD3 R0, R0, -R5.reuse, RZ ;  /* 0x8000000500004210 */ /* 0x080fe40007ffe0ff */
[----:B------:R-:W-:Y:S02]  /*0550*/  LEA.HI.X.SX32 R6, R19, R18, 0x1, P1 ;  /* 0x0000001213067211 */ /* 0x000fe400008f0eff */
[----:B0-----:R-:W-:Y:S02]  /*0560*/  ISETP.LT.U32.AND P1, PT, R3, R16, PT ;  /* 0x000000100300720c */ /* 0x001fe40003f21070 */
[----:B------:R-:W-:Y:S01]  /*0570*/  ISETP.GE.U32.AND P3, PT, R0, R5, PT ;  /* 0x000000050000720c */ /* 0x000fe20003f66070 */
[----:B------:R-:W-:Y:S01]  /*0580*/  IMAD.MOV.U32 R0, RZ, RZ, 0x3f800000 ;  /* 0x3f800000ff007424 */ /* 0x000fe200078e00ff */
[----:B------:R-:W-:Y:S01]  /*0590*/  ISETP.LT.AND.EX P1, PT, R6, R17, PT, P1 ;  /* 0x000000110600720c */ /* 0x000fe20003f21310 */
[----:B--2---:R-:W-:Y:S01]  /*05a0*/  @P2 FADD.FTZ R9, R22, R9 ;  /* 0x0000000916092221 */ /* 0x004fe20000010000 */
[----:B------:R-:W-:-:S02]  /*05b0*/  @P4 IADD3 R7, R7, 0x1, RZ ;  /* 0x0000000107074810 */ /* 0x000fc40007ffe0ff */
[----:B------:R-:W-:Y:S01]  /*05c0*/  SEL R3, R3, R16, P1 ;  /* 0x0000001003037207 */ /* 0x000fe20000800000 */
[----:B------:R0:W1:Y:S01]  /*05d0*/  @P2 MUFU.RSQ R0, R9 ;  /* 0x0000000900002308 */ /* 0x0000620000001400 */
[----:B------:R-:W-:Y:S02]  /*05e0*/  ISETP.NE.U32.AND P4, PT, R5, RZ, PT ;  /* 0x000000ff0500720c */ /* 0x000fe40003f85070 */
[----:B------:R-:W-:-:S03]  /*05f0*/  ISETP.GE.AND P1, PT, R20, R3, PT ;  /* 0x000000031400720c */ /* 0x000fc60003f26270 */
[----:B------:R-:W-:-:S04]  /*0600*/  @P3 IADD3 R7, R7, 0x1, RZ ;  /* 0x0000000107073810 */ /* 0x000fc80007ffe0ff */
[----:B------:R-:W-:Y:S02]  /*0610*/  SEL R4, R4, R7, !P4 ;  /* 0x0000000704047207 */ /* 0x000fe40006000000 */
[----:B------:R-:W-:-:S04]  /*0620*/  CS2R R6, SRZ ;  /* 0x0000000000067805 */ /* 0x000fc8000001ff00 */
[----:B0-----:R-:W-:Y:S05]  /*0630*/  @P1 BRA `(.L_x_1290) ;  /* 0x0000001800001947 */ /* 0x001fea0003800000 */
[----:B------:R-:W0:Y:S01]  /*0640*/  LDC.64 R8, c[0x0][0x298] ;  /* 0x0000a600ff087b82 */ /* 0x000e220000000a00 */
[----:B------:R-:W-:Y:S01]  /*0650*/  USHF.R.S32.HI UR7, URZ, 0x1f, UR6 ;  /* 0x0000001f3f077899 */ /* 0x000fe20008011406 */
[----:B------:R-:W-:Y:S01]  /*0660*/  IMAD.MOV.U32 R5, RZ, RZ, R20 ;  /* 0x000000ffff057224 */ /* 0x000fe200078e0014 */
[----:B------:R-:W-:-:S04]  /*0670*/  LOP3.LUT R27, RZ, R3, RZ, 0x33, !PT ;  /* 0x00000003ff1b7212 */ /* 0x000fc800078e33ff */
[C---:B0-----:R-:W-:Y:S01]  /*0680*/  IMAD R6, R8.reuse, UR7, RZ ;  /* 0x0000000708067c24 */ /* 0x041fe2000f8e02ff */
[----:B------:R-:W-:Y:S01]  /*0690*/  ULDC.U8 UR7, c[0x0][0x2a4] ;  /* 0x0000a90000077ab9 */ /* 0x000fe20000000000 */
[----:B------:R-:W-:Y:S01]  /*06a0*/  IMAD.WIDE.U32 R16, R8, UR6, R14 ;  /* 0x0000000608107c25 */ /* 0x000fe2000f8e000e */
[----:B------:R-:W-:Y:S02]  /*06b0*/  ISETP.NE.AND P1, PT, RZ, UR7, PT ;  /* 0x00000007ff007c0c */ /* 0x000fe4000bf25270 */
[C---:B------:R-:W-:Y:S01]  /*06c0*/  IADD3 R8, -R20.reuse, -0x2, RZ ;  /* 0xfffffffe14087810 */ /* 0x040fe20007ffe1ff */
[----:B------:R-:W-:Y:S01]  /*06d0*/  IMAD R19, R9, UR6, R6 ;  /* 0x0000000609137c24 */ /* 0x000fe2000f8e0206 */
[----:B------:R-:W-:Y:S02]  /*06e0*/  MOV R9, R18 ;  /* 0x0000001200097202 */ /* 0x000fe40000000f00 */
[----:B------:R-:W-:Y:S02]  /*06f0*/  IADD3 R6, -R20, R3, RZ ;  /* 0x0000000314067210 */ /* 0x000fe40007ffe1ff */
[----:B------:R-:W-:-:S05]  /*0700*/  IADD3 R19, R17, R19, RZ ;  /* 0x0000001311137210 */ /* 0x000fca0007ffe0ff */
[----:B------:R-:W-:Y:S05]  /*0710*/  @!P1 BRA `(.L_x_1291) ;  /* 0x0000000800ac9947 */ /* 0x000fea0003800000 */
[----:B------:R-:W-:Y:S01]  /*0720*/  LOP3.LUT R6, R6, 0x1, RZ, 0xc0, !PT ;  /* 0x0000000106067812 */ /* 0x000fe200078ec0ff */
[----:B------:R-:W-:Y:S01]  /*0730*/  IMAD.MOV.U32 R30, RZ, RZ, RZ ;  /* 0x000000ffff1e7224 */ /* 0x000fe200078e00ff */
[----:B------:R-:W-:Y:S02]  /*0740*/  ISETP.NE.AND P2, PT, R8, R27, PT ;  /* 0x0000001b0800720c */ /* 0x000fe40003f45270 */
[----:B------:R-:W-:Y:S02]  /*0750*/  CS2R R28, SRZ ;  /* 0x00000000001c7805 */ /* 0x000fe4000001ff00 */
[----:B------:R-:W-:Y:S02]  /*0760*/  ISETP.NE.U32.AND P1, PT, R6, 0x1, PT ;  /* 0x000000010600780c */ /* 0x000fe40003f25070 */
[----:B------:R-:W-:Y:S02]  /*0770*/  CS2R R6, SRZ ;  /* 0x0000000000067805 */ /* 0x000fe4000001ff00 */
[----:B------:R-:W-:-:S09]  /*0780*/  MOV R8, RZ ;  /* 0x000000ff00087202 */ /* 0x000fd20000000f00 */
        /* <DEDUP_REMOVED lines=8> */
[C---:B------:R-:W-:Y:S02]  /*0810*/  @!P0 SHF.L.U32 R23, R8.reuse, 0x2, RZ ;  /* 0x0000000208178819 */ /* 0x040fe400000006ff */
[----:B------:R-:W-:Y:S02]  /*0820*/  CS2R R14, SRZ ;  /* 0x00000000000e7805 */ /* 0x000fe4000001ff00 */
[----:B------:R-:W-:-:S02]  /*0830*/  @!P0 SHF.L.U64.HI R8, R8, 0x2, R5 ;  /* 0x0000000208088819 */ /* 0x000fc40000010205 */
        /* <DEDUP_REMOVED lines=12> */
[----:B-----5:R-:W-:Y:S01]  /*0900*/  FFMA.FTZ R5, R29, R10, R12 ;  /* 0x0000000a1d057223 */ /* 0x020fe2000001000c */
        /* <DEDUP_REMOVED lines=12> */
[----:B0-----:R-:W-:-:S03]  /*09d0*/  FADD.FTZ R26, -R22, 1 ;  /* 0x3f800000161a7421 */ /* 0x001fc60000010100 */
[----:B------:R-:W-:Y:S01]  /*09e0*/  FMUL.FTZ R5, R8, R5 ;  /* 0x0000000508057220 */ /* 0x000fe20000410000 */
[----:B------:R-:W-:Y:S01]  /*09f0*/  FMUL.FTZ R9, R22, R9 ;  /* 0x0000000916097220 */ /* 0x000fe20000410000 */
[----:B------:R-:W-:Y:S02]  /*0a00*/  FFMA.FTZ R26, R7, R26, 1 ;  /* 0x3f800000071a7423 */ /* 0x000fe4000001001a */
[----:B------:R-:W-:Y:S02]  /*0a10*/  FMUL.FTZ R8, R5, R10 ;  /* 0x0000000a05087220 */ /* 0x000fe40000410000 */
[----:B------:R-:W-:Y:S02]  /*0a20*/  FMUL.FTZ R9, R9, R26 ;  /* 0x0000001a09097220 */ /* 0x000fe40000410000 */
[C---:B------:R-:W-:Y:S01]  /*0a30*/  FFMA.FTZ R15, R29.reuse, R8, RZ ;  /* 0x000000081d0f7223 */ /* 0x040fe200000100ff */
[----:B------:R-:W-:Y:S01]  /*0a40*/  FADD.FTZ R8, RZ, R8 ;  /* 0x00000008ff087221 */ /* 0x000fe20000010000 */
[----:B------:R-:W-:Y:S01]  /*0a50*/  FFMA.FTZ R29, R29, R5, RZ ;  /* 0x000000051d1d7223 */ /* 0x000fe200000100ff */
[----:B------:R-:W-:-:S04]  /*0a60*/  FMUL.FTZ R7, R9, R11 ;  /* 0x0000000b09077220 */ /* 0x000fc80000410000 */
[C---:B------:R-:W-:Y:S01]  /*0a70*/  FFMA.FTZ R28, R6.reuse, R7, R15 ;  /* 0x00000007061c7223 */ /* 0x040fe2000001000f */
[----:B------:R-:W-:Y:S01]  /*0a80*/  FADD.FTZ R30, R7, R8 ;  /* 0x00000008071e7221 */ /* 0x000fe20000010000 */
[----:B------:R-:W-:Y:S01]  /*0a90*/  FADD.FTZ R7, RZ, R5 ;  /* 0x00000005ff077221 */ /* 0x000fe20000010000 */
[----:B------:R-:W-:Y:S01]  /*0aa0*/  FFMA.FTZ R6, R6, R9, RZ ;  /* 0x0000000906067223 */ /* 0x000fe200000100ff */
[----:B------:R-:W-:-:S07]  /*0ab0*/  FADD.FTZ R8, RZ, R9 ;  /* 0x00000009ff087221 */ /* 0x000fce0000010000 */
.L_x_1292:
[----:B------:R-:W-:Y:S05]  /*0ac0*/  @!P2 BRA `(.L_x_1290) ;  /* 0x0000001000dca947 */ /* 0x000fea0003800000 */
[----:B------:R-:W-:-:S04]  /*0ad0*/  IADD3 R5, R20, 0x1, RZ ;  /* 0x0000000114057810 */ /* 0x000fc80007ffe0ff */
[----:B------:R-:W-:-:S07]  /*0ae0*/  SHF.R.S32.HI R9, RZ, 0x1f, R5 ;  /* 0x0000001fff097819 */ /* 0x000fce0000011405 */
.L_x_1293:
[----:B------:R-:W0:Y:S01]  /*0af0*/  @!P0 LDC.64 R20, c[0x0][0x288] ;  /* 0x0000a200ff148b82 */ /* 0x000e220000000a00 */
[----:B------:R-:W-:-:S04]  /*0b00*/  @!P0 IADD3 R25, P1, R5, -0x1, RZ ;  /* 0xffffffff05198810 */ /* 0x000fc80007f3e0ff */
[----:B------:R-:W-:-:S03]  /*0b10*/  @!P0 IADD3.X R23, R9, -0x1, RZ, P1, !PT ;  /* 0xffffffff09178810 */ /* 0x000fc60000ffe4ff */
[----:B------:R-:W2:Y:S02]  /*0b20*/  @!P0 LDC.64 R14, c[0x0][0x230] ;  /* 0x00008c00ff0e8b82 */ /* 0x000ea40000000a00 */
[----:B0-----:R-:W-:Y:S01]  /*0b30*/  @!P0 IMAD R22, R23, R20, RZ ;  /* 0x0000001417168224 */ /* 0x001fe200078e02ff */
[----:B------:R-:W-:-:S03]  /*0b40*/  @!P0 MOV R23, R19 ;  /* 0x0000001300178202 */ /* 0x000fc60000000f00 */
[----:B------:R-:W-:Y:S02]  /*0b50*/  @!P0 IMAD R21, R25, R21, R22 ;  /* 0x0000001519158224 */ /* 0x000fe400078e0216 */
[----:B------:R-:W-:-:S04]  /*0b60*/  @!P0 IMAD.MOV.U32 R22, RZ, RZ, R16 ;  /* 0x000000ffff168224 */ /* 0x000fc800078e0010 */
[----:B------:R-:W-:-:S04]  /*0b70*/  @!P0 IMAD.WIDE.U32 R22, R25, R20, R22 ;  /* 0x0000001419168225 */ /* 0x000fc800078e0016 */
[----:B------:R-:W-:Y:S01]  /*0b80*/  @!P0 IMAD.SHL.U32 R25, R22, 0x4, RZ ;  /* 0x0000000416198824 */ /* 0x000fe200078e00ff */
[----:B------:R-:W-:-:S04]  /*0b90*/  @!P0 IADD3 R21, R23, R21, RZ ;  /* 0x0000001517158210 */ /* 0x000fc80007ffe0ff */
[----:B------:R-:W-:Y:S02]  /*0ba0*/  @!P0 SHF.L.U64.HI R20, R22, 0x2, R21 ;  /* 0x0000000216148819 */ /* 0x000fe40000010215 */
[----:B------:R-:W-:Y:S02]  /*0bb0*/  CS2R R22, SRZ ;  /* 0x0000000000167805 */ /* 0x000fe4000001ff00 */
[----:B--2---:R-:W-:-:S04]  /*0bc0*/  @!P0 IADD3 R26, P1, R25, R14, RZ ;  /* 0x0000000e191a8210 */ /* 0x004fc80007f3e0ff */
[----:B------:R-:W-:Y:S02]  /*0bd0*/  @!P0 IADD3.X R27, R20, R15, RZ, P1, !PT ;  /* 0x0000000f141b8210 */ /* 0x000fe40000ffe4ff */
[----:B------:R-:W0:Y:S03]  /*0be0*/  @!P0 LDC.64 R14, c[0x0][0x228] ;  /* 0x00008a00ff0e8b82 */ /* 0x000e260000000a00 */
[----:B------:R-:W2:Y:S01]  /*0bf0*/  @!P0 LDG.E.64 R22, desc[UR4][R26.64] ;  /* 0x000000041a168981 */ /* 0x000ea2000c1e1b00 */
[----:B0-----:R-:W-:-:S04]  /*0c00*/  @!P0 IADD3 R24, P1, R25, R14, RZ ;  /* 0x0000000e19188210 */ /* 0x001fc80007f3e0ff */
[----:B------:R-:W-:Y:S02]  /*0c10*/  @!P0 IADD3.X R25, R20, R15, RZ, P1, !PT ;  /* 0x0000000f14198210 */ /* 0x000fe40000ffe4ff */
[----:B------:R-:W-:Y:S01]  /*0c20*/  CS2R R20, SRZ ;  /* 0x0000000000147805 */ /* 0x000fe2000001ff00 */
[----:B------:R-:W0:Y:S05]  /*0c30*/  @!P0 LDC.64 R14, c[0x0][0x288] ;  /* 0x0000a200ff0e8b82 */ /* 0x000e2a0000000a00 */
[----:B------:R3:W4:Y:S02]  /*0c40*/  @!P0 LDG.E.64 R20, desc[UR4][R24.64] ;  /* 0x0000000418148981 */ /* 0x000724000c1e1b00 */
[----:B---3--:R-:W-:Y:S01]  /*0c50*/  @!P0 MOV R25, R19 ;  /* 0x0000001300198202 */ /* 0x008fe20000000f00 */
[----:B------:R-:W-:-:S02]  /*0c60*/  @!P0 IMAD.MOV.U32 R24, RZ, RZ, R16 ;  /* 0x000000ffff188224 */ /* 0x000fc400078e0010 */
[----:B0-----:R-:W-:-:S04]  /*0c70*/  @!P0 IMAD R32, R9, R14, RZ ;  /* 0x0000000e09208224 */ /* 0x001fc800078e02ff */
[C---:B------:R-:W-:Y:S02]  /*0c80*/  @!P0 IMAD R31, R5.reuse, R15, R32 ;  /* 0x0000000f051f8224 */ /* 0x040fe400078e0220 */
[----:B------:R-:W-:Y:S02]  /*0c90*/  @!P0 IMAD.WIDE.U32 R14, R5, R14, R24 ;  /* 0x0000000e050e8225 */ /* 0x000fe400078e0018 */
[----:B------:R-:W0:Y:S02]  /*0ca0*/  @!P0 LDC.64 R24, c[0x0][0x228] ;  /* 0x00008a00ff188b82 */ /* 0x000e240000000a00 */
[----:B------:R-:W-:Y:S01]  /*0cb0*/  @!P0 IMAD.SHL.U32 R27, R14, 0x4, RZ ;  /* 0x000000040e1b8824 */ /* 0x000fe200078e00ff */
[----:B------:R-:W-:-:S04]  /*0cc0*/  @!P0 IADD3 R15, R15, R31, RZ ;  /* 0x0000001f0f0f8210 */ /* 0x000fc80007ffe0ff */
[----:B------:R-:W-:Y:S02]  /*0cd0*/  @!P0 SHF.L.U64.HI R26, R14, 0x2, R15 ;  /* 0x000000020e1a8819 */ /* 0x000fe4000001020f */
[----:B------:R-:W3:Y:S02]  /*0ce0*/  @!P0 LDC.64 R14, c[0x0][0x230] ;  /* 0x00008c00ff0e8b82 */ /* 0x000ee40000000a00 */
[----:B---3--:R-:W-:-:S04]  /*0cf0*/  @!P0 IADD3 R32, P1, R27, R14, RZ ;  /* 0x0000000e1b208210 */ /* 0x008fc80007f3e0ff */
[----:B------:R-:W-:Y:S02]  /*0d00*/  @!P0 IADD3.X R33, R26, R15, RZ, P1, !PT ;  /* 0x0000000f1a218210 */ /* 0x000fe40000ffe4ff */
[----:B------:R-:W-:-:S06]  /*0d10*/  CS2R R14, SRZ ;  /* 0x00000000000e7805 */ /* 0x000fcc000001ff00 */
[----:B------:R3:W4:Y:S01]  /*0d20*/  @!P0 LDG.E.64 R14, desc[UR4][R32.64] ;  /* 0x00000004200e8981 */ /* 0x000722000c1e1b00 */
[----:B0-----:R-:W-:-:S04]  /*0d30*/  @!P0 IADD3 R24, P1, R27, R24, RZ ;  /* 0x000000181b188210 */ /* 0x001fc80007f3e0ff */
[----:B------:R-:W-:Y:S02]  /*0d40*/  @!P0 IADD3.X R25, R26, R25, RZ, P1, !PT ;  /* 0x000000191a198210 */ /* 0x000fe40000ffe4ff */
[----:B------:R-:W-:-:S06]  /*0d50*/  CS2R R26, SRZ ;  /* 0x00000000001a7805 */ /* 0x000fcc000001ff00 */
[----:B------:R0:W4:Y:S01]  /*0d60*/  @!P0 LDG.E.64 R26, desc[UR4][R24.64] ;  /* 0x00000004181a8981 */ /* 0x000122000c1e1b00 */
[C---:B--2---:R-:W-:Y:S01]  /*0d70*/  FADD.FTZ R31, -R2.reuse, R22 ;  /* 0x00000016021f7221 */ /* 0x044fe20000010100 */
[----:B------:R-:W-:-:S03]  /*0d80*/  FADD.FTZ R23, -R2, R23 ;  /* 0x0000001702177221 */ /* 0x000fc60000010100 */
[----:B-1----:R-:W-:-:S04]  /*0d90*/  FMUL.FTZ R31, R31, R0 ;  /* 0x000000001f1f7220 */ /* 0x002fc80000410000 */
[----:B-----5:R-:W-:-:S04]  /*0da0*/  FFMA.FTZ R22, R31, R10, R12 ;  /* 0x0000000a1f167223 */ /* 0x020fc8000001000c */
[----:B------:R-:W-:-:S06]  /*0db0*/  FMUL.FTZ R34, R22, -1.4426950216293334961 ;  /* 0xbfb8aa3b16227820 */ /* 0x000fcc0000410000 */
[----:B------:R-:W3:Y:S02]  /*0dc0*/  MUFU.EX2 R34, R34 ;  /* 0x0000002200227308 */ /* 0x000ee40000000800 */
[----:B---3--:R-:W-:-:S06]  /*0dd0*/  FADD.FTZ R32, R34, 1 ;  /* 0x3f80000022207421 */ /* 0x008fcc0000010000 */
[----:B------:R1:W4:Y:S02]  /*0de0*/  MUFU.RCP R33, R32 ;  /* 0x0000002000217308 */ /* 0x0003240000001000 */
[C---:B-1----:R-:W-:Y:S01]  /*0df0*/  VIADD R32, R5.reuse, 0x1 ;  /* 0x0000000105207836 */ /* 0x042fe20000000000 */
[----:B------:R-:W-:-:S04]  /*0e00*/  IADD3 R5, P2, R5, 0x2, RZ ;  /* 0x0000000205057810 */ /* 0x000fc80007f5e0ff */
[----:B------:R-:W-:Y:S02]  /*0e10*/  ISETP.GE.AND P1, PT, R32, R3, PT ;  /* 0x000000032000720c */ /* 0x000fe40003f26270 */
[----:B------:R-:W-:Y:S01]  /*0e20*/  IADD3.X R9, RZ, R9, RZ, P2, !PT ;  /* 0x00000009ff097210 */ /* 0x000fe200017fe4ff */
[C---:B----4-:R-:W-:Y:S01]  /*0e30*/  FMUL.FTZ R20, R33.reuse, R20 ;  /* 0x0000001421147220 */ /* 0x050fe20000410000 */
[----:B------:R-:W-:-:S04]  /*0e40*/  FADD.FTZ R33, -R33, 1 ;  /* 0x3f80000021217421 */ /* 0x000fc80000010100 */
[----:B------:R-:W-:-:S04]  /*0e50*/  FFMA.FTZ R33, R22, R33, 1 ;  /* 0x3f80000016217423 */ /* 0x000fc80000010021 */
[----:B------:R-:W-:-:S04]  /*0e60*/  FMUL.FTZ R20, R20, R33 ;  /* 0x0000002114147220 */ /* 0x000fc80000410000 */
[C---:B------:R-:W-:Y:S01]  /*0e70*/  FADD.FTZ R7, R20.reuse, R7 ;  /* 0x0000000714077221 */ /* 0x040fe20000010000 */
[----:B------:R-:W-:Y:S01]  /*0e80*/  FFMA.FTZ R29, R31, R20, R29 ;  /* 0x000000141f1d7223 */ /* 0x000fe2000001001d */
[----:B0-----:R-:W-:Y:S01]  /*0e90*/  FMUL.FTZ R25, R20, R10 ;  /* 0x0000000a14197220 */ /* 0x001fe20000410000 */
[----:B------:R-:W-:-:S03]  /*0ea0*/  FMUL.FTZ R20, R23, R0 ;  /* 0x0000000017147220 */ /* 0x000fc60000410000 */
[----:B------:R-:W-:Y:S01]  /*0eb0*/  FFMA.FTZ R28, R31, R25, R28 ;  /* 0x000000191f1c7223 */ /* 0x000fe2000001001c */
[----:B------:R-:W-:Y:S01]  /*0ec0*/  FFMA.FTZ R22, R20, R11, R13 ;  /* 0x0000000b14167223 */ /* 0x000fe2000001000d */
[----:B------:R-:W-:-:S03]  /*0ed0*/  FADD.FTZ R30, R25, R30 ;  /* 0x0000001e191e7221 */ /* 0x000fc60000010000 */
[----:B------:R-:W-:-:S06]  /*0ee0*/  FMUL.FTZ R23, R22, -1.4426950216293334961 ;  /* 0xbfb8aa3b16177820 */ /* 0x000fcc0000410000 */
[----:B------:R-:W0:Y:S02]  /*0ef0*/  MUFU.EX2 R23, R23 ;  /* 0x0000001700177308 */ /* 0x000e240000000800 */
[----:B0-----:R-:W-:Y:S01]  /*0f00*/  FADD.FTZ R24, R23, 1 ;  /* 0x3f80000017187421 */ /* 0x001fe20000010000 */
[C---:B------:R-:W-:Y:S01]  /*0f10*/  FADD.FTZ R31, -R2.reuse, R14 ;  /* 0x0000000e021f7221 */ /* 0x040fe20000010100 */
[----:B------:R-:W-:-:S04]  /*0f20*/  FADD.FTZ R15, -R2, R15 ;  /* 0x0000000f020f7221 */ /* 0x000fc80000010100 */
[----:B------:R-:W0:Y:S01]  /*0f30*/  MUFU.RCP R24, R24 ;  /* 0x0000001800187308 */ /* 0x000e220000001000 */
[----:B------:R-:W-:-:S04]  /*0f40*/  FMUL.FTZ R14, R15, R0 ;  /* 0x000000000f0e7220 */ /* 0x000fc80000410000 */
[----:B------:R-:W-:Y:S01]  /*0f50*/  FFMA.FTZ R15, R14, R11, R13 ;  /* 0x0000000b0e0f7223 */ /* 0x000fe2000001000d */
[C---:B0-----:R-:W-:Y:S01]  /*0f60*/  FADD.FTZ R25, -R24.reuse, 1 ;  /* 0x3f80000018197421 */ /* 0x041fe20000010100 */
[----:B------:R-:W-:-:S03]  /*0f70*/  FMUL.FTZ R21, R24, R21 ;  /* 0x0000001518157220 */ /* 0x000fc60000410000 */
[----:B------:R-:W-:-:S04]  /*0f80*/  FFMA.FTZ R22, R22, R25, 1 ;  /* 0x3f80000016167423 */ /* 0x000fc80000010019 */
[----:B------:R-:W-:-:S04]  /*0f90*/  FMUL.FTZ R21, R21, R22 ;  /* 0x0000001615157220 */ /* 0x000fc80000410000 */
[C---:B------:R-:W-:Y:S01]  /*0fa0*/  FADD.FTZ R8, R21.reuse, R8 ;  /* 0x0000000815087221 */ /* 0x040fe20000010000 */
[----:B------:R-:W-:Y:S01]  /*0fb0*/  FFMA.FTZ R6, R20, R21, R6 ;  /* 0x0000001514067223 */ /* 0x000fe20000010006 */
[----:B------:R-:W-:Y:S01]  /*0fc0*/  FMUL.FTZ R25, R21, R11 ;  /* 0x0000000b15197220 */ /* 0x000fe20000410000 */
[----:B------:R-:W-:-:S03]  /*0fd0*/  FMUL.FTZ R21, R31, R0 ;  /* 0x000000001f157220 */ /* 0x000fc60000410000 */
[----:B------:R-:W-:Y:S01]  /*0fe0*/  FFMA.FTZ R28, R20, R25, R28 ;  /* 0x00000019141c7223 */ /* 0x000fe2000001001c */
[----:B------:R-:W-:Y:S01]  /*0ff0*/  FFMA.FTZ R20, R21, R10, R12 ;  /* 0x0000000a15147223 */ /* 0x000fe2000001000c */
[----:B------:R-:W-:-:S03]  /*1000*/  FADD.FTZ R30, R25, R30 ;  /* 0x0000001e191e7221 */ /* 0x000fc60000010000 */
[----:B------:R-:W-:-:S06]  /*1010*/  FMUL.FTZ R22, R20, -1.4426950216293334961 ;  /* 0xbfb8aa3b14167820 */ /* 0x000fcc0000410000 */
[----:B------:R-:W0:Y:S02]  /*1020*/  MUFU.EX2 R22, R22 ;  /* 0x0000001600167308 */ /* 0x000e240000000800 */
[----:B0-----:R-:W-:-:S06]  /*1030*/  FADD.FTZ R23, R22, 1 ;  /* 0x3f80000016177421 */ /* 0x001fcc0000010000 */
[----:B------:R-:W0:Y:S02]  /*1040*/  MUFU.RCP R23, R23 ;  /* 0x0000001700177308 */ /* 0x000e240000001000 */
[C---:B0-----:R-:W-:Y:S01]  /*1050*/  FADD.FTZ R25, -R23.reuse, 1 ;  /* 0x3f80000017197421 */ /* 0x041fe20000010100 */
[----:B------:R-:W-:-:S03]  /*1060*/  FMUL.FTZ R26, R23, R26 ;  /* 0x0000001a171a7220 */ /* 0x000fc60000410000 */
[----:B------:R-:W-:Y:S01]  /*1070*/  FFMA.FTZ R25, R20, R25, 1 ;  /* 0x3f80000014197423 */ /* 0x000fe20000010019 */
[----:B------:R-:W-:-:S03]  /*1080*/  FMUL.FTZ R20, R15, -1.4426950216293334961 ;  /* 0xbfb8aa3b0f147820 */ /* 0x000fc60000410000 */
[----:B------:R-:W-:-:S03]  /*1090*/  FMUL.FTZ R26, R26, R25 ;  /* 0x000000191a1a7220 */ /* 0x000fc60000410000 */
[----:B------:R-:W0:Y:S01]  /*10a0*/  MUFU.EX2 R20, R20 ;  /* 0x0000001400147308 */ /* 0x000e220000000800 */
[----:B------:R-:W-:Y:S01]  /*10b0*/  FFMA.FTZ R29, R21, R26, R29 ;  /* 0x0000001a151d7223 */ /* 0x000fe2000001001d */
[----:B------:R-:W-:Y:S01]  /*10c0*/  FADD.FTZ R7, R7, R26 ;  /* 0x0000001a07077221 */ /* 0x000fe20000010000 */
[----:B0-----:R-:W-:-:S06]  /*10d0*/  FADD.FTZ R22, R20, 1 ;  /* 0x3f80000014167421 */ /* 0x001fcc0000010000 */
[----:B------:R-:W0:Y:S02]  /*10e0*/  MUFU.RCP R22, R22 ;  /* 0x0000001600167308 */ /* 0x000e240000001000 */
[C---:B0-----:R-:W-:Y:S01]  /*10f0*/  FADD.FTZ R24, -R22.reuse, 1 ;  /* 0x3f80000016187421 */ /* 0x041fe20000010100 */
[----:B------:R-:W-:-:S03]  /*1100*/  FMUL.FTZ R27, R22, R27 ;  /* 0x0000001b161b7220 */ /* 0x000fc60000410000 */
[----:B------:R-:W-:Y:S01]  /*1110*/  FFMA.FTZ R24, R15, R24, 1 ;  /* 0x3f8000000f187423 */ /* 0x000fe20000010018 */
[----:B------:R-:W-:-:S03]  /*1120*/  FMUL.FTZ R15, R26, R10 ;  /* 0x0000000a1a0f7220 */ /* 0x000fc60000410000 */
[----:B------:R-:W-:Y:S01]  /*1130*/  FMUL.FTZ R27, R27, R24 ;  /* 0x000000181b1b7220 */ /* 0x000fe20000410000 */
[----:B------:R-:W-:Y:S01]  /*1140*/  FFMA.FTZ R28, R21, R15, R28 ;  /* 0x0000000f151c7223 */ /* 0x000fe2000001001c */
[----:B------:R-:W-:Y:S02]  /*1150*/  FADD.FTZ R30, R30, R15 ;  /* 0x0000000f1e1e7221 */ /* 0x000fe40000010000 */
[----:B------:R-:W-:Y:S01]  /*1160*/  FMUL.FTZ R21, R27, R11 ;  /* 0x0000000b1b157220 */ /* 0x000fe20000410000 */
[----:B------:R-:W-:Y:S01]  /*1170*/  FADD.FTZ R8, R8, R27 ;  /* 0x0000001b08087221 */ /* 0x000fe20000010000 */
[C---:B------:R-:W-:Y:S02]  /*1180*/  FFMA.FTZ R6, R14.reuse, R27, R6 ;  /* 0x0000001b0e067223 */ /* 0x040fe40000010006 */
[----:B------:R-:W-:Y:S01]  /*1190*/  FFMA.FTZ R28, R14, R21, R28 ;  /* 0x000000150e1c7223 */ /* 0x000fe2000001001c */
[----:B------:R-:W-:Y:S01]  /*11a0*/  FADD.FTZ R30, R21, R30 ;  /* 0x0000001e151e7221 */ /* 0x000fe20000010000 */
[----:B------:R-:W-:Y:S06]  /*11b0*/  @!P1 BRA `(.L_x_1293) ;  /* 0xfffffff8004c9947 */ /* 0x000fec000383ffff */
[----:B------:R-:W-:Y:S05]  /*11c0*/  BRA `(.L_x_1290) ;  /* 0x0000000c001c7947 */ /* 0x000fea0003800000 */
.L_x_1291:
[----:B------:R-:W-:Y:S01]  /*11d0*/  LOP3.LUT P1, R26, R6, 0x3, RZ, 0xc0, !PT ;  /* 0x00000003061a7812 */ /* 0x000fe2000782c0ff */
[----:B------:R-:W-:Y:S01]  /*11e0*/  IMAD.MOV.U32 R30, RZ, RZ, RZ ;  /* 0x000000ffff1e7224 */ /* 0x000fe200078e00ff */
[----:B------:R-:W-:Y:S01]  /*11f0*/  IADD3 R27, -R27, R8, RZ ;  /* 0x000000081b1b7210 */ /* 0x000fe20007ffe1ff */
[----:B------:R-:W-:Y:S01]  /*1200*/  HFMA2.MMA R8, -RZ, RZ, 0, 0 ;  /* 0x00000000ff087435 */ /* 0x000fe200000001ff */
[----:B------:R-:W-:Y:S02]  /*1210*/  CS2R R28, SRZ ;  /* 0x00000000001c7805 */ /* 0x000fe4000001ff00 */
[----:B------:R-:W-:-:S07]  /*1220*/  CS2R R6, SRZ ;  /* 0x0000000000067805 */ /* 0x000fce000001ff00 */
[----:B------:R-:W-:Y:S05]  /*1230*/  @!P1 BRA `(.L_x_1294) ;  /* 0x0000000000ac9947 */ /* 0x000fea0003800000 */
[----:B------:R-:W-:Y:S02]  /*1240*/  MOV R30, RZ ;  /* 0x000000ff001e7202 */ /* 0x000fe40000000f00 */
[----:B------:R-:W-:Y:S02]  /*1250*/  CS2R R28, SRZ ;  /* 0x00000000001c7805 */ /* 0x000fe4000001ff00 */
[----:B------:R-:W-:Y:S01]  /*1260*/  CS2R R6, SRZ ;  /* 0x0000000000067805 */ /* 0x000fe2000001ff00 */
[----:B------:R-:W-:-:S07]  /*1270*/  IMAD.MOV.U32 R8, RZ, RZ, RZ ;  /* 0x000000ffff087224 */ /* 0x000fce00078e00ff */
.L_x_1295:
[----:B-----5:R-:W0:Y:S01]  /*1280*/  @!P0 LDC.64 R12, c[0x0][0x288] ;  /* 0x0000a200ff0c8b82 */ /* 0x020e220000000a00 */
[----:B------:R-:W-:-:S07]  /*1290*/  @!P0 MOV R21, R19 ;  /* 0x0000001300158202 */ /* 0x000fce0000000f00 */
[----:B------:R-:W2:Y:S01]  /*12a0*/  @!P0 LDC.64 R24, c[0x0][0x230] ;  /* 0x00008c00ff188b82 */ /* 0x000ea20000000a00 */
[----:B0-----:R-:W-:-:S04]  /*12b0*/  @!P0 IMAD R20, R9, R12, RZ ;  /* 0x0000000c09148224 */ /* 0x001fc800078e02ff */
[----:B------:R-:W-:Y:S01]  /*12c0*/  @!P0 IMAD R13, R5, R13, R20 ;  /* 0x0000000d050d8224 */ /* 0x000fe200078e0214 */
[----:B------:R-:W-:-:S05]  /*12d0*/  @!P0 MOV R20, R16 ;  /* 0x0000001000148202 */ /* 0x000fca0000000f00 */
[----:B------:R-:W-:-:S04]  /*12e0*/  @!P0 IMAD.WIDE.U32 R20, R5, R12, R20 ;  /* 0x0000000c05148225 */ /* 0x000fc800078e0014 */
[----:B------:R-:W-:Y:S01]  /*12f0*/  @!P0 IMAD.IADD R13, R21, 0x1, R13 ;  /* 0x00000001150d8824 */ /* 0x000fe200078e020d */
[----:B------:R-:W-:-:S04]  /*1300*/  @!P0 SHF.L.U32 R23, R20, 0x2, RZ ;  /* 0x0000000214178819 */ /* 0x000fc800000006ff */
[----:B------:R-:W-:Y:S02]  /*1310*/  @!P0 SHF.L.U64.HI R22, R20, 0x2, R13 ;  /* 0x0000000214168819 */ /* 0x000fe4000001020d */
[----:B------:R-:W-:Y:S01]  /*1320*/  CS2R R12, SRZ ;  /* 0x00000000000c7805 */ /* 0x000fe2000001ff00 */
[----:B------:R-:W0:Y:S01]  /*1330*/  @!P0 LDC.64 R20, c[0x0][0x228] ;  /* 0x00008a00ff148b82 */ /* 0x000e220000000a00 */
[----:B--2---:R-:W-:-:S04]  /*1340*/  @!P0 IADD3 R24, P1, R23, R24, RZ ;  /* 0x0000001817188210 */ /* 0x004fc80007f3e0ff */
[----:B------:R-:W-:-:S05]  /*1350*/  @!P0 IADD3.X R25, R22, R25, RZ, P1, !PT ;  /* 0x0000001916198210 */ /* 0x000fca0000ffe4ff */
[----:B------:R-:W2:Y:S01]  /*1360*/  @!P0 LDG.E.64 R12, desc[UR4][R24.64] ;  /* 0x00000004180c8981 */ /* 0x000ea2000c1e1b00 */
[----:B0-----:R-:W-:-:S05]  /*1370*/  @!P0 IADD3 R20, P1, R23, R20, RZ ;  /* 0x0000001417148210 */ /* 0x001fca0007f3e0ff */
[----:B------:R-:W-:Y:S01]  /*1380*/  @!P0 IMAD.X R21, R22, 0x1, R21, P1 ;  /* 0x0000000116158824 */ /* 0x000fe200008e0615 */
[----:B------:R-:W-:-:S06]  /*1390*/  CS2R R22, SRZ ;  /* 0x0000000000167805 */ /* 0x000fcc000001ff00 */
[----:B------:R0:W3:Y:S01]  /*13a0*/  @!P0 LDG.E.64 R22, desc[UR4][R20.64] ;  /* 0x0000000414168981 */ /* 0x0000e2000c1e1b00 */
[----:B------:R-:W-:-:S04]  /*13b0*/  IADD3 R26, R26, -0x1, RZ ;  /* 0xffffffff1a1a7810 */ /* 0x000fc80007ffe0ff */
[----:B------:R-:W-:Y:S02]  /*13c0*/  ISETP.NE.AND P1, PT, R26, RZ, PT ;  /* 0x000000ff1a00720c */ /* 0x000fe40003f25270 */
[----:B0-----:R-:W-:-:S04]  /*13d0*/  IADD3 R20, P2, R5, 0x1, RZ ;  /* 0x0000000105147810 */ /* 0x001fc80007f5e0ff */
[----:B------:R-:W-:Y:S01]  /*13e0*/  IADD3.X R9, RZ, R9, RZ, P2, !PT ;  /* 0x00000009ff097210 */ /* 0x000fe200017fe4ff */
[C---:B--2---:R-:W-:Y:S01]  /*13f0*/  FADD.FTZ R31, -R2.reuse, R12 ;  /* 0x0000000c021f7221 */ /* 0x044fe20000010100 */
[----:B------:R-:W-:-:S03]  /*1400*/  FADD.FTZ R13, -R2, R13 ;  /* 0x0000000d020d7221 */ /* 0x000fc60000010100 */
[-C--:B-1----:R-:W-:Y:S01]  /*1410*/  FMUL.FTZ R12, R31, R0.reuse ;  /* 0x000000001f0c7220 */ /* 0x082fe20000410000 */
[----:B------:R-:W-:Y:S01]  /*1420*/  FMUL.FTZ R13, R13, R0 ;  /* 0x000000000d0d7220 */ /* 0x000fe20000410000 */
[C---:B---3--:R-:W-:Y:S01]  /*1430*/  FMUL.FTZ R31, R22.reuse, R10 ;  /* 0x0000000a161f7220 */ /* 0x048fe20000410000 */
[----:B------:R-:W-:Y:S01]  /*1440*/  FMUL.FTZ R5, R23, R11 ;  /* 0x0000000b17057220 */ /* 0x000fe20000410000 */
[----:B------:R-:W-:Y:S01]  /*1450*/  FADD.FTZ R7, R22, R7 ;  /* 0x0000000716077221 */ /* 0x000fe20000010000 */
[C---:B------:R-:W-:Y:S01]  /*1460*/  FFMA.FTZ R29, R12.reuse, R22, R29 ;  /* 0x000000160c1d7223 */ /* 0x040fe2000001001d */
[----:B------:R-:W-:Y:S01]  /*1470*/  FFMA.FTZ R28, R12, R31, R28 ;  /* 0x0000001f0c1c7223 */ /* 0x000fe2000001001c */
[----:B------:R-:W-:Y:S01]  /*1480*/  FADD.FTZ R30, R31, R30 ;  /* 0x0000001e1f1e7221 */ /* 0x000fe20000010000 */
[----:B------:R-:W-:Y:S01]  /*1490*/  FADD.FTZ R8, R23, R8 ;  /* 0x0000000817087221 */ /* 0x000fe20000010000 */
[C---:B------:R-:W-:Y:S01]  /*14a0*/  FFMA.FTZ R6, R13.reuse, R23, R6 ;  /* 0x000000170d067223 */ /* 0x040fe20000010006 */
[----:B------:R-:W-:Y:S01]  /*14b0*/  FFMA.FTZ R28, R13, R5, R28 ;  /* 0x000000050d1c7223 */ /* 0x000fe2000001001c */
[----:B------:R-:W-:Y:S01]  /*14c0*/  FADD.FTZ R30, R5, R30 ;  /* 0x0000001e051e7221 */ /* 0x000fe20000010000 */
[----:B------:R-:W-:Y:S01]  /*14d0*/  IMAD.MOV.U32 R5, RZ, RZ, R20 ;  /* 0x000000ffff057224 */ /* 0x000fe200078e0014 */
[----:B------:R-:W-:Y:S06]  /*14e0*/  @P1 BRA `(.L_x_1295) ;  /* 0xfffffffc00641947 */ /* 0x000fec000383ffff */
.L_x_1294:
[----:B------:R-:W-:-:S13]  /*14f0*/  ISETP.GE.U32.AND P0, PT, R27, 0x3, PT ;  /* 0x000000031b00780c */ /* 0x000fda0003f06070 */
[----:B------:R-:W-:Y:S05]  /*1500*/  @!P0 BRA `(.L_x_1290) ;  /* 0x00000008004c8947 */ /* 0x000fea0003800000 */
[----:B------:R-:W-:Y:S01]  /*1510*/  ULDC.64 UR6, c[0x0][0x288] ;  /* 0x0000a20000067ab9 */ /* 0x000fe20000000a00 */
[----:B------:R-:W-:Y:S02]  /*1520*/  SHF.R.S32.HI R5, RZ, 0x1f, R20 ;  /* 0x0000001fff057819 */ /* 0x000fe40000011414 */
[----:B------:R-:W-:Y:S02]  /*1530*/  ISETP.GE.U32.AND P0, PT, R14, UR6, PT ;  /* 0x000000060e007c0c */ /* 0x000fe4000bf06070 */
[----:B-----5:R-:W-:Y:S02]  /*1540*/  MOV R12, R20 ;  /* 0x00000014000c7202 */ /* 0x020fe40000000f00 */
[----:B------:R-:W-:-:S13]  /*1550*/  ISETP.GE.AND.EX P0, PT, R15, UR7, PT, P0 ;  /* 0x000000070f007c0c */ /* 0x000fda000bf06300 */
.L_x_1296:
        /* <DEDUP_REMOVED lines=8> */
[----:B------:R-:W-:-:S04]  /*15e0*/  CS2R R14, SRZ ;  /* 0x00000000000e7805 */ /* 0x000fc8000001ff00 */
[----:B------:R-:W-:Y:S02]  /*15f0*/  @!P0 IADD3 R9, R25, R9, RZ ;  /* 0x0000000919098210 */ /* 0x000fe40007ffe0ff */
[C---:B------:R-:W-:Y:S02]  /*1600*/  @!P0 SHF.L.U32 R25, R24.reuse, 0x2, RZ ;  /* 0x0000000218198819 */ /* 0x040fe400000006ff */
[----:B------:R-:W-:Y:S02]  /*1610*/  @!P0 SHF.L.U64.HI R32, R24, 0x2, R9 ;  /* 0x0000000218208819 */ /* 0x000fe40000010209 */
[----:B--2---:R-:W-:-:S05]  /*1620*/  @!P0 IADD3 R26, P1, R25, R20, RZ ;  /* 0x00000014191a8210 */ /* 0x004fca0007f3e0ff */
[C---:B------:R-:W-:Y:S01]  /*1630*/  @!P0 IMAD.X R27, R32.reuse, 0x1, R21, P1 ;  /* 0x00000001201b8824 */ /* 0x040fe200008e0615 */
[----:B---3--:R-:W-:Y:S02]  /*1640*/  @!P0 IADD3 R24, P1, R25, R22, RZ ;  /* 0x0000001619188210 */ /* 0x008fe40007f3e0ff */
[----:B------:R-:W-:Y:S02]  /*1650*/  CS2R R20, SRZ ;  /* 0x0000000000147805 */ /* 0x000fe4000001ff00 */
[----:B------:R-:W2:Y:S01]  /*1660*/  @!P0 LDG.E.64 R14, desc[UR4][R26.64] ;  /* 0x000000041a0e8981 */ /* 0x000ea2000c1e1b00 */
[----:B------:R-:W-:Y:S02]  /*1670*/  @!P0 IADD3.X R25, R32, R23, RZ, P1, !PT ;  /* 0x0000001720198210 */ /* 0x000fe40000ffe4ff */
[----:B------:R-:W0:Y:S03]  /*1680*/  @!P0 LDC.64 R22, c[0x0][0x288] ;  /* 0x0000a200ff168b82 */ /* 0x000e260000000a00 */
[----:B------:R3:W4:Y:S01]  /*1690*/  @!P0 LDG.E.64 R20, desc[UR4][R24.64] ;  /* 0x0000000418148981 */ /* 0x000722000c1e1b00 */
[----:B------:R-:W-:-:S04]  /*16a0*/  @!P0 IADD3 R31, P1, R12, 0x1, RZ ;  /* 0x000000010c1f8810 */ /* 0x000fc80007f3e0ff */
[----:B------:R-:W-:Y:S02]  /*16b0*/  @!P0 IADD3.X R33, RZ, R5, RZ, P1, !PT ;  /* 0x00000005ff218210 */ /* 0x000fe40000ffe4ff */
[----:B---3--:R-:W-:Y:S01]  /*16c0*/  @!P0 MOV R25, R19 ;  /* 0x0000001300198202 */ /* 0x008fe20000000f00 */
[----:B------:R-:W-:-:S04]  /*16d0*/  @!P0 IMAD.MOV.U32 R24, RZ, RZ, R16 ;  /* 0x000000ffff188224 */ /* 0x000fc800078e0010 */
[----:B0-----:R-:W-:-:S04]  /*16e0*/  @!P0 IMAD.WIDE.U32 R24, R31, R22, R24 ;  /* 0x000000161f188225 */ /* 0x001fc800078e0018 */
[----:B------:R-:W-:Y:S02]  /*16f0*/  @!P0 IMAD.SHL.U32 R27, R24, 0x4, RZ ;  /* 0x00000004181b8824 */ /* 0x000fe400078e00ff */
[----:B--2---:R-:W-:-:S04]  /*1700*/  FADD.FTZ R9, -R2, R14 ;  /* 0x0000000e02097221 */ /* 0x004fc80000010100 */
[----:B-1----:R-:W-:Y:S01]  /*1710*/  FMUL.FTZ R14, R9, R0 ;  /* 0x00000000090e7220 */ /* 0x002fe20000410000 */
[C---:B----4-:R-:W-:Y:S01]  /*1720*/  FADD.FTZ R7, R20.reuse, R7 ;  /* 0x0000000714077221 */ /* 0x050fe20000010000 */
[----:B------:R-:W-:Y:S02]  /*1730*/  FMUL.FTZ R13, R20, R10 ;  /* 0x0000000a140d7220 */ /* 0x000fe40000410000 */
[C---:B------:R-:W-:Y:S01]  /*1740*/  FFMA.FTZ R9, R14.reuse, R20, R29 ;  /* 0x000000140e097223 */ /* 0x040fe2000001001d */
[----:B------:R-:W-:Y:S02]  /*1750*/  @!P0 IMAD R20, R33, R22, RZ ;  /* 0x0000001621148224 */ /* 0x000fe400078e02ff */
[----:B------:R-:W-:Y:S01]  /*1760*/  FFMA.FTZ R14, R14, R13, R28 ;  /* 0x0000000d0e0e7223 */ /* 0x000fe2000001001c */
[----:B------:R-:W0:Y:S01]  /*1770*/  @!P0 LDC.64 R32, c[0x0][0x288] ;  /* 0x0000a200ff208b82 */ /* 0x000e220000000a00 */
[----:B------:R-:W-:-:S05]  /*1780*/  @!P0 IMAD R23, R31, R23, R20 ;  /* 0x000000171f178224 */ /* 0x000fca00078e0214 */
[----:B------:R-:W-:-:S04]  /*1790*/  @!P0 IADD3 R23, R25, R23, RZ ;  /* 0x0000001719178210 */ /* 0x000fc80007ffe0ff */
[----:B------:R-:W-:Y:S02]  /*17a0*/  @!P0 SHF.L.U64.HI R20, R24, 0x2, R23 ;  /* 0x0000000218148819 */ /* 0x000fe40000010217 */
[----:B------:R-:W1:Y:S01]  /*17b0*/  @!P0 LDC.64 R22, c[0x0][0x230] ;  /* 0x00008c00ff168b82 */ /* 0x000e620000000a00 */
[----:B------:R-:W-:-:S07]  /*17c0*/  CS2R R28, SRZ ;  /* 0x00000000001c7805 */ /* 0x000fce000001ff00 */
[----:B------:R-:W2:Y:S01]  /*17d0*/  @!P0 LDC.64 R24, c[0x0][0x228] ;  /* 0x00008a00ff188b82 */ /* 0x000ea20000000a00 */
[----:B-1----:R-:W-:-:S04]  /*17e0*/  @!P0 IADD3 R22, P1, R27, R22, RZ ;  /* 0x000000161b168210 */ /* 0x002fc80007f3e0ff */
[----:B------:R-:W-:Y:S02]  /*17f0*/  @!P0 IADD3.X R23, R20, R23, RZ, P1, !PT ;  /* 0x0000001714178210 */ /* 0x000fe40000ffe4ff */
[----:B--2---:R-:W-:-:S03]  /*1800*/  @!P0 IADD3 R24, P2, R27, R24, RZ ;  /* 0x000000181b188210 */ /* 0x004fc60007f5e0ff */
[----:B------:R-:W2:Y:S01]  /*1810*/  @!P0 LDG.E.64 R28, desc[UR4][R22.64] ;  /* 0x00000004161c8981 */ /* 0x000ea2000c1e1b00 */
[----:B------:R-:W-:Y:S02]  /*1820*/  CS2R R26, SRZ ;  /* 0x00000000001a7805 */ /* 0x000fe4000001ff00 */
[----:B------:R-:W-:-:S05]  /*1830*/  @!P0 IADD3.X R25, R20, R25, RZ, P2, !PT ;  /* 0x0000001914198210 */ /* 0x000fca00017fe4ff */
[----:B------:R1:W3:Y:S01]  /*1840*/  @!P0 LDG.E.64 R26, desc[UR4][R24.64] ;  /* 0x00000004181a8981 */ /* 0x0002e2000c1e1b00 */
[----:B------:R-:W-:Y:S01]  /*1850*/  FADD.FTZ R15, -R2, R15 ;  /* 0x0000000f020f7221 */ /* 0x000fe20000010100 */
[----:B------:R-:W-:Y:S01]  /*1860*/  FADD.FTZ R30, R13, R30 ;  /* 0x0000001e0d1e7221 */ /* 0x000fe20000010000 */
[----:B------:R-:W-:Y:S02]  /*1870*/  FMUL.FTZ R13, R21, R11 ;  /* 0x0000000b150d7220 */ /* 0x000fe40000410000 */
[----:B------:R-:W-:Y:S01]  /*1880*/  FMUL.FTZ R15, R15, R0 ;  /* 0x000000000f0f7220 */ /* 0x000fe20000410000 */
[----:B------:R-:W-:-:S03]  /*1890*/  FADD.FTZ R8, R21, R8 ;  /* 0x0000000815087221 */ /* 0x000fc60000010000 */
[C---:B------:R-:W-:Y:S01]  /*18a0*/  FFMA.FTZ R6, R15.reuse, R21, R6 ;  /* 0x000000150f067223 */ /* 0x040fe20000010006 */
[----:B-1----:R-:W-:Y:S01]  /*18b0*/  FFMA.FTZ R25, R15, R13, R14 ;  /* 0x0000000d0f197223 */ /* 0x002fe2000001000e */
[----:B------:R-:W-:Y:S01]  /*18c0*/  @!P0 IADD3 R21, P1, R12, 0x2, RZ ;  /* 0x000000020c158810 */ /* 0x000fe20007f3e0ff */
[----:B------:R-:W-:Y:S02]  /*18d0*/  FADD.FTZ R13, R13, R30 ;  /* 0x0000001e0d0d7221 */ /* 0x000fe40000010000 */
[----:B------:R-:W1:Y:S01]  /*18e0*/  @!P0 LDC.64 R30, c[0x0][0x230] ;  /* 0x00008c00ff1e8b82 */ /* 0x000e620000000a00 */
[----:B--2---:R-:W-:-:S04]  /*18f0*/  FADD.FTZ R15, -R2, R28 ;  /* 0x0000001c020f7221 */ /* 0x004fc80000010100 */
[----:B------:R-:W-:Y:S01]  /*1900*/  FMUL.FTZ R28, R15, R0 ;  /* 0x000000000f1c7220 */ /* 0x000fe20000410000 */
[----:B------:R-:W-:-:S04]  /*1910*/  @!P0 IMAD.X R15, RZ, RZ, R5, P1 ;  /* 0x000000ffff0f8224 */ /* 0x000fc800008e0605 */
[----:B0-----:R-:W-:Y:S01]  /*1920*/  @!P0 IMAD R14, R15, R32, RZ ;  /* 0x000000200f0e8224 */ /* 0x001fe200078e02ff */
[----:B------:R-:W-:-:S03]  /*1930*/  @!P0 MOV R15, R19 ;  /* 0x00000013000f8202 */ /* 0x000fc60000000f00 */
[----:B------:R-:W-:Y:S01]  /*1940*/  @!P0 IMAD R33, R21, R33, R14 ;  /* 0x0000002115218224 */ /* 0x000fe200078e020e */
[----:B------:R-:W-:-:S05]  /*1950*/  @!P0 MOV R14, R16 ;  /* 0x00000010000e8202 */ /* 0x000fca0000000f00 */
[----:B------:R-:W-:-:S04]  /*1960*/  @!P0 IMAD.WIDE.U32 R14, R21, R32, R14 ;  /* 0x00000020150e8225 */ /* 0x000fc800078e000e */
[----:B------:R-:W-:Y:S01]  /*1970*/  @!P0 IMAD.IADD R15, R15, 0x1, R33 ;  /* 0x000000010f0f8824 */ /* 0x000fe200078e0221 */
[C---:B------:R-:W-:Y:S02]  /*1980*/  @!P0 SHF.L.U32 R23, R14.reuse, 0x2, RZ ;  /* 0x000000020e178819 */ /* 0x040fe400000006ff */
[----:B------:R-:W-:Y:S02]  /*1990*/  CS2R R20, SRZ ;  /* 0x0000000000147805 */ /* 0x000fe4000001ff00 */
[----:B------:R-:W-:Y:S02]  /*19a0*/  @!P0 SHF.L.U64.HI R22, R14, 0x2, R15 ;  /* 0x000000020e168819 */ /* 0x000fe4000001020f */
[----:B-1----:R-:W-:Y:S01]  /*19b0*/  @!P0 IADD3 R30, P1, R23, R30, RZ ;  /* 0x0000001e171e8210 */ /* 0x002fe20007f3e0ff */
[----:B------:R-:W0:Y:S03]  /*19c0*/  @!P0 LDC.64 R14, c[0x0][0x228] ;  /* 0x00008a00ff0e8b82 */ /* 0x000e260000000a00 */
[----:B------:R-:W-:-:S05]  /*19d0*/  @!P0 IADD3.X R31, R22, R31, RZ, P1, !PT ;  /* 0x0000001f161f8210 */ /* 0x000fca0000ffe4ff */
[----:B------:R1:W2:Y:S01]  /*19e0*/  @!P0 LDG.E.64 R20, desc[UR4][R30.64] ;  /* 0x000000041e148981 */ /* 0x0002a2000c1e1b00 */
[----:B---3--:R-:W-:Y:S01]  /*19f0*/  FADD.FTZ R7, R7, R26 ;  /* 0x0000001a07077221 */ /* 0x008fe20000010000 */
[----:B------:R-:W-:Y:S01]  /*1a00*/  FFMA.FTZ R9, R28, R26, R9 ;  /* 0x0000001a1c097223 */ /* 0x000fe20000010009 */
[----:B------:R-:W-:-:S04]  /*1a10*/  FMUL.FTZ R26, R26, R10 ;  /* 0x0000000a1a1a7220 */ /* 0x000fc80000410000 */
[----:B------:R-:W-:Y:S02]  /*1a20*/  FFMA.FTZ R28, R28, R26, R25 ;  /* 0x0000001a1c1c7223 */ /* 0x000fe40000010019 */
[----:B------:R-:W3:Y:S01]  /*1a30*/  @!P0 LDC.64 R24, c[0x0][0x288] ;  /* 0x0000a200ff188b82 */ /* 0x000ee20000000a00 */
[----:B------:R-:W-:Y:S01]  /*1a40*/  FADD.FTZ R29, -R2, R29 ;  /* 0x0000001d021d7221 */ /* 0x000fe20000010100 */
[----:B------:R-:W-:Y:S01]  /*1a50*/  FADD.FTZ R26, R13, R26 ;  /* 0x0000001a0d1a7221 */ /* 0x000fe20000010000 */
[----:B------:R-:W-:Y:S01]  /*1a60*/  FMUL.FTZ R13, R27, R11 ;  /* 0x0000000b1b0d7220 */ /* 0x000fe20000410000 */
[----:B0-----:R-:W-:Y:S01]  /*1a70*/  @!P0 IADD3 R14, P1, R23, R14, RZ ;  /* 0x0000000e170e8210 */ /* 0x001fe20007f3e0ff */
[----:B------:R-:W-:-:S04]  /*1a80*/  FMUL.FTZ R29, R29, R0 ;  /* 0x000000001d1d7220 */ /* 0x000fc80000410000 */
[----:B------:R-:W-:Y:S01]  /*1a90*/  @!P0 IMAD.X R15, R22, 0x1, R15, P1 ;  /* 0x00000001160f8824 */ /* 0x000fe200008e060f */
[----:B------:R-:W-:Y:S01]  /*1aa0*/  CS2R R22, SRZ ;  /* 0x0000000000167805 */ /* 0x000fe2000001ff00 */
[C---:B------:R-:W-:Y:S01]  /*1ab0*/  FFMA.FTZ R6, R29.reuse, R27, R6 ;  /* 0x0000001b1d067223 */ /* 0x040fe20000010006 */
[----:B-1----:R-:W-:Y:S01]  /*1ac0*/  FFMA.FTZ R31, R29, R13, R28 ;  /* 0x0000000d1d1f7223 */ /* 0x002fe2000001001c */
[----:B------:R-:W-:-:S03]  /*1ad0*/  @!P0 IADD3 R29, P1, R12, 0x3, RZ ;  /* 0x000000030c1d8810 */ /* 0x000fc60007f3e0ff */
[----:B------:R0:W4:Y:S02]  /*1ae0*/  @!P0 LDG.E.64 R22, desc[UR4][R14.64] ;  /* 0x000000040e168981 */ /* 0x000124000c1e1b00 */
[----:B0-----:R-:W-:-:S05]  /*1af0*/  @!P0 IADD3.X R15, RZ, R5, RZ, P1, !PT ;  /* 0x00000005ff0f8210 */ /* 0x001fca0000ffe4ff */
[----:B---3--:R-:W-:Y:S02]  /*1b00*/  @!P0 IMAD R14, R15, R24, RZ ;  /* 0x000000180f0e8224 */ /* 0x008fe400078e02ff */
[----:B------:R-:W-:Y:S02]  /*1b10*/  @!P0 IMAD.MOV.U32 R15, RZ, RZ, R19 ;  /* 0x000000ffff0f8224 */ /* 0x000fe400078e0013 */
[----:B------:R-:W-:Y:S01]  /*1b20*/  @!P0 IMAD R25, R29, R25, R14 ;  /* 0x000000191d198224 */ /* 0x000fe200078e020e */
[----:B------:R-:W-:-:S05]  /*1b30*/  @!P0 MOV R14, R16 ;  /* 0x00000010000e8202 */ /* 0x000fca0000000f00 */
[----:B------:R-:W-:Y:S02]  /*1b40*/  @!P0 IMAD.WIDE.U32 R14, R29, R24, R14 ;  /* 0x000000181d0e8225 */ /* 0x000fe400078e000e */
[----:B------:R-:W0:Y:S03]  /*1b50*/  @!P0 LDC.64 R28, c[0x0][0x230] ;  /* 0x00008c00ff1c8b82 */ /* 0x000e260000000a00 */
[----:B------:R-:W-:Y:S02]  /*1b60*/  @!P0 IADD3 R25, R15, R25, RZ ;  /* 0x000000190f198210 */ /* 0x000fe40007ffe0ff */
[C---:B------:R-:W-:Y:S02]  /*1b70*/  @!P0 SHF.L.U32 R15, R14.reuse, 0x2, RZ ;  /* 0x000000020e0f8819 */ /* 0x040fe400000006ff */
[----:B------:R-:W-:Y:S02]  /*1b80*/  @!P0 SHF.L.U64.HI R14, R14, 0x2, R25 ;  /* 0x000000020e0e8819 */ /* 0x000fe40000010219 */
[----:B------:R-:W1:Y:S01]  /*1b90*/  @!P0 LDC.64 R24, c[0x0][0x228] ;  /* 0x00008a00ff188b82 */ /* 0x000e620000000a00 */
[----:B------:R-:W-:Y:S01]  /*1ba0*/  FADD.FTZ R8, R8, R27 ;  /* 0x0000001b08087221 */ /* 0x000fe20000010000 */
[----:B------:R-:W-:Y:S01]  /*1bb0*/  FADD.FTZ R13, R13, R26 ;  /* 0x0000001a0d0d7221 */ /* 0x000fe20000010000 */
[----:B0-----:R-:W-:-:S05]  /*1bc0*/  @!P0 IADD3 R28, P1, R15, R28, RZ ;  /* 0x0000001c0f1c8210 */ /* 0x001fca0007f3e0ff */
[----:B------:R-:W-:Y:S01]  /*1bd0*/  @!P0 IMAD.X R29, R14, 0x1, R29, P1 ;  /* 0x000000010e1d8824 */ /* 0x000fe200008e061d */
[----:B-1----:R-:W-:-:S04]  /*1be0*/  @!P0 IADD3 R24, P1, R15, R24, RZ ;  /* 0x000000180f188210 */ /* 0x002fc80007f3e0ff */
[----:B------:R-:W-:Y:S02]  /*1bf0*/  @!P0 IADD3.X R25, R14, R25, RZ, P1, !PT ;  /* 0x000000190e198210 */ /* 0x000fe40000ffe4ff */
[----:B------:R-:W-:-:S06]  /*1c00*/  CS2R R14, SRZ ;  /* 0x00000000000e7805 */ /* 0x000fcc000001ff00 */
[----:B------:R-:W3:Y:S01]  /*1c10*/  @!P0 LDG.E.64 R14, desc[UR4][R24.64] ;  /* 0x00000004180e8981 */ /* 0x000ee2000c1e1b00 */
[----:B--2---:R-:W-:-:S04]  /*1c20*/  FADD.FTZ R27, -R2, R20 ;  /* 0x00000014021b7221 */ /* 0x004fc80000010100 */
[----:B------:R-:W-:Y:S01]  /*1c30*/  FMUL.FTZ R20, R27, R0 ;  /* 0x000000001b147220 */ /* 0x000fe20000410000 */
[----:B------:R-:W-:-:S06]  /*1c40*/  CS2R R26, SRZ ;  /* 0x00000000001a7805 */ /* 0x000fcc000001ff00 */
[----:B------:R-:W2:Y:S01]  /*1c50*/  @!P0 LDG.E.64 R26, desc[UR4][R28.64] ;  /* 0x000000041c1a8981 */ /* 0x000ea2000c1e1b00 */
[----:B------:R-:W-:Y:S01]  /*1c60*/  FADD.FTZ R21, -R2, R21 ;  /* 0x0000001502157221 */ /* 0x000fe20000010100 */
[----:B------:R-:W-:-:S03]  /*1c70*/  IADD3 R12, P2, R12, 0x4, RZ ;  /* 0x000000040c0c7810 */ /* 0x000fc60007f5e0ff */
[----:B------:R-:W-:Y:S01]  /*1c80*/  FMUL.FTZ R21, R21, R0 ;  /* 0x0000000015157220 */ /* 0x000fe20000410000 */
[----:B------:R-:W-:Y:S01]  /*1c90*/  ISETP.GE.AND P1, PT, R12, R3, PT ;  /* 0x000000030c00720c */ /* 0x000fe20003f26270 */
[----:B----4-:R-:W-:Y:S01]  /*1ca0*/  FADD.FTZ R7, R7, R22 ;  /* 0x0000001607077221 */ /* 0x010fe20000010000 */
[----:B------:R-:W-:Y:S01]  /*1cb0*/  FFMA.FTZ R9, R20, R22, R9 ;  /* 0x0000001614097223 */ /* 0x000fe20000010009 */
[----:B------:R-:W-:Y:S01]  /*1cc0*/  FMUL.FTZ R22, R22, R10 ;  /* 0x0000000a16167220 */ /* 0x000fe20000410000 */
[----:B------:R-:W-:-:S03]  /*1cd0*/  FADD.FTZ R8, R8, R23 ;  /* 0x0000001708087221 */ /* 0x000fc60000010000 */
[----:B------:R-:W-:Y:S01]  /*1ce0*/  FFMA.FTZ R20, R20, R22, R31 ;  /* 0x0000001614147223 */ /* 0x000fe2000001001f */
[----:B------:R-:W-:Y:S01]  /*1cf0*/  FADD.FTZ R22, R13, R22 ;  /* 0x000000160d167221 */ /* 0x000fe20000010000 */
[----:B------:R-:W-:Y:S01]  /*1d00*/  FMUL.FTZ R13, R23, R11 ;  /* 0x0000000b170d7220 */ /* 0x000fe20000410000 */
[----:B------:R-:W-:-:S03]  /*1d10*/  FFMA.FTZ R23, R21, R23, R6 ;  /* 0x0000001715177223 */ /* 0x000fc60000010006 */
[----:B------:R-:W-:Y:S01]  /*1d20*/  FADD.FTZ R22, R13, R22 ;  /* 0x000000160d167221 */ /* 0x000fe20000010000 */
[----:B------:R-:W-:Y:S01]  /*1d30*/  FFMA.FTZ R21, R21, R13, R20 ;  /* 0x0000000d15157223 */ /* 0x000fe20000010014 */
[----:B------:R-:W-:Y:S01]  /*1d40*/  IADD3.X R5, RZ, R5, RZ, P2, !PT ;  /* 0x00000005ff057210 */ /* 0x000fe200017fe4ff */
[----:B---3--:R-:W-:Y:S01]  /*1d50*/  FADD.FTZ R7, R7, R14 ;  /* 0x0000000e07077221 */ /* 0x008fe20000010000 */
[----:B------:R-:W-:Y:S01]  /*1d60*/  FADD.FTZ R8, R8, R15 ;  /* 0x0000000f08087221 */ /* 0x000fe20000010000 */
[----:B--2---:R-:W-:-:S04]  /*1d70*/  FADD.FTZ R29, -R2, R26 ;  /* 0x0000001a021d7221 */ /* 0x004fc80000010100 */
[----:B------:R-:W-:Y:S01]  /*1d80*/  FMUL.FTZ R6, R29, R0 ;  /* 0x000000001d067220 */ /* 0x000fe20000410000 */
[----:B------:R-:W-:-:S03]  /*1d90*/  FADD.FTZ R27, -R2, R27 ;  /* 0x0000001b021b7221 */ /* 0x000fc60000010100 */
[----:B------:R-:W-:Y:S01]  /*1da0*/  FFMA.FTZ R29, R6, R14, R9 ;  /* 0x0000000e061d7223 */ /* 0x000fe20000010009 */
[----:B------:R-:W-:Y:S01]  /*1db0*/  FMUL.FTZ R9, R14, R10 ;  /* 0x0000000a0e097220 */ /* 0x000fe20000410000 */
[----:B------:R-:W-:Y:S01]  /*1dc0*/  FMUL.FTZ R28, R27, R0 ;  /* 0x000000001b1c7220 */ /* 0x000fe20000410000 */
[----:B------:R-:W-:Y:S02]  /*1dd0*/  FMUL.FTZ R14, R15, R11 ;  /* 0x0000000b0f0e7220 */ /* 0x000fe40000410000 */
[----:B------:R-:W-:Y:S01]  /*1de0*/  FADD.FTZ R13, R22, R9 ;  /* 0x00000009160d7221 */ /* 0x000fe20000010000 */
[----:B------:R-:W-:Y:S01]  /*1df0*/  FFMA.FTZ R9, R6, R9, R21 ;  /* 0x0000000906097223 */ /* 0x000fe20000010015 */
[----:B------:R-:W-:Y:S02]  /*1e00*/  FFMA.FTZ R6, R28, R15, R23 ;  /* 0x0000000f1c067223 */ /* 0x000fe40000010017 */
[----:B------:R-:W-:Y:S01]  /*1e10*/  FADD.FTZ R30, R14, R13 ;  /* 0x0000000d0e1e7221 */ /* 0x000fe20000010000 */
[----:B------:R-:W-:Y:S01]  /*1e20*/  FFMA.FTZ R28, R28, R14, R9 ;  /* 0x0000000e1c1c7223 */ /* 0x000fe20000010009 */
[----:B------:R-:W-:Y:S06]  /*1e30*/  @!P1 BRA `(.L_x_1296) ;  /* 0xfffffff400c89947 */ /* 0x000fec000383ffff */
.L_x_1290:
[----:B-1----:R-:W0:Y:S01]  /*1e40*/  S2R R0, SR_TID.X ;  /* 0x0000000000007919 */ /* 0x002e220000002100 */
[----:B-----5:R-:W-:Y:S01]  /*1e50*/  IMAD.MOV R10, RZ, RZ, -R4 ;  /* 0x000000ffff0a7224 */ /* 0x020fe200078e0a04 */
[----:B------:R-:W-:Y:S01]  /*1e60*/  ULDC UR6, c[0x0][0x2b4] ;  /* 0x0000ad0000067ab9 */ /* 0x000fe20000000800 */
[----:B------:R-:W-:Y:S01]  /*1e70*/  MOV R2, 0x400 ;  /* 0x0000040000027802 */ /* 0x000fe20000000f00 */
[----:B------:R-:W1:Y:S01]  /*1e80*/  S2R R3, SR_CgaCtaId ;  /* 0x0000000000037919 */ /* 0x000e620000008800 */
[----:B0-----:R-:W-:Y:S02]  /*1e90*/  SHF.L.U32 R5, R0, 0x1, RZ ;  /* 0x0000000100057819 */ /* 0x001fe400000006ff */
[----:B-1----:R-:W-:-:S03]  /*1ea0*/  LEA R3, R3, R2, 0x18 ;  /* 0x0000000203037211 */ /* 0x002fc600078ec0ff */
[----:B------:R-:W-:-:S05]  /*1eb0*/  IMAD R5, R10, UR6, R5 ;  /* 0x000000060a057c24 */ /* 0x000fca000f8e0205 */
[----:B------:R-:W-:Y:S01]  /*1ec0*/  ISETP.NE.AND P0, PT, R5, RZ, PT ;  /* 0x000000ff0500720c */ /* 0x000fe20003f05270 */
[----:B------:R-:W-:-:S03]  /*1ed0*/  IMAD R5, R0, 0xc, R3 ;  /* 0x0000000c00057824 */ /* 0x000fc600078e0203 */
[----:B------:R-:W-:Y:S02]  /*1ee0*/  SEL R2, RZ, 0x1, P0 ;  /* 0x00000001ff027807 */ /* 0x000fe40000000000 */
[----:B------:R-:W-:Y:S01]  /*1ef0*/  ISETP.GT.U32.AND P0, PT, R0, 0x1f, PT ;  /* 0x0000001f0000780c */ /* 0x000fe20003f04070 */
[----:B------:R0:W-:Y:S04]  /*1f00*/  STS [R5+0x14], R28 ;  /* 0x0000141c05007388 */ /* 0x0001e80000000800 */
[----:B------:R0:W-:Y:S04]  /*1f10*/  STS [R5+0x18], R30 ;  /* 0x0000181e05007388 */ /* 0x0001e80000000800 */
[----:B------:R0:W-:Y:S01]  /*1f20*/  STS [R5+0x10], R2 ;  /* 0x0000100205007388 */ /* 0x0001e20000000800 */
[----:B------:R-:W-:Y:S06]  /*1f30*/  BAR.SYNC.DEFER_BLOCKING 0x0 ;  /* 0x0000000000007b1d */ /* 0x000fec0000010000 */
[----:B------:R-:W-:Y:S05]  /*1f40*/  @P0 BRA `(.L_x_1297) ;  /* 0x0000000800280947 */ /* 0x000fea0003800000 */
[----:B------:R-:W1:Y:S01]  /*1f50*/  S2R R11, SR_CgaCtaId ;  /* 0x00000000000b7919 */ /* 0x000e620000008800 */
[----:B------:R-:W-:Y:S01]  /*1f60*/  IMAD R21, R0, 0x3c, R3 ;  /* 0x0000003c00157824 */ /* 0x000fe200078e0203 */
[----:B------:R-:W-:Y:S01]  /*1f70*/  MOV R18, 0x400 ;  /* 0x0000040000127802 */ /* 0x000fe20000000f00 */
[----:B------:R-:W-:Y:S01]  /*1f80*/  UMOV UR6, 0xffffffff ;  /* 0xffffffff00067882 */ /* 0x000fe20000000000 */
[----:B------:R-:W2:Y:S02]  /*1f90*/  S2R R17, SR_TID.X ;  /* 0x0000000000117919 */ /* 0x000ea40000002100 */
[----:B------:R-:W-:Y:S04]  /*1fa0*/  LDS R3, [R21+0x20] ;  /* 0x0000200015037984 */ /* 0x000fe80000000800 */
[----:B------:R-:W3:Y:S04]  /*1fb0*/  LDS R10, [R21+0x14] ;  /* 0x00001400150a7984 */ /* 0x000ee80000000800 */
[----:B0-----:R-:W-:Y:S04]  /*1fc0*/  LDS R5, [R21+0x24] ;  /* 0x0000240015057984 */ /* 0x001fe80000000800 */
[----:B------:R-:W0:Y:S04]  /*1fd0*/  LDS R12, [R21+0x18] ;  /* 0x00001800150c7984 */ /* 0x000e280000000800 */
[----:B------:R-:W4:Y:S04]  /*1fe0*/  LDS R2, [R21+0x1c] ;  /* 0x00001c0015027984 */ /* 0x000f280000000800 */
[----:B------:R-:W5:Y:S04]  /*1ff0*/  LDS R14, [R21+0x2c] ;  /* 0x00002c00150e7984 */ /* 0x000f680000000800 */
[----:B------:R-:W5:Y:S01]  /*2000*/  LDS R16, [R21+0x30] ;  /* 0x0000300015107984 */ /* 0x000f620000000800 */
[----:B-1----:R-:W-:-:S03]  /*2010*/  LEA R18, R11, R18, 0x18 ;  /* 0x000000120b127211 */ /* 0x002fc600078ec0ff */
[----:B------:R-:W1:Y:S02]  /*2020*/  LDS R9, [R21+0x28] ;  /* 0x0000280015097984 */ /* 0x000e640000000800 */
[----:B--2---:R-:W-:Y:S02]  /*2030*/  IMAD R27, R17, 0x3c, R18 ;  /* 0x0000003c111b7824 */ /* 0x004fe400078e0212 */
[----:B------:R-:W2:Y:S04]  /*2040*/  LDS R11, [R21+0x38] ;  /* 0x00003800150b7984 */ /* 0x000ea80000000800 */
[----:B------:R-:W2:Y:S04]  /*2050*/  LDS R15, [R21+0x3c] ;  /* 0x00003c00150f7984 */ /* 0x000ea80000000800 */
[----:B------:R-:W2:Y:S04]  /*2060*/  LDS R13, [R21+0x34] ;  /* 0x00003400150d7984 */ /* 0x000ea80000000800 */
[----:B------:R-:W2:Y:S01]  /*2070*/  LDS R20, [R27+0x44] ;  /* 0x000044001b147984 */ /* 0x000ea20000000800 */
[----:B---3--:R-:W-:-:S03]  /*2080*/  FADD.FTZ R24, R3, R10 ;  /* 0x0000000a03187221 */ /* 0x008fc60000010000 */
[----:B------:R-:W3:Y:S04]  /*2090*/  LDS R22, [R27+0x48] ;  /* 0x000048001b167984 */ /* 0x000ee80000000800 */
[----:B------:R-:W3:Y:S01]  /*20a0*/  LDS R18, [R21+0x40] ;  /* 0x0000400015127984 */ /* 0x000ee20000000800 */
[----:B0-----:R-:W-:-:S03]  /*20b0*/  FADD.FTZ R26, R5, R12 ;  /* 0x0000000c051a7221 */ /* 0x001fc60000010000 */
[----:B------:R0:W3:Y:S01]  /*20c0*/  LDS R17, [R21+0x10] ;  /* 0x0000100015117984 */ /* 0x0000e20000000800 */
[----:B----4-:R-:W-:Y:S01]  /*20d0*/  ISETP.NE.AND P1, PT, R2, RZ, PT ;  /* 0x000000ff0200720c */ /* 0x010fe20003f25270 */
[----:B------:R-:W4:Y:S03]  /*20e0*/  S2R R19, SR_LANEID ;  /* 0x0000000000137919 */ /* 0x000f260000000000 */
[----:B------:R-:W-:Y:S02]  /*20f0*/  FSEL R23, R24, R3, !P1 ;  /* 0x0000000318177208 */ /* 0x000fe40004800000 */
[----:B------:R-:W-:-:S03]  /*2100*/  FSEL R25, R26, R5, !P1 ;  /* 0x000000051a197208 */ /* 0x000fc60004800000 */
[----:B-----5:R-:W-:Y:S02]  /*2110*/  FADD.FTZ R23, R23, R14 ;  /* 0x0000000e17177221 */ /* 0x020fe40000010000 */
[----:B------:R-:W-:Y:S01]  /*2120*/  FADD.FTZ R25, R25, R16 ;  /* 0x0000001019197221 */ /* 0x000fe20000010000 */
[----:B-1----:R-:W-:-:S04]  /*2130*/  ISETP.NE.AND P2, PT, R9, RZ, PT ;  /* 0x000000ff0900720c */ /* 0x002fc80003f45270 */
[----:B------:R-:W-:Y:S02]  /*2140*/  FSEL R24, R23, R14, !P2 ;  /* 0x0000000e17187208 */ /* 0x000fe40005000000 */
[----:B------:R-:W-:-:S03]  /*2150*/  FSEL R26, R25, R16, !P2 ;  /* 0x00000010191a7208 */ /* 0x000fc60005000000 */
[----:B--2---:R-:W-:Y:S02]  /*2160*/  FADD.FTZ R24, R24, R11 ;  /* 0x0000000b18187221 */ /* 0x004fe40000010000 */
[----:B------:R-:W-:Y:S01]  /*2170*/  FADD.FTZ R26, R26, R15 ;  /* 0x0000000f1a1a7221 */ /* 0x000fe20000010000 */
[----:B------:R-:W-:-:S04]  /*2180*/  ISETP.NE.AND P3, PT, R13, RZ, PT ;  /* 0x000000ff0d00720c */ /* 0x000fc80003f65270 */
[----:B0-----:R-:W-:Y:S02]  /*2190*/  FSEL R21, R24, R11, !P3 ;  /* 0x0000000b18157208 */ /* 0x001fe40005800000 */
[----:B------:R-:W-:-:S03]  /*21a0*/  FSEL R25, R26, R15, !P3 ;  /* 0x0000000f1a197208 */ /* 0x000fc60005800000 */
[----:B------:R-:W-:Y:S02]  /*21b0*/  FADD.FTZ R21, R21, R20 ;  /* 0x0000001415157221 */ /* 0x000fe40000010000 */
[----:B---3--:R-:W-:Y:S01]  /*21c0*/  FADD.FTZ R25, R25, R22 ;  /* 0x0000001619197221 */ /* 0x008fe20000010000 */
[C---:B------:R-:W-:Y:S02]  /*21d0*/  ISETP.NE.AND P4, PT, R18.reuse, RZ, PT ;  /* 0x000000ff1200720c */ /* 0x040fe40003f85270 */
[----:B------:R-:W-:Y:S02]  /*21e0*/  IADD3 R23, R9, R2, R17 ;  /* 0x0000000209177210 */ /* 0x000fe40007ffe011 */
[----:B------:R-:W-:Y:S02]  /*21f0*/  FSEL R21, R21, R20, !P4 ;  /* 0x0000001415157208 */ /* 0x000fe40006000000 */
[----:B------:R-:W-:Y:S02]  /*2200*/  IADD3 R23, R18, R23, R13 ;  /* 0x0000001712177210 */ /* 0x000fe40007ffe00d */
[----:B------:R-:W-:Y:S01]  /*2210*/  FSEL R24, R25, R22, !P4 ;  /* 0x0000001619187208 */ /* 0x000fe20006000000 */
[----:B----4-:R-:W-:Y:S06]  /*2220*/  BRA.DIV UR6, `(.L_x_1298) ;  /* 0x0000000a068c7947 */ /* 0x010fec000b800000 */
[----:B------:R-:W0:Y:S01]  /*2230*/  SHFL.UP PT, R26, R23, 0x1, RZ ;  /* 0x04200000171a7989 */ /* 0x000e2200000e00ff */
[----:B------:R-:W-:Y:S02]  /*2240*/  ISETP.GE.AND P5, PT, R19, 0x1, PT ;  /* 0x000000011300780c */ /* 0x000fe40003fa6270 */
[----:B------:R-:W-:Y:S01]  /*2250*/  ISETP.NE.AND P0, PT, R23, RZ, PT ;  /* 0x000000ff1700720c */ /* 0x000fe20003f05270 */
[----:B------:R-:W1:Y:S01]  /*2260*/  SHFL.UP PT, R28, R21, 0x1, RZ ;  /* 0x04200000151c7989 */ /* 0x000e6200000e00ff */
[----:B------:R-:W-:-:S03]  /*2270*/  ISETP.GE.AND P6, PT, R19, 0x8, PT ;  /* 0x000000081300780c */ /* 0x000fc60003fc6270 */
[----:B------:R-:W2:Y:S06]  /*2280*/  SHFL.UP PT, R25, R24, 0x1, RZ ;  /* 0x0420000018197989 */ /* 0x000eac00000e00ff */
[----:B0-----:R-:W-:Y:S01]  /*2290*/  @P5 IADD3 R23, R23, R26, RZ ;  /* 0x0000001a17175210 */ /* 0x001fe20007ffe0ff */
[----:B-1----:R-:W-:-:S04]  /*22a0*/  FADD.FTZ R28, R21, R28 ;  /* 0x0000001c151c7221 */ /* 0x002fc80000010000 */
[----:B------:R-:W0:Y:S01]  /*22b0*/  SHFL.UP PT, R26, R23, 0x2, RZ ;  /* 0x04400000171a7989 */ /* 0x000e2200000e00ff */
[----:B--2---:R-:W-:Y:S01]  /*22c0*/  FADD.FTZ R25, R24, R25 ;  /* 0x0000001918197221 */ /* 0x004fe20000010000 */
[----:B------:R-:W-:-:S04]  /*22d0*/  @P5 FSEL R21, R28, R21, !P0 ;  /* 0x000000151c155208 */ /* 0x000fc80004000000 */
[----:B------:R-:W-:Y:S01]  /*22e0*/  @P5 FSEL R24, R25, R24, !P0 ;  /* 0x0000001819185208 */ /* 0x000fe20004000000 */
[----:B------:R-:W1:Y:S01]  /*22f0*/  SHFL.UP PT, R28, R21, 0x2, RZ ;  /* 0x04400000151c7989 */ /* 0x000e6200000e00ff */
[----:B------:R-:W-:Y:S02]  /*2300*/  ISETP.GE.AND P5, PT, R19, 0x2, PT ;  /* 0x000000021300780c */ /* 0x000fe40003fa6270 */
[C---:B------:R-:W-:Y:S01]  /*2310*/  ISETP.NE.AND P0, PT, R23.reuse, RZ, PT ;  /* 0x000000ff1700720c */ /* 0x040fe20003f05270 */
[----:B------:R-:W2:Y:S10]  /*2320*/  SHFL.UP PT, R25, R24, 0x2, RZ ;  /* 0x0440000018197989 */ /* 0x000eb400000e00ff */
[----:B0-----:R-:W-:-:S05]  /*2330*/  @P5 IMAD.IADD R23, R23, 0x1, R26 ;  /* 0x0000000117175824 */ /* 0x001fca00078e021a */
[----:B------:R-:W0:Y:S01]  /*2340*/  SHFL.UP PT, R26, R23, 0x4, RZ ;  /* 0x04800000171a7989 */ /* 0x000e2200000e00ff */
[----:B-1----:R-:W-:Y:S01]  /*2350*/  FADD.FTZ R28, R21, R28 ;  /* 0x0000001c151c7221 */ /* 0x002fe20000010000 */
[----:B--2---:R-:W-:-:S04]  /*2360*/  FADD.FTZ R25, R24, R25 ;  /* 0x0000001918197221 */ /* 0x004fc80000010000 */
[----:B------:R-:W-:Y:S02]  /*2370*/  @P5 FSEL R21, R28, R21, !P0 ;  /* 0x000000151c155208 */ /* 0x000fe40004000000 */
[----:B------:R-:W-:-:S03]  /*2380*/  @P5 FSEL R24, R25, R24, !P0 ;  /* 0x0000001819185208 */ /* 0x000fc60004000000 */
[----:B------:R-:W1:Y:S01]  /*2390*/  SHFL.UP PT, R28, R21, 0x4, RZ ;  /* 0x04800000151c7989 */ /* 0x000e6200000e00ff */
[----:B------:R-:W-:Y:S02]  /*23a0*/  ISETP.GE.AND P5, PT, R19, 0x4, PT ;  /* 0x000000041300780c */ /* 0x000fe40003fa6270 */
[C---:B------:R-:W-:Y:S01]  /*23b0*/  ISETP.NE.AND P0, PT, R23.reuse, RZ, PT ;  /* 0x000000ff1700720c */ /* 0x040fe20003f05270 */
[----:B------:R-:W2:Y:S10]  /*23c0*/  SHFL.UP PT, R25, R24, 0x4, RZ ;  /* 0x0480000018197989 */ /* 0x000eb400000e00ff */
[----:B0-----:R-:W-:-:S05]  /*23d0*/  @P5 IADD3 R23, R23, R26, RZ ;  /* 0x0000001a17175210 */ /* 0x001fca0007ffe0ff */
        /* <DEDUP_REMOVED lines=8> */
[----:B------:R-:W2:Y:S01]  /*2460*/  SHFL.UP PT, R19, R24, 0x8, RZ ;  /* 0x0500000018137989 */ /* 0x000ea200000e00ff */
[----:B0-----:R-:W-:-:S05]  /*2470*/  @P6 IADD3 R23, R23, R26, RZ ;  /* 0x0000001a17176210 */ /* 0x001fca0007ffe0ff */
[----:B------:R-:W0:Y:S01]  /*2480*/  SHFL.UP PT, R26, R23, 0x10, RZ ;  /* 0x06000000171a7989 */ /* 0x000e2200000e00ff */
[----:B-1----:R-:W-:Y:S01]  /*2490*/  FADD.FTZ R28, R21, R28 ;  /* 0x0000001c151c7221 */ /* 0x002fe20000010000 */
[----:B--2---:R-:W-:-:S04]  /*24a0*/  FADD.FTZ R19, R24, R19 ;  /* 0x0000001318137221 */ /* 0x004fc80000010000 */
[----:B------:R-:W-:Y:S02]  /*24b0*/  @P6 FSEL R21, R28, R21, !P5 ;  /* 0x000000151c156208 */ /* 0x000fe40006800000 */
[----:B------:R-:W-:Y:S02]  /*24c0*/  @P6 FSEL R24, R19, R24, !P5 ;  /* 0x0000001813186208 */ /* 0x000fe40006800000 */
[C---:B------:R-:W-:Y:S01]  /*24d0*/  ISETP.NE.AND P5, PT, R23.reuse, RZ, PT ;  /* 0x000000ff1700720c */ /* 0x040fe20003fa5270 */
[----:B0-----:R-:W-:Y:S02]  /*24e0*/  @P0 IMAD.IADD R23, R23, 0x1, R26 ;  /* 0x0000000117170824 */ /* 0x001fe400078e021a */
[----:B------:R-:W0:Y:S04]  /*24f0*/  SHFL.UP PT, R19, R24, 0x10, RZ ;  /* 0x0600000018137989 */ /* 0x000e2800000e00ff */
[----:B------:R-:W1:Y:S04]  /*2500*/  SHFL.UP PT, R26, R21, 0x10, RZ ;  /* 0x06000000151a7989 */ /* 0x000e6800000e00ff */
[----:B------:R-:W2:Y:S01]  /*2510*/  SHFL.UP PT, R23, R23, 0x1, RZ ;  /* 0x0420000017177989 */ /* 0x000ea200000e00ff */
[----:B0-----:R-:W-:Y:S01]  /*2520*/  FADD.FTZ R19, R24, R19 ;  /* 0x0000001318137221 */ /* 0x001fe20000010000 */
[----:B-1----:R-:W-:-:S04]  /*2530*/  FADD.FTZ R26, R21, R26 ;  /* 0x0000001a151a7221 */ /* 0x002fc80000010000 */
[----:B------:R-:W-:Y:S02]  /*2540*/  @P0 FSEL R24, R19, R24, !P5 ;  /* 0x0000001813180208 */ /* 0x000fe40006800000 */
[----:B------:R-:W-:-:S03]  /*2550*/  @P0 FSEL R21, R26, R21, !P5 ;  /* 0x000000151a150208 */ /* 0x000fc60006800000 */
[----:B------:R0:W1:Y:S04]  /*2560*/  SHFL.UP PT, R25, R24, 0x1, RZ ;  /* 0x0420000018197989 */ /* 0x00006800000e00ff */
[----:B--2---:R0:W3:Y:S02]  /*2570*/  SHFL.UP PT, R19, R21, 0x1, RZ ;  /* 0x0420000015137989 */ /* 0x0040e400000e00ff */
.L_x_1319:
[----:B------:R-:W-:Y:S01]  /*2580*/  ISETP.NE.AND P5, PT, R0, RZ, PT ;  /* 0x000000ff0000720c */ /* 0x000fe20003fa5270 */
[----:B0-----:R-:W0:Y:S01]  /*2590*/  S2R R21, SR_CgaCtaId ;  /* 0x0000000000157919 */ /* 0x001e220000008800 */
[----:B------:R-:W-:Y:S02]  /*25a0*/  PLOP3.LUT P0, PT, PT, PT, PT, 0x80, 0x0 ;  /* 0x000000000000781c */ /* 0x000fe40003f0f070 */
[----:B------:R-:W-:Y:S01]  /*25b0*/  MOV R0, 0x400 ;  /* 0x0000040000007802 */ /* 0x000fe20000000f00 */
[----:B------:R-:W2:Y:S08]  /*25c0*/  S2R R24, SR_TID.X ;  /* 0x0000000000187919 */ /* 0x000eb00000002100 */
[----:B------:R-:W-:-:S02]  /*25d0*/  @P5 ISETP.NE.AND P6, PT, R17, RZ, PT ;  /* 0x000000ff1100520c */ /* 0x000fc40003fc5270 */
[----:B------:R-:W-:Y:S02]  /*25e0*/  @P5 IADD3 R17, R23, R17, RZ ;  /* 0x0000001117115210 */ /* 0x000fe40007ffe0ff */
[----:B------:R-:W-:Y:S02]  /*25f0*/  @P5 PLOP3.LUT P0, PT, P6, PT, PT, 0x80, 0x0 ;  /* 0x000000000000581c */ /* 0x000fe4000370f070 */
[----:B------:R-:W-:-:S11]  /*2600*/  IADD3 R2, R2, R17, RZ ;  /* 0x0000001102027210 */ /* 0x000fd60007ffe0ff */
[----:B---3--:R-:W-:Y:S01]  /*2610*/  @!P0 FADD.FTZ R10, R19, R10 ;  /* 0x0000000a130a8221 */ /* 0x008fe20000010000 */
[----:B-1----:R-:W-:Y:S01]  /*2620*/  @!P0 FADD.FTZ R12, R25, R12 ;  /* 0x0000000c190c8221 */ /* 0x002fe20000010000 */
[----:B0-----:R-:W-:Y:S02]  /*2630*/  LEA R21, R21, R0, 0x18 ;  /* 0x0000000015157211 */ /* 0x001fe400078ec0ff */
[----:B------:R-:W-:Y:S01]  /*2640*/  @!P1 FADD.FTZ R3, R3, R10 ;  /* 0x0000000a03039221 */ /* 0x000fe20000010000 */
[----:B------:R-:W-:Y:S01]  /*2650*/  @!P1 FADD.FTZ R5, R5, R12 ;  /* 0x0000000c05059221 */ /* 0x000fe20000010000 */
[----:B------:R-:W-:Y:S02]  /*2660*/  IMAD.IADD R0, R9, 0x1, R2 ;  /* 0x0000000109007824 */ /* 0x000fe400078e0202 */
[----:B------:R-:W-:Y:S01]  /*2670*/  @!P2 FADD.FTZ R14, R14, R3 ;  /* 0x000000030e0ea221 */ /* 0x000fe20000010000 */
[----:B------:R-:W-:Y:S01]  /*2680*/  @!P2 FADD.FTZ R16, R16, R5 ;  /* 0x000000051010a221 */ /* 0x000fe20000010000 */
[----:B--2---:R-:W-:Y:S01]  /*2690*/  IMAD R21, R24, 0x3c, R21 ;  /* 0x0000003c18157824 */ /* 0x004fe200078e0215 */
[----:B------:R-:W-:Y:S01]  /*26a0*/  IADD3 R13, R13, R0, RZ ;  /* 0x000000000d0d7210 */ /* 0x000fe20007ffe0ff */
[----:B------:R-:W-:Y:S01]  /*26b0*/  @!P3 FADD.FTZ R11, R11, R14 ;  /* 0x0000000e0b0bb221 */ /* 0x000fe20000010000 */
[----:B------:R-:W-:-:S02]  /*26c0*/  @!P3 FADD.FTZ R15, R15, R16 ;  /* 0x000000100f0fb221 */ /* 0x000fc40000010000 */
[----:B------:R-:W-:Y:S01]  /*26d0*/  IADD3 R18, R18, R13, RZ ;  /* 0x0000000d12127210 */ /* 0x000fe20007ffe0ff */
[----:B------:R-:W-:Y:S01]  /*26e0*/  @!P4 FADD.FTZ R20, R20, R11 ;  /* 0x0000000b1414c221 */ /* 0x000fe20000010000 */
[----:B------:R-:W-:Y:S01]  /*26f0*/  @!P4 FADD.FTZ R22, R22, R15 ;  /* 0x0000000f1616c221 */ /* 0x000fe20000010000 */
        /* <DEDUP_REMOVED lines=15> */
.L_x_1297:
[----:B-1----:R-:W1:Y:S01]  /*27f0*/  S2R R12, SR_CgaCtaId ;  /* 0x00000000000c7919 */ /* 0x002e620000008800 */
[----:B------:R-:W2:Y:S01]  /*2800*/  LDC R3, c[0x0][0x2b4] ;  /* 0x0000ad00ff037b82 */ /* 0x000ea20000000800 */
[----:B------:R-:W-:Y:S01]  /*2810*/  MOV R15, 0x400 ;  /* 0x00000400000f7802 */ /* 0x000fe20000000f00 */
[----:B------:R-:W-:Y:S05]  /*2820*/  WARPSYNC.ALL ;  /* 0x0000000000007948 */ /* 0x000fea0003800000 */
[----:B0-----:R-:W0:Y:S01]  /*2830*/  S2R R2, SR_TID.X ;  /* 0x0000000000027919 */ /* 0x001e220000002100 */
[----:B------:R-:W3:Y:S01]  /*2840*/  S2R R11, SR_TID.X ;  /* 0x00000000000b7919 */ /* 0x000ee20000002100 */
[----:B--2---:R-:W-:Y:S01]  /*2850*/  IMAD R0, R4, R3, RZ ;  /* 0x0000000304007224 */ /* 0x004fe200078e02ff */
[----:B-1----:R-:W-:-:S05]  /*2860*/  LEA R5, R12, R15, 0x18 ;  /* 0x0000000f0c057211 */ /* 0x002fca00078ec0ff */
[----:B0-----:R-:W-:Y:S02]  /*2870*/  IMAD R14, R2, 0xc, R5 ;  /* 0x0000000c020e7824 */ /* 0x001fe400078e0205 */
        /* <DEDUP_REMOVED lines=10> */
[----:B------:R-:W1:Y:S01]  /*2920*/  LDC R0, c[0x0][0x2b8] ;  /* 0x0000ae00ff007b82 */ /* 0x000e620000000800 */
[----:B------:R-:W-:Y:S01]  /*2930*/  @!P2 LEA R5, R12, R5, 0x18 ;  /* 0x000000050c05a211 */ /* 0x000fe200078ec0ff */
[----:B------:R-:W-:Y:S04]  /*2940*/  @!P2 LDS R3, [R14+0x18] ;  /* 0x000018000e03a984 */ /* 0x000fe80000000800 */
[----:B------:R-:W2:Y:S01]  /*2950*/  @!P2 LDS R2, [R14+0x14] ;  /* 0x000014000e02a984 */ /* 0x000ea20000000800 */
[----:B------:R-:W-:Y:S02]  /*2960*/  @!P2 IMAD R5, R4, 0x8, R5 ;  /* 0x000000080405a824 */ /* 0x000fe400078e0205 */
        /* <DEDUP_REMOVED lines=10> */
[----:B0-----:R-:W-:Y:S01]  /*2a10*/  IADD3 R3, R15, 0x7a0, RZ ;  /* 0x000007a00f037810 */ /* 0x001fe20007ffe0ff */
[----:B------:R-:W0:Y:S01]  /*2a20*/  S2R R2, SR_CTAID.Z ;  /* 0x0000000000027919 */ /* 0x000e220000002700 */
[----:B------:R-:W1:Y:S02]  /*2a30*/  LDC.64 R4, c[0x0][0x268] ;  /* 0x00009a00ff047b82 */ /* 0x000e640000000a00 */
[----:B------:R-:W-:-:S04]  /*2a40*/  LEA R10, R12, R3, 0x18 ;  /* 0x000000030c0a7211 */ /* 0x000fc800078ec0ff */
[----:B------:R-:W-:-:S06]  /*2a50*/  LEA R10, R11, R10, 0x3 ;  /* 0x0000000a0b0a7211 */ /* 0x000fcc00078e18ff */
[----:B------:R-:W2:Y:S01]  /*2a60*/  LDS.64 R10, [R10] ;  /* 0x000000000a0a7984 */ /* 0x000ea20000000a00 */
[----:B0-----:R-:W-:-:S04]  /*2a70*/  IMAD.SHL.U32 R2, R2, 0x2, RZ ;  /* 0x0000000202027824 */ /* 0x001fc800078e00ff */
[C---:B------:R-:W-:Y:S01]  /*2a80*/  IMAD R3, R2.reuse, UR8, R9 ;  /* 0x0000000802037c24 */ /* 0x040fe2000f8e0209 */
[----:B------:R-:W-:-:S03]  /*2a90*/  IADD3 R12, R2, 0x1, RZ ;  /* 0x00000001020c7810 */ /* 0x000fc60007ffe0ff */
[----:B-1----:R-:W-:-:S04]  /*2aa0*/  IMAD.WIDE R2, R3, 0x4, R4 ;  /* 0x0000000403027825 */ /* 0x002fc800078e0204 */
[----:B------:R-:W-:-:S04]  /*2ab0*/  IMAD R9, R12, UR8, R9 ;  /* 0x000000080c097c24 */ /* 0x000fc8000f8e0209 */
[----:B------:R-:W-:Y:S01]  /*2ac0*/  IMAD.WIDE R4, R9, 0x4, R4 ;  /* 0x0000000409047825 */ /* 0x000fe200078e0204 */
[----:B--2---:R1:W-:Y:S04]  /*2ad0*/  REDG.E.ADD.F32.FTZ.RN.STRONG.GPU desc[UR4][R2.64], R10 ;  /* 0x0000000a020079a6 */ /* 0x0043e8000c10f384 */
[----:B------:R1:W-:Y:S02]  /*2ae0*/  REDG.E.ADD.F32.FTZ.RN.STRONG.GPU desc[UR4][R4.64], R11 ;  /* 0x0000000b040079a6 */ /* 0x0003e4000c10f384 */
.L_x_1300:
[----:B------:R-:W-:Y:S05]  /*2af0*/  BSYNC B0 ;  /* 0x0000000000007941 */ /* 0x000fea0003800000 */
.L_x_1299:
[----:B------:R-:W-:Y:S05]  /*2b00*/  @P1 EXIT ;  /* 0x000000000000194d */ /* 0x000fea0003800000 */
[----:B01----:R-:W0:Y:S01]  /*2b10*/  LDC R2, c[0x0][0x270] ;  /* 0x00009c00ff027b82 */ /* 0x003e220000000800 */
[----:B------:R-:W-:-:S07]  /*2b20*/  ULDC.64 UR6, c[0x0][0x268] ;  /* 0x00009a0000067ab9 */ /* 0x000fce0000000a00 */
[----:B------:R-:W1:Y:S01]  /*2b30*/  LDC R3, c[0x0][RZ] ;  /* 0x00000000ff037b82 */ /* 0x000e620000000800 */
[----:B0-----:R-:W-:-:S05]  /*2b40*/  IMAD R2, R2, UR8, RZ ;  /* 0x0000000802027c24 */ /* 0x001fca000f8e02ff */
        /* <DEDUP_REMOVED lines=17> */
.L_x_1298:
[----:B------:R-:W-:Y:S01]  /*2c60*/  HFMA2.MMA R31, -RZ, RZ, 0, 5.9604644775390625e-08 ;  /* 0x00000001ff1f7435 */ /* 0x000fe200000001ff */
[----:B------:R-:W-:Y:S01]  /*2c70*/  IMAD.MOV.U32 R30, RZ, RZ, R23 ;  /* 0x000000ffff1e7224 */ /* 0x000fe200078e0017 */
[----:B------:R-:W-:Y:S01]  /*2c80*/  MOV R32, RZ ;  /* 0x000000ff00207202 */ /* 0x000fe20000000f00 */
[----:B------:R-:W-:Y:S01]  /*2c90*/  IMAD.MOV.U32 R27, RZ, RZ, -0x1 ;  /* 0xffffffffff1b7424 */ /* 0x000fe200078e00ff */
[----:B------:R-:W-:Y:S02]  /*2ca0*/  ISETP.GE.AND P6, PT, R19, 0x1, PT ;  /* 0x000000011300780c */ /* 0x000fe40003fc6270 */
[----:B------:R-:W-:-:S13]  /*2cb0*/  ISETP.NE.AND P5, PT, R23, RZ, PT ;  /* 0x000000ff1700720c */ /* 0x000fda0003fa5270 */
[----:B------:R-:W-:Y:S05]  /*2cc0*/  WARPSYNC.COLLECTIVE R27, `(.L_x_1301) ;  /* 0x000000001b087348 */ /* 0x000fea0003c00000 */
[----:B------:R0:W1:Y:S02]  /*2cd0*/  SHFL.UP P0, R25, R30, R31, R32 ;  /* 0x0400001f1e197389 */ /* 0x0000640000000020 */
[----:B01----:R-:W-:Y:S01]  /*2ce0*/  ENDCOLLECTIVE ;  /* 0x000000000000791b */ /* 0x003fe20003800000 */
.L_x_1301:
[----:B------:R-:W-:Y:S02]  /*2cf0*/  MOV R30, R21 ;  /* 0x00000015001e7202 */ /* 0x000fe40000000f00 */
[----:B------:R-:W-:-:S07]  /*2d00*/  MOV R26, R25 ;  /* 0x00000019001a7202 */ /* 0x000fce0000000f00 */
[----:B------:R-:W-:Y:S05]  /*2d10*/  WARPSYNC.COLLECTIVE R27, `(.L_x_1302) ;  /* 0x000000001b087348 */ /* 0x000fea0003c00000 */
[----:B------:R0:W1:Y:S02]  /*2d20*/  SHFL.UP P0, R25, R30, R31, R32 ;  /* 0x0400001f1e197389 */ /* 0x0000640000000020 */
[----:B01----:R-:W-:Y:S01]  /*2d30*/  ENDCOLLECTIVE ;  /* 0x000000000000791b */ /* 0x003fe20003800000 */
.L_x_1302:
[----:B------:R-:W-:Y:S02]  /*2d40*/  @P6 IADD3 R23, R23, R26, RZ ;  /* 0x0000001a17176210 */ /* 0x000fe40007ffe0ff */
[----:B------:R-:W-:Y:S01]  /*2d50*/  MOV R30, R24 ;  /* 0x00000018001e7202 */ /* 0x000fe20000000f00 */
[----:B------:R-:W-:-:S07]  /*2d60*/  IMAD.MOV.U32 R28, RZ, RZ, R25 ;  /* 0x000000ffff1c7224 */ /* 0x000fce00078e0019 */
[----:B------:R-:W-:Y:S05]  /*2d70*/  WARPSYNC.COLLECTIVE R27, `(.L_x_1303) ;  /* 0x000000001b087348 */ /* 0x000fea0003c00000 */
[----:B------:R0:W1:Y:S02]  /*2d80*/  SHFL.UP P0, R25, R30, R31, R32 ;  /* 0x0400001f1e197389 */ /* 0x0000640000000020 */
[----:B01----:R-:W-:Y:S01]  /*2d90*/  ENDCOLLECTIVE ;  /* 0x000000000000791b */ /* 0x003fe20003800000 */
.L_x_1303:
        /* <DEDUP_REMOVED lines=9> */
.L_x_1304:
[----:B------:R-:W-:Y:S02]  /*2e30*/  ISETP.GE.AND P6, PT, R19, 0x2, PT ;  /* 0x000000021300780c */ /* 0x000fe40003fc6270 */
[----:B------:R-:W-:Y:S02]  /*2e40*/  ISETP.NE.AND P5, PT, R23, RZ, PT ;  /* 0x000000ff1700720c */ /* 0x000fe40003fa5270 */
[----:B------:R-:W-:Y:S02]  /*2e50*/  MOV R30, R21 ;  /* 0x00000015001e7202 */ /* 0x000fe40000000f00 */
[----:B------:R-:W-:-:S09]  /*2e60*/  MOV R26, R25 ;  /* 0x00000019001a7202 */ /* 0x000fd20000000f00 */
[----:B------:R-:W-:Y:S05]  /*2e70*/  WARPSYNC.COLLECTIVE R27, `(.L_x_1305) ;  /* 0x000000001b087348 */ /* 0x000fea0003c00000 */
[----:B------:R0:W1:Y:S02]  /*2e80*/  SHFL.UP P0, R25, R30, R31, R32 ;  /* 0x0400001f1e197389 */ /* 0x0000640000000020 */
[----:B01----:R-:W-:Y:S01]  /*2e90*/  ENDCOLLECTIVE ;  /* 0x000000000000791b */ /* 0x003fe20003800000 */
.L_x_1305:
[----:B------:R-:W-:Y:S02]  /*2ea0*/  @P6 IADD3 R23, R23, R26, RZ ;  /* 0x0000001a17176210 */ /* 0x000fe40007ffe0ff */
[----:B------:R-:W-:Y:S01]  /*2eb0*/  MOV R30, R24 ;  /* 0x00000018001e7202 */ /* 0x000fe20000000f00 */
[----:B------:R-:W-:-:S07]  /*2ec0*/  IMAD.MOV.U32 R28, RZ, RZ, R25 ;  /* 0x000000ffff1c7224 */ /* 0x000fce00078e0019 */
[----:B------:R-:W-:Y:S05]  /*2ed0*/  WARPSYNC.COLLECTIVE R27, `(.L_x_1306) ;  /* 0x000000001b087348 */ /* 0x000fea0003c00000 */
[----:B------:R0:W1:Y:S02]  /*2ee0*/  SHFL.UP P0, R25, R30, R31, R32 ;  /* 0x0400001f1e197389 */ /* 0x0000640000000020 */
[----:B01----:R-:W-:Y:S01]  /*2ef0*/  ENDCOLLECTIVE ;  /* 0x000000000000791b */ /* 0x003fe20003800000 */
.L_x_1306:
        /* <DEDUP_REMOVED lines=9> */
.L_x_1307:
[----:B------:R-:W-:Y:S02]  /*2f90*/  ISETP.GE.AND P6, PT, R19, 0x4, PT ;  /* 0x000000041300780c */ /* 0x000fe40003fc6270 */
[----:B------:R-:W-:Y:S02]  /*2fa0*/  ISETP.NE.AND P5, PT, R23, RZ, PT ;  /* 0x000000ff1700720c */ /* 0x000fe40003fa5270 */
[----:B------:R-:W-:Y:S02]  /*2fb0*/  MOV R30, R21 ;  /* 0x00000015001e7202 */ /* 0x000fe40000000f00 */
[----:B------:R-:W-:-:S09]  /*2fc0*/  MOV R26, R25 ;  /* 0x00000019001a7202 */ /* 0x000fd20000000f00 */
[----:B------:R-:W-:Y:S05]  /*2fd0*/  WARPSYNC.COLLECTIVE R27, `(.L_x_1308) ;  /* 0x000000001b087348 */ /* 0x000fea0003c00000 */
[----:B------:R0:W1:Y:S02]  /*2fe0*/  SHFL.UP P0, R25, R30, R31, R32 ;  /* 0x0400001f1e197389 */ /* 0x0000640000000020 */
[----:B01----:R-:W-:Y:S01]  /*2ff0*/  ENDCOLLECTIVE ;  /* 0x000000000000791b */ /* 0x003fe20003800000 */
.L_x_1308:
[----:B------:R-:W-:Y:S01]  /*3000*/  @P6 IADD3 R23, R23, R26, RZ ;  /* 0x0000001a17176210 */ /* 0x000fe20007ffe0ff */
[----:B------:R-:W-:Y:S01]  /*3010*/  IMAD.MOV.U32 R30, RZ, RZ, R24 ;  /* 0x000000ffff1e7224 */ /* 0x000fe200078e0018 */
[----:B------:R-:W-:-:S07]  /*3020*/  MOV R28, R25 ;  /* 0x00000019001c7202 */ /* 0x000fce0000000f00 */
[----:B------:R-:W-:Y:S05]  /*3030*/  WARPSYNC.COLLECTIVE R27, `(.L_x_1309) ;  /* 0x000000001b087348 */ /* 0x000fea0003c00000 */
[----:B------:R0:W1:Y:S02]  /*3040*/  SHFL.UP P0, R25, R30, R31, R32 ;  /* 0x0400001f1e197389 */ /* 0x0000640000000020 */
[----:B01----:R-:W-:Y:S01]  /*3050*/  ENDCOLLECTIVE ;  /* 0x000000000000791b */ /* 0x003fe20003800000 */
.L_x_1309:
[----:B------:R-:W-:-:S05]  /*3060*/  FADD.FTZ R28, R21, R28 ;  /* 0x0000001c151c7221 */ /* 0x000fca0000010000 */
[----:B------:R-:W-:Y:S01]  /*3070*/  @P6 FSEL R21, R28, R21, !P5 ;  /* 0x000000151c156208 */ /* 0x000fe20006800000 */
[----:B------:R-:W-:Y:S01]  /*3080*/  HFMA2.MMA R31, -RZ, RZ, 0, 4.76837158203125e-07 ;  /* 0x00000008ff1f7435 */ /* 0x000fe200000001ff */
[----:B------:R-:W-:Y:S01]  /*3090*/  MOV R30, R23 ;  /* 0x00000017001e7202 */ /* 0x000fe20000000f00 */
[----:B------:R-:W-:-:S05]  /*30a0*/  FADD.FTZ R25, R24, R25 ;  /* 0x0000001918197221 */ /* 0x000fca0000010000 */
[----:B------:R-:W-:-:S07]  /*30b0*/  @P6 FSEL R24, R25, R24, !P5 ;  /* 0x0000001819186208 */ /* 0x000fce0006800000 */
[----:B------:R-:W-:Y:S05]  /*30c0*/  WARPSYNC.COLLECTIVE R27, `(.L_x_1310) ;  /* 0x000000001b087348 */ /* 0x000fea0003c00000 */
[----:B------:R0:W1:Y:S02]  /*30d0*/  SHFL.UP P0, R25, R30, R31, R32 ;  /* 0x0400001f1e197389 */ /* 0x0000640000000020 */
[----:B01----:R-:W-:Y:S01]  /*30e0*/  ENDCOLLECTIVE ;  /* 0x000000000000791b */ /* 0x003fe20003800000 */
.L_x_1310:
[----:B------:R-:W-:Y:S02]  /*30f0*/  ISETP.GE.AND P6, PT, R19, 0x8, PT ;  /* 0x000000081300780c */ /* 0x000fe40003fc6270 */
[----:B------:R-:W-:Y:S02]  /*3100*/  ISETP.NE.AND P5, PT, R23, RZ, PT ;  /* 0x000000ff1700720c */ /* 0x000fe40003fa5270 */
[----:B------:R-:W-:Y:S01]  /*3110*/  MOV R30, R21 ;  /* 0x00000015001e7202 */ /* 0x000fe20000000f00 */
[----:B------:R-:W-:-:S10]  /*3120*/  IMAD.MOV.U32 R26, RZ, RZ, R25 ;  /* 0x000000ffff1a7224 */ /* 0x000fd400078e0019 */
[----:B------:R-:W-:Y:S05]  /*3130*/  WARPSYNC.COLLECTIVE R27, `(.L_x_1311) ;  /* 0x000000001b087348 */ /* 0x000fea0003c00000 */
[----:B------:R0:W1:Y:S02]  /*3140*/  SHFL.UP P0, R25, R30, R31, R32 ;  /* 0x0400001f1e197389 */ /* 0x0000640000000020 */
[----:B01----:R-:W-:Y:S01]  /*3150*/  ENDCOLLECTIVE ;  /* 0x000000000000791b */ /* 0x003fe20003800000 */
.L_x_1311:
[----:B------:R-:W-:Y:S02]  /*3160*/  MOV R30, R24 ;  /* 0x00000018001e7202 */ /* 0x000fe40000000f00 */
[----:B------:R-:W-:-:S07]  /*3170*/  MOV R28, R25 ;  /* 0x00000019001c7202 */ /* 0x000fce0000000f00 */
[----:B------:R-:W-:Y:S05]  /*3180*/  WARPSYNC.COLLECTIVE R27, `(.L_x_1312) ;  /* 0x000000001b087348 */ /* 0x000fea0003c00000 */
[----:B------:R0:W1:Y:S02]  /*3190*/  SHFL.UP P0, R25, R30, R31, R32 ;  /* 0x0400001f1e197389 */ /* 0x0000640000000020 */
[----:B01----:R-:W-:Y:S01]  /*31a0*/  ENDCOLLECTIVE ;  /* 0x000000000000791b */ /* 0x003fe20003800000 */
.L_x_1312:
[----:B------:R-:W-:-:S05]  /*31b0*/  FADD.FTZ R28, R21, R28 ;  /* 0x0000001c151c7221 */ /* 0x000fca0000010000 */
[----:B------:R-:W-:Y:S02]  /*31c0*/  @P6 FSEL R21, R28, R21, !P5 ;  /* 0x000000151c156208 */ /* 0x000fe40006800000 */
[C---:B------:R-:W-:Y:S01]  /*31d0*/  ISETP.GE.AND P6, PT, R19.reuse, 0x10, PT ;  /* 0x000000101300780c */ /* 0x040fe20003fc6270 */
[----:B------:R-:W-:Y:S01]  /*31e0*/  HFMA2.MMA R31, -RZ, RZ, 0, 9.5367431640625e-07 ;  /* 0x00000010ff1f7435 */ /* 0x000fe200000001ff */
[----:B------:R-:W-:Y:S01]  /*31f0*/  ISETP.GE.AND P0, PT, R19, 0x8, PT ;  /* 0x000000081300780c */ /* 0x000fe20003f06270 */
[----:B------:R-:W-:-:S04]  /*3200*/  IMAD.MOV.U32 R19, RZ, RZ, R25 ;  /* 0x000000ffff137224 */ /* 0x000fc800078e0019 */
[----:B------:R-:W-:-:S08]  /*3210*/  FADD.FTZ R19, R24, R19 ;  /* 0x0000001318137221 */ /* 0x000fd00000010000 */
[----:B------:R-:W-:Y:S02]  /*3220*/  @P0 IADD3 R23, R23, R26, RZ ;  /* 0x0000001a17170210 */ /* 0x000fe40007ffe0ff */
[----:B------:R-:W-:Y:S02]  /*3230*/  @P0 FSEL R24, R19, R24, !P5 ;  /* 0x0000001813180208 */ /* 0x000fe40006800000 */
[----:B------:R-:W-:Y:S02]  /*3240*/  MOV R30, R23 ;  /* 0x00000017001e7202 */ /* 0x000fe40000000f00 */
[----:B------:R-:W-:-:S13]  /*3250*/  ISETP.NE.AND P5, PT, R23, RZ, PT ;  /* 0x000000ff1700720c */ /* 0x000fda0003fa5270 */
[----:B------:R-:W-:Y:S05]  /*3260*/  WARPSYNC.COLLECTIVE R27, `(.L_x_1313) ;  /* 0x000000001b087348 */ /* 0x000fea0003c00000 */
[----:B------:R0:W1:Y:S02]  /*3270*/  SHFL.UP P0, R25, R30, R31, R32 ;  /* 0x0400001f1e197389 */ /* 0x0000640000000020 */
[----:B01----:R-:W-:Y:S01]  /*3280*/  ENDCOLLECTIVE ;  /* 0x000000000000791b */ /* 0x003fe20003800000 */
.L_x_1313:
[----:B------:R-:W-:Y:S01]  /*3290*/  MOV R30, R21 ;  /* 0x00000015001e7202 */ /* 0x000fe20000000f00 */
[----:B------:R-:W-:-:S07]  /*32a0*/  IMAD.MOV.U32 R26, RZ, RZ, R25 ;  /* 0x000000ffff1a7224 */ /* 0x000fce00078e0019 */
[----:B------:R-:W-:Y:S05]  /*32b0*/  WARPSYNC.COLLECTIVE R27, `(.L_x_1314) ;  /* 0x000000001b087348 */ /* 0x000fea0003c00000 */
[----:B------:R0:W1:Y:S02]  /*32c0*/  SHFL.UP P0, R25, R30, R31, R32 ;  /* 0x0400001f1e197389 */ /* 0x0000640000000020 */
[----:B01----:R-:W-:Y:S01]  /*32d0*/  ENDCOLLECTIVE ;  /* 0x000000000000791b */ /* 0x003fe20003800000 */
.L_x_1314:
[----:B------:R-:W-:Y:S01]  /*32e0*/  @P6 IADD3 R23, R23, R26, RZ ;  /* 0x0000001a17176210 */ /* 0x000fe20007ffe0ff */
[----:B------:R-:W-:Y:S01]  /*32f0*/  IMAD.MOV.U32 R30, RZ, RZ, R24 ;  /* 0x000000ffff1e7224 */ /* 0x000fe200078e0018 */
[----:B------:R-:W-:-:S07]  /*3300*/  MOV R26, R25 ;  /* 0x00000019001a7202 */ /* 0x000fce0000000f00 */
[----:B------:R-:W-:Y:S05]  /*3310*/  WARPSYNC.COLLECTIVE R27, `(.L_x_1315) ;  /* 0x000000001b087348 */ /* 0x000fea0003c00000 */
[----:B------:R0:W1:Y:S02]  /*3320*/  SHFL.UP P0, R25, R30, R31, R32 ;  /* 0x0400001f1e197389 */ /* 0x0000640000000020 */
[----:B01----:R-:W-:Y:S01]  /*3330*/  ENDCOLLECTIVE ;  /* 0x000000000000791b */ /* 0x003fe20003800000 */
.L_x_1315:
[----:B------:R-:W-:-:S05]  /*3340*/  FADD.FTZ R26, R21, R26 ;  /* 0x0000001a151a7221 */ /* 0x000fca0000010000 */
[----:B------:R-:W-:Y:S01]  /*3350*/  @P6 FSEL R21, R26, R21, !P5 ;  /* 0x000000151a156208 */ /* 0x000fe20006800000 */
[----:B------:R-:W-:Y:S01]  /*3360*/  HFMA2.MMA R31, -RZ, RZ, 0, 5.9604644775390625e-08 ;  /* 0x00000001ff1f7435 */ /* 0x000fe200000001ff */
[----:B------:R-:W-:Y:S02]  /*3370*/  MOV R30, R23 ;  /* 0x00000017001e7202 */ /* 0x000fe40000000f00 */
[----:B------:R-:W-:-:S08]  /*3380*/  MOV R19, R25 ;  /* 0x0000001900137202 */ /* 0x000fd00000000f00 */
[----:B------:R-:W-:Y:S05]  /*3390*/  WARPSYNC.COLLECTIVE R27, `(.L_x_1316) ;  /* 0x000000001b087348 */ /* 0x000fea0003c00000 */
[----:B------:R0:W1:Y:S02]  /*33a0*/  SHFL.UP P0, R25, R30, R31, R32 ;  /* 0x0400001f1e197389 */ /* 0x0000640000000020 */
[----:B01----:R-:W-:Y:S01]  /*33b0*/  ENDCOLLECTIVE ;  /* 0x000000000000791b */ /* 0x003fe20003800000 */
.L_x_1316:
[----:B------:R-:W-:-:S05]  /*33c0*/  FADD.FTZ R19, R24, R19 ;  /* 0x0000001318137221 */ /* 0x000fca0000010000 */
[----:B------:R-:W-:Y:S02]  /*33d0*/  @P6 FSEL R24, R19, R24, !P5 ;  /* 0x0000001813186208 */ /* 0x000fe40006800000 */
[----:B------:R-:W-:Y:S01]  /*33e0*/  MOV R30, R21 ;  /* 0x00000015001e7202 */ /* 0x000fe20000000f00 */
[----:B------:R-:W-:-:S07]  /*33f0*/  IMAD.MOV.U32 R23, RZ, RZ, R25 ;  /* 0x000000ffff177224 */ /* 0x000fce00078e0019 */
[----:B------:R-:W-:Y:S05]  /*3400*/  WARPSYNC.COLLECTIVE R27, `(.L_x_1317) ;  /* 0x000000001b087348 */ /* 0x000fea0003c00000 */
[----:B------:R0:W1:Y:S02]  /*3410*/  SHFL.UP P0, R25, R30, R31, R32 ;  /* 0x0400001f1e197389 */ /* 0x0000640000000020 */
[----:B01----:R-:W-:Y:S01]  /*3420*/  ENDCOLLECTIVE ;  /* 0x000000000000791b */ /* 0x003fe20003800000 */
.L_x_1317:
[----:B------:R-:W-:Y:S02]  /*3430*/  MOV R30, R24 ;  /* 0x00000018001e7202 */ /* 0x000fe40000000f00 */
[----:B------:R-:W-:-:S07]  /*3440*/  MOV R19, R25 ;  /* 0x0000001900137202 */ /* 0x000fce0000000f00 */
[----:B------:R-:W-:Y:S05]  /*3450*/  WARPSYNC.COLLECTIVE R27, `(.L_x_1318) ;  /* 0x000000001b087348 */ /* 0x000fea0003c00000 */
[----:B------:R0:W1:Y:S02]  /*3460*/  SHFL.UP P0, R25, R30, R31, R32 ;  /* 0x0400001f1e197389 */ /* 0x0000640000000020 */
[----:B01----:R-:W-:Y:S01]  /*3470*/  ENDCOLLECTIVE ;  /* 0x000000000000791b */ /* 0x003fe20003800000 */
.L_x_1318:
[----:B------:R-:W-:Y:S05]  /*3480*/  BRA `(.L_x_1319) ;  /* 0xfffffff0003c7947 */ /* 0x000fea000383ffff */
.L_x_1320:
        /* <DEDUP_REMOVED lines=15> */
.L_x_4479:


//--------------------- .text._Z30group_norm_nhwc_bwd_sum_kernelI11Fp32IOBf16WLi196EEv26Group_norm_nhwc_bwd_params --------------------------
	.section	.text._Z30group_norm_nhwc_bwd_sum_kernelI11Fp32IOBf16WLi196EEv26Group_norm_nhwc_bwd_params,"ax",@progbits
	.align	128
        .global         _Z30group_norm_nhwc_bwd_sum_kernelI11Fp32IOBf16WLi196EEv26Group_norm_nhwc_bwd_params
        .type           _Z30group_norm_nhwc_bwd_sum_kernelI11Fp32IOBf16WLi196EEv26Group_norm_nhwc_bwd_params,@function
        .size           _Z30group_norm_nhwc_bwd_sum_kernelI11Fp32IOBf16WLi196EEv26Group_norm_nhwc_bwd_params,(.L_x_4480 - _Z30group_norm_nhwc_bwd_sum_kernelI11Fp32IOBf16WLi196EEv26Group_norm_nhwc_bwd_params)
        .other          _Z30group_norm_nhwc_bwd_sum_kernelI11Fp32IOBf16WLi196EEv26Group_norm_nhwc_bwd_params,@"STO_CUDA_ENTRY STV_DEFAULT"
_Z30group_norm_nhwc_bwd_sum_kernelI11Fp32IOBf16WLi196EEv26Group_norm_nhwc_bwd_params:
.text._Z30group_norm_nhwc_bwd_sum_kernelI11Fp32IOBf16WLi196EEv26Group_norm_nhwc_bwd_params:
        /* <DEDUP_REMOVED lines=13> */
[----:B---3--:R-:W2:Y:S02]  /*00d0*/  MUFU.RCP R0, R0 ;  /* 0x0000000000007308 */ /* 0x008ea40000001000 */
[----:B--2---:R-:W-:Y:S02]  /*00e0*/  IADD3 R2, R0, 0xffffffe, RZ ;  /* 0x0ffffffe00027810 */ /* 0x004fe40007ffe0ff */
[----:B------:R-:W-:-:S04]  /*00f0*/  IABS R0, R18 ;  /* 0x0000001200007213 */ /* 0x000fc80000000000 */
[----:B------:R2:W3:Y:S02]  /*0100*/  F2I.FTZ.U32.TRUNC.NTZ R3, R2 ;  /* 0x0000000200037305 */ /* 0x0004e4000021f000 */
[----:B--2---:R-:W-:Y:S01]  /*0110*/  HFMA2.MMA R2, -RZ, RZ, 0, 0 ;  /* 0x00000000ff027435 */ /* 0x004fe200000001ff */
[----:B---3--:R-:W-:-:S05]  /*0120*/  IADD3 R4, RZ, -R3, RZ ;  /* 0x80000003ff047210 */ /* 0x008fca0007ffe0ff */
[----:B------:R-:W-:-:S04]  /*0130*/  IMAD R7, R4, R5, RZ ;  /* 0x0000000504077224 */ /* 0x000fc800078e02ff */
[----:B------:R-:W-:-:S06]  /*0140*/  IMAD.HI.U32 R3, R3, R7, R2 ;  /* 0x0000000703037227 */ /* 0x000fcc00078e0002 */
[----:B------:R-:W-:-:S04]  /*0150*/  IMAD.HI.U32 R3, R3, R0, RZ ;  /* 0x0000000003037227 */ /* 0x000fc800078e00ff */
[----:B------:R-:W-:-:S04]  /*0160*/  IMAD.MOV R2, RZ, RZ, -R3 ;  /* 0x000000ffff027224 */ /* 0x000fc800078e0a03 */
[----:B------:R-:W-:-:S05]  /*0170*/  IMAD R0, R5, R2, R0 ;  /* 0x0000000205007224 */ /* 0x000fca00078e0200 */
[----:B------:R-:W-:-:S13]  /*0180*/  ISETP.GT.U32.AND P1, PT, R5, R0, PT ;  /* 0x000000000500720c */ /* 0x000fda0003f24070 */
[-C--:B------:R-:W-:Y:S02]  /*0190*/  @!P1 IADD3 R0, R0, -R5.reuse, RZ ;  /* 0x8000000500009210 */ /* 0x080fe40007ffe0ff */
[----:B------:R-:W-:Y:S02]  /*01a0*/  @!P1 IADD3 R3, R3, 0x1, RZ ;  /* 0x0000000103039810 */ /* 0x000fe40007ffe0ff */
[----:B------:R-:W-:Y:S02]  /*01b0*/  ISETP.GE.U32.AND P0, PT, R0, R5, PT ;  /* 0x000000050000720c */ /* 0x000fe40003f06070 */
[----:B------:R-:W-:Y:S01]  /*01c0*/  LOP3.LUT R0, R18, R9, RZ, 0x3c, !PT ;  /* 0x0000000912007212 */ /* 0x000fe200078e3cff */
[----:B------:R-:W0:Y:S03]  /*01d0*/  LDC R5, c[0x0][0x2a0] ;  /* 0x0000a800ff057b82 */ /* 0x000e260000000800 */
[----:B------:R-:W-:-:S07]  /*01e0*/  ISETP.GE.AND P2, PT, R0, RZ, PT ;  /* 0x000000ff0000720c */ /* 0x000fce0003f46270 */
[----:B------:R-:W-:Y:S02]  /*01f0*/  @P0 IADD3 R3, R3, 0x1, RZ ;  /* 0x0000000103030810 */ /* 0x000fe40007ffe0ff */
[----:B------:R-:W-:Y:S02]  /*0200*/  ISETP.NE.AND P0, PT, R9, RZ, PT ;  /* 0x000000ff0900720c */ /* 0x000fe40003f05270 */
[----:B------:R-:W-:Y:S02]  /*0210*/  MOV R0, R3 ;  /* 0x0000000300007202 */ /* 0x000fe40000000f00 */
[----:B------:R-:W-:-:S03]  /*0220*/  LOP3.LUT R3, RZ, R9, RZ, 0x33, !PT ;  /* 0x00000009ff037212 */ /* 0x000fc600078e33ff */
[----:B------:R-:W-:-:S05]  /*0230*/  @!P2 IMAD.MOV R0, RZ, RZ, -R0 ;  /* 0x000000ffff00a224 */ /* 0x000fca00078e0a00 */
[----:B------:R-:W-:-:S05]  /*0240*/  SEL R0, R3, R0, !P0 ;  /* 0x0000000003007207 */ /* 0x000fca0004000000 */
[----:B0-----:R-:W-:-:S04]  /*0250*/  IMAD R5, R5, UR4, R0 ;  /* 0x0000000405057c24 */ /* 0x001fc8000f8e0200 */
[----:B-1----:R-:W-:Y:S01]  /*0260*/  IMAD.WIDE R14, R5, 0x8, R14 ;  /* 0x00000008050e7825 */ /* 0x002fe200078e020e */
[----:B------:R-:W0:Y:S01]  /*0270*/  I2F.U32.RP R0, R9 ;  /* 0x0000000900007306 */ /* 0x000e220000209000 */
[----:B------:R-:W1:Y:S04]  /*0280*/  LDC R5, c[0x0][0x2ac] ;  /* 0x0000ab00ff057b82 */ /* 0x000e680000000800 */
[----:B------:R-:W5:Y:S01]  /*0290*/  LDG.E.64 R14, desc[UR6][R14.64] ;  /* 0x000000060e0e7981 */ /* 0x000f62000c1e1b00 */
[----:B------:R-:W-:Y:S01]  /*02a0*/  ISETP.GE.U32.AND P0, PT, R18, UR10, PT ;  /* 0x0000000a12007c0c */ /* 0x000fe2000bf06070 */
[----:B------:R-:W-:Y:S01]  /*02b0*/  BSSY B0, `(.L_x_1321) ;  /* 0x0000023000007945 */ /* 0x000fe20003800000 */
[----:B------:R-:W-:Y:S01]  /*02c0*/  SHF.R.S32.HI R19, RZ, 0x1f, R18 ;  /* 0x0000001fff137819 */ /* 0x000fe20000011412 */
[----:B------:R-:W-:-:S03]  /*02d0*/  IMAD.MOV.U32 R8, RZ, RZ, RZ ;  /* 0x000000ffff087224 */ /* 0x000fc600078e00ff */
[----:B------:R-:W-:Y:S01]  /*02e0*/  ISETP.GE.AND.EX P0, PT, R19, UR11, PT, P0 ;  /* 0x0000000b13007c0c */ /* 0x000fe2000bf06300 */
[----:B0-----:R-:W0:Y:S02]  /*02f0*/  MUFU.RCP R0, R0 ;  /* 0x0000000000007308 */ /* 0x001e240000001000 */
[----:B0-----:R-:W-:Y:S02]  /*0300*/  IADD3 R10, R0, 0xffffffe, RZ ;  /* 0x0ffffffe000a7810 */ /* 0x001fe40007ffe0ff */
[----:B------:R-:W-:-:S04]  /*0310*/  MOV R0, RZ ;  /* 0x000000ff00007202 */ /* 0x000fc80000000f00 */
[----:B------:R0:W2:Y:S02]  /*0320*/  F2I.FTZ.U32.TRUNC.NTZ R11, R10 ;  /* 0x0000000a000b7305 */ /* 0x0000a4000021f000 */
[----:B0-----:R-:W-:Y:S01]  /*0330*/  HFMA2.MMA R10, -RZ, RZ, 0, 0 ;  /* 0x00000000ff0a7435 */ /* 0x001fe200000001ff */
[----:B--2---:R-:W-:-:S05]  /*0340*/  IADD3 R2, RZ, -R11, RZ ;  /* 0x8000000bff027210 */ /* 0x004fca0007ffe0ff */
[----:B------:R-:W-:Y:S01]  /*0350*/  IMAD R7, R2, R9, RZ ;  /* 0x0000000902077224 */ /* 0x000fe200078e02ff */
[----:B------:R-:W-:-:S03]  /*0360*/  HFMA2.MMA R2, -RZ, RZ, 0, 0 ;  /* 0x00000000ff027435 */ /* 0x000fc600000001ff */
[----:B------:R-:W-:Y:S01]  /*0370*/  IMAD.HI.U32 R11, R11, R7, R10 ;  /* 0x000000070b0b7227 */ /* 0x000fe200078e000a */
[----:B------:R-:W-:-:S05]  /*0380*/  MOV R7, RZ ;  /* 0x000000ff00077202 */ /* 0x000fca0000000f00 */
[----:B------:R-:W-:-:S05]  /*0390*/  IMAD.HI.U32 R16, R11, R6, RZ ;  /* 0x000000060b107227 */ /* 0x000fca00078e00ff */
[----:B------:R-:W-:Y:S01]  /*03a0*/  IADD3 R17, -R16, RZ, RZ ;  /* 0x000000ff10117210 */ /* 0x000fe20007ffe1ff */
[----:B-1----:R-:W-:Y:S06]  /*03b0*/  @P0 BRA `(.L_x_1322) ;  /* 0x0000000000480947 */ /* 0x002fec0003800000 */
        /* <DEDUP_REMOVED lines=8> */
[----:B------:R-:W2:Y:S01]  /*0440*/  LDG.E.U16 R2, desc[UR6][R10.64] ;  /* 0x000000060a027981 */ /* 0x000ea2000c1e1500 */
[----:B0-----:R-:W-:-:S05]  /*0450*/  @P1 IADD3 R12, P3, R13, R22, RZ ;  /* 0x000000160d0c1210 */ /* 0x001fca0007f7e0ff */
[----:B------:R-:W-:Y:S02]  /*0460*/  @P1 IMAD.X R13, R0, 0x1, R23, P3 ;  /* 0x00000001000d1824 */ /* 0x000fe400018e0617 */
[----:B------:R-:W3:Y:S04]  /*0470*/  LDG.E.U16 R0, desc[UR6][R10.64+0x2] ;  /* 0x000002060a007981 */ /* 0x000ee8000c1e1500 */
[----:B------:R-:W4:Y:S04]  /*0480*/  @P1 LDG.E.U16 R21, desc[UR6][R12.64] ;  /* 0x000000060c151981 */ /* 0x000f28000c1e1500 */
[----:B------:R-:W4:Y:S01]  /*0490*/  @P1 LDG.E.U16 R4, desc[UR6][R12.64+0x2] ;  /* 0x000002060c041981 */ /* 0x000f22000c1e1500 */
[----:B--2---:R-:W-:-:S02]  /*04a0*/  SHF.L.U32 R2, R2, 0x10, RZ ;  /* 0x0000001002027819 */ /* 0x004fc400000006ff */
[----:B---3--:R-:W-:Y:S02]  /*04b0*/  SHF.L.U32 R0, R0, 0x10, RZ ;  /* 0x0000001000007819 */ /* 0x008fe400000006ff */
[----:B----4-:R-:W-:Y:S02]  /*04c0*/  @P1 SHF.L.U32 R7, R21, 0x10, RZ ;  /* 0x0000001015071819 */ /* 0x010fe400000006ff */
[----:B------:R-:W-:-:S07]  /*04d0*/  @P1 SHF.L.U32 R8, R4, 0x10, RZ ;  /* 0x0000001004081819 */ /* 0x000fce00000006ff */
.L_x_1322:
[----:B------:R-:W-:Y:S05]  /*04e0*/  BSYNC B0 ;  /* 0x0000000000007941 */ /* 0x000fea0003800000 */
.L_x_1321:
[----:B------:R-:W0:Y:S01]  /*04f0*/  S2UR UR8, SR_CTAID.Y ;  /* 0x00000000000879c3 */ /* 0x000e220000002600 */
[----:B-----5:R-:W-:Y:S01]  /*0500*/  FFMA.FTZ R24, -R14, R14, R15 ;  /* 0x0000000e0e187223 */ /* 0x020fe2000001010f */
[C---:B------:R-:W-:Y:S01]  /*0510*/  IMAD R4, R9.reuse, R17, R6 ;  /* 0x0000001109047224 */ /* 0x040fe200078e0206 */
[----:B------:R-:W-:Y:S02]  /*0520*/  ISETP.NE.U32.AND P4, PT, R9, RZ, PT ;  /* 0x000000ff0900720c */ /* 0x000fe40003f85070 */
[----:B------:R-:W-:Y:S02]  /*0530*/  CS2R R28, SRZ ;  /* 0x00000000001c7805 */ /* 0x000fe4000001ff00 */
[----:B------:R-:W-:Y:S02]  /*0540*/  CS2R R26, SRZ ;  /* 0x00000000001a7805 */ /* 0x000fe4000001ff00 */
[----:B------:R-:W-:Y:S01]  /*0550*/  FSETP.GTU.FTZ.AND P2, PT, R24, RZ, PT ;  /* 0x000000ff1800720b */ /* 0x000fe20003f5c000 */
[----:B------:R-:W1:Y:S01]  /*0560*/  LDC.64 R10, c[0x0][0x290] ;  /* 0x0000a400ff0a7b82 */ /* 0x000e620000000a00 */
[----:B------:R-:W-:-:S11]  /*0570*/  ISETP.GE.U32.AND P1, PT, R4, R9, PT ;  /* 0x000000090400720c */ /* 0x000fd60003f26070 */
[----:B------:R-:W2:Y:S02]  /*0580*/  @P2 LDC R15, c[0x0][0x250] ;  /* 0x00009400ff0f2b82 */ /* 0x000ea40000000800 */
[----:B------:R-:W-:Y:S01]  /*0590*/  @P1 IMAD.IADD R4, R4, 0x1, -R9 ;  /* 0x0000000104041824 */ /* 0x000fe200078e0a09 */
[----:B------:R-:W-:Y:S01]  /*05a0*/  @P1 IADD3 R16, R16, 0x1, RZ ;  /* 0x0000000110101810 */ /* 0x000fe20007ffe0ff */
[----:B0-----:R-:W-:-:S03]  /*05b0*/  IMAD R12, R5, UR8, RZ ;  /* 0x00000008050c7c24 */ /* 0x001fc6000f8e02ff */
[----:B------:R-:W-:Y:S02]  /*05c0*/  ISETP.GE.U32.AND P3, PT, R4, R9, PT ;  /* 0x000000090400720c */ /* 0x000fe40003f66070 */
[----:B------:R-:W-:Y:S02]  /*05d0*/  SHF.R.S32.HI R22, RZ, 0x1f, R12 ;  /* 0x0000001fff167819 */ /* 0x000fe4000001140c */
[----:B------:R-:W-:-:S04]  /*05e0*/  IADD3 R13, P5, R12, R5, RZ ;  /* 0x000000050c0d7210 */ /* 0x000fc80007fbe0ff */
[----:B------:R-:W-:Y:S02]  /*05f0*/  LEA.HI.X.SX32 R4, R5, R22, 0x1, P5 ;  /* 0x0000001605047211 */ /* 0x000fe400028f0eff */
[----:B-1----:R-:W-:-:S03]  /*0600*/  ISETP.LT.U32.AND P1, PT, R13, R10, PT ;  /* 0x0000000a0d00720c */ /* 0x002fc60003f21070 */
[----:B------:R-:W-:Y:S02]  /*0610*/  @P3 IADD3 R16, R16, 0x1, RZ ;  /* 0x0000000110103810 */ /* 0x000fe40007ffe0ff */
[----:B------:R-:W-:Y:S01]  /*0620*/  ISETP.LT.AND.EX P1, PT, R4, R11, PT, P1 ;  /* 0x0000000b0400720c */ /* 0x000fe20003f21310 */
[----:B------:R-:W-:Y:S01]  /*0630*/  HFMA2.MMA R4, -RZ, RZ, 1.875, 0 ;  /* 0x3f800000ff047435 */ /* 0x000fe200000001ff */
[----:B--2---:R-:W-:Y:S01]  /*0640*/  @P2 FADD.FTZ R11, R24, R15 ;  /* 0x0000000f180b2221 */ /* 0x004fe20000010000 */
[----:B------:R-:W-:Y:S01]  /*0650*/  SEL R3, R3, R16, !P4 ;  /* 0x0000001003037207 */ /* 0x000fe20006000000 */
[----:B------:R-:W-:Y:S01]  /*0660*/  IMAD.MOV.U32 R15, RZ, RZ, RZ ;  /* 0x000000ffff0f7224 */ /* 0x000fe200078e00ff */
[----:B------:R-:W-:Y:S02]  /*0670*/  SEL R5, R13, R10, P1 ;  /* 0x0000000a0d057207 */ /* 0x000fe40000800000 */
[----:B------:R-:W-:Y:S02]  /*0680*/  IADD3 R10, -R3, RZ, RZ ;  /* 0x000000ff030a7210 */ /* 0x000fe40007ffe1ff */
[----:B------:R-:W-:-:S02]  /*0690*/  ISETP.GE.AND P1, PT, R12, R5, PT ;  /* 0x000000050c00720c */ /* 0x000fc40003f26270 */
[----:B------:R0:W1:Y:S01]  /*06a0*/  @P2 MUFU.RSQ R4, R11 ;  /* 0x0000000b00042308 */ /* 0x0000620000001400 */
[----:B------:R-:W-:Y:S01]  /*06b0*/  IMAD R6, R9, R10, R6 ;  /* 0x0000000a09067224 */ /* 0x000fe200078e0206 */
[----:B------:R-:W-:-:S09]  /*06c0*/  MOV R9, RZ ;  /* 0x000000ff00097202 */ /* 0x000fd20000000f00 */
        /* <DEDUP_REMOVED lines=11> */
[----:B------:R-:W-:-:S04]  /*0780*/  IADD3 R10, -R12, R5, RZ ;  /* 0x000000050c0a7210 */ /* 0x000fc80007ffe1ff */
[----:B------:R-:W-:-:S05]  /*0790*/  IADD3 R31, R33, R31, RZ ;  /* 0x0000001f211f7210 */ /* 0x000fca0007ffe0ff */
[----:B------:R-:W-:Y:S05]  /*07a0*/  @!P1 BRA `(.L_x_1324) ;  /* 0x0000000800ac9947 */ /* 0x000fea0003800000 */
[----:B------:R-:W-:Y:S01]  /*07b0*/  LOP3.LUT R10, R10, 0x1, RZ, 0xc0, !PT ;  /* 0x000000010a0a7812 */ /* 0x000fe200078ec0ff */
[----:B------:R-:W-:Y:S01]  /*07c0*/  HFMA2.MMA R15, -RZ, RZ, 0, 0 ;  /* 0x00000000ff0f7435 */ /* 0x000fe200000001ff */
[----:B------:R-:W-:Y:S02]  /*07d0*/  ISETP.NE.AND P2, PT, R16, R9, PT ;  /* 0x000000091000720c */ /* 0x000fe40003f45270 */
[----:B------:R-:W-:Y:S02]  /*07e0*/  CS2R R26, SRZ ;  /* 0x00000000001a7805 */ /* 0x000fe4000001ff00 */
[----:B------:R-:W-:Y:S02]  /*07f0*/  ISETP.NE.U32.AND P1, PT, R10, 0x1, PT ;  /* 0x000000010a00780c */ /* 0x000fe40003f25070 */
[----:B------:R-:W-:Y:S01]  /*0800*/  CS2R R28, SRZ ;  /* 0x00000000001c7805 */ /* 0x000fe2000001ff00 */
[----:B------:R-:W-:-:S10]  /*0810*/  IMAD.MOV.U32 R9, RZ, RZ, RZ ;  /* 0x000000ffff097224 */ /* 0x000fd400078e00ff */
[----:B------:R-:W-:Y:S05]  /*0820*/  @P1 BRA `(.L_x_1325) ;  /* 0x0000000000c81947 */ /* 0x000fea0003800000 */
[----:B------:R-:W0:Y:S01]  /*0830*/  @!P0 LDC.64 R16, c[0x0][0x230] ;  /* 0x00008c00ff108b82 */ /* 0x000e220000000a00 */
[----:B------:R-:W-:Y:S01]  /*0840*/  @!P0 MOV R30, R32 ;  /* 0x00000020001e8202 */ /* 0x000fe20000000f00 */
[----:B------:R-:W-:-:S04]  /*0850*/  @!P0 IMAD R22, R22, UR10, RZ ;  /* 0x0000000a16168c24 */ /* 0x000fc8000f8e02ff */
        /* <DEDUP_REMOVED lines=35> */
[----:B------:R-:W-:Y:S01]  /*0a90*/  FFMA.FTZ R29, R10, R9, RZ ;  /* 0x000000090a1d7223 */ /* 0x000fe200000100ff */
[----:B------:R-:W-:Y:S01]  /*0aa0*/  FADD.FTZ R28, RZ, R9 ;  /* 0x00000009ff1c7221 */ /* 0x000fe20000010000 */
[----:B------:R-:W-:Y:S01]  /*0ab0*/  FFMA.FTZ R26, R11, R26, 1 ;  /* 0x3f8000000b1a7423 */ /* 0x000fe2000001001a */
[----:B------:R-:W-:-:S03]  /*0ac0*/  FMUL.FTZ R11, R9, R2 ;  /* 0x00000002090b7220 */ /* 0x000fc60000410000 */
[----:B------:R-:W-:Y:S01]  /*0ad0*/  FMUL.FTZ R17, R17, R26 ;  /* 0x0000001a11117220 */ /* 0x000fe20000410000 */
[----:B------:R-:W-:Y:S01]  /*0ae0*/  FFMA.FTZ R16, R10, R11, RZ ;  /* 0x0000000b0a107223 */ /* 0x000fe200000100ff */
[----:B------:R-:W-:Y:S02]  /*0af0*/  FADD.FTZ R11, RZ, R11 ;  /* 0x0000000bff0b7221 */ /* 0x000fe40000010000 */
[----:B------:R-:W-:Y:S01]  /*0b00*/  FMUL.FTZ R26, R17, R0 ;  /* 0x00000000111a7220 */ /* 0x000fe20000410000 */
[----:B------:R-:W-:-:S03]  /*0b10*/  FADD.FTZ R9, RZ, R17 ;  /* 0x00000011ff097221 */ /* 0x000fc60000010000 */
[C---:B------:R-:W-:Y:S01]  /*0b20*/  FFMA.FTZ R27, R15.reuse, R26, R16 ;  /* 0x0000001a0f1b7223 */ /* 0x040fe20000010010 */
[----:B------:R-:W-:Y:S01]  /*0b30*/  FADD.FTZ R26, R26, R11 ;  /* 0x0000000b1a1a7221 */ /* 0x000fe20000010000 */
[----:B------:R-:W-:-:S07]  /*0b40*/  FFMA.FTZ R15, R15, R17, RZ ;  /* 0x000000110f0f7223 */ /* 0x000fce00000100ff */
.L_x_1325:
[----:B------:R-:W-:Y:S05]  /*0b50*/  @!P2 BRA `(.L_x_1323) ;  /* 0x0000001000e8a947 */ /* 0x000fea0003800000 */
[----:B------:R-:W-:-:S04]  /*0b60*/  IADD3 R21, R12, 0x1, RZ ;  /* 0x000000010c157810 */ /* 0x000fc80007ffe0ff */
[----:B------:R-:W-:-:S07]  /*0b70*/  SHF.R.S32.HI R20, RZ, 0x1f, R21 ;  /* 0x0000001fff147819 */ /* 0x000fce0000011415 */
.L_x_1326:
        /* <DEDUP_REMOVED lines=15> */
[----:B------:R-:W-:Y:S02]  /*0c70*/  CS2R R10, SRZ ;  /* 0x00000000000a7805 */ /* 0x000fe4000001ff00 */
[----:B------:R-:W-:-:S05]  /*0c80*/  @!P0 IADD3.X R13, R34, R13, RZ, P1, !PT ;  /* 0x0000000d220d8210 */ /* 0x000fca0000ffe4ff */
[----:B------:R2:W4:Y:S01]  /*0c90*/  @!P0 LDG.E.64 R10, desc[UR6][R12.64] ;  /* 0x000000060c0a8981 */ /* 0x000522000c1e1b00 */
[----:B------:R-:W-:Y:S01]  /*0ca0*/  @!P0 MOV R24, R32 ;  /* 0x0000002000188202 */ /* 0x000fe20000000f00 */
[----:B------:R-:W-:Y:S01]  /*0cb0*/  @!P0 IMAD.MOV.U32 R25, RZ, RZ, R31 ;  /* 0x000000ffff198224 */ /* 0x000fe200078e001f */
[----:B0-----:R-:W-:-:S04]  /*0cc0*/  @!P0 IADD3 R18, P1, R23, R18, RZ ;  /* 0x0000001217128210 */ /* 0x001fc80007f3e0ff */
[----:B------:R-:W-:Y:S01]  /*0cd0*/  @!P0 IADD3.X R19, R34, R19, RZ, P1, !PT ;  /* 0x0000001322138210 */ /* 0x000fe20000ffe4ff */
[----:B--2---:R-:W0:Y:S02]  /*0ce0*/  @!P0 LDC.64 R12, c[0x0][0x288] ;  /* 0x0000a200ff0c8b82 */ /* 0x004e240000000a00 */
[-C--:B0-----:R-:W-:Y:S02]  /*0cf0*/  @!P0 IMAD R22, R20, R12.reuse, RZ ;  /* 0x0000000c14168224 */ /* 0x081fe400078e02ff */
[----:B------:R-:W-:-:S04]  /*0d00*/  @!P0 IMAD.WIDE.U32 R24, R21, R12, R24 ;  /* 0x0000000c15188225 */ /* 0x000fc800078e0018 */
[----:B------:R-:W-:Y:S01]  /*0d10*/  @!P0 IMAD R35, R21, R13, R22 ;  /* 0x0000000d15238224 */ /* 0x000fe200078e0216 */
[----:B------:R-:W-:-:S04]  /*0d20*/  CS2R R12, SRZ ;  /* 0x00000000000c7805 */ /* 0x000fc8000001ff00 */
[----:B------:R-:W-:Y:S02]  /*0d30*/  @!P0 IADD3 R35, R25, R35, RZ ;  /* 0x0000002319238210 */ /* 0x000fe40007ffe0ff */
[C---:B------:R-:W-:Y:S02]  /*0d40*/  @!P0 SHF.L.U32 R25, R24.reuse, 0x2, RZ ;  /* 0x0000000218198819 */ /* 0x040fe400000006ff */
[----:B------:R-:W-:Y:S02]  /*0d50*/  @!P0 SHF.L.U64.HI R24, R24, 0x2, R35 ;  /* 0x0000000218188819 */ /* 0x000fe40000010223 */
[----:B---3--:R-:W-:-:S04]  /*0d60*/  @!P0 IADD3 R22, P2, R25, R16, RZ ;  /* 0x0000001019168210 */ /* 0x008fc80007f5e0ff */
[----:B------:R-:W-:Y:S02]  /*0d70*/  @!P0 IADD3.X R23, R24, R17, RZ, P2, !PT ;  /* 0x0000001118178210 */ /* 0x000fe400017fe4ff */
[----:B------:R-:W-:-:S03]  /*0d80*/  CS2R R16, SRZ ;  /* 0x0000000000107805 */ /* 0x000fc6000001ff00 */
[----:B------:R-:W2:Y:S04]  /*0d90*/  @!P0 LDG.E.64 R12, desc[UR6][R22.64] ;  /* 0x00000006160c8981 */ /* 0x000ea8000c1e1b00 */
[----:B------:R0:W3:Y:S02]  /*0da0*/  @!P0 LDG.E.64 R16, desc[UR6][R18.64] ;  /* 0x0000000612108981 */ /* 0x0000e4000c1e1b00 */
[----:B0-----:R-:W0:Y:S02]  /*0db0*/  @!P0 LDC.64 R18, c[0x0][0x228] ;  /* 0x00008a00ff128b82 */ /* 0x001e240000000a00 */
[----:B0-----:R-:W-:-:S05]  /*0dc0*/  @!P0 IADD3 R22, P1, R25, R18, RZ ;  /* 0x0000001219168210 */ /* 0x001fca0007f3e0ff */
[----:B------:R-:W-:Y:S01]  /*0dd0*/  @!P0 IMAD.X R23, R24, 0x1, R19, P1 ;  /* 0x0000000118178824 */ /* 0x000fe200008e0613 */
[----:B------:R-:W-:-:S06]  /*0de0*/  CS2R R18, SRZ ;  /* 0x0000000000127805 */ /* 0x000fcc000001ff00 */
[----:B------:R0:W5:Y:S01]  /*0df0*/  @!P0 LDG.E.64 R18, desc[UR6][R22.64] ;  /* 0x0000000616128981 */ /* 0x000162000c1e1b00 */
[----:B----4-:R-:W-:-:S04]  /*0e00*/  FADD.FTZ R25, -R14, R10 ;  /* 0x0000000a0e197221 */ /* 0x010fc80000010100 */
[----:B-1----:R-:W-:Y:S01]  /*0e10*/  FMUL.FTZ R10, R25, R4 ;  /* 0x00000004190a7220 */ /* 0x002fe20000410000 */
[----:B------:R-:W-:-:S03]  /*0e20*/  FADD.FTZ R25, -R14, R11 ;  /* 0x0000000b0e197221 */ /* 0x000fc60000010100 */
[----:B------:R-:W-:Y:S01]  /*0e30*/  FFMA.FTZ R11, R10, R2, R7 ;  /* 0x000000020a0b7223 */ /* 0x000fe20000010007 */
[----:B------:R-:W-:-:S03]  /*0e40*/  FMUL.FTZ R25, R25, R4 ;  /* 0x0000000419197220 */ /* 0x000fc60000410000 */
[----:B------:R-:W-:Y:S01]  /*0e50*/  FMUL.FTZ R35, R11, -1.4426950216293334961 ;  /* 0xbfb8aa3b0b237820 */ /* 0x000fe20000410000 */
[----:B------:R-:W-:-:S04]  /*0e60*/  FFMA.FTZ R34, R25, R0, R8 ;  /* 0x0000000019227223 */ /* 0x000fc80000010008 */
[----:B------:R-:W-:Y:S01]  /*0e70*/  FMUL.FTZ R37, R34, -1.4426950216293334961 ;  /* 0xbfb8aa3b22257820 */ /* 0x000fe20000410000 */
[----:B------:R-:W1:Y:S08]  /*0e80*/  MUFU.EX2 R35, R35 ;  /* 0x0000002300237308 */ /* 0x000e700000000800 */
[----:B------:R-:W4:Y:S01]  /*0e90*/  MUFU.EX2 R37, R37 ;  /* 0x0000002500257308 */ /* 0x000f220000000800 */
[----:B-1----:R-:W-:-:S07]  /*0ea0*/  FADD.FTZ R36, R35, 1 ;  /* 0x3f80000023247421 */ /* 0x002fce0000010000 */
[----:B0-----:R-:W0:Y:S01]  /*0eb0*/  MUFU.RCP R23, R36 ;  /* 0x0000002400177308 */ /* 0x001e220000001000 */
[----:B----4-:R-:W-:-:S07]  /*0ec0*/  FADD.FTZ R22, R37, 1 ;  /* 0x3f80000025167421 */ /* 0x010fce0000010000 */
[----:B------:R-:W1:Y:S01]  /*0ed0*/  MUFU.RCP R22, R22 ;  /* 0x0000001600167308 */ /* 0x000e620000001000 */
[----:B0-----:R-:W-:Y:S01]  /*0ee0*/  FADD.FTZ R24, -R23, 1 ;  /* 0x3f80000017187421 */ /* 0x001fe20000010100 */
[----:B--2---:R-:W-:-:S03]  /*0ef0*/  FADD.FTZ R12, -R14, R12 ;  /* 0x0000000c0e0c7221 */ /* 0x004fc60000010100 */
[----:B------:R-:W-:Y:S01]  /*0f00*/  FFMA.FTZ R11, R11, R24, 1 ;  /* 0x3f8000000b0b7423 */ /* 0x000fe20000010018 */
[----:B------:R-:W-:Y:S01]  /*0f10*/  FADD.FTZ R13, -R14, R13 ;  /* 0x0000000d0e0d7221 */ /* 0x000fe20000010100 */
[----:B---3--:R-:W-:Y:S01]  /*0f20*/  FMUL.FTZ R24, R23, R16 ;  /* 0x0000001017187220 */ /* 0x008fe20000410000 */
[-C--:B------:R-:W-:Y:S01]  /*0f30*/  FMUL.FTZ R16, R12, R4.reuse ;  /* 0x000000040c107220 */ /* 0x080fe20000410000 */
[----:B-1----:R-:W-:Y:S01]  /*0f40*/  FADD.FTZ R23, -R22, 1 ;  /* 0x3f80000016177421 */ /* 0x002fe20000010100 */
[----:B------:R-:W-:Y:S01]  /*0f50*/  FMUL.FTZ R13, R13, R4 ;  /* 0x000000040d0d7220 */ /* 0x000fe20000410000 */
[----:B------:R-:W-:Y:S01]  /*0f60*/  FMUL.FTZ R11, R24, R11 ;  /* 0x0000000b180b7220 */ /* 0x000fe20000410000 */
[----:B------:R-:W-:Y:S01]  /*0f70*/  FFMA.FTZ R12, R16, R2, R7 ;  /* 0x00000002100c7223 */ /* 0x000fe20000010007 */
[----:B------:R-:W-:Y:S01]  /*0f80*/  FFMA.FTZ R23, R34, R23, 1 ;  /* 0x3f80000022177423 */ /* 0x000fe20000010017 */
[----:B------:R-:W-:Y:S01]  /*0f90*/  FMUL.FTZ R34, R22, R17 ;  /* 0x0000001116227220 */ /* 0x000fe20000410000 */
[----:B------:R-:W-:Y:S01]  /*0fa0*/  FFMA.FTZ R17, R13, R0, R8 ;  /* 0x000000000d117223 */ /* 0x000fe20000010008 */
[----:B------:R-:W-:Y:S01]  /*0fb0*/  FMUL.FTZ R36, R12, -1.4426950216293334961 ;  /* 0xbfb8aa3b0c247820 */ /* 0x000fe20000410000 */
[----:B------:R-:W-:Y:S01]  /*0fc0*/  FFMA.FTZ R29, R10, R11, R29 ;  /* 0x0000000b0a1d7223 */ /* 0x000fe2000001001d */
[----:B------:R-:W-:Y:S01]  /*0fd0*/  FMUL.FTZ R24, R34, R23 ;  /* 0x0000001722187220 */ /* 0x000fe20000410000 */
[----:B------:R-:W-:Y:S01]  /*0fe0*/  FMUL.FTZ R37, R17, -1.4426950216293334961 ;  /* 0xbfb8aa3b11257820 */ /* 0x000fe20000410000 */
[C---:B------:R-:W-:Y:S01]  /*0ff0*/  FMUL.FTZ R34, R11.reuse, R2 ;  /* 0x000000020b227220 */ /* 0x040fe20000410000 */
[----:B------:R-:W-:Y:S01]  /*1000*/  FADD.FTZ R28, R11, R28 ;  /* 0x0000001c0b1c7221 */ /* 0x000fe20000010000 */
[----:B------:R-:W0:Y:S01]  /*1010*/  MUFU.EX2 R36, R36 ;  /* 0x0000002400247308 */ /* 0x000e220000000800 */
[----:B------:R-:W-:Y:S01]  /*1020*/  FADD.FTZ R9, R24, R9 ;  /* 0x0000000918097221 */ /* 0x000fe20000010000 */
[----:B------:R-:W-:Y:S01]  /*1030*/  FFMA.FTZ R10, R10, R34, R27 ;  /* 0x000000220a0a7223 */ /* 0x000fe2000001001b */
[----:B------:R-:W-:Y:S01]  /*1040*/  FADD.FTZ R26, R34, R26 ;  /* 0x0000001a221a7221 */ /* 0x000fe20000010000 */
[----:B------:R-:W-:-:S02]  /*1050*/  IADD3 R34, R21, 0x1, RZ ;  /* 0x0000000115227810 */ /* 0x000fc40007ffe0ff */
[----:B------:R-:W-:Y:S02]  /*1060*/  IADD3 R21, P2, R21, 0x2, RZ ;  /* 0x0000000215157810 */ /* 0x000fe40007f5e0ff */
[----:B------:R-:W1:Y:S01]  /*1070*/  MUFU.EX2 R37, R37 ;  /* 0x0000002500257308 */ /* 0x000e620000000800 */
[----:B------:R-:W-:Y:S02]  /*1080*/  ISETP.GE.AND P1, PT, R34, R5, PT ;  /* 0x000000052200720c */ /* 0x000fe40003f26270 */
[----:B------:R-:W-:Y:S01]  /*1090*/  IADD3.X R20, RZ, R20, RZ, P2, !PT ;  /* 0x00000014ff147210 */ /* 0x000fe200017fe4ff */
[----:B0-----:R-:W-:-:S06]  /*10a0*/  FADD.FTZ R35, R36, 1 ;  /* 0x3f80000024237421 */ /* 0x001fcc0000010000 */
[----:B------:R-:W0:Y:S01]  /*10b0*/  MUFU.RCP R35, R35 ;  /* 0x0000002300237308 */ /* 0x000e220000001000 */
[----:B-1----:R-:W-:-:S07]  /*10c0*/  FADD.FTZ R22, R37, 1 ;  /* 0x3f80000025167421 */ /* 0x002fce0000010000 */
[----:B------:R-:W1:Y:S01]  /*10d0*/  MUFU.RCP R22, R22 ;  /* 0x0000001600167308 */ /* 0x000e620000001000 */
[C---:B0-----:R-:W-:Y:S01]  /*10e0*/  FADD.FTZ R11, -R35.reuse, 1 ;  /* 0x3f800000230b7421 */ /* 0x041fe20000010100 */
[----:B-----5:R-:W-:-:S03]  /*10f0*/  FMUL.FTZ R18, R35, R18 ;  /* 0x0000001223127220 */ /* 0x020fc60000410000 */
[----:B------:R-:W-:Y:S01]  /*1100*/  FFMA.FTZ R23, R12, R11, 1 ;  /* 0x3f8000000c177423 */ /* 0x000fe2000001000b */
[----:B------:R-:W-:Y:S01]  /*1110*/  FMUL.FTZ R11, R24, R0 ;  /* 0x00000000180b7220 */ /* 0x000fe20000410000 */
[C---:B------:R-:W-:Y:S01]  /*1120*/  FFMA.FTZ R12, R25.reuse, R24, R15 ;  /* 0x00000018190c7223 */ /* 0x040fe2000001000f */
[----:B-1----:R-:W-:Y:S01]  /*1130*/  FADD.FTZ R34, -R22, 1 ;  /* 0x3f80000016227421 */ /* 0x002fe20000010100 */
[----:B------:R-:W-:Y:S01]  /*1140*/  FMUL.FTZ R23, R18, R23 ;  /* 0x0000001712177220 */ /* 0x000fe20000410000 */
[----:B------:R-:W-:Y:S01]  /*1150*/  FMUL.FTZ R19, R22, R19 ;  /* 0x0000001316137220 */ /* 0x000fe20000410000 */
[----:B------:R-:W-:Y:S01]  /*1160*/  FFMA.FTZ R10, R25, R11, R10 ;  /* 0x0000000b190a7223 */ /* 0x000fe2000001000a */
        /* <DEDUP_REMOVED lines=15> */
.L_x_1324:
[----:B------:R-:W-:Y:S02]  /*1260*/  LOP3.LUT P1, R7, R10, 0x3, RZ, 0xc0, !PT ;  /* 0x000000030a077812 */ /* 0x000fe4000782c0ff */
[----:B------:R-:W-:Y:S02]  /*1270*/  CS2R R26, SRZ ;  /* 0x00000000001a7805 */ /* 0x000fe4000001ff00 */
[----:B------:R-:W-:Y:S01]  /*1280*/  IADD3 R8, -R9, R16, RZ ;  /* 0x0000001009087210 */ /* 0x000fe20007ffe1ff */
[----:B------:R-:W-:Y:S01]  /*1290*/  HFMA2.MMA R9, -RZ, RZ, 0, 0 ;  /* 0x00000000ff097435 */ /* 0x000fe200000001ff */
[----:B------:R-:W-:Y:S01]  /*12a0*/  CS2R R28, SRZ ;  /* 0x00000000001c7805 */ /* 0x000fe2000001ff00 */
[----:B------:R-:W-:-:S06]  /*12b0*/  IMAD.MOV.U32 R15, RZ, RZ, RZ ;  /* 0x000000ffff0f7224 */ /* 0x000fcc00078e00ff */
[----:B------:R-:W-:Y:S05]  /*12c0*/  @!P1 BRA `(.L_x_1327) ;  /* 0x0000000000ac9947 */ /* 0x000fea0003800000 */
[----:B------:R-:W-:Y:S02]  /*12d0*/  CS2R R26, SRZ ;  /* 0x00000000001a7805 */ /* 0x000fe4000001ff00 */
[----:B------:R-:W-:Y:S02]  /*12e0*/  CS2R R28, SRZ ;  /* 0x00000000001c7805 */ /* 0x000fe4000001ff00 */
[----:B------:R-:W-:Y:S02]  /*12f0*/  MOV R9, RZ ;  /* 0x000000ff00097202 */ /* 0x000fe40000000f00 */
[----:B------:R-:W-:-:S07]  /*1300*/  MOV R15, RZ ;  /* 0x000000ff000f7202 */ /* 0x000fce0000000f00 */
.L_x_1328:
        /* <DEDUP_REMOVED lines=15> */
[----:B------:R-:W-:Y:S02]  /*1400*/  @!P0 IADD3.X R13, R34, R11, RZ, P2, !PT ;  /* 0x0000000b220d8210 */ /* 0x000fe400017fe4ff */
[----:B------:R-:W-:Y:S01]  /*1410*/  CS2R R10, SRZ ;  /* 0x00000000000a7805 */ /* 0x000fe2000001ff00 */
[----:B------:R-:W2:Y:S05]  /*1420*/  @!P0 LDG.E.64 R16, desc[UR6][R24.64] ;  /* 0x0000000618108981 */ /* 0x000eaa000c1e1b00 */
[----:B------:R-:W3:Y:S01]  /*1430*/  @!P0 LDG.E.64 R10, desc[UR6][R12.64] ;  /* 0x000000060c0a8981 */ /* 0x000ee2000c1e1b00 */
[----:B------:R-:W-:Y:S02]  /*1440*/  IADD3 R7, R7, -0x1, RZ ;  /* 0xffffffff07077810 */ /* 0x000fe40007ffe0ff */
[----:B------:R-:W-:-:S02]  /*1450*/  IADD3 R21, P2, R21, 0x1, RZ ;  /* 0x0000000115157810 */ /* 0x000fc40007f5e0ff */
[----:B------:R-:W-:-:S03]  /*1460*/  ISETP.NE.AND P1, PT, R7, RZ, PT ;  /* 0x000000ff0700720c */ /* 0x000fc60003f25270 */
[----:B------:R-:W-:Y:S02]  /*1470*/  IMAD.X R22, RZ, RZ, R22, P2 ;  /* 0x000000ffff167224 */ /* 0x000fe400010e0616 */
[C---:B--2---:R-:W-:Y:S01]  /*1480*/  FADD.FTZ R23, -R14.reuse, R16 ;  /* 0x000000100e177221 */ /* 0x044fe20000010100 */
[----:B------:R-:W-:-:S03]  /*1490*/  FADD.FTZ R17, -R14, R17 ;  /* 0x000000110e117221 */ /* 0x000fc60000010100 */
[----:B-1----:R-:W-:Y:S01]  /*14a0*/  FMUL.FTZ R16, R23, R4 ;  /* 0x0000000417107220 */ /* 0x002fe20000410000 */
[C---:B---3--:R-:W-:Y:S01]  /*14b0*/  FMUL.FTZ R34, R10.reuse, R2 ;  /* 0x000000020a227220 */ /* 0x048fe20000410000 */
[----:B------:R-:W-:Y:S01]  /*14c0*/  FADD.FTZ R28, R10, R28 ;  /* 0x0000001c0a1c7221 */ /* 0x000fe20000010000 */
[----:B------:R-:W-:Y:S01]  /*14d0*/  FMUL.FTZ R12, R11, R0 ;  /* 0x000000000b0c7220 */ /* 0x000fe20000410000 */
[----:B------:R-:W-:Y:S01]  /*14e0*/  FFMA.FTZ R29, R16, R10, R29 ;  /* 0x0000000a101d7223 */ /* 0x000fe2000001001d */
[----:B------:R-:W-:Y:S01]  /*14f0*/  FADD.FTZ R23, R34, R26 ;  /* 0x0000001a22177221 */ /* 0x000fe20000010000 */
[----:B------:R-:W-:Y:S01]  /*1500*/  FFMA.FTZ R27, R16, R34, R27 ;  /* 0x00000022101b7223 */ /* 0x000fe2000001001b */
[----:B------:R-:W-:Y:S01]  /*1510*/  FMUL.FTZ R10, R17, R4 ;  /* 0x00000004110a7220 */ /* 0x000fe20000410000 */
[----:B------:R-:W-:Y:S01]  /*1520*/  FADD.FTZ R9, R11, R9 ;  /* 0x000000090b097221 */ /* 0x000fe20000010000 */
[----:B------:R-:W-:Y:S02]  /*1530*/  FADD.FTZ R26, R12, R23 ;  /* 0x000000170c1a7221 */ /* 0x000fe40000010000 */
[C---:B------:R-:W-:Y:S01]  /*1540*/  FFMA.FTZ R15, R10.reuse, R11, R15 ;  /* 0x0000000b0a0f7223 */ /* 0x040fe2000001000f */
[----:B------:R-:W-:Y:S01]  /*1550*/  FFMA.FTZ R27, R10, R12, R27 ;  /* 0x0000000c0a1b7223 */ /* 0x000fe2000001001b */
[----:B------:R-:W-:Y:S06]  /*1560*/  @P1 BRA `(.L_x_1328) ;  /* 0xfffffffc00681947 */ /* 0x000fec000383ffff */
[----:B------:R-:W-:-:S07]  /*1570*/  MOV R12, R21 ;  /* 0x00000015000c7202 */ /* 0x000fce0000000f00 */
.L_x_1327:
[----:B------:R-:W-:-:S13]  /*1580*/  ISETP.GE.U32.AND P0, PT, R8, 0x3, PT ;  /* 0x000000030800780c */ /* 0x000fda0003f06070 */
[----:B------:R-:W-:Y:S05]  /*1590*/  @!P0 BRA `(.L_x_1323) ;  /* 0x0000000800588947 */ /* 0x000fea0003800000 */
[----:B------:R-:W0:Y:S01]  /*15a0*/  LDC R7, c[0x0][0x2b8] ;  /* 0x0000ae00ff077b82 */ /* 0x000e220000000800 */
[----:B------:R-:W-:Y:S01]  /*15b0*/  SHF.L.U32 R20, R20, 0x1, RZ ;  /* 0x0000000114147819 */ /* 0x000fe200000006ff */
[----:B------:R-:W-:Y:S01]  /*15c0*/  ULDC.64 UR8, c[0x0][0x288] ;  /* 0x0000a20000087ab9 */ /* 0x000fe20000000a00 */
[----:B------:R-:W-:-:S03]  /*15d0*/  MOV R8, R12 ;  /* 0x0000000c00087202 */ /* 0x000fc60000000f00 */
[----:B0-----:R-:W-:-:S05]  /*15e0*/  IMAD R7, R7, UR5, R20 ;  /* 0x0000000507077c24 */ /* 0x001fca000f8e0214 */
[----:B------:R-:W-:Y:S02]  /*15f0*/  ISETP.GE.U32.AND P0, PT, R7, UR8, PT ;  /* 0x0000000807007c0c */ /* 0x000fe4000bf06070 */
[----:B------:R-:W-:Y:S02]  /*1600*/  SHF.R.S32.HI R7, RZ, 0x1f, R12 ;  /* 0x0000001fff077819 */ /* 0x000fe4000001140c */
[----:B------:R-:W-:-:S13]  /*1610*/  ISETP.GE.AND.EX P0, PT, R19, UR9, PT, P0 ;  /* 0x0000000913007c0c */ /* 0x000fda000bf06300 */
.L_x_1329:
        /* <DEDUP_REMOVED lines=15> */
[----:B------:R-:W-:Y:S02]  /*1710*/  CS2R R10, SRZ ;  /* 0x00000000000a7805 */ /* 0x000fe4000001ff00 */
[----:B------:R-:W-:Y:S01]  /*1720*/  @!P0 IADD3.X R17, R20, R17, RZ, P2, !PT ;  /* 0x0000001114118210 */ /* 0x000fe200017fe4ff */
[----:B------:R0:W2:Y:S04]  /*1730*/  @!P0 LDG.E.64 R12, desc[UR6][R18.64] ;  /* 0x00000006120c8981 */ /* 0x0000a8000c1e1b00 */
[----:B------:R3:W4:Y:S01]  /*1740*/  @!P0 LDG.E.64 R10, desc[UR6][R16.64] ;  /* 0x00000006100a8981 */ /* 0x000722000c1e1b00 */
[----:B------:R-:W-:Y:S02]  /*1750*/  @!P0 IADD3 R21, P1, R8, 0x1, RZ ;  /* 0x0000000108158810 */ /* 0x000fe40007f3e0ff */
[----:B------:R-:W-:-:S02]  /*1760*/  CS2R R24, SRZ ;  /* 0x0000000000187805 */ /* 0x000fc4000001ff00 */
[----:B------:R-:W-:Y:S01]  /*1770*/  @!P0 MOV R22, R32 ;  /* 0x0000002000168202 */ /* 0x000fe20000000f00 */
[----:B0-----:R-:W0:Y:S01]  /*1780*/  @!P0 LDC.64 R18, c[0x0][0x230] ;  /* 0x00008c00ff128b82 */ /* 0x001e220000000a00 */
[----:B------:R-:W-:-:S07]  /*1790*/  @!P0 IMAD.X R23, RZ, RZ, R7, P1 ;  /* 0x000000ffff178224 */ /* 0x000fce00008e0607 */
[----:B---3--:R-:W3:Y:S02]  /*17a0*/  @!P0 LDC.64 R16, c[0x0][0x288] ;  /* 0x0000a200ff108b82 */ /* 0x008ee40000000a00 */
[----:B---3--:R-:W-:Y:S01]  /*17b0*/  @!P0 IMAD R20, R23, R16, RZ ;  /* 0x0000001017148224 */ /* 0x008fe200078e02ff */
[----:B------:R-:W-:-:S03]  /*17c0*/  @!P0 MOV R23, R31 ;  /* 0x0000001f00178202 */ /* 0x000fc60000000f00 */
[----:B------:R-:W-:-:S04]  /*17d0*/  @!P0 IMAD.WIDE.U32 R22, R21, R16, R22 ;  /* 0x0000001015168225 */ /* 0x000fc800078e0016 */
[----:B------:R-:W-:Y:S01]  /*17e0*/  @!P0 IMAD R21, R21, R17, R20 ;  /* 0x0000001115158224 */ /* 0x000fe200078e0214 */
[----:B------:R-:W-:Y:S01]  /*17f0*/  @!P0 SHF.L.U32 R34, R22, 0x2, RZ ;  /* 0x0000000216228819 */ /* 0x000fe200000006ff */
[----:B------:R-:W3:Y:S03]  /*1800*/  @!P0 LDC.64 R16, c[0x0][0x288] ;  /* 0x0000a200ff108b82 */ /* 0x000ee60000000a00 */
[----:B------:R-:W-:Y:S02]  /*1810*/  @!P0 IADD3 R21, R23, R21, RZ ;  /* 0x0000001517158210 */ /* 0x000fe40007ffe0ff */
[----:B0-----:R-:W-:Y:S02]  /*1820*/  @!P0 IADD3 R18, P1, R34, R18, RZ ;  /* 0x0000001222128210 */ /* 0x001fe40007f3e0ff */
[----:B------:R-:W-:Y:S02]  /*1830*/  @!P0 SHF.L.U64.HI R22, R22, 0x2, R21 ;  /* 0x0000000216168819 */ /* 0x000fe40000010215 */
[----:B------:R-:W0:Y:S03]  /*1840*/  @!P0 LDC.64 R20, c[0x0][0x228] ;  /* 0x00008a00ff148b82 */ /* 0x000e260000000a00 */
[----:B------:R-:W-:Y:S01]  /*1850*/  @!P0 IMAD.X R19, R22, 0x1, R19, P1 ;  /* 0x0000000116138824 */ /* 0x000fe200008e0613 */
[----:B------:R-:W-:-:S04]  /*1860*/  @!P0 IADD3 R35, P1, R8, 0x2, RZ ;  /* 0x0000000208238810 */ /* 0x000fc80007f3e0ff */
[----:B------:R-:W-:Y:S01]  /*1870*/  @!P0 IADD3.X R23, RZ, R7, RZ, P1, !PT ;  /* 0x00000007ff178210 */ /* 0x000fe20000ffe4ff */
[----:B------:R5:W4:Y:S01]  /*1880*/  @!P0 LDG.E.64 R24, desc[UR6][R18.64] ;  /* 0x0000000612188981 */ /* 0x000b22000c1e1b00 */
[----:B------:R-:W-:-:S03]  /*1890*/  @!P0 MOV R37, R31 ;  /* 0x0000001f00258202 */ /* 0x000fc60000000f00 */
[----:B---3--:R-:W-:-:S04]  /*18a0*/  @!P0 IMAD R36, R23, R16, RZ ;  /* 0x0000001017248224 */ /* 0x008fc800078e02ff */
[----:B------:R-:W-:Y:S01]  /*18b0*/  @!P0 IMAD R23, R35, R17, R36 ;  /* 0x0000001123178224 */ /* 0x000fe200078e0224 */
[----:B------:R-:W-:Y:S01]  /*18c0*/  @!P0 MOV R36, R32 ;  /* 0x0000002000248202 */ /* 0x000fe20000000f00 */
[----:B-----5:R-:W3:Y:S01]  /*18d0*/  @!P0 LDC.64 R18, c[0x0][0x228] ;  /* 0x00008a00ff128b82 */ /* 0x020ee20000000a00 */
[----:B0-----:R-:W-:-:S03]  /*18e0*/  @!P0 IADD3 R20, P1, R34, R20, RZ ;  /* 0x0000001422148210 */ /* 0x001fc60007f3e0ff */
[----:B------:R-:W-:-:S04]  /*18f0*/  @!P0 IMAD.WIDE.U32 R36, R35, R16, R36 ;  /* 0x0000001023248225 */ /* 0x000fc800078e0024 */
[----:B------:R-:W0:Y:S01]  /*1900*/  @!P0 LDC.64 R16, c[0x0][0x230] ;  /* 0x00008c00ff108b82 */ /* 0x000e220000000a00 */
[----:B------:R-:W-:Y:S01]  /*1910*/  @!P0 IADD3 R23, R37, R23, RZ ;  /* 0x0000001725178210 */ /* 0x000fe20007ffe0ff */
[----:B------:R-:W-:Y:S01]  /*1920*/  @!P0 IMAD.X R21, R22, 0x1, R21, P1 ;  /* 0x0000000116158824 */ /* 0x000fe200008e0615 */
[C---:B------:R-:W-:Y:S02]  /*1930*/  @!P0 SHF.L.U32 R37, R36.reuse, 0x2, RZ ;  /* 0x0000000224258819 */ /* 0x040fe400000006ff */
[----:B------:R-:W-:Y:S02]  /*1940*/  @!P0 SHF.L.U64.HI R34, R36, 0x2, R23 ;  /* 0x0000000224228819 */ /* 0x000fe40000010217 */
[----:B------:R-:W-:-:S06]  /*1950*/  CS2R R22, SRZ ;  /* 0x0000000000167805 */ /* 0x000fcc000001ff00 */
[----:B------:R0:W5:Y:S01]  /*1960*/  @!P0 LDG.E.64 R22, desc[UR6][R20.64] ;  /* 0x0000000614168981 */ /* 0x000162000c1e1b00 */
[C---:B---3--:R-:W-:Y:S02]  /*1970*/  @!P0 IADD3 R18, P2, R37.reuse, R18, RZ ;  /* 0x0000001225128210 */ /* 0x048fe40007f5e0ff */
[----:B0-----:R-:W-:-:S04]  /*1980*/  @!P0 IADD3 R20, P1, R37, R16, RZ ;  /* 0x0000001025148210 */ /* 0x001fc80007f3e0ff */
[C---:B------:R-:W-:Y:S02]  /*1990*/  @!P0 IADD3.X R21, R34.reuse, R17, RZ, P1, !PT ;  /* 0x0000001122158210 */ /* 0x040fe40000ffe4ff */
[----:B------:R-:W-:Y:S02]  /*19a0*/  CS2R R16, SRZ ;  /* 0x0000000000107805 */ /* 0x000fe4000001ff00 */
[----:B------:R-:W-:-:S04]  /*19b0*/  @!P0 IADD3.X R19, R34, R19, RZ, P2, !PT ;  /* 0x0000001322138210 */ /* 0x000fc800017fe4ff */
[----:B------:R0:W3:Y:S02]  /*19c0*/  @!P0 LDG.E.64 R16, desc[UR6][R20.64] ;  /* 0x0000000614108981 */ /* 0x0000e4000c1e1b00 */
[----:B0-----:R-:W-:-:S06]  /*19d0*/  CS2R R20, SRZ ;  /* 0x0000000000147805 */ /* 0x001fcc000001ff00 */
[----:B------:R0:W3:Y:S01]  /*19e0*/  @!P0 LDG.E.64 R20, desc[UR6][R18.64] ;  /* 0x0000000612148981 */ /* 0x0000e2000c1e1b00 */
[----:B------:R-:W-:Y:S01]  /*19f0*/  @!P0 IADD3 R37, P1, R8, 0x3, RZ ;  /* 0x0000000308258810 */ /* 0x000fe20007f3e0ff */
[----:B0-----:R-:W0:Y:S01]  /*1a00*/  @!P0 LDC.64 R18, c[0x0][0x288] ;  /* 0x0000a200ff128b82 */ /* 0x001e220000000a00 */
[----:B--2---:R-:W-:-:S04]  /*1a10*/  FADD.FTZ R35, -R14, R12 ;  /* 0x0000000c0e237221 */ /* 0x004fc80000010100 */
[----:B-1----:R-:W-:Y:S01]  /*1a20*/  FMUL.FTZ R12, R35, R4 ;  /* 0x00000004230c7220 */ /* 0x002fe20000410000 */
[C---:B----4-:R-:W-:Y:S01]  /*1a30*/  FMUL.FTZ R34, R10.reuse, R2 ;  /* 0x000000020a227220 */ /* 0x050fe20000410000 */
[----:B------:R-:W-:Y:S01]  /*1a40*/  FADD.FTZ R28, R10, R28 ;  /* 0x0000001c0a1c7221 */ /* 0x000fe20000010000 */
[----:B------:R-:W-:Y:S01]  /*1a50*/  @!P0 MOV R35, R31 ;  /* 0x0000001f00238202 */ /* 0x000fe20000000f00 */
[C---:B------:R-:W-:Y:S01]  /*1a60*/  FFMA.FTZ R10, R12.reuse, R10, R29 ;  /* 0x0000000a0c0a7223 */ /* 0x040fe2000001001d */
[----:B------:R-:W-:Y:S01]  /*1a70*/  FFMA.FTZ R12, R12, R34, R27 ;  /* 0x000000220c0c7223 */ /* 0x000fe2000001001b */
[----:B------:R-:W-:Y:S01]  /*1a80*/  @!P0 IADD3.X R27, RZ, R7, RZ, P1, !PT ;  /* 0x00000007ff1b8210 */ /* 0x000fe20000ffe4ff */
[----:B------:R-:W-:Y:S01]  /*1a90*/  FADD.FTZ R29, R34, R26 ;  /* 0x0000001a221d7221 */ /* 0x000fe20000010000 */
[----:B------:R-:W-:-:S03]  /*1aa0*/  @!P0 IMAD.MOV.U32 R34, RZ, RZ, R32 ;  /* 0x000000ffff228224 */ /* 0x000fc600078e0020 */
[-C--:B0-----:R-:W-:Y:S02]  /*1ab0*/  @!P0 IMAD R36, R27, R18.reuse, RZ ;  /* 0x000000121b248224 */ /* 0x081fe400078e02ff */
[----:B------:R-:W-:-:S04]  /*1ac0*/  @!P0 IMAD.WIDE.U32 R34, R37, R18, R34 ;  /* 0x0000001225228225 */ /* 0x000fc800078e0022 */
[----:B------:R-:W-:Y:S01]  /*1ad0*/  @!P0 IMAD R27, R37, R19, R36 ;  /* 0x00000013251b8224 */ /* 0x000fe200078e0224 */
[----:B------:R-:W-:Y:S01]  /*1ae0*/  @!P0 SHF.L.U32 R36, R34, 0x2, RZ ;  /* 0x0000000222248819 */ /* 0x000fe200000006ff */
[----:B------:R-:W0:Y:S03]  /*1af0*/  @!P0 LDC.64 R18, c[0x0][0x230] ;  /* 0x00008c00ff128b82 */ /* 0x000e260000000a00 */
[----:B------:R-:W-:-:S04]  /*1b00*/  @!P0 IADD3 R27, R35, R27, RZ ;  /* 0x0000001b231b8210 */ /* 0x000fc80007ffe0ff */
[----:B------:R-:W-:Y:S02]  /*1b10*/  @!P0 SHF.L.U64.HI R34, R34, 0x2, R27 ;  /* 0x0000000222228819 */ /* 0x000fe4000001021b */
[----:B0-----:R-:W-:-:S04]  /*1b20*/  @!P0 IADD3 R26, P1, R36, R18, RZ ;  /* 0x00000012241a8210 */ /* 0x001fc80007f3e0ff */
[----:B------:R-:W-:Y:S02]  /*1b30*/  @!P0 IADD3.X R27, R34, R19, RZ, P1, !PT ;  /* 0x00000013221b8210 */ /* 0x000fe40000ffe4ff */
[----:B------:R-:W-:-:S06]  /*1b40*/  CS2R R18, SRZ ;  /* 0x0000000000127805 */ /* 0x000fcc000001ff00 */
[----:B------:R0:W2:Y:S02]  /*1b50*/  @!P0 LDG.E.64 R18, desc[UR6][R26.64] ;  /* 0x000000061a128981 */ /* 0x0000a4000c1e1b00 */
[----:B0-----:R-:W0:Y:S02]  /*1b60*/  @!P0 LDC.64 R26, c[0x0][0x228] ;  /* 0x00008a00ff1a8b82 */ /* 0x001e240000000a00 */
[----:B0-----:R-:W-:-:S05]  /*1b70*/  @!P0 IADD3 R36, P1, R36, R26, RZ ;  /* 0x0000001a24248210 */ /* 0x001fca0007f3e0ff */
[----:B------:R-:W-:Y:S01]  /*1b80*/  @!P0 IMAD.X R37, R34, 0x1, R27, P1 ;  /* 0x0000000122258824 */ /* 0x000fe200008e061b */
[----:B------:R-:W-:-:S06]  /*1b90*/  CS2R R26, SRZ ;  /* 0x00000000001a7805 */ /* 0x000fcc000001ff00 */
[----:B------:R-:W4:Y:S01]  /*1ba0*/  @!P0 LDG.E.64 R26, desc[UR6][R36.64] ;  /* 0x00000006241a8981 */ /* 0x000f22000c1e1b00 */
[C---:B------:R-:W-:Y:S01]  /*1bb0*/  FADD.FTZ R13, -R14.reuse, R13 ;  /* 0x0000000d0e0d7221 */ /* 0x040fe20000010100 */
[----:B------:R-:W-:Y:S01]  /*1bc0*/  FADD.FTZ R9, R11, R9 ;  /* 0x000000090b097221 */ /* 0x000fe20000010000 */
[----:B------:R-:W-:Y:S01]  /*1bd0*/  FADD.FTZ R25, -R14, R25 ;  /* 0x000000190e197221 */ /* 0x000fe20000010100 */
[----:B------:R-:W-:Y:S01]  /*1be0*/  IADD3 R8, P2, R8, 0x4, RZ ;  /* 0x0000000408087810 */ /* 0x000fe20007f5e0ff */
[-C--:B------:R-:W-:Y:S02]  /*1bf0*/  FMUL.FTZ R13, R13, R4.reuse ;  /* 0x000000040d0d7220 */ /* 0x080fe40000410000 */
[----:B------:R-:W-:Y:S01]  /*1c00*/  FMUL.FTZ R25, R25, R4 ;  /* 0x0000000419197220 */ /* 0x000fe20000410000 */
[----:B------:R-:W-:Y:S01]  /*1c10*/  ISETP.GE.AND P1, PT, R8, R5, PT ;  /* 0x000000050800720c */ /* 0x000fe20003f26270 */
[----:B------:R-:W-:Y:S01]  /*1c20*/  FFMA.FTZ R34, R13, R11, R15 ;  /* 0x0000000b0d227223 */ /* 0x000fe2000001000f */
[----:B------:R-:W-:Y:S01]  /*1c30*/  FMUL.FTZ R11, R11, R0 ;  /* 0x000000000b0b7220 */ /* 0x000fe20000410000 */
[----:B------:R-:W-:Y:S01]  /*1c40*/  FADD.FTZ R15, -R14, R24 ;  /* 0x000000180e0f7221 */ /* 0x000fe20000010100 */
[----:B------:R-:W-:Y:S01]  /*1c50*/  IADD3.X R7, RZ, R7, RZ, P2, !PT ;  /* 0x00000007ff077210 */ /* 0x000fe200017fe4ff */
[----:B-----5:R-:W-:Y:S01]  /*1c60*/  FFMA.FTZ R34, R25, R23, R34 ;  /* 0x0000001719227223 */ /* 0x020fe20000010022 */
[----:B------:R-:W-:Y:S01]  /*1c70*/  FADD.FTZ R24, R11, R29 ;  /* 0x0000001d0b187221 */ /* 0x000fe20000010000 */
[----:B------:R-:W-:Y:S01]  /*1c80*/  FFMA.FTZ R12, R13, R11, R12 ;  /* 0x0000000b0d0c7223 */ /* 0x000fe2000001000c */
[----:B------:R-:W-:Y:S01]  /*1c90*/  FMUL.FTZ R15, R15, R4 ;  /* 0x000000040f0f7220 */ /* 0x000fe20000410000 */
[----:B------:R-:W-:Y:S01]  /*1ca0*/  FMUL.FTZ R29, R22, R2 ;  /* 0x00000002161d7220 */ /* 0x000fe20000410000 */
[----:B------:R-:W-:-:S02]  /*1cb0*/  FADD.FTZ R11, R28, R22 ;  /* 0x000000161c0b7221 */ /* 0x000fc40000010000 */
[C---:B------:R-:W-:Y:S01]  /*1cc0*/  FFMA.FTZ R13, R15.reuse, R22, R10 ;  /* 0x000000160f0d7223 */ /* 0x040fe2000001000a */
[----:B------:R-:W-:Y:S01]  /*1cd0*/  FFMA.FTZ R12, R15, R29, R12 ;  /* 0x0000001d0f0c7223 */ /* 0x000fe2000001000c */
[----:B------:R-:W-:Y:S01]  /*1ce0*/  FADD.FTZ R22, R24, R29 ;  /* 0x0000001d18167221 */ /* 0x000fe20000010000 */
[----:B------:R-:W-:Y:S01]  /*1cf0*/  FMUL.FTZ R15, R23, R0 ;  /* 0x00000000170f7220 */ /* 0x000fe20000410000 */
[----:B------:R-:W-:Y:S01]  /*1d00*/  FADD.FTZ R10, R9, R23 ;  /* 0x00000017090a7221 */ /* 0x000fe20000010000 */
[C---:B---3--:R-:W-:Y:S01]  /*1d10*/  FADD.FTZ R9, -R14.reuse, R16 ;  /* 0x000000100e097221 */ /* 0x048fe20000010100 */
[----:B------:R-:W-:Y:S01]  /*1d20*/  FADD.FTZ R17, -R14, R17 ;  /* 0x000000110e117221 */ /* 0x000fe20000010100 */
[----:B------:R-:W-:Y:S01]  /*1d30*/  FADD.FTZ R16, R15, R22 ;  /* 0x000000160f107221 */ /* 0x000fe20000010000 */
[----:B------:R-:W-:Y:S01]  /*1d40*/  FFMA.FTZ R22, R25, R15, R12 ;  /* 0x0000000f19167223 */ /* 0x000fe2000001000c */
[-C--:B------:R-:W-:Y:S01]  /*1d50*/  FMUL.FTZ R12, R9, R4.reuse ;  /* 0x00000004090c7220 */ /* 0x080fe20000410000 */
[----:B------:R-:W-:Y:S01]  /*1d60*/  FMUL.FTZ R17, R17, R4 ;  /* 0x0000000411117220 */ /* 0x000fe20000410000 */
[----:B------:R-:W-:-:S02]  /*1d70*/  FMUL.FTZ R9, R20, R2 ;  /* 0x0000000214097220 */ /* 0x000fc40000410000 */
[----:B------:R-:W-:Y:S01]  /*1d80*/  FFMA.FTZ R13, R12, R20, R13 ;  /* 0x000000140c0d7223 */ /* 0x000fe2000001000d */
[----:B------:R-:W-:Y:S01]  /*1d90*/  FADD.FTZ R10, R10, R21 ;  /* 0x000000150a0a7221 */ /* 0x000fe20000010000 */
[----:B------:R-:W-:Y:S01]  /*1da0*/  FADD.FTZ R11, R11, R20 ;  /* 0x000000140b0b7221 */ /* 0x000fe20000010000 */
[----:B------:R-:W-:Y:S01]  /*1db0*/  FADD.FTZ R16, R16, R9 ;  /* 0x0000000910107221 */ /* 0x000fe20000010000 */
[----:B------:R-:W-:Y:S01]  /*1dc0*/  FFMA.FTZ R12, R12, R9, R22 ;  /* 0x000000090c0c7223 */ /* 0x000fe20000010016 */
[----:B------:R-:W-:Y:S01]  /*1dd0*/  FMUL.FTZ R9, R21, R0 ;  /* 0x0000000015097220 */ /* 0x000fe20000410000 */
[----:B------:R-:W-:-:S03]  /*1de0*/  FFMA.FTZ R21, R17, R21, R34 ;  /* 0x0000001511157223 */ /* 0x000fc60000010022 */
[----:B------:R-:W-:Y:S01]  /*1df0*/  FFMA.FTZ R17, R17, R9, R12 ;  /* 0x0000000911117223 */ /* 0x000fe2000001000c */
[----:B------:R-:W-:Y:S01]  /*1e00*/  FADD.FTZ R20, R9, R16 ;  /* 0x0000001009147221 */ /* 0x000fe20000010000 */
[C---:B--2---:R-:W-:Y:S01]  /*1e10*/  FADD.FTZ R15, -R14.reuse, R18 ;  /* 0x000000120e0f7221 */ /* 0x044fe20000010100 */
[----:B------:R-:W-:-:S03]  /*1e20*/  FADD.FTZ R19, -R14, R19 ;  /* 0x000000130e137221 */ /* 0x000fc60000010100 */
[-C--:B------:R-:W-:Y:S01]  /*1e30*/  FMUL.FTZ R12, R15, R4.reuse ;  /* 0x000000040f0c7220 */ /* 0x080fe20000410000 */
[----:B------:R-:W-:Y:S01]  /*1e40*/  FMUL.FTZ R16, R19, R4 ;  /* 0x0000000413107220 */ /* 0x000fe20000410000 */
[----:B----4-:R-:W-:Y:S01]  /*1e50*/  FMUL.FTZ R9, R26, R2 ;  /* 0x000000021a097220 */ /* 0x010fe20000410000 */
[----:B------:R-:W-:Y:S01]  /*1e60*/  FADD.FTZ R28, R11, R26 ;  /* 0x0000001a0b1c7221 */ /* 0x000fe20000010000 */
[----:B------:R-:W-:Y:S01]  /*1e70*/  FFMA.FTZ R29, R12, R26, R13 ;  /* 0x0000001a0c1d7223 */ /* 0x000fe2000001000d */
[----:B------:R-:W-:Y:S01]  /*1e80*/  FMUL.FTZ R18, R27, R0 ;  /* 0x000000001b127220 */ /* 0x000fe20000410000 */
[----:B------:R-:W-:Y:S01]  /*1e90*/  FADD.FTZ R13, R20, R9 ;  /* 0x00000009140d7221 */ /* 0x000fe20000010000 */
[----:B------:R-:W-:Y:S01]  /*1ea0*/  FFMA.FTZ R11, R12, R9, R17 ;  /* 0x000000090c0b7223 */ /* 0x000fe20000010011 */
[----:B------:R-:W-:Y:S01]  /*1eb0*/  FADD.FTZ R9, R10, R27 ;  /* 0x0000001b0a097221 */ /* 0x000fe20000010000 */
[----:B------:R-:W-:Y:S01]  /*1ec0*/  FFMA.FTZ R15, R16, R27, R21 ;  /* 0x0000001b100f7223 */ /* 0x000fe20000010015 */
[----:B------:R-:W-:Y:S01]  /*1ed0*/  FADD.FTZ R26, R18, R13 ;  /* 0x0000000d121a7221 */ /* 0x000fe20000010000 */
[----:B------:R-:W-:Y:S01]  /*1ee0*/  FFMA.FTZ R27, R16, R18, R11 ;  /* 0x00000012101b7223 */ /* 0x000fe2000001000b */
[----:B------:R-:W-:Y:S06]  /*1ef0*/  @!P1 BRA `(.L_x_1329) ;  /* 0xfffffff400c89947 */ /* 0x000fec000383ffff */
.L_x_1323:
[----:B------:R-:W0:Y:S01]  /*1f00*/  S2R R2, SR_CgaCtaId ;  /* 0x0000000000027919 */ /* 0x000e220000008800 */
[----:B------:R-:W-:Y:S02]  /*1f10*/  MOV R7, 0x400 ;  /* 0x0000040000077802 */ /* 0x000fe40000000f00 */
[----:B------:R-:W-:Y:S01]  /*1f20*/  ISETP.NE.AND P0, PT, R6, RZ, PT ;  /* 0x000000ff0600720c */ /* 0x000fe20003f05270 */
[----:B------:R-:W2:Y:S01]  /*1f30*/  S2R R0, SR_TID.X ;  /* 0x0000000000007919 */ /* 0x000ea20000002100 */
[----:B0-----:R-:W-:Y:S02]  /*1f40*/  LEA R7, R2, R7, 0x18 ;  /* 0x0000000702077211 */ /* 0x001fe400078ec0ff */
[----:B------:R-:W-:Y:S02]  /*1f50*/  SEL R2, RZ, 0x1, P0 ;  /* 0x00000001ff027807 */ /* 0x000fe40000000000 */
[C---:B--2---:R-:W-:Y:S01]  /*1f60*/  ISETP.GT.U32.AND P0, PT, R0.reuse, 0x1b, PT ;  /* 0x0000001b0000780c */ /* 0x044fe20003f04070 */
        /* <DEDUP_REMOVED lines=8> */
[----:B-1----:R-:W1:Y:S04]  /*1ff0*/  LDS R4, [R2+0x21c] ;  /* 0x00021c0002047984 */ /* 0x002e680000000800 */
        /* <DEDUP_REMOVED lines=19> */
[----:B-----5:R-:W-:Y:S01]  /*2130*/  @!P0 FADD.FTZ R5, R5, R10 ;  /* 0x0000000a05058221 */ /* 0x020fe20000010000 */
[----:B------:R-:W-:Y:S02]  /*2140*/  MOV R10, 0xfffffff ;  /* 0x0fffffff000a7802 */ /* 0x000fe40000000f00 */
[----:B------:R-:W5:Y:S02]  /*2150*/  LDS R25, [R2+0x248] ;  /* 0x0002480002197984 */ /* 0x000f640000000800 */
[----:B------:R-:W-:-:S02]  /*2160*/  R2UR UR4, R10 ;  /* 0x000000000a0472ca */ /* 0x000fc400000e0000 */
        /* <DEDUP_REMOVED lines=19> */
[----:B------:R-:W-:Y:S02]  /*22a0*/  IMAD R7, R4, 0xc, R7 ;  /* 0x0000000c04077824 */ /* 0x000fe400078e0207 */
[----:B------:R-:W-:-:S03]  /*22b0*/  @!P0 FADD.FTZ R11, R24, R11 ;  /* 0x0000000b180b8221 */ /* 0x000fc60000010000 */
[----:B------:R1:W-:Y:S01]  /*22c0*/  STS [R7+0xc0], R5 ;  /* 0x0000c00507007388 */ /* 0x0003e20000000800 */
[----:B0-----:R-:W-:Y:S01]  /*22d0*/  @!P0 FADD.FTZ R13, R25, R13 ;  /* 0x0000000d190d8221 */ /* 0x001fe20000010000 */
[----:B------:R-:W-:-:S03]  /*22e0*/  @!P1 FADD.FTZ R6, R11, R6 ;  /* 0x000000060b069221 */ /* 0x000fc60000010000 */
[----:B------:R-:W-:Y:S02]  /*22f0*/  @!P1 FADD.FTZ R8, R13, R8 ;  /* 0x000000080d089221 */ /* 0x000fe40000010000 */
[----:B------:R1:W-:Y:S04]  /*2300*/  STS [R7+0xc4], R6 ;  /* 0x0000c40607007388 */ /* 0x0003e80000000800 */
[----:B------:R1:W-:Y:S01]  /*2310*/  STS [R7+0xc8], R8 ;  /* 0x0000c80807007388 */ /* 0x0003e20000000800 */
[----:B------:R-:W-:Y:S05]  /*2320*/  BRA.DIV UR4, `(.L_x_1331) ;  /* 0x0000000e04d87947 */ /* 0x000fea000b800000 */
[----:B------:R-:W-:Y:S01]  /*2330*/  NOP ;  /* 0x0000000000007918 */ /* 0x000fe20000000000 */
.L_x_1347:
        /* <DEDUP_REMOVED lines=9> */
[----:B-1----:R-:W-:Y:S02]  /*23d0*/  FSEL R8, R11, R8, !P0 ;  /* 0x000000080b087208 */ /* 0x002fe40004000000 */
[----:B---3--:R-:W-:Y:S02]  /*23e0*/  IADD3 R5, R5, R12, RZ ;  /* 0x0000000c05057210 */ /* 0x008fe40007ffe0ff */
[----:B------:R-:W-:-:S07]  /*23f0*/  FSEL R6, R13, R6, !P0 ;  /* 0x000000060d067208 */ /* 0x000fce0004000000 */
.L_x_1333:
[----:B------:R-:W-:Y:S05]  /*2400*/  BSYNC B0 ;  /* 0x0000000000007941 */ /* 0x000fea0003800000 */
.L_x_1332:
[----:B------:R-:W-:-:S13]  /*2410*/  R2UR UR4, R10 ;  /* 0x000000000a0472ca */ /* 0x000fda00000e0000 */
[----:B------:R-:W-:Y:S05]  /*2420*/  BRA.DIV UR4, `(.L_x_1334) ;  /* 0x0000000e04a87947 */ /* 0x000fea000b800000 */
[----:B------:R-:W-:Y:S01]  /*2430*/  NOP ;  /* 0x0000000000007918 */ /* 0x000fe20000000000 */
[----:B------:R0:W-:Y:S04]  /*2440*/  STS [R7+0xc0], R5 ;  /* 0x0000c00507007388 */ /* 0x0001e80000000800 */
[----:B------:R0:W-:Y:S04]  /*2450*/  STS [R7+0xc4], R6 ;  /* 0x0000c40607007388 */ /* 0x0001e80000000800 */
[----:B------:R0:W-:Y:S01]  /*2460*/  STS [R7+0xc8], R8 ;  /* 0x0000c80807007388 */ /* 0x0001e20000000800 */
[----:B------:R-:W-:Y:S01]  /*2470*/  NOP ;  /* 0x0000000000007918 */ /* 0x000fe20000000000 */
.L_x_1351:
        /* <DEDUP_REMOVED lines=12> */
.L_x_1336:
[----:B------:R-:W-:Y:S05]  /*2540*/  BSYNC B0 ;  /* 0x0000000000007941 */ /* 0x000fea0003800000 */
.L_x_1335:
[----:B------:R-:W-:-:S13]  /*2550*/  R2UR UR4, R10 ;  /* 0x000000000a0472ca */ /* 0x000fda00000e0000 */
[----:B------:R-:W-:Y:S05]  /*2560*/  BRA.DIV UR4, `(.L_x_1337) ;  /* 0x0000000e04887947 */ /* 0x000fea000b800000 */
[----:B------:R-:W-:Y:S01]  /*2570*/  NOP ;  /* 0x0000000000007918 */ /* 0x000fe20000000000 */
[----:B------:R2:W-:Y:S04]  /*2580*/  STS [R7+0xc0], R5 ;  /* 0x0000c00507007388 */ /* 0x0005e80000000800 */
[----:B------:R2:W-:Y:S04]  /*2590*/  STS [R7+0xc4], R6 ;  /* 0x0000c40607007388 */ /* 0x0005e80000000800 */
[----:B------:R2:W-:Y:S01]  /*25a0*/  STS [R7+0xc8], R8 ;  /* 0x0000c80807007388 */ /* 0x0005e20000000800 */
[----:B------:R-:W-:Y:S01]  /*25b0*/  NOP ;  /* 0x0000000000007918 */ /* 0x000fe20000000000 */
.L_x_1355:
        /* <DEDUP_REMOVED lines=12> */
.L_x_1339:
[----:B------:R-:W-:Y:S05]  /*2680*/  BSYNC B0 ;  /* 0x0000000000007941 */ /* 0x000fea0003800000 */
.L_x_1338:
[----:B------:R-:W-:-:S13]  /*2690*/  R2UR UR4, R10 ;  /* 0x000000000a0472ca */ /* 0x000fda00000e0000 */
[----:B------:R-:W-:Y:S05]  /*26a0*/  BRA.DIV UR4, `(.L_x_1340) ;  /* 0x0000000e04687947 */ /* 0x000fea000b800000 */
[----:B------:R-:W-:Y:S01]  /*26b0*/  NOP ;  /* 0x0000000000007918 */ /* 0x000fe20000000000 */
[----:B------:R3:W-:Y:S04]  /*26c0*/  STS [R7+0xc0], R5 ;  /* 0x0000c00507007388 */ /* 0x0007e80000000800 */
[----:B------:R3:W-:Y:S04]  /*26d0*/  STS [R7+0xc4], R6 ;  /* 0x0000c40607007388 */ /* 0x0007e80000000800 */
[----:B------:R3:W-:Y:S01]  /*26e0*/  STS [R7+0xc8], R8 ;  /* 0x0000c80807007388 */ /* 0x0007e20000000800 */
[----:B------:R-:W-:Y:S01]  /*26f0*/  NOP ;  /* 0x0000000000007918 */ /* 0x000fe20000000000 */
.L_x_1359:
        /* <DEDUP_REMOVED lines=12> */
.L_x_1342:
[----:B------:R-:W-:Y:S05]  /*27c0*/  BSYNC B0 ;  /* 0x0000000000007941 */ /* 0x000fea0003800000 */
.L_x_1341:
        /* <DEDUP_REMOVED lines=15> */
[----:B-----5:R-:W-:-:S04]  /*28c0*/  @!P1 FADD.FTZ R14, R11, R14 ;  /* 0x0000000e0b0e9221 */ /* 0x020fc80000010000 */
[----:B0123--:R-:W-:Y:S01]  /*28d0*/  @P0 IMAD.MOV.U32 R5, RZ, RZ, R4 ;  /* 0x000000ffff050224 */ /* 0x00ffe200078e0004 */
        /* <DEDUP_REMOVED lines=8> */
.L_x_1365:
[----:B------:R-:W1:Y:S01]  /*2960*/  LDS R25, [R2+0x210] ;  /* 0x0002100002197984 */ /* 0x000e620000000800 */
[----:B------:R-:W-:Y:S02]  /*2970*/  ISETP.NE.AND P1, PT, R0, RZ, PT ;  /* 0x000000ff0000720c */ /* 0x000fe40003f25270 */
[----:B------:R-:W-:Y:S01]  /*2980*/  PLOP3.LUT P0, PT, PT, PT, PT, 0x80, 0x0 ;  /* 0x000000000000781c */ /* 0x000fe20003f0f070 */
[----:B------:R-:W2:Y:S04]  /*2990*/  LDS R4, [R7+0xb4] ;  /* 0x0000b40007047984 */ /* 0x000ea80000000800 */
[----:B------:R-:W-:Y:S04]  /*29a0*/  LDS R24, [R2+0x214] ;  /* 0x0002140002187984 */ /* 0x000fe80000000800 */
[----:B0-----:R-:W-:Y:S04]  /*29b0*/  LDS R5, [R7+0xb8] ;  /* 0x0000b80007057984 */ /* 0x001fe80000000800 */
[----:B------:R-:W0:Y:S04]  /*29c0*/  LDS R8, [R2+0x21c] ;  /* 0x00021c0002087984 */ /* 0x000e280000000800 */
        /* <DEDUP_REMOVED lines=13> */
[C---:B0-----:R-:W-:Y:S01]  /*2aa0*/  ISETP.NE.AND P5, PT, R8.reuse, RZ, PT ;  /* 0x000000ff0800720c */ /* 0x041fe20003fa5270 */
[----:B------:R-:W-:Y:S01]  /*2ab0*/  @!P0 FADD.FTZ R24, R5, R24 ;  /* 0x0000001805188221 */ /* 0x000fe20000010000 */
[----:B------:R-:W-:Y:S01]  /*2ac0*/  IADD3 R31, R8, R25, RZ ;  /* 0x00000019081f7210 */ /* 0x000fe20007ffe0ff */
[----:B------:R-:W0:Y:S01]  /*2ad0*/  LDS R22, [R2+0x258] ;  /* 0x0002580002167984 */ /* 0x000e220000000800 */
[----:B---3--:R-:W-:-:S03]  /*2ae0*/  ISETP.NE.AND P4, PT, R10, RZ, PT ;  /* 0x000000ff0a00720c */ /* 0x008fc60003f85270 */
[----:B------:R-:W3:Y:S01]  /*2af0*/  LDS R17, [R2+0x238] ;  /* 0x0002380002117984 */ /* 0x000ee20000000800 */
[----:B----4-:R-:W-:Y:S01]  /*2b00*/  ISETP.NE.AND P3, PT, R12, RZ, PT ;  /* 0x000000ff0c00720c */ /* 0x010fe20003f65270 */
[----:B------:R-:W-:Y:S02]  /*2b10*/  IMAD.IADD R33, R10, 0x1, R31 ;  /* 0x000000010a217824 */ /* 0x000fe400078e021f */
[----:B------:R-:W4:Y:S03]  /*2b20*/  LDS R14, [R2+0x23c] ;  /* 0x00023c00020e7984 */ /* 0x000f260000000800 */
[----:B------:R-:W-:Y:S01]  /*2b30*/  IADD3 R35, R12, R33, RZ ;  /* 0x000000210c237210 */ /* 0x000fe20007ffe0ff */
[----:B------:R-:W4:Y:S01]  /*2b40*/  LDS R4, [R2+0x244] ;  /* 0x0002440002047984 */ /* 0x000f220000000800 */
[----:B-----5:R-:W-:-:S03]  /*2b50*/  @!P0 FADD.FTZ R27, R6, R27 ;  /* 0x0000001b061b8221 */ /* 0x020fc60000010000 */
[----:B------:R-:W5:Y:S01]  /*2b60*/  LDS R19, [R2+0x248] ;  /* 0x0002480002137984 */ /* 0x000f620000000800 */
[----:B------:R-:W-:-:S03]  /*2b70*/  ISETP.NE.AND P2, PT, R16, RZ, PT ;  /* 0x000000ff1000720c */ /* 0x000fc60003f45270 */
        /* <DEDUP_REMOVED lines=20> */
[----:B---3--:R-:W-:Y:S01]  /*2cc0*/  IADD3 R33, R22, R31, RZ ;  /* 0x0000001f16217210 */ /* 0x008fe20007ffe0ff */
[----:B-----5:R-:W-:-:S02]  /*2cd0*/  @!P2 FADD.FTZ R19, R19, R14 ;  /* 0x0000000e1313a221 */ /* 0x020fc40000010000 */
        /* <DEDUP_REMOVED lines=20> */
.L_x_1330:
[----:B------:R-:W2:Y:S01]  /*2e20*/  S2R R10, SR_TID.X ;  /* 0x00000000000a7919 */ /* 0x000ea20000002100 */
[----:B------:R-:W-:Y:S01]  /*2e30*/  MOV R12, 0x400 ;  /* 0x00000400000c7802 */ /* 0x000fe20000000f00 */
[----:B------:R-:W-:Y:S01]  /*2e40*/  ULDC UR4, c[0x0][0x2b4] ;  /* 0x0000ad0000047ab9 */ /* 0x000fe20000000800 */
[----:B----4-:R-:W-:Y:S01]  /*2e50*/  IADD3 R7, -R3, RZ, RZ ;  /* 0x000000ff03077210 */ /* 0x010fe20007ffe1ff */
[----:B------:R-:W0:Y:S01]  /*2e60*/  S2R R11, SR_CgaCtaId ;  /* 0x00000000000b7919 */ /* 0x000e220000008800 */
[----:B--2---:R-:W-:Y:S01]  /*2e70*/  IMAD.SHL.U32 R0, R10, 0x2, RZ ;  /* 0x000000020a007824 */ /* 0x004fe200078e00ff */
        /* <DEDUP_REMOVED lines=12> */
[----:B------:R-:W2:-:S12]  /*2f40*/  LDC R8, c[0x0][0x2b8] ;  /* 0x0000ae00ff087b82 */ /* 0x000e980000000800 */
[----:B------:R-:W-:Y:S01]  /*2f50*/  @!P2 LDS R5, [R13+0x218] ;  /* 0x000218000d05a984 */ /* 0x000fe20000000800 */
[----:B------:R-:W-:-:S03]  /*2f60*/  @!P2 IADD3 R2, R12, 0xb50, RZ ;  /* 0x00000b500c02a810 */ /* 0x000fc60007ffe0ff */
[----:B-1----:R-:W1:Y:S01]  /*2f70*/  @!P2 LDS R4, [R13+0x214] ;  /* 0x000214000d04a984 */ /* 0x002e620000000800 */
[----:B0-----:R-:W-:Y:S01]  /*2f80*/  IMAD R6, R7, UR5, R10 ;  /* 0x0000000507067c24 */ /* 0x001fe2000f8e020a */
[----:B------:R-:W-:-:S04]  /*2f90*/  @!P2 LEA R2, R11, R2, 0x18 ;  /* 0x000000020b02a211 */ /* 0x000fc800078ec0ff */
[----:B------:R-:W-:Y:S01]  /*2fa0*/  ISETP.GE.AND P0, PT, R6, UR8, PT ;  /* 0x0000000806007c0c */ /* 0x000fe2000bf06270 */
[----:B--2---:R-:W-:Y:S01]  /*2fb0*/  IMAD R8, R8, UR5, R10 ;  /* 0x0000000508087c24 */ /* 0x004fe2000f8e020a */
[----:B------:R-:W-:Y:S02]  /*2fc0*/  @!P2 LEA R2, R3, R2, 0x3 ;  /* 0x000000020302a211 */ /* 0x000fe400078e18ff */
[----:B------:R-:W-:Y:S02]  /*2fd0*/  ISETP.LT.U32.AND P0, PT, R10, R7, !P0 ;  /* 0x000000070a00720c */ /* 0x000fe40004701070 */
[----:B------:R-:W-:Y:S02]  /*2fe0*/  ISETP.GE.U32.AND P1, PT, R8, UR10, PT ;  /* 0x0000000a08007c0c */ /* 0x000fe4000bf26070 */
[----:B------:R-:W-:-:S04]  /*2ff0*/  SHF.R.S32.HI R0, RZ, 0x1f, R8 ;  /* 0x0000001fff007819 */ /* 0x000fc80000011408 */
[----:B------:R-:W-:Y:S01]  /*3000*/  ISETP.GE.AND.EX P1, PT, R0, UR11, PT, P1 ;  /* 0x0000000b00007c0c */ /* 0x000fe2000bf26310 */
[----:B-1----:R0:W-:Y:S01]  /*3010*/  @!P2 STS.64 [R2], R4 ;  /* 0x000000040200a388 */ /* 0x0021e20000000a00 */
[----:B------:R-:W-:Y:S06]  /*3020*/  BAR.SYNC.DEFER_BLOCKING 0x0 ;  /* 0x0000000000007b1d */ /* 0x000fec0000010000 */
[----:B------:R-:W-:Y:S05]  /*3030*/  @!P0 BRA `(.L_x_1345) ;  /* 0x0000000000388947 */ /* 0x000fea0003800000 */
[----:B0-----:R-:W-:Y:S01]  /*3040*/  IADD3 R2, R12, 0xb50, RZ ;  /* 0x00000b500c027810 */ /* 0x001fe20007ffe0ff */
[----:B------:R-:W0:Y:S01]  /*3050*/  S2R R3, SR_CTAID.Z ;  /* 0x0000000000037919 */ /* 0x000e220000002700 */
[----:B------:R-:W1:Y:S02]  /*3060*/  LDC.64 R4, c[0x0][0x268] ;  /* 0x00009a00ff047b82 */ /* 0x000e640000000a00 */
[----:B------:R-:W-:-:S04]  /*3070*/  LEA R2, R11, R2, 0x18 ;  /* 0x000000020b027211 */ /* 0x000fc800078ec0ff */
        /* <DEDUP_REMOVED lines=10> */
.L_x_1345:
[----:B------:R-:W-:Y:S05]  /*3120*/  BSYNC B0 ;  /* 0x0000000000007941 */ /* 0x000fea0003800000 */
.L_x_1344:
        /* <DEDUP_REMOVED lines=22> */
.L_x_1331:
[----:B-1----:R-:W-:Y:S05]  /*3290*/  WARPSYNC.COLLECTIVE R10, `(.L_x_1346) ;  /* 0x000000000a087348 */ /* 0x002fea0003c00000 */
[----:B------:R-:W-:Y:S01]  /*32a0*/  NOP ;  /* 0x0000000000007918 */ /* 0x000fe20000000000 */
[----:B-1----:R-:W-:Y:S01]  /*32b0*/  ENDCOLLECTIVE ;  /* 0x000000000000791b */ /* 0x002fe20003800000 */
.L_x_1346:
[----:B------:R-:W-:Y:S05]  /*32c0*/  BRA `(.L_x_1347) ;  /* 0xfffffff0001c7947 */ /* 0x000fea000383ffff */
.L_x_1334:
[----:B------:R-:W-:Y:S01]  /*32d0*/  BSSY B0, `(.L_x_1348) ;  /* 0x0000004000007945 */ /* 0x000fe20003800000 */
[----:B-1----:R-:W-:Y:S05]  /*32e0*/  WARPSYNC.COLLECTIVE R10, `(.L_x_1349) ;  /* 0x000000000a087348 */ /* 0x002fea0003c00000 */
[----:B------:R-:W-:Y:S01]  /*32f0*/  NOP ;  /* 0x0000000000007918 */ /* 0x000fe20000000000 */
[----:B-1----:R-:W-:Y:S01]  /*3300*/  ENDCOLLECTIVE ;  /* 0x000000000000791b */ /* 0x002fe20003800000 */
.L_x_1349:
[----:B------:R-:W-:Y:S05]  /*3310*/  BSYNC B0 ;  /* 0x0000000000007941 */ /* 0x000fea0003800000 */
.L_x_1348:
[----:B------:R0:W-:Y:S04]  /*3320*/  STS [R7+0xc0], R5 ;  /* 0x0000c00507007388 */ /* 0x0001e80000000800 */
[----:B------:R0:W-:Y:S04]  /*3330*/  STS [R7+0xc4], R6 ;  /* 0x0000c40607007388 */ /* 0x0001e80000000800 */
[----:B------:R0:W-:Y:S02]  /*3340*/  STS [R7+0xc8], R8 ;  /* 0x0000c80807007388 */ /* 0x0001e40000000800 */
[----:B0-----:R-:W-:Y:S05]  /*3350*/  WARPSYNC.COLLECTIVE R10, `(.L_x_1350) ;  /* 0x000000000a087348 */ /* 0x001fea0003c00000 */
[----:B------:R-:W-:Y:S01]  /*3360*/  NOP ;  /* 0x0000000000007918 */ /* 0x000fe20000000000 */
[----:B0-----:R-:W-:Y:S01]  /*3370*/  ENDCOLLECTIVE ;  /* 0x000000000000791b */ /* 0x001fe20003800000 */
.L_x_1350:
[----:B------:R-:W-:Y:S05]  /*3380*/  BRA `(.L_x_1351) ;  /* 0xfffffff0003c7947 */ /* 0x000fea000383ffff */
.L_x_1337:
[----:B------:R-:W-:Y:S01]  /*3390*/  BSSY B0, `(.L_x_1352) ;  /* 0x0000004000007945 */ /* 0x000fe20003800000 */
[----:B01----:R-:W-:Y:S05]  /*33a0*/  WARPSYNC.COLLECTIVE R10, `(.L_x_1353) ;  /* 0x000000000a087348 */ /* 0x003fea0003c00000 */
[----:B------:R-:W-:Y:S01]  /*33b0*/  NOP ;  /* 0x0000000000007918 */ /* 0x000fe20000000000 */
[----:B01----:R-:W-:Y:S01]  /*33c0*/  ENDCOLLECTIVE ;  /* 0x000000000000791b */ /* 0x003fe20003800000 */
.L_x_1353:
[----:B------:R-:W-:Y:S05]  /*33d0*/  BSYNC B0 ;  /* 0x0000000000007941 */ /* 0x000fea0003800000 */
.L_x_1352:
[----:B------:R0:W-:Y:S04]  /*33e0*/  STS [R7+0xc0], R5 ;  /* 0x0000c00507007388 */ /* 0x0001e80000000800 */
[----:B------:R0:W-:Y:S04]  /*33f0*/  STS [R7+0xc4], R6 ;  /* 0x0000c40607007388 */ /* 0x0001e80000000800 */
[----:B------:R0:W-:Y:S02]  /*3400*/  STS [R7+0xc8], R8 ;  /* 0x0000c80807007388 */ /* 0x0001e40000000800 */
[----:B0-----:R-:W-:Y:S05]  /*3410*/  WARPSYNC.COLLECTIVE R10, `(.L_x_1354) ;  /* 0x000000000a087348 */ /* 0x001fea0003c00000 */
[----:B------:R-:W-:Y:S01]  /*3420*/  NOP ;  /* 0x0000000000007918 */ /* 0x000fe20000000000 */
[----:B0-----:R-:W-:Y:S01]  /*3430*/  ENDCOLLECTIVE ;  /* 0x000000000000791b */ /* 0x001fe20003800000 */
.L_x_1354:
[----:B------:R-:W-:Y:S05]  /*3440*/  BRA `(.L_x_1355) ;  /* 0xfffffff0005c7947 */ /* 0x000fea000383ffff */
.L_x_1340:
[----:B------:R-:W-:Y:S01]  /*3450*/  BSSY B0, `(.L_x_1356) ;  /* 0x0000004000007945 */ /* 0x000fe20003800000 */
[----:B012---:R-:W-:Y:S05]  /*3460*/  WARPSYNC.COLLECTIVE R10, `(.L_x_1357) ;  /* 0x000000000a087348 */ /* 0x007fea0003c00000 */
[----:B------:R-:W-:Y:S01]  /*3470*/  NOP ;  /* 0x0000000000007918 */ /* 0x000fe20000000000 */
[----:B012---:R-:W-:Y:S01]  /*3480*/  ENDCOLLECTIVE ;  /* 0x000000000000791b */ /* 0x007fe20003800000 */
.L_x_1357:
[----:B------:R-:W-:Y:S05]  /*3490*/  BSYNC B0 ;  /* 0x0000000000007941 */ /* 0x000fea0003800000 */
.L_x_1356:
[----:B------:R0:W-:Y:S04]  /*34a0*/  STS [R7+0xc0], R5 ;  /* 0x0000c00507007388 */ /* 0x0001e80000000800 */
[----:B------:R0:W-:Y:S04]  /*34b0*/  STS [R7+0xc4], R6 ;  /* 0x0000c40607007388 */ /* 0x0001e80000000800 */
[----:B------:R0:W-:Y:S02]  /*34c0*/  STS [R7+0xc8], R8 ;  /* 0x0000c80807007388 */ /* 0x0001e40000000800 */
[----:B0-----:R-:W-:Y:S05]  /*34d0*/  WARPSYNC.COLLECTIVE R10, `(.L_x_1358) ;  /* 0x000000000a087348 */ /* 0x001fea0003c00000 */
[----:B------:R-:W-:Y:S01]  /*34e0*/  NOP ;  /* 0x0000000000007918 */ /* 0x000fe20000000000 */
[----:B0-----:R-:W-:Y:S01]  /*34f0*/  ENDCOLLECTIVE ;  /* 0x000000000000791b */ /* 0x001fe20003800000 */
.L_x_1358:
[----:B------:R-:W-:Y:S05]  /*3500*/  BRA `(.L_x_1359) ;  /* 0xfffffff0007c7947 */ /* 0x000fea000383ffff */
.L_x_1343:
[----:B------:R-:W-:Y:S01]  /*3510*/  BSSY B0, `(.L_x_1360) ;  /* 0x0000005000007945 */ /* 0x000fe20003800000 */
[----:B------:R-:W-:-:S13]  /*3520*/  ISETP.GE.U32.AND P0, PT, R4, 0x10, PT ;  /* 0x000000100400780c */ /* 0x000fda0003f06070 */
[----:B0123--:R-:W-:Y:S05]  /*3530*/  WARPSYNC.COLLECTIVE R10, `(.L_x_1361) ;  /* 0x000000000a087348 */ /* 0x00ffea0003c00000 */
[----:B------:R-:W-:Y:S01]  /*3540*/  NOP ;  /* 0x0000000000007918 */ /* 0x000fe20000000000 */
[----:B0123--:R-:W-:Y:S01]  /*3550*/  ENDCOLLECTIVE ;  /* 0x000000000000791b */ /* 0x00ffe20003800000 */
.L_x_1361:
[----:B------:R-:W-:Y:S05]  /*3560*/  BSYNC B0 ;  /* 0x0000000000007941 */ /* 0x000fea0003800000 */
.L_x_1360:
[----:B------:R0:W-:Y:S01]  /*3570*/  STS [R7+0xc0], R5 ;  /* 0x0000c00507007388 */ /* 0x0001e20000000800 */
[----:B------:R-:W-:-:S03]  /*3580*/  ISETP.NE.OR P1, PT, R5, RZ, !P0 ;  /* 0x000000ff0500720c */ /* 0x000fc60004725670 */
[----:B------:R0:W-:Y:S04]  /*3590*/  STS [R7+0xc4], R6 ;  /* 0x0000c40607007388 */ /* 0x0001e80000000800 */
[----:B------:R0:W-:Y:S06]  /*35a0*/  STS [R7+0xc8], R8 ;  /* 0x0000c80807007388 */ /* 0x0001ec0000000800 */
[----:B0-----:R-:W-:Y:S05]  /*35b0*/  WARPSYNC.COLLECTIVE R10, `(.L_x_1362) ;  /* 0x000000000a087348 */ /* 0x001fea0003c00000 */
[----:B------:R-:W-:Y:S01]  /*35c0*/  NOP ;  /* 0x0000000000007918 */ /* 0x000fe20000000000 */
[----:B0-----:R-:W-:Y:S01]  /*35d0*/  ENDCOLLECTIVE ;  /* 0x000000000000791b */ /* 0x001fe20003800000 */
.L_x_1362:
        /* <DEDUP_REMOVED lines=9> */
.L_x_1363:
        /* <DEDUP_REMOVED lines=9> */
.L_x_1364:
[----:B------:R-:W-:Y:S05]  /*3700*/  BRA `(.L_x_1365) ;  /* 0xfffffff000947947 */ /* 0x000fea000383ffff */
.L_x_1366:
        /* <DEDUP_REMOVED lines=15> */
.L_x_4480:


//--------------------- .text._Z30group_norm_nhwc_bwd_sum_kernelI11Fp32IOBf16WLi168EEv26Group_norm_nhwc_bwd_params --------------------------
	.section	.text._Z30group_norm_nhwc_bwd_sum_kernelI11Fp32IOBf16WLi168EEv26Group_norm_nhwc_bwd_params,"ax",@progbits
	.align	128
        .global         _Z30group_norm_nhwc_bwd_sum_kernelI11Fp32IOBf16WLi168EEv26Group_norm_nhwc_bwd_params
        .type           _Z30group_norm_nhwc_bwd_sum_kernelI11Fp32IOBf16WLi168EEv26Group_norm_nhwc_bwd_params,@function
        .size           _Z30group_norm_nhwc_bwd_sum_kernelI11Fp32IOBf16WLi168EEv26Group_norm_nhwc_bwd_params,(.L_x_4481 - _Z30group_norm_nhwc_bwd_sum_kernelI11Fp32IOBf16WLi168EEv26Group_norm_nhwc_bwd_params)
        .other          _Z30group_norm_nhwc_bwd_sum_kernelI11Fp32IOBf16WLi168EEv26Group_norm_nhwc_bwd_params,@"STO_CUDA_ENTRY STV_DEFAULT"
_Z30group_norm_nhwc_bwd_sum_kernelI11Fp32IOBf16WLi168EEv26Group_norm_nhwc_bwd_params:
.text._Z30group_norm_nhwc_bwd_sum_kernelI11Fp32IOBf16WLi168EEv26Group_norm_nhwc_bwd_params:
        /* <DEDUP_REMOVED lines=9> */
[----:B------:R-:W-:Y:S01]  /*0090*/  LOP3.LUT R13, RZ, R7, RZ, 0x33, !PT ;  /* 0x00000007ff0d7212 */ /* 0x000fe200078e33ff */
[----:B------:R-:W3:Y:S01]  /*00a0*/  I2F.RP R4, R5 ;  /* 0x0000000500047306 */ /* 0x000ee20000209400 */
[----:B-1----:R-:W-:-:S05]  /*00b0*/  SHF.L.U32 R6, R0, 0x1, RZ ;  /* 0x0000000100067819 */ /* 0x002fca00000006ff */
[----:B--2---:R-:W-:Y:S02]  /*00c0*/  IMAD R20, R21, UR5, R6 ;  /* 0x0000000515147c24 */ /* 0x004fe4000f8e0206 */
[----:B---3--:R-:W1:Y:S02]  /*00d0*/  MUFU.RCP R4, R4 ;  /* 0x0000000400047308 */ /* 0x008e640000001000 */
[----:B-1----:R-:W-:Y:S02]  /*00e0*/  IADD3 R2, R4, 0xffffffe, RZ ;  /* 0x0ffffffe04027810 */ /* 0x002fe40007ffe0ff */
[----:B------:R-:W-:-:S04]  /*00f0*/  IABS R4, R20 ;  /* 0x0000001400047213 */ /* 0x000fc80000000000 */
[----:B------:R1:W2:Y:S02]  /*0100*/  F2I.FTZ.U32.TRUNC.NTZ R3, R2 ;  /* 0x0000000200037305 */ /* 0x0002a4000021f000 */
[----:B-1----:R-:W-:Y:S01]  /*0110*/  HFMA2.MMA R2, -RZ, RZ, 0, 0 ;  /* 0x00000000ff027435 */ /* 0x002fe200000001ff */
[----:B--2---:R-:W-:-:S05]  /*0120*/  IADD3 R8, RZ, -R3, RZ ;  /* 0x80000003ff087210 */ /* 0x004fca0007ffe0ff */
[----:B------:R-:W-:Y:S01]  /*0130*/  IMAD R9, R8, R5, RZ ;  /* 0x0000000508097224 */ /* 0x000fe200078e02ff */
[----:B------:R-:W-:Y:S01]  /*0140*/  SHF.R.S32.HI R21, RZ, 0x1f, R20 ;  /* 0x0000001fff157819 */ /* 0x000fe20000011414 */
[----:B------:R-:W1:Y:S02]  /*0150*/  LDC R8, c[0x0][0x2ac] ;  /* 0x0000ab00ff087b82 */ /* 0x000e640000000800 */
[----:B------:R-:W-:-:S06]  /*0160*/  IMAD.HI.U32 R3, R3, R9, R2 ;  /* 0x0000000903037227 */ /* 0x000fcc00078e0002 */
[----:B------:R-:W-:-:S04]  /*0170*/  IMAD.HI.U32 R3, R3, R4, RZ ;  /* 0x0000000403037227 */ /* 0x000fc800078e00ff */
[----:B------:R-:W-:-:S04]  /*0180*/  IMAD.MOV R2, RZ, RZ, -R3 ;  /* 0x000000ffff027224 */ /* 0x000fc800078e0a03 */
[----:B------:R-:W-:Y:S01]  /*0190*/  IMAD R2, R5, R2, R4 ;  /* 0x0000000205027224 */ /* 0x000fe200078e0204 */
[----:B------:R-:W-:-:S04]  /*01a0*/  LOP3.LUT R4, R20, R7, RZ, 0x3c, !PT ;  /* 0x0000000714047212 */ /* 0x000fc800078e3cff */
[----:B------:R-:W-:Y:S02]  /*01b0*/  ISETP.GT.U32.AND P1, PT, R5, R2, PT ;  /* 0x000000020500720c */ /* 0x000fe40003f24070 */
[----:B------:R-:W-:-:S11]  /*01c0*/  ISETP.GE.AND P2, PT, R4, RZ, PT ;  /* 0x000000ff0400720c */ /* 0x000fd60003f46270 */
[-C--:B------:R-:W-:Y:S02]  /*01d0*/  @!P1 IADD3 R2, R2, -R5.reuse, RZ ;  /* 0x8000000502029210 */ /* 0x080fe40007ffe0ff */
[----:B------:R-:W-:Y:S02]  /*01e0*/  @!P1 IADD3 R3, R3, 0x1, RZ ;  /* 0x0000000103039810 */ /* 0x000fe40007ffe0ff */
[----:B------:R-:W-:Y:S02]  /*01f0*/  ISETP.GE.U32.AND P0, PT, R2, R5, PT ;  /* 0x000000050200720c */ /* 0x000fe40003f06070 */
[----:B------:R-:W0:Y:S08]  /*0200*/  LDC R2, c[0x0][0x2a0] ;  /* 0x0000a800ff027b82 */ /* 0x000e300000000800 */
[----:B------:R-:W2:Y:S03]  /*0210*/  LDC.64 R4, c[0x0][0x248] ;  /* 0x00009200ff047b82 */ /* 0x000ea60000000a00 */
[----:B------:R-:W-:-:S02]  /*0220*/  @P0 IADD3 R3, R3, 0x1, RZ ;  /* 0x0000000103030810 */ /* 0x000fc40007ffe0ff */
[----:B------:R-:W-:Y:S02]  /*0230*/  ISETP.NE.AND P0, PT, R7, RZ, PT ;  /* 0x000000ff0700720c */ /* 0x000fe40003f05270 */
        /* <DEDUP_REMOVED lines=8> */
[----:B------:R-:W-:Y:S02]  /*02c0*/  IMAD.MOV.U32 R12, RZ, RZ, RZ ;  /* 0x000000ffff0c7224 */ /* 0x000fe400078e00ff */
[----:B------:R-:W-:-:S03]  /*02d0*/  ISETP.GE.AND.EX P0, PT, R21, UR11, PT, P0 ;  /* 0x0000000b15007c0c */ /* 0x000fc6000bf06300 */
[----:B0-----:R-:W0:Y:S02]  /*02e0*/  MUFU.RCP R9, R9 ;  /* 0x0000000900097308 */ /* 0x001e240000001000 */
[----:B0-----:R-:W-:Y:S01]  /*02f0*/  VIADD R2, R9, 0xffffffe ;  /* 0x0ffffffe09027836 */ /* 0x001fe20000000000 */
[----:B------:R-:W-:-:S05]  /*0300*/  HFMA2.MMA R9, -RZ, RZ, 0, 0 ;  /* 0x00000000ff097435 */ /* 0x000fca00000001ff */
[----:B------:R0:W2:Y:S02]  /*0310*/  F2I.FTZ.U32.TRUNC.NTZ R3, R2 ;  /* 0x0000000200037305 */ /* 0x0000a4000021f000 */
[----:B0-----:R-:W-:Y:S02]  /*0320*/  MOV R2, RZ ;  /* 0x000000ff00027202 */ /* 0x001fe40000000f00 */
[----:B--2---:R-:W-:-:S05]  /*0330*/  IADD3 R10, RZ, -R3, RZ ;  /* 0x80000003ff0a7210 */ /* 0x004fca0007ffe0ff */
[----:B------:R-:W-:-:S04]  /*0340*/  IMAD R11, R10, R7, RZ ;  /* 0x000000070a0b7224 */ /* 0x000fc800078e02ff */
[----:B------:R-:W-:-:S06]  /*0350*/  IMAD.HI.U32 R3, R3, R11, R2 ;  /* 0x0000000b03037227 */ /* 0x000fcc00078e0002 */
[----:B------:R-:W-:Y:S01]  /*0360*/  IMAD.HI.U32 R18, R3, R6, RZ ;  /* 0x0000000603127227 */ /* 0x000fe200078e00ff */
[----:B------:R-:W-:-:S04]  /*0370*/  CS2R R2, SRZ ;  /* 0x0000000000027805 */ /* 0x000fc8000001ff00 */
        /* <DEDUP_REMOVED lines=11> */
[----:B0-----:R-:W-:-:S04]  /*0430*/  @P1 IADD3 R14, P3, R15, R16, RZ ;  /* 0x000000100f0e1210 */ /* 0x001fc80007f7e0ff */
[----:B------:R-:W-:Y:S02]  /*0440*/  @P1 IADD3.X R15, R2, R17, RZ, P3, !PT ;  /* 0x00000011020f1210 */ /* 0x000fe40001ffe4ff */
[----:B------:R-:W3:Y:S04]  /*0450*/  LDG.E.U16 R2, desc[UR6][R10.64+0x2] ;  /* 0x000002060a027981 */ /* 0x000ee8000c1e1500 */
[----:B------:R-:W4:Y:S04]  /*0460*/  @P1 LDG.E.U16 R17, desc[UR6][R14.64] ;  /* 0x000000060e111981 */ /* 0x000f28000c1e1500 */
[----:B------:R-:W4:Y:S01]  /*0470*/  @P1 LDG.E.U16 R16, desc[UR6][R14.64+0x2] ;  /* 0x000002060e101981 */ /* 0x000f22000c1e1500 */
[----:B--2---:R-:W-:Y:S01]  /*0480*/  IMAD.U32 R3, R3, 0x10000, RZ ;  /* 0x0001000003037824 */ /* 0x004fe200078e00ff */
[----:B---3--:R-:W-:-:S02]  /*0490*/  SHF.L.U32 R2, R2, 0x10, RZ ;  /* 0x0000001002027819 */ /* 0x008fc400000006ff */
[----:B----4-:R-:W-:Y:S02]  /*04a0*/  @P1 SHF.L.U32 R12, R17, 0x10, RZ ;  /* 0x00000010110c1819 */ /* 0x010fe400000006ff */
[----:B------:R-:W-:-:S07]  /*04b0*/  @P1 SHF.L.U32 R9, R16, 0x10, RZ ;  /* 0x0000001010091819 */ /* 0x000fce00000006ff */
.L_x_1368:
[----:B------:R-:W-:Y:S05]  /*04c0*/  BSYNC B0 ;  /* 0x0000000000007941 */ /* 0x000fea0003800000 */
.L_x_1367:
[----:B------:R-:W0:Y:S01]  /*04d0*/  S2UR UR8, SR_CTAID.Y ;  /* 0x00000000000879c3 */ /* 0x000e220000002600 */
[----:B-----5:R-:W-:Y:S01]  /*04e0*/  FFMA.FTZ R16, -R4, R4, R5 ;  /* 0x0000000404107223 */ /* 0x020fe20000010105 */
[----:B------:R-:W-:Y:S01]  /*04f0*/  IMAD R14, R7, R19, R6 ;  /* 0x00000013070e7224 */ /* 0x000fe200078e0206 */
[----:B------:R-:W-:Y:S01]  /*0500*/  MOV R30, RZ ;  /* 0x000000ff001e7202 */ /* 0x000fe20000000f00 */
[----:B------:R-:W-:Y:S01]  /*0510*/  IMAD.MOV.U32 R29, RZ, RZ, 0x3f800000 ;  /* 0x3f800000ff1d7424 */ /* 0x000fe200078e00ff */
[----:B------:R-:W-:Y:S02]  /*0520*/  MOV R28, RZ ;  /* 0x000000ff001c7202 */ /* 0x000fe40000000f00 */
[----:B------:R-:W-:Y:S01]  /*0530*/  FSETP.GTU.FTZ.AND P2, PT, R16, RZ, PT ;  /* 0x000000ff1000720b */ /* 0x000fe20003f5c000 */
[----:B------:R-:W1:Y:S01]  /*0540*/  LDC.64 R10, c[0x0][0x290] ;  /* 0x0000a400ff0a7b82 */ /* 0x000e620000000a00 */
[----:B------:R-:W-:-:S11]  /*0550*/  ISETP.GE.U32.AND P3, PT, R14, R7, PT ;  /* 0x000000070e00720c */ /* 0x000fd60003f66070 */
[----:B------:R-:W2:Y:S02]  /*0560*/  @P2 LDC R15, c[0x0][0x250] ;  /* 0x00009400ff0f2b82 */ /* 0x000ea40000000800 */
[-C--:B------:R-:W-:Y:S01]  /*0570*/  @P3 IADD3 R14, R14, -R7.reuse, RZ ;  /* 0x800000070e0e3210 */ /* 0x080fe20007ffe0ff */
[----:B0-----:R-:W-:Y:S01]  /*0580*/  IMAD R22, R8, UR8, RZ ;  /* 0x0000000808167c24 */ /* 0x001fe2000f8e02ff */
[----:B------:R-:W-:Y:S02]  /*0590*/  @P3 IADD3 R18, R18, 0x1, RZ ;  /* 0x0000000112123810 */ /* 0x000fe40007ffe0ff */
[----:B------:R-:W-:Y:S02]  /*05a0*/  ISETP.GE.U32.AND P4, PT, R14, R7, PT ;  /* 0x000000070e00720c */ /* 0x000fe40003f86070 */
[----:B------:R-:W-:Y:S02]  /*05b0*/  SHF.R.S32.HI R25, RZ, 0x1f, R22 ;  /* 0x0000001fff197819 */ /* 0x000fe40000011416 */
[----:B------:R-:W-:-:S02]  /*05c0*/  IADD3 R5, P1, R22, R8, RZ ;  /* 0x0000000816057210 */ /* 0x000fc40007f3e0ff */
[----:B------:R-:W-:Y:S02]  /*05d0*/  ISETP.NE.U32.AND P3, PT, R7, RZ, PT ;  /* 0x000000ff0700720c */ /* 0x000fe40003f65070 */
[----:B------:R-:W-:Y:S02]  /*05e0*/  LEA.HI.X.SX32 R8, R8, R25, 0x1, P1 ;  /* 0x0000001908087211 */ /* 0x000fe400008f0eff */
[----:B-1----:R-:W-:-:S03]  /*05f0*/  ISETP.LT.U32.AND P1, PT, R5, R10, PT ;  /* 0x0000000a0500720c */ /* 0x002fc60003f21070 */
[----:B------:R-:W-:Y:S02]  /*0600*/  @P4 IADD3 R18, R18, 0x1, RZ ;  /* 0x0000000112124810 */ /* 0x000fe40007ffe0ff */
[----:B------:R-:W-:Y:S01]  /*0610*/  ISETP.LT.AND.EX P1, PT, R8, R11, PT, P1 ;  /* 0x0000000b0800720c */ /* 0x000fe20003f21310 */
[----:B--2---:R-:W-:Y:S01]  /*0620*/  @P2 FADD.FTZ R14, R16, R15 ;  /* 0x0000000f100e2221 */ /* 0x004fe20000010000 */
[----:B------:R-:W-:Y:S02]  /*0630*/  SEL R13, R13, R18, !P3 ;  /* 0x000000120d0d7207 */ /* 0x000fe40005800000 */
[----:B------:R-:W-:Y:S01]  /*0640*/  SEL R5, R5, R10, P1 ;  /* 0x0000000a05057207 */ /* 0x000fe20000800000 */
[----:B------:R0:W1:Y:S01]  /*0650*/  @P2 MUFU.RSQ R29, R14 ;  /* 0x0000000e001d2308 */ /* 0x0000620000001400 */
[----:B------:R-:W-:Y:S02]  /*0660*/  IADD3 R8, -R13, RZ, RZ ;  /* 0x000000ff0d087210 */ /* 0x000fe40007ffe1ff */
[----:B------:R-:W-:-:S02]  /*0670*/  CS2R R10, SRZ ;  /* 0x00000000000a7805 */ /* 0x000fc4000001ff00 */
[----:B------:R-:W-:Y:S01]  /*0680*/  ISETP.GE.AND P1, PT, R22, R5, PT ;  /* 0x000000051600720c */ /* 0x000fe20003f26270 */
[----:B------:R-:W-:Y:S01]  /*0690*/  IMAD R6, R7, R8, R6 ;  /* 0x0000000807067224 */ /* 0x000fe200078e0206 */
[----:B------:R-:W-:Y:S01]  /*06a0*/  HFMA2.MMA R7, -RZ, RZ, 0, 0 ;  /* 0x00000000ff077435 */ /* 0x000fe200000001ff */
[----:B------:R-:W-:-:S10]  /*06b0*/  IMAD.MOV.U32 R8, RZ, RZ, RZ ;  /* 0x000000ffff087224 */ /* 0x000fd400078e00ff */
[----:B01----:R-:W-:Y:S05]  /*06c0*/  @P1 BRA `(.L_x_1369) ;  /* 0x0000001800081947 */ /* 0x003fea0003800000 */
        /* <DEDUP_REMOVED lines=17> */
[----:B------:R-:W-:Y:S01]  /*07e0*/  ISETP.NE.U32.AND P1, PT, R8, 0x1, PT ;  /* 0x000000010800780c */ /* 0x000fe20003f25070 */
[----:B------:R-:W-:Y:S01]  /*07f0*/  HFMA2.MMA R8, -RZ, RZ, 0, 0 ;  /* 0x00000000ff087435 */ /* 0x000fe200000001ff */
[----:B------:R-:W-:Y:S01]  /*0800*/  IMAD.MOV.U32 R28, RZ, RZ, RZ ;  /* 0x000000ffff1c7224 */ /* 0x000fe200078e00ff */
[----:B------:R-:W-:-:S10]  /*0810*/  MOV R7, RZ ;  /* 0x000000ff00077202 */ /* 0x000fd40000000f00 */
[----:B------:R-:W-:Y:S05]  /*0820*/  @P1 BRA `(.L_x_1371) ;  /* 0x0000000000c81947 */ /* 0x000fea0003800000 */
[----:B------:R-:W0:Y:S01]  /*0830*/  @!P0 LDC.64 R10, c[0x0][0x230] ;  /* 0x00008c00ff0a8b82 */ /* 0x000e220000000a00 */
[----:B------:R-:W-:Y:S01]  /*0840*/  @!P0 MOV R32, R34 ;  /* 0x0000002200208202 */ /* 0x000fe20000000f00 */
[----:B------:R-:W-:-:S04]  /*0850*/  @!P0 IMAD R8, R25, UR10, RZ ;  /* 0x0000000a19088c24 */ /* 0x000fc8000f8e02ff */
[C---:B------:R-:W-:Y:S02]  /*0860*/  @!P0 IMAD R7, R23.reuse, UR11, R8 ;  /* 0x0000000b17078c24 */ /* 0x040fe4000f8e0208 */
[----:B------:R-:W-:Y:S01]  /*0870*/  @!P0 IMAD.WIDE.U32 R14, R23, UR10, R32 ;  /* 0x0000000a170e8c25 */ /* 0x000fe2000f8e0020 */
[----:B------:R-:W1:Y:S04]  /*0880*/  @!P0 LDC.64 R16, c[0x0][0x228] ;  /* 0x00008a00ff108b82 */ /* 0x000e680000000a00 */
[----:B------:R-:W-:Y:S01]  /*0890*/  @!P0 IADD3 R15, R15, R7, RZ ;  /* 0x000000070f0f8210 */ /* 0x000fe20007ffe0ff */
[----:B------:R-:W-:-:S03]  /*08a0*/  @!P0 IMAD.SHL.U32 R7, R14, 0x4, RZ ;  /* 0x000000040e078824 */ /* 0x000fc600078e00ff */
[----:B------:R-:W-:Y:S02]  /*08b0*/  @!P0 SHF.L.U64.HI R8, R14, 0x2, R15 ;  /* 0x000000020e088819 */ /* 0x000fe4000001020f */
[----:B------:R-:W-:Y:S02]  /*08c0*/  CS2R R14, SRZ ;  /* 0x00000000000e7805 */ /* 0x000fe4000001ff00 */
[----:B0-----:R-:W-:-:S04]  /*08d0*/  @!P0 IADD3 R18, P1, R7, R10, RZ ;  /* 0x0000000a07128210 */ /* 0x001fc80007f3e0ff */
[----:B------:R-:W-:-:S05]  /*08e0*/  @!P0 IADD3.X R19, R8, R11, RZ, P1, !PT ;  /* 0x0000000b08138210 */ /* 0x000fca0000ffe4ff */
[----:B------:R-:W2:Y:S01]  /*08f0*/  @!P0 LDG.E.64 R14, desc[UR6][R18.64] ;  /* 0x00000006120e8981 */ /* 0x000ea2000c1e1b00 */
[----:B-1----:R-:W-:Y:S02]  /*0900*/  @!P0 IADD3 R16, P1, R7, R16, RZ ;  /* 0x0000001007108210 */ /* 0x002fe40007f3e0ff */
[----:B------:R-:W-:Y:S02]  /*0910*/  CS2R R10, SRZ ;  /* 0x00000000000a7805 */ /* 0x000fe4000001ff00 */
[----:B------:R-:W-:-:S05]  /*0920*/  @!P0 IADD3.X R17, R8, R17, RZ, P1, !PT ;  /* 0x0000001108118210 */ /* 0x000fca0000ffe4ff */
[----:B------:R0:W3:Y:S01]  /*0930*/  @!P0 LDG.E.64 R10, desc[UR6][R16.64] ;  /* 0x00000006100a8981 */ /* 0x0000e2000c1e1b00 */
[----:B------:R-:W-:Y:S01]  /*0940*/  IADD3 R22, R22, 0x1, RZ ;  /* 0x0000000116167810 */ /* 0x000fe20007ffe0ff */
[C---:B--2---:R-:W-:Y:S01]  /*0950*/  FADD.FTZ R14, -R4.reuse, R14 ;  /* 0x0000000e040e7221 */ /* 0x044fe20000010100 */
[----:B------:R-:W-:-:S03]  /*0960*/  FADD.FTZ R30, -R4, R15 ;  /* 0x0000000f041e7221 */ /* 0x000fc60000010100 */
[-C--:B------:R-:W-:Y:S01]  /*0970*/  FMUL.FTZ R7, R14, R29.reuse ;  /* 0x0000001d0e077220 */ /* 0x080fe20000410000 */
        /* <DEDUP_REMOVED lines=12> */
[----:B---3--:R-:W-:-:S03]  /*0a40*/  FMUL.FTZ R10, R17, R10 ;  /* 0x0000000a110a7220 */ /* 0x008fc60000410000 */
[----:B------:R-:W-:Y:S01]  /*0a50*/  FFMA.FTZ R21, R8, R21, 1 ;  /* 0x3f80000008157423 */ /* 0x000fe20000010015 */
[C---:B-1----:R-:W-:Y:S01]  /*0a60*/  FADD.FTZ R23, -R20.reuse, 1 ;  /* 0x3f80000014177421 */ /* 0x042fe20000010100 */
[----:B------:R-:W-:-:S03]  /*0a70*/  FMUL.FTZ R11, R20, R11 ;  /* 0x0000000b140b7220 */ /* 0x000fc60000410000 */
[----:B------:R-:W-:Y:S01]  /*0a80*/  FFMA.FTZ R8, R14, R23, 1 ;  /* 0x3f8000000e087423 */ /* 0x000fe20000010017 */
[----:B------:R-:W-:-:S03]  /*0a90*/  FMUL.FTZ R14, R10, R21 ;  /* 0x000000150a0e7220 */ /* 0x000fc60000410000 */
[----:B------:R-:W-:Y:S01]  /*0aa0*/  FMUL.FTZ R15, R11, R8 ;  /* 0x000000080b0f7220 */ /* 0x000fe20000410000 */
[----:B------:R-:W-:-:S03]  /*0ab0*/  FMUL.FTZ R8, R14, R3 ;  /* 0x000000030e087220 */ /* 0x000fc60000410000 */
[----:B------:R-:W-:Y:S01]  /*0ac0*/  FMUL.FTZ R11, R15, R2 ;  /* 0x000000020f0b7220 */ /* 0x000fe20000410000 */
[C---:B------:R-:W-:Y:S01]  /*0ad0*/  FFMA.FTZ R17, R7.reuse, R8, RZ ;  /* 0x0000000807117223 */ /* 0x040fe200000100ff */
[----:B------:R-:W-:Y:S01]  /*0ae0*/  FADD.FTZ R8, RZ, R8 ;  /* 0x00000008ff087221 */ /* 0x000fe20000010000 */
[----:B------:R-:W-:Y:S01]  /*0af0*/  FFMA.FTZ R7, R7, R14, RZ ;  /* 0x0000000e07077223 */ /* 0x000fe200000100ff */
[----:B------:R-:W-:Y:S01]  /*0b00*/  FADD.FTZ R28, RZ, R15 ;  /* 0x0000000fff1c7221 */ /* 0x000fe20000010000 */
[C---:B------:R-:W-:Y:S01]  /*0b10*/  FFMA.FTZ R10, R30.reuse, R11, R17 ;  /* 0x0000000b1e0a7223 */ /* 0x040fe20000010011 */
[----:B------:R-:W-:Y:S01]  /*0b20*/  FADD.FTZ R8, R11, R8 ;  /* 0x000000080b087221 */ /* 0x000fe20000010000 */
[----:B------:R-:W-:Y:S01]  /*0b30*/  FADD.FTZ R11, RZ, R14 ;  /* 0x0000000eff0b7221 */ /* 0x000fe20000010000 */
[----:B------:R-:W-:-:S07]  /*0b40*/  FFMA.FTZ R30, R30, R15, RZ ;  /* 0x0000000f1e1e7223 */ /* 0x000fce00000100ff */
.L_x_1371:
[----:B------:R-:W-:Y:S05]  /*0b50*/  @!P2 BRA `(.L_x_1369) ;  /* 0x0000001000e4a947 */ /* 0x000fea0003800000 */
[----:B------:R-:W-:-:S04]  /*0b60*/  IADD3 R22, R22, 0x1, RZ ;  /* 0x0000000116167810 */ /* 0x000fc80007ffe0ff */
[----:B------:R-:W-:-:S07]  /*0b70*/  SHF.R.S32.HI R23, RZ, 0x1f, R22 ;  /* 0x0000001fff177819 */ /* 0x000fce0000011416 */
.L_x_1372:
[----:B------:R-:W0:Y:S01]  /*0b80*/  @!P0 LDC.64 R16, c[0x0][0x288] ;  /* 0x0000a200ff108b82 */ /* 0x000e220000000a00 */
[----:B------:R-:W-:Y:S01]  /*0b90*/  @!P0 IADD3 R21, P1, R22, -0x1, RZ ;  /* 0xffffffff16158810 */ /* 0x000fe20007f3e0ff */
[----:B------:R-:W-:-:S03]  /*0ba0*/  @!P0 IMAD.MOV.U32 R18, RZ, RZ, R34 ;  /* 0x000000ffff128224 */ /* 0x000fc600078e0022 */
[----:B------:R-:W-:-:S03]  /*0bb0*/  @!P0 IADD3.X R19, R23, -0x1, RZ, P1, !PT ;  /* 0xffffffff17138810 */ /* 0x000fc60000ffe4ff */
[----:B------:R-:W1:Y:S02]  /*0bc0*/  @!P0 LDC.64 R14, c[0x0][0x230] ;  /* 0x00008c00ff0e8b82 */ /* 0x000e640000000a00 */
[----:B0-----:R-:W-:Y:S01]  /*0bd0*/  @!P0 IMAD R20, R19, R16, RZ ;  /* 0x0000001013148224 */ /* 0x001fe200078e02ff */
[----:B------:R-:W-:-:S03]  /*0be0*/  @!P0 MOV R19, R33 ;  /* 0x0000002100138202 */ /* 0x000fc60000000f00 */
[C---:B------:R-:W-:Y:S02]  /*0bf0*/  @!P0 IMAD R17, R21.reuse, R17, R20 ;  /* 0x0000001115118224 */ /* 0x040fe400078e0214 */
[----:B------:R-:W-:Y:S02]  /*0c00*/  @!P0 IMAD.WIDE.U32 R18, R21, R16, R18 ;  /* 0x0000001015128225 */ /* 0x000fe400078e0012 */
[----:B------:R-:W0:Y:S01]  /*0c10*/  @!P0 LDC.64 R20, c[0x0][0x228] ;  /* 0x00008a00ff148b82 */ /* 0x000e220000000a00 */
[C---:B------:R-:W-:Y:S02]  /*0c20*/  @!P0 SHF.L.U32 R27, R18.reuse, 0x2, RZ ;  /* 0x00000002121b8819 */ /* 0x040fe400000006ff */
[----:B------:R-:W-:Y:S02]  /*0c30*/  @!P0 IADD3 R17, R19, R17, RZ ;  /* 0x0000001113118210 */ /* 0x000fe40007ffe0ff */
[----:B-1----:R-:W-:Y:S02]  /*0c40*/  @!P0 IADD3 R24, P1, R27, R14, RZ ;  /* 0x0000000e1b188210 */ /* 0x002fe40007f3e0ff */
[----:B------:R-:W-:-:S02]  /*0c50*/  @!P0 SHF.L.U64.HI R26, R18, 0x2, R17 ;  /* 0x00000002121a8819 */ /* 0x000fc40000010211 */
[----:B------:R-:W-:Y:S01]  /*0c60*/  CS2R R16, SRZ ;  /* 0x0000000000107805 */ /* 0x000fe2000001ff00 */
[----:B------:R-:W1:Y:S01]  /*0c70*/  @!P0 LDC.64 R18, c[0x0][0x288] ;  /* 0x0000a200ff128b82 */ /* 0x000e620000000a00 */
[----:B------:R-:W-:-:S05]  /*0c80*/  @!P0 IADD3.X R25, R26, R15, RZ, P1, !PT ;  /* 0x0000000f1a198210 */ /* 0x000fca0000ffe4ff */
[----:B------:R2:W3:Y:S02]  /*0c90*/  @!P0 LDG.E.64 R16, desc[UR6][R24.64] ;  /* 0x0000000618108981 */ /* 0x0004e4000c1e1b00 */
[----:B------:R-:W4:Y:S01]  /*0ca0*/  @!P0 LDC.64 R14, c[0x0][0x230] ;  /* 0x00008c00ff0e8b82 */ /* 0x000f220000000a00 */
[----:B0-----:R-:W-:Y:S02]  /*0cb0*/  @!P0 IADD3 R36, P1, R27, R20, RZ ;  /* 0x000000141b248210 */ /* 0x001fe40007f3e0ff */
[----:B--2---:R-:W-:Y:S01]  /*0cc0*/  @!P0 MOV R25, R33 ;  /* 0x0000002100198202 */ /* 0x004fe20000000f00 */
[----:B------:R-:W-:Y:S01]  /*0cd0*/  @!P0 IMAD.MOV.U32 R24, RZ, RZ, R34 ;  /* 0x000000ffff188224 */ /* 0x000fe200078e0022 */
[----:B------:R-:W-:-:S03]  /*0ce0*/  @!P0 IADD3.X R37, R26, R21, RZ, P1, !PT ;  /* 0x000000151a258210 */ /* 0x000fc60000ffe4ff */
[----:B------:R-:W0:Y:S01]  /*0cf0*/  @!P0 LDC.64 R20, c[0x0][0x228] ;  /* 0x00008a00ff148b82 */ /* 0x000e220000000a00 */
[-C--:B-1----:R-:W-:Y:S02]  /*0d00*/  @!P0 IMAD R31, R23, R18.reuse, RZ ;  /* 0x00000012171f8224 */ /* 0x082fe400078e02ff */
[----:B------:R-:W-:-:S04]  /*0d10*/  @!P0 IMAD.WIDE.U32 R24, R22, R18, R24 ;  /* 0x0000001216188225 */ /* 0x000fc800078e0018 */
[----:B------:R-:W-:-:S05]  /*0d20*/  @!P0 IMAD R19, R22, R19, R31 ;  /* 0x0000001316138224 */ /* 0x000fca00078e021f */
[----:B------:R-:W-:Y:S02]  /*0d30*/  @!P0 IADD3 R19, R25, R19, RZ ;  /* 0x0000001319138210 */ /* 0x000fe40007ffe0ff */
[C---:B------:R-:W-:Y:S02]  /*0d40*/  @!P0 SHF.L.U32 R25, R24.reuse, 0x2, RZ ;  /* 0x0000000218198819 */ /* 0x040fe400000006ff */
[----:B------:R-:W-:Y:S02]  /*0d50*/  @!P0 SHF.L.U64.HI R24, R24, 0x2, R19 ;  /* 0x0000000218188819 */ /* 0x000fe40000010213 */
[----:B------:R-:W-:Y:S02]  /*0d60*/  CS2R R18, SRZ ;  /* 0x0000000000127805 */ /* 0x000fe4000001ff00 */
[----:B----4-:R-:W-:-:S05]  /*0d70*/  @!P0 IADD3 R26, P1, R25, R14, RZ ;  /* 0x0000000e191a8210 */ /* 0x010fca0007f3e0ff */
[----:B------:R-:W-:Y:S01]  /*0d80*/  @!P0 IMAD.X R27, R24, 0x1, R15, P1 ;  /* 0x00000001181b8824 */ /* 0x000fe200008e060f */
[----:B------:R-:W-:Y:S01]  /*0d90*/  CS2R R14, SRZ ;  /* 0x00000000000e7805 */ /* 0x000fe2000001ff00 */
[----:B------:R-:W2:Y:S05]  /*0da0*/  @!P0 LDG.E.64 R18, desc[UR6][R36.64] ;  /* 0x0000000624128981 */ /* 0x000eaa000c1e1b00 */
[----:B------:R0:W4:Y:S02]  /*0db0*/  @!P0 LDG.E.64 R14, desc[UR6][R26.64] ;  /* 0x000000061a0e8981 */ /* 0x000124000c1e1b00 */
[----:B0-----:R-:W-:-:S04]  /*0dc0*/  @!P0 IADD3 R26, P1, R25, R20, RZ ;  /* 0x00000014191a8210 */ /* 0x001fc80007f3e0ff */
[----:B------:R-:W-:Y:S02]  /*0dd0*/  @!P0 IADD3.X R27, R24, R21, RZ, P1, !PT ;  /* 0x00000015181b8210 */ /* 0x000fe40000ffe4ff */
[----:B------:R-:W-:-:S06]  /*0de0*/  CS2R R20, SRZ ;  /* 0x0000000000147805 */ /* 0x000fcc000001ff00 */
[----:B------:R0:W5:Y:S01]  /*0df0*/  @!P0 LDG.E.64 R20, desc[UR6][R26.64] ;  /* 0x000000061a148981 */ /* 0x000162000c1e1b00 */
[C---:B---3--:R-:W-:Y:S01]  /*0e00*/  FADD.FTZ R16, -R4.reuse, R16 ;  /* 0x0000001004107221 */ /* 0x048fe20000010100 */
        /* <DEDUP_REMOVED lines=10> */
[----:B------:R4:W2:Y:S01]  /*0eb0*/  MUFU.RCP R25, R26 ;  /* 0x0000001a00197308 */ /* 0x0008a20000001000 */
[----:B-1----:R-:W-:Y:S01]  /*0ec0*/  FADD.FTZ R24, R24, 1 ;  /* 0x3f80000018187421 */ /* 0x002fe20000010000 */
[----:B----4-:R-:W-:-:S06]  /*0ed0*/  FADD.FTZ R26, -R4, R15 ;  /* 0x0000000f041a7221 */ /* 0x010fcc0000010100 */
[----:B------:R-:W0:Y:S01]  /*0ee0*/  MUFU.RCP R24, R24 ;  /* 0x0000001800187308 */ /* 0x000e220000001000 */
[C---:B--2---:R-:W-:Y:S01]  /*0ef0*/  FMUL.FTZ R37, R25.reuse, R18 ;  /* 0x0000001219257220 */ /* 0x044fe20000410000 */
[----:B------:R-:W-:Y:S01]  /*0f00*/  FADD.FTZ R18, -R4, R14 ;  /* 0x0000000e04127221 */ /* 0x000fe20000010100 */
[----:B------:R-:W-:-:S03]  /*0f10*/  FADD.FTZ R27, -R25, 1 ;  /* 0x3f800000191b7421 */ /* 0x000fc60000010100 */
[----:B------:R-:W-:Y:S01]  /*0f20*/  FMUL.FTZ R25, R18, R29 ;  /* 0x0000001d12197220 */ /* 0x000fe20000410000 */
[----:B------:R-:W-:-:S03]  /*0f30*/  FFMA.FTZ R36, R36, R27, 1 ;  /* 0x3f80000024247423 */ /* 0x000fc6000001001b */
[----:B------:R-:W-:Y:S01]  /*0f40*/  FFMA.FTZ R18, R25, R3, R12 ;  /* 0x0000000319127223 */ /* 0x000fe2000001000c */
[C---:B0-----:R-:W-:Y:S01]  /*0f50*/  FADD.FTZ R14, -R24.reuse, 1 ;  /* 0x3f800000180e7421 */ /* 0x041fe20000010100 */
[----:B------:R-:W-:Y:S01]  /*0f60*/  FMUL.FTZ R27, R24, R19 ;  /* 0x00000013181b7220 */ /* 0x000fe20000410000 */
[----:B------:R-:W-:Y:S01]  /*0f70*/  FMUL.FTZ R24, R26, R29 ;  /* 0x0000001d1a187220 */ /* 0x000fe20000410000 */
[----:B------:R-:W-:Y:S01]  /*0f80*/  FMUL.FTZ R36, R37, R36 ;  /* 0x0000002425247220 */ /* 0x000fe20000410000 */
[----:B------:R-:W-:Y:S01]  /*0f90*/  FMUL.FTZ R37, R18, -1.4426950216293334961 ;  /* 0xbfb8aa3b12257820 */ /* 0x000fe20000410000 */
[----:B------:R-:W-:Y:S01]  /*0fa0*/  FFMA.FTZ R14, R31, R14, 1 ;  /* 0x3f8000001f0e7423 */ /* 0x000fe2000001000e */
[----:B------:R-:W-:Y:S01]  /*0fb0*/  FFMA.FTZ R15, R24, R2, R9 ;  /* 0x00000002180f7223 */ /* 0x000fe20000010009 */
[C---:B------:R-:W-:Y:S01]  /*0fc0*/  FMUL.FTZ R31, R36.reuse, R3 ;  /* 0x00000003241f7220 */ /* 0x040fe20000410000 */
[----:B------:R-:W-:Y:S01]  /*0fd0*/  FADD.FTZ R11, R36, R11 ;  /* 0x0000000b240b7221 */ /* 0x000fe20000010000 */
[----:B------:R-:W-:Y:S01]  /*0fe0*/  FFMA.FTZ R36, R16, R36, R7 ;  /* 0x0000002410247223 */ /* 0x000fe20000010007 */
[----:B------:R-:W0:Y:S01]  /*0ff0*/  MUFU.EX2 R37, R37 ;  /* 0x0000002500257308 */ /* 0x000e220000000800 */
[----:B------:R-:W-:Y:S01]  /*1000*/  FMUL.FTZ R26, R15, -1.4426950216293334961 ;  /* 0xbfb8aa3b0f1a7820 */ /* 0x000fe20000410000 */
[----:B------:R-:W-:Y:S01]  /*1010*/  FMUL.FTZ R27, R27, R14 ;  /* 0x0000000e1b1b7220 */ /* 0x000fe20000410000 */
[----:B------:R-:W-:Y:S01]  /*1020*/  IADD3 R14, R22, 0x1, RZ ;  /* 0x00000001160e7810 */ /* 0x000fe20007ffe0ff */
[----:B------:R-:W-:Y:S01]  /*1030*/  FFMA.FTZ R10, R16, R31, R10 ;  /* 0x0000001f100a7223 */ /* 0x000fe2000001000a */
[----:B------:R-:W-:Y:S01]  /*1040*/  FADD.FTZ R8, R31, R8 ;  /* 0x000000081f087221 */ /* 0x000fe20000010000 */
[----:B------:R-:W-:Y:S01]  /*1050*/  FADD.FTZ R28, R27, R28 ;  /* 0x0000001c1b1c7221 */ /* 0x000fe20000010000 */
[----:B------:R-:W-:Y:S01]  /*1060*/  ISETP.GE.AND P1, PT, R14, R5, PT ;  /* 0x000000050e00720c */ /* 0x000fe20003f26270 */
[----:B------:R-:W1:Y:S01]  /*1070*/  MUFU.EX2 R26, R26 ;  /* 0x0000001a001a7308 */ /* 0x000e620000000800 */
[----:B------:R-:W-:-:S04]  /*1080*/  IADD3 R22, P2, R22, 0x2, RZ ;  /* 0x0000000216167810 */ /* 0x000fc80007f5e0ff */
[----:B------:R-:W-:Y:S01]  /*1090*/  IADD3.X R23, RZ, R23, RZ, P2, !PT ;  /* 0x00000017ff177210 */ /* 0x000fe200017fe4ff */
[----:B0-----:R-:W-:-:S06]  /*10a0*/  FADD.FTZ R19, R37, 1 ;  /* 0x3f80000025137421 */ /* 0x001fcc0000010000 */
[----:B------:R-:W0:Y:S01]  /*10b0*/  MUFU.RCP R19, R19 ;  /* 0x0000001300137308 */ /* 0x000e220000001000 */
[----:B-1----:R-:W-:-:S07]  /*10c0*/  FADD.FTZ R26, R26, 1 ;  /* 0x3f8000001a1a7421 */ /* 0x002fce0000010000 */
[----:B------:R-:W1:Y:S01]  /*10d0*/  MUFU.RCP R26, R26 ;  /* 0x0000001a001a7308 */ /* 0x000e620000001000 */
[----:B0-----:R-:W-:-:S04]  /*10e0*/  FADD.FTZ R7, -R19, 1 ;  /* 0x3f80000013077421 */ /* 0x001fc80000010100 */
[----:B------:R-:W-:Y:S01]  /*10f0*/  FFMA.FTZ R18, R18, R7, 1 ;  /* 0x3f80000012127423 */ /* 0x000fe20000010007 */
[----:B-----5:R-:W-:Y:S01]  /*1100*/  FMUL.FTZ R7, R19, R20 ;  /* 0x0000001413077220 */ /* 0x020fe20000410000 */
[----:B------:R-:W-:Y:S01]  /*1110*/  FFMA.FTZ R19, R17, R27, R30 ;  /* 0x0000001b11137223 */ /* 0x000fe2000001001e */
[----:B------:R-:W-:Y:S01]  /*1120*/  FMUL.FTZ R27, R27, R2 ;  /* 0x000000021b1b7220 */ /* 0x000fe20000410000 */
[C---:B-1----:R-:W-:Y:S01]  /*1130*/  FADD.FTZ R14, -R26.reuse, 1 ;  /* 0x3f8000001a0e7421 */ /* 0x042fe20000010100 */
        /* <DEDUP_REMOVED lines=18> */
.L_x_1370:
[----:B------:R-:W-:Y:S01]  /*1260*/  LOP3.LUT P1, R9, R8, 0x3, RZ, 0xc0, !PT ;  /* 0x0000000308097812 */ /* 0x000fe2000782c0ff */
[----:B------:R-:W-:Y:S01]  /*1270*/  HFMA2.MMA R28, -RZ, RZ, 0, 0 ;  /* 0x00000000ff1c7435 */ /* 0x000fe200000001ff */
[----:B------:R-:W-:Y:S01]  /*1280*/  IADD3 R12, -R7, R10, RZ ;  /* 0x0000000a070c7210 */ /* 0x000fe20007ffe1ff */
[----:B------:R-:W-:Y:S01]  /*1290*/  HFMA2.MMA R30, -RZ, RZ, 0, 0 ;  /* 0x00000000ff1e7435 */ /* 0x000fe200000001ff */
[----:B------:R-:W-:Y:S01]  /*12a0*/  IMAD.MOV.U32 R8, RZ, RZ, RZ ;  /* 0x000000ffff087224 */ /* 0x000fe200078e00ff */
[----:B------:R-:W-:Y:S02]  /*12b0*/  CS2R R10, SRZ ;  /* 0x00000000000a7805 */ /* 0x000fe4000001ff00 */
[----:B------:R-:W-:-:S06]  /*12c0*/  MOV R7, RZ ;  /* 0x000000ff00077202 */ /* 0x000fcc0000000f00 */
[----:B------:R-:W-:Y:S05]  /*12d0*/  @!P1 BRA `(.L_x_1373) ;  /* 0x0000000000b09947 */ /* 0x000fea0003800000 */
[----:B------:R-:W-:Y:S02]  /*12e0*/  MOV R8, RZ ;  /* 0x000000ff00087202 */ /* 0x000fe40000000f00 */
[----:B------:R-:W-:Y:S01]  /*12f0*/  CS2R R10, SRZ ;  /* 0x00000000000a7805 */ /* 0x000fe2000001ff00 */
[----:B------:R-:W-:Y:S01]  /*1300*/  IMAD.MOV.U32 R28, RZ, RZ, RZ ;  /* 0x000000ffff1c7224 */ /* 0x000fe200078e00ff */
[----:B------:R-:W-:Y:S02]  /*1310*/  MOV R7, RZ ;  /* 0x000000ff00077202 */ /* 0x000fe40000000f00 */
[----:B------:R-:W-:-:S07]  /*1320*/  MOV R30, RZ ;  /* 0x000000ff001e7202 */ /* 0x000fce0000000f00 */
.L_x_1374:
[----:B------:R-:W0:Y:S01]  /*1330*/  @!P0 LDC.64 R18, c[0x0][0x288] ;  /* 0x0000a200ff128b82 */ /* 0x000e220000000a00 */
[----:B------:R-:W-:Y:S02]  /*1340*/  @!P0 MOV R36, R34 ;  /* 0x0000002200248202 */ /* 0x000fe40000000f00 */
[----:B------:R-:W-:-:S05]  /*1350*/  @!P0 MOV R37, R33 ;  /* 0x0000002100258202 */ /* 0x000fca0000000f00 */
[----:B------:R-:W1:Y:S08]  /*1360*/  @!P0 LDC.64 R16, c[0x0][0x230] ;  /* 0x00008c00ff108b82 */ /* 0x000e700000000a00 */
[----:B------:R-:W2:Y:S01]  /*1370*/  @!P0 LDC.64 R14, c[0x0][0x228] ;  /* 0x00008a00ff0e8b82 */ /* 0x000ea20000000a00 */
[-C--:B0-----:R-:W-:Y:S02]  /*1380*/  @!P0 IMAD R22, R25, R18.reuse, RZ ;  /* 0x0000001219168224 */ /* 0x081fe400078e02ff */
[----:B------:R-:W-:-:S04]  /*1390*/  @!P0 IMAD.WIDE.U32 R36, R23, R18, R36 ;  /* 0x0000001217248225 */ /* 0x000fc800078e0024 */
[----:B------:R-:W-:Y:S02]  /*13a0*/  @!P0 IMAD R27, R23, R19, R22 ;  /* 0x00000013171b8224 */ /* 0x000fe400078e0216 */
[----:B------:R-:W-:-:S03]  /*13b0*/  @!P0 IMAD.SHL.U32 R19, R36, 0x4, RZ ;  /* 0x0000000424138824 */ /* 0x000fc600078e00ff */
[----:B------:R-:W-:Y:S02]  /*13c0*/  @!P0 IADD3 R27, R37, R27, RZ ;  /* 0x0000001b251b8210 */ /* 0x000fe40007ffe0ff */
[C---:B-1----:R-:W-:Y:S02]  /*13d0*/  @!P0 IADD3 R26, P1, R19.reuse, R16, RZ ;  /* 0x00000010131a8210 */ /* 0x042fe40007f3e0ff */
[----:B------:R-:W-:Y:S02]  /*13e0*/  @!P0 SHF.L.U64.HI R36, R36, 0x2, R27 ;  /* 0x0000000224248819 */ /* 0x000fe4000001021b */
[----:B--2---:R-:W-:Y:S02]  /*13f0*/  @!P0 IADD3 R16, P2, R19, R14, RZ ;  /* 0x0000000e13108210 */ /* 0x004fe40007f5e0ff */
        /* <DEDUP_REMOVED lines=8> */
[----:B------:R-:W-:Y:S02]  /*1480*/  ISETP.NE.AND P1, PT, R9, RZ, PT ;  /* 0x000000ff0900720c */ /* 0x000fe40003f25270 */
[----:B------:R-:W-:Y:S01]  /*1490*/  MOV R23, R22 ;  /* 0x0000001600177202 */ /* 0x000fe20000000f00 */
[----:B------:R-:W-:Y:S02]  /*14a0*/  IMAD.X R25, RZ, RZ, R25, P2 ;  /* 0x000000ffff197224 */ /* 0x000fe400010e0619 */
[----:B--2---:R-:W-:-:S04]  /*14b0*/  FADD.FTZ R18, -R4, R18 ;  /* 0x0000001204127221 */ /* 0x004fc80000010100 */
[----:B------:R-:W-:Y:S01]  /*14c0*/  FMUL.FTZ R18, R18, R29 ;  /* 0x0000001d12127220 */ /* 0x000fe20000410000 */
[C---:B---3--:R-:W-:Y:S01]  /*14d0*/  FMUL.FTZ R31, R14.reuse, R3 ;  /* 0x000000030e1f7220 */ /* 0x048fe20000410000 */
[----:B------:R-:W-:Y:S01]  /*14e0*/  FADD.FTZ R11, R14, R11 ;  /* 0x0000000b0e0b7221 */ /* 0x000fe20000010000 */
[----:B------:R-:W-:Y:S01]  /*14f0*/  FADD.FTZ R28, R15, R28 ;  /* 0x0000001c0f1c7221 */ /* 0x000fe20000010000 */
[----:B------:R-:W-:Y:S01]  /*1500*/  FFMA.FTZ R7, R18, R14, R7 ;  /* 0x0000000e12077223 */ /* 0x000fe20000010007 */
[----:B------:R-:W-:Y:S01]  /*1510*/  FADD.FTZ R14, -R4, R19 ;  /* 0x00000013040e7221 */ /* 0x000fe20000010100 */
[----:B------:R-:W-:Y:S01]  /*1520*/  FADD.FTZ R8, R31, R8 ;  /* 0x000000081f087221 */ /* 0x000fe20000010000 */
[----:B------:R-:W-:Y:S01]  /*1530*/  FFMA.FTZ R10, R18, R31, R10 ;  /* 0x0000001f120a7223 */ /* 0x000fe2000001000a */
[----:B------:R-:W-:Y:S01]  /*1540*/  FMUL.FTZ R19, R15, R2 ;  /* 0x000000020f137220 */ /* 0x000fe20000410000 */
[----:B------:R-:W-:-:S03]  /*1550*/  FMUL.FTZ R17, R14, R29 ;  /* 0x0000001d0e117220 */ /* 0x000fc60000410000 */
[----:B------:R-:W-:Y:S01]  /*1560*/  FADD.FTZ R8, R19, R8 ;  /* 0x0000000813087221 */ /* 0x000fe20000010000 */
[C---:B------:R-:W-:Y:S01]  /*1570*/  FFMA.FTZ R30, R17.reuse, R15, R30 ;  /* 0x0000000f111e7223 */ /* 0x040fe2000001001e */
[----:B------:R-:W-:Y:S01]  /*1580*/  FFMA.FTZ R10, R17, R19, R10 ;  /* 0x00000013110a7223 */ /* 0x000fe2000001000a */
[----:B------:R-:W-:Y:S06]  /*1590*/  @P1 BRA `(.L_x_1374) ;  /* 0xfffffffc00641947 */ /* 0x000fec000383ffff */
.L_x_1373:
[----:B------:R-:W-:-:S13]  /*15a0*/  ISETP.GE.U32.AND P0, PT, R12, 0x3, PT ;  /* 0x000000030c00780c */ /* 0x000fda0003f06070 */
[----:B------:R-:W-:Y:S05]  /*15b0*/  @!P0 BRA `(.L_x_1369) ;  /* 0x00000008004c8947 */ /* 0x000fea0003800000 */
[----:B------:R-:W-:Y:S01]  /*15c0*/  ULDC.64 UR8, c[0x0][0x288] ;  /* 0x0000a20000087ab9 */ /* 0x000fe20000000a00 */
[----:B------:R-:W-:Y:S02]  /*15d0*/  SHF.R.S32.HI R9, RZ, 0x1f, R22 ;  /* 0x0000001fff097819 */ /* 0x000fe40000011416 */
[----:B------:R-:W-:Y:S02]  /*15e0*/  ISETP.GE.U32.AND P0, PT, R20, UR8, PT ;  /* 0x0000000814007c0c */ /* 0x000fe4000bf06070 */
[----:B------:R-:W-:Y:S02]  /*15f0*/  MOV R12, R22 ;  /* 0x00000016000c7202 */ /* 0x000fe40000000f00 */
[----:B------:R-:W-:-:S13]  /*1600*/  ISETP.GE.AND.EX P0, PT, R21, UR9, PT, P0 ;  /* 0x0000000915007c0c */ /* 0x000fda000bf06300 */
.L_x_1375:
        /* <DEDUP_REMOVED lines=8> */
[C---:B------:R-:W-:Y:S01]  /*1690*/  @!P0 IMAD.SHL.U32 R25, R20.reuse, 0x4, RZ ;  /* 0x0000000414198824 */ /* 0x040fe200078e00ff */
[----:B------:R-:W0:Y:S02]  /*16a0*/  @!P0 LDC.64 R22, c[0x0][0x230] ;  /* 0x00008c00ff168b82 */ /* 0x000e240000000a00 */
[----:B------:R-:W-:Y:S02]  /*16b0*/  @!P0 IADD3 R15, R21, R15, RZ ;  /* 0x0000000f150f8210 */ /* 0x000fe40007ffe0ff */
[----:B-1----:R-:W-:Y:S02]  /*16c0*/  @!P0 IADD3 R26, P1, R25, R16, RZ ;  /* 0x00000010191a8210 */ /* 0x002fe40007f3e0ff */
[----:B------:R-:W-:Y:S02]  /*16d0*/  @!P0 SHF.L.U64.HI R20, R20, 0x2, R15 ;  /* 0x0000000214148819 */ /* 0x000fe4000001020f */
[----:B------:R-:W-:-:S02]  /*16e0*/  CS2R R14, SRZ ;  /* 0x00000000000e7805 */ /* 0x000fc4000001ff00 */
[----:B--2---:R-:W-:Y:S02]  /*16f0*/  @!P0 IADD3 R24, P2, R25, R18, RZ ;  /* 0x0000001219188210 */ /* 0x004fe40007f5e0ff */
[C---:B------:R-:W-:Y:S02]  /*1700*/  @!P0 IADD3.X R27, R20.reuse, R17, RZ, P1, !PT ;  /* 0x00000011141b8210 */ /* 0x040fe40000ffe4ff */
[----:B------:R-:W-:Y:S02]  /*1710*/  CS2R R16, SRZ ;  /* 0x0000000000107805 */ /* 0x000fe4000001ff00 */
[----:B------:R-:W-:Y:S02]  /*1720*/  @!P0 IADD3.X R25, R20, R19, RZ, P2, !PT ;  /* 0x0000001314198210 */ /* 0x000fe400017fe4ff */
[----:B------:R-:W1:Y:S01]  /*1730*/  @!P0 LDC.64 R18, c[0x0][0x288] ;  /* 0x0000a200ff128b82 */ /* 0x000e620000000a00 */
[----:B------:R-:W2:Y:S04]  /*1740*/  @!P0 LDG.E.64 R14, desc[UR6][R26.64] ;  /* 0x000000061a0e8981 */ /* 0x000ea8000c1e1b00 */
[----:B------:R3:W4:Y:S01]  /*1750*/  @!P0 LDG.E.64 R16, desc[UR6][R24.64] ;  /* 0x0000000618108981 */ /* 0x000722000c1e1b00 */
[----:B------:R-:W-:-:S02]  /*1760*/  @!P0 IADD3 R31, P1, R12, 0x1, RZ ;  /* 0x000000010c1f8810 */ /* 0x000fc40007f3e0ff */
[----:B------:R-:W5:Y:S02]  /*1770*/  @!P0 LDC.64 R20, c[0x0][0x228] ;  /* 0x00008a00ff148b82 */ /* 0x000f640000000a00 */
[----:B------:R-:W-:Y:S02]  /*1780*/  @!P0 IADD3.X R37, RZ, R9, RZ, P1, !PT ;  /* 0x00000009ff258210 */ /* 0x000fe40000ffe4ff */
[----:B---3--:R-:W-:Y:S01]  /*1790*/  @!P0 MOV R25, R33 ;  /* 0x0000002100198202 */ /* 0x008fe20000000f00 */
[----:B------:R-:W-:Y:S02]  /*17a0*/  @!P0 IMAD.MOV.U32 R24, RZ, RZ, R34 ;  /* 0x000000ffff188224 */ /* 0x000fe400078e0022 */
[----:B-1----:R-:W-:-:S04]  /*17b0*/  @!P0 IMAD R36, R37, R18, RZ ;  /* 0x0000001225248224 */ /* 0x002fc800078e02ff */
[C---:B------:R-:W-:Y:S02]  /*17c0*/  @!P0 IMAD R37, R31.reuse, R19, R36 ;  /* 0x000000131f258224 */ /* 0x040fe400078e0224 */
[----:B------:R-:W-:-:S05]  /*17d0*/  @!P0 IMAD.WIDE.U32 R18, R31, R18, R24 ;  /* 0x000000121f128225 */ /* 0x000fca00078e0018 */
[----:B------:R-:W-:Y:S02]  /*17e0*/  @!P0 IADD3 R19, R19, R37, RZ ;  /* 0x0000002513138210 */ /* 0x000fe40007ffe0ff */
[C---:B------:R-:W-:Y:S02]  /*17f0*/  @!P0 SHF.L.U32 R27, R18.reuse, 0x2, RZ ;  /* 0x00000002121b8819 */ /* 0x040fe400000006ff */
[----:B------:R-:W-:Y:S02]  /*1800*/  @!P0 SHF.L.U64.HI R24, R18, 0x2, R19 ;  /* 0x0000000212188819 */ /* 0x000fe40000010213 */
[----:B------:R-:W-:Y:S02]  /*1810*/  CS2R R18, SRZ ;  /* 0x0000000000127805 */ /* 0x000fe4000001ff00 */
[C---:B0-----:R-:W-:Y:S02]  /*1820*/  @!P0 IADD3 R36, P1, R27.reuse, R22, RZ ;  /* 0x000000161b248210 */ /* 0x041fe40007f3e0ff */
[----:B-----5:R-:W-:-:S02]  /*1830*/  @!P0 IADD3 R26, P2, R27, R20, RZ ;  /* 0x000000141b1a8210 */ /* 0x020fc40007f5e0ff */
[C---:B------:R-:W-:Y:S02]  /*1840*/  @!P0 IADD3.X R37, R24.reuse, R23, RZ, P1, !PT ;  /* 0x0000001718258210 */ /* 0x040fe40000ffe4ff */
[----:B------:R-:W0:Y:S01]  /*1850*/  @!P0 LDC.64 R22, c[0x0][0x288] ;  /* 0x0000a200ff168b82 */ /* 0x000e220000000a00 */
[----:B------:R-:W-:Y:S01]  /*1860*/  @!P0 IMAD.X R27, R24, 0x1, R21, P2 ;  /* 0x00000001181b8824 */ /* 0x000fe200010e0615 */
[----:B------:R-:W-:Y:S02]  /*1870*/  CS2R R20, SRZ ;  /* 0x0000000000147805 */ /* 0x000fe4000001ff00 */
[----:B------:R-:W-:Y:S01]  /*1880*/  @!P0 IADD3 R31, P1, R12, 0x2, RZ ;  /* 0x000000020c1f8810 */ /* 0x000fe20007f3e0ff */
[----:B------:R-:W3:Y:S04]  /*1890*/  @!P0 LDG.E.64 R18, desc[UR6][R36.64] ;  /* 0x0000000624128981 */ /* 0x000ee8000c1e1b00 */
[----:B------:R1:W5:Y:S01]  /*18a0*/  @!P0 LDG.E.64 R20, desc[UR6][R26.64] ;  /* 0x000000061a148981 */ /* 0x000362000c1e1b00 */
[----:B------:R-:W0:Y:S01]  /*18b0*/  @!P0 LDC.64 R24, c[0x0][0x230] ;  /* 0x00008c00ff188b82 */ /* 0x000e220000000a00 */
[----:B-1----:R-:W-:-:S05]  /*18c0*/  @!P0 IADD3.X R27, RZ, R9, RZ, P1, !PT ;  /* 0x00000009ff1b8210 */ /* 0x002fca0000ffe4ff */
[----:B0-----:R-:W-:Y:S01]  /*18d0*/  @!P0 IMAD R26, R27, R22, RZ ;  /* 0x000000161b1a8224 */ /* 0x001fe200078e02ff */
[----:B------:R-:W-:-:S03]  /*18e0*/  @!P0 MOV R27, R33 ;  /* 0x00000021001b8202 */ /* 0x000fc60000000f00 */
[----:B------:R-:W-:Y:S01]  /*18f0*/  @!P0 IMAD R37, R31, R23, R26 ;  /* 0x000000171f258224 */ /* 0x000fe200078e021a */
[----:B------:R-:W-:-:S05]  /*1900*/  @!P0 MOV R26, R34 ;  /* 0x00000022001a8202 */ /* 0x000fca0000000f00 */
[----:B------:R-:W-:-:S05]  /*1910*/  @!P0 IMAD.WIDE.U32 R22, R31, R22, R26 ;  /* 0x000000161f168225 */ /* 0x000fca00078e001a */
[----:B------:R-:W-:Y:S01]  /*1920*/  @!P0 IADD3 R23, R23, R37, RZ ;  /* 0x0000002517178210 */ /* 0x000fe20007ffe0ff */
[----:B------:R-:W-:-:S03]  /*1930*/  @!P0 IMAD.SHL.U32 R37, R22, 0x4, RZ ;  /* 0x0000000416258824 */ /* 0x000fc600078e00ff */
[----:B------:R-:W-:Y:S02]  /*1940*/  @!P0 SHF.L.U64.HI R26, R22, 0x2, R23 ;  /* 0x00000002161a8819 */ /* 0x000fe40000010217 */
[----:B------:R-:W-:Y:S02]  /*1950*/  CS2R R22, SRZ ;  /* 0x0000000000167805 */ /* 0x000fe4000001ff00 */
[----:B------:R-:W-:-:S04]  /*1960*/  @!P0 IADD3 R24, P1, R37, R24, RZ ;  /* 0x0000001825188210 */ /* 0x000fc80007f3e0ff */
[----:B------:R-:W-:-:S05]  /*1970*/  @!P0 IADD3.X R25, R26, R25, RZ, P1, !PT ;  /* 0x000000191a198210 */ /* 0x000fca0000ffe4ff */
[----:B------:R0:W5:Y:S02]  /*1980*/  @!P0 LDG.E.64 R22, desc[UR6][R24.64] ;  /* 0x0000000618168981 */ /* 0x000164000c1e1b00 */
[----:B0-----:R-:W0:Y:S02]  /*1990*/  @!P0 LDC.64 R24, c[0x0][0x228] ;  /* 0x00008a00ff188b82 */ /* 0x001e240000000a00 */
[----:B0-----:R-:W-:-:S04]  /*19a0*/  @!P0 IADD3 R36, P1, R37, R24, RZ ;  /* 0x0000001825248210 */ /* 0x001fc80007f3e0ff */
[----:B------:R-:W-:Y:S02]  /*19b0*/  @!P0 IADD3.X R37, R26, R25, RZ, P1, !PT ;  /* 0x000000191a258210 */ /* 0x000fe40000ffe4ff */
[----:B------:R-:W-:Y:S01]  /*19c0*/  CS2R R24, SRZ ;  /* 0x0000000000187805 */ /* 0x000fe2000001ff00 */
[----:B------:R-:W0:Y:S05]  /*19d0*/  @!P0 LDC.64 R26, c[0x0][0x288] ;  /* 0x0000a200ff1a8b82 */ /* 0x000e2a0000000a00 */
[----:B------:R1:W5:Y:S01]  /*19e0*/  @!P0 LDG.E.64 R24, desc[UR6][R36.64] ;  /* 0x0000000624188981 */ /* 0x000362000c1e1b00 */
[----:B--2---:R-:W-:-:S04]  /*19f0*/  FADD.FTZ R14, -R4, R14 ;  /* 0x0000000e040e7221 */ /* 0x004fc80000010100 */
[----:B-1----:R-:W-:Y:S01]  /*1a00*/  FMUL.FTZ R36, R14, R29 ;  /* 0x0000001d0e247220 */ /* 0x002fe20000410000 */
[C---:B----4-:R-:W-:Y:S01]  /*1a10*/  FMUL.FTZ R14, R16.reuse, R3 ;  /* 0x00000003100e7220 */ /* 0x050fe20000410000 */
[----:B------:R-:W-:Y:S01]  /*1a20*/  FADD.FTZ R31, R16, R11 ;  /* 0x0000000b101f7221 */ /* 0x000fe20000010000 */
[----:B------:R-:W-:Y:S01]  /*1a30*/  FADD.FTZ R28, R17, R28 ;  /* 0x0000001c111c7221 */ /* 0x000fe20000010000 */
[C---:B------:R-:W-:Y:S01]  /*1a40*/  FFMA.FTZ R7, R36.reuse, R16, R7 ;  /* 0x0000001024077223 */ /* 0x040fe20000010007 */
[----:B------:R-:W-:Y:S01]  /*1a50*/  FFMA.FTZ R16, R36, R14, R10 ;  /* 0x0000000e24107223 */ /* 0x000fe2000001000a */
[----:B------:R-:W-:Y:S01]  /*1a60*/  FADD.FTZ R10, -R4, R15 ;  /* 0x0000000f040a7221 */ /* 0x000fe20000010100 */
[----:B------:R-:W-:Y:S01]  /*1a70*/  @!P0 IADD3 R15, P1, R12, 0x3, RZ ;  /* 0x000000030c0f8810 */ /* 0x000fe20007f3e0ff */
[----:B------:R-:W-:Y:S02]  /*1a80*/  FADD.FTZ R8, R14, R8 ;  /* 0x000000080e087221 */ /* 0x000fe40000010000 */
[----:B------:R-:W-:Y:S01]  /*1a90*/  FMUL.FTZ R11, R10, R29 ;  /* 0x0000001d0a0b7220 */ /* 0x000fe20000410000 */
[----:B------:R-:W-:-:S03]  /*1aa0*/  @!P0 IADD3.X R37, RZ, R9, RZ, P1, !PT ;  /* 0x00000009ff258210 */ /* 0x000fc60000ffe4ff */
[----:B------:R-:W-:Y:S01]  /*1ab0*/  FFMA.FTZ R30, R11, R17, R30 ;  /* 0x000000110b1e7223 */ /* 0x000fe2000001001e */
[----:B------:R-:W-:Y:S01]  /*1ac0*/  FMUL.FTZ R17, R17, R2 ;  /* 0x0000000211117220 */ /* 0x000fe20000410000 */
[----:B0-----:R-:W-:-:S03]  /*1ad0*/  @!P0 IMAD R10, R37, R26, RZ ;  /* 0x0000001a250a8224 */ /* 0x001fc600078e02ff */
[----:B------:R-:W-:Y:S01]  /*1ae0*/  FFMA.FTZ R16, R11, R17, R16 ;  /* 0x000000110b107223 */ /* 0x000fe20000010010 */
[----:B------:R-:W-:Y:S01]  /*1af0*/  @!P0 IMAD R27, R15, R27, R10 ;  /* 0x0000001b0f1b8224 */ /* 0x000fe200078e020a */
[----:B------:R-:W-:Y:S01]  /*1b00*/  @!P0 MOV R10, R34 ;  /* 0x00000022000a8202 */ /* 0x000fe20000000f00 */
[----:B------:R-:W-:-:S04]  /*1b10*/  @!P0 IMAD.MOV.U32 R11, RZ, RZ, R33 ;  /* 0x000000ffff0b8224 */ /* 0x000fc800078e0021 */
[----:B------:R-:W-:Y:S02]  /*1b20*/  @!P0 IMAD.WIDE.U32 R14, R15, R26, R10 ;  /* 0x0000001a0f0e8225 */ /* 0x000fe400078e000a */
[----:B------:R-:W0:Y:S03]  /*1b30*/  @!P0 LDC.64 R10, c[0x0][0x230] ;  /* 0x00008c00ff0a8b82 */ /* 0x000e260000000a00 */
[----:B------:R-:W-:Y:S02]  /*1b40*/  @!P0 IADD3 R27, R15, R27, RZ ;  /* 0x0000001b0f1b8210 */ /* 0x000fe40007ffe0ff */
[C---:B------:R-:W-:Y:S02]  /*1b50*/  @!P0 SHF.L.U32 R37, R14.reuse, 0x2, RZ ;  /* 0x000000020e258819 */ /* 0x040fe400000006ff */
        /* <DEDUP_REMOVED lines=9> */
[----:B------:R-:W4:Y:S01]  /*1bf0*/  @!P0 LDG.E.64 R14, desc[UR6][R36.64] ;  /* 0x00000006240e8981 */ /* 0x000f22000c1e1b00 */
[C---:B---3--:R-:W-:Y:S01]  /*1c00*/  FADD.FTZ R18, -R4.reuse, R18 ;  /* 0x0000001204127221 */ /* 0x048fe20000010100 */
[----:B-----5:R-:W-:Y:S01]  /*1c10*/  FADD.FTZ R31, R31, R20 ;  /* 0x000000141f1f7221 */ /* 0x020fe20000010000 */
[----:B------:R-:W-:Y:S01]  /*1c20*/  FADD.FTZ R17, R17, R8 ;  /* 0x0000000811117221 */ /* 0x000fe20000010000 */
[----:B------:R-:W-:Y:S01]  /*1c30*/  FADD.FTZ R22, -R4, R22 ;  /* 0x0000001604167221 */ /* 0x000fe20000010100 */
[-C--:B------:R-:W-:Y:S01]  /*1c40*/  FMUL.FTZ R27, R18, R29.reuse ;  /* 0x0000001d121b7220 */ /* 0x080fe20000410000 */
[----:B------:R-:W-:Y:S01]  /*1c50*/  FADD.FTZ R18, -R4, R19 ;  /* 0x0000001304127221 */ /* 0x000fe20000010100 */
[----:B------:R-:W-:Y:S01]  /*1c60*/  FMUL.FTZ R19, R21, R2 ;  /* 0x0000000215137220 */ /* 0x000fe20000410000 */
[----:B------:R-:W-:Y:S01]  /*1c70*/  FMUL.FTZ R22, R22, R29 ;  /* 0x0000001d16167220 */ /* 0x000fe20000410000 */
[----:B------:R-:W-:Y:S01]  /*1c80*/  FFMA.FTZ R7, R27, R20, R7 ;  /* 0x000000141b077223 */ /* 0x000fe20000010007 */
[----:B------:R-:W-:Y:S01]  /*1c90*/  FMUL.FTZ R20, R20, R3 ;  /* 0x0000000314147220 */ /* 0x000fe20000410000 */
[----:B------:R-:W-:Y:S01]  /*1ca0*/  IADD3 R12, P2, R12, 0x4, RZ ;  /* 0x000000040c0c7810 */ /* 0x000fe20007f5e0ff */
[----:B------:R-:W-:-:S02]  /*1cb0*/  FADD.FTZ R28, R28, R21 ;  /* 0x000000151c1c7221 */ /* 0x000fc40000010000 */
[----:B------:R-:W-:Y:S01]  /*1cc0*/  FADD.FTZ R8, R17, R20 ;  /* 0x0000001411087221 */ /* 0x000fe20000010000 */
[----:B------:R-:W-:Y:S01]  /*1cd0*/  FFMA.FTZ R16, R27, R20, R16 ;  /* 0x000000141b107223 */ /* 0x000fe20000010010 */
[----:B------:R-:W-:Y:S01]  /*1ce0*/  FMUL.FTZ R17, R18, R29 ;  /* 0x0000001d12117220 */ /* 0x000fe20000410000 */
[----:B------:R-:W-:Y:S01]  /*1cf0*/  ISETP.GE.AND P1, PT, R12, R5, PT ;  /* 0x000000050c00720c */ /* 0x000fe20003f26270 */
[----:B------:R-:W-:Y:S01]  /*1d00*/  FADD.FTZ R20, R19, R8 ;  /* 0x0000000813147221 */ /* 0x000fe20000010000 */
[----:B------:R-:W-:Y:S01]  /*1d10*/  FADD.FTZ R8, -R4, R23 ;  /* 0x0000001704087221 */ /* 0x000fe20000010100 */
[C---:B------:R-:W-:Y:S01]  /*1d20*/  FFMA.FTZ R30, R17.reuse, R21, R30 ;  /* 0x00000015111e7223 */ /* 0x040fe2000001001e */
[----:B------:R-:W-:Y:S01]  /*1d30*/  FFMA.FTZ R18, R17, R19, R16 ;  /* 0x0000001311127223 */ /* 0x000fe20000010010 */
[----:B------:R-:W-:Y:S02]  /*1d40*/  IMAD.X R9, RZ, RZ, R9, P2 ;  /* 0x000000ffff097224 */ /* 0x000fe400010e0609 */
[----:B------:R-:W-:Y:S01]  /*1d50*/  FMUL.FTZ R17, R24, R3 ;  /* 0x0000000318117220 */ /* 0x000fe20000410000 */
[----:B------:R-:W-:Y:S01]  /*1d60*/  FFMA.FTZ R7, R22, R24, R7 ;  /* 0x0000001816077223 */ /* 0x000fe20000010007 */
[----:B------:R-:W-:Y:S01]  /*1d70*/  FMUL.FTZ R19, R25, R2 ;  /* 0x0000000219137220 */ /* 0x000fe20000410000 */
[----:B------:R-:W-:Y:S01]  /*1d80*/  FADD.FTZ R31, R31, R24 ;  /* 0x000000181f1f7221 */ /* 0x000fe20000010000 */
[----:B------:R-:W-:Y:S01]  /*1d90*/  FADD.FTZ R16, R20, R17 ;  /* 0x0000001114107221 */ /* 0x000fe20000010000 */
[----:B------:R-:W-:Y:S01]  /*1da0*/  FFMA.FTZ R22, R22, R17, R18 ;  /* 0x0000001116167223 */ /* 0x000fe20000010012 */
[----:B------:R-:W-:Y:S01]  /*1db0*/  FMUL.FTZ R17, R8, R29 ;  /* 0x0000001d08117220 */ /* 0x000fe20000410000 */
[----:B------:R-:W-:Y:S01]  /*1dc0*/  FADD.FTZ R28, R28, R25 ;  /* 0x000000191c1c7221 */ /* 0x000fe20000010000 */
[----:B------:R-:W-:-:S02]  /*1dd0*/  FADD.FTZ R16, R19, R16 ;  /* 0x0000001013107221 */ /* 0x000fc40000010000 */
[C---:B------:R-:W-:Y:S01]  /*1de0*/  FFMA.FTZ R23, R17.reuse, R19, R22 ;  /* 0x0000001311177223 */ /* 0x040fe20000010016 */
[----:B------:R-:W-:Y:S01]  /*1df0*/  FFMA.FTZ R30, R17, R25, R30 ;  /* 0x00000019111e7223 */ /* 0x000fe2000001001e */
[C---:B--2---:R-:W-:Y:S01]  /*1e00*/  FADD.FTZ R10, -R4.reuse, R10 ;  /* 0x0000000a040a7221 */ /* 0x044fe20000010100 */
[----:B------:R-:W-:-:S03]  /*1e10*/  FADD.FTZ R8, -R4, R11 ;  /* 0x0000000b04087221 */ /* 0x000fc60000010100 */
[-C--:B------:R-:W-:Y:S01]  /*1e20*/  FMUL.FTZ R10, R10, R29.reuse ;  /* 0x0000001d0a0a7220 */ /* 0x080fe20000410000 */
[----:B------:R-:W-:Y:S01]  /*1e30*/  FMUL.FTZ R17, R8, R29 ;  /* 0x0000001d08117220 */ /* 0x000fe20000410000 */
[----:B----4-:R-:W-:Y:S02]  /*1e40*/  FMUL.FTZ R19, R14, R3 ;  /* 0x000000030e137220 */ /* 0x010fe40000410000 */
        /* <DEDUP_REMOVED lines=10> */
.L_x_1369:
[----:B------:R-:W0:Y:S01]  /*1ef0*/  S2R R4, SR_CgaCtaId ;  /* 0x0000000000047919 */ /* 0x000e220000008800 */
[----:B------:R-:W-:Y:S01]  /*1f00*/  IMAD.WIDE.U32 R2, R0, -0x55555555, RZ ;  /* 0xaaaaaaab00027825 */ /* 0x000fe200078e00ff */
[----:B------:R-:W-:Y:S02]  /*1f10*/  MOV R5, 0x400 ;  /* 0x0000040000057802 */ /* 0x000fe40000000f00 */
[----:B------:R-:W-:Y:S02]  /*1f20*/  ISETP.NE.AND P0, PT, R6, RZ, PT ;  /* 0x000000ff0600720c */ /* 0x000fe40003f05270 */
[----:B------:R-:W-:Y:S02]  /*1f30*/  LEA.HI R2, R3, R0, RZ, 0x1e ;  /* 0x0000000003027211 */ /* 0x000fe400078ff0ff */
        /* <DEDUP_REMOVED lines=10> */
[----:B------:R-:W1:Y:S04]  /*1fe0*/  S2R R25, SR_LANEID ;  /* 0x0000000000197919 */ /* 0x000e680000000000 */
[----:B0-----:R-:W0:Y:S04]  /*1ff0*/  LDS R2, [R4+0x21c] ;  /* 0x00021c0004027984 */ /* 0x001e280000000800 */
[----:B------:R-:W2:Y:S04]  /*2000*/  LDS R12, [R4+0x228] ;  /* 0x00022800040c7984 */ /* 0x000ea80000000800 */
[----:B------:R-:W3:Y:S04]  /*2010*/  LDS R16, [R4+0x234] ;  /* 0x0002340004107984 */ /* 0x000ee80000000800 */
[----:B------:R-:W4:Y:S04]  /*2020*/  LDS R20, [R4+0x240] ;  /* 0x0002400004147984 */ /* 0x000f280000000800 */
[----:B------:R-:W-:Y:S04]  /*2030*/  LDS R3, [R4+0x220] ;  /* 0x0002200004037984 */ /* 0x000fe80000000800 */
[----:B------:R-:W5:Y:S04]  /*2040*/  LDS R8, [R4+0x214] ;  /* 0x0002140004087984 */ /* 0x000f680000000800 */
[----:B------:R-:W-:Y:S04]  /*2050*/  LDS R10, [R4+0x224] ;  /* 0x00022400040a7984 */ /* 0x000fe80000000800 */
[----:B------:R-:W1:Y:S04]  /*2060*/  LDS R17, [R4+0x218] ;  /* 0x0002180004117984 */ /* 0x000e680000000800 */
[----:B------:R-:W1:Y:S04]  /*2070*/  LDS R26, [R4+0x24c] ;  /* 0x00024c00041a7984 */ /* 0x000e680000000800 */
[----:B------:R-:W1:Y:S04]  /*2080*/  LDS R14, [R4+0x22c] ;  /* 0x00022c00040e7984 */ /* 0x000e680000000800 */
[----:B------:R-:W1:Y:S01]  /*2090*/  LDS R21, [R4+0x230] ;  /* 0x0002300004157984 */ /* 0x000e620000000800 */
[----:B0-----:R-:W-:-:S03]  /*20a0*/  ISETP.NE.AND P0, PT, R2, RZ, PT ;  /* 0x000000ff0200720c */ /* 0x001fc60003f05270 */
[----:B------:R-:W0:Y:S01]  /*20b0*/  LDS R19, [R4+0x210] ;  /* 0x0002100004137984 */ /* 0x000e220000000800 */
        /* <DEDUP_REMOVED lines=8> */
[----:B-1----:R-:W-:Y:S02]  /*2140*/  SHF.R.U32.HI R8, RZ, 0x2, R25 ;  /* 0x00000002ff087819 */ /* 0x002fe40000011619 */
[----:B------:R-:W1:Y:S04]  /*2150*/  LDS R15, [R4+0x250] ;  /* 0x00025000040f7984 */ /* 0x000e680000000800 */
[----:B------:R-:W5:Y:S01]  /*2160*/  LDS R9, [R4+0x254] ;  /* 0x0002540004097984 */ /* 0x000f620000000800 */
[----:B------:R-:W-:Y:S01]  /*2170*/  @!P0 FADD.FTZ R10, R10, R17 ;  /* 0x000000110a0a8221 */ /* 0x000fe20000010000 */
[----:B------:R-:W-:Y:S01]  /*2180*/  ISETP.NE.AND P0, PT, R26, RZ, PT ;  /* 0x000000ff1a00720c */ /* 0x000fe20003f05270 */
[----:B------:R-:W-:-:S02]  /*2190*/  @!P1 FADD.FTZ R14, R3, R14 ;  /* 0x0000000e030e9221 */ /* 0x000fc40000010000 */
[----:B------:R-:W-:Y:S01]  /*21a0*/  @!P1 FADD.FTZ R21, R10, R21 ;  /* 0x000000150a159221 */ /* 0x000fe20000010000 */
[----:B0-----:R-:W-:Y:S01]  /*21b0*/  IADD3 R19, R12, R2, R19 ;  /* 0x000000020c137210 */ /* 0x001fe20007ffe013 */
[----:B------:R-:W-:-:S04]  /*21c0*/  IMAD.WIDE.U32 R2, R8, 0x24924925, RZ ;  /* 0x2492492508027825 */ /* 0x000fc800078e00ff */
[----:B--2---:R-:W-:Y:S01]  /*21d0*/  @!P2 FADD.FTZ R23, R14, R23 ;  /* 0x000000170e17a221 */ /* 0x004fe20000010000 */
[----:B------:R-:W-:Y:S01]  /*21e0*/  IADD3 R19, R20, R19, R16 ;  /* 0x0000001314137210 */ /* 0x000fe20007ffe010 */
[----:B------:R-:W-:Y:S02]  /*21f0*/  IMAD R2, R3, -0x1c, R25 ;  /* 0xffffffe403027824 */ /* 0x000fe400078e0219 */
[----:B---3--:R-:W-:Y:S01]  /*2200*/  @!P2 FADD.FTZ R18, R21, R18 ;  /* 0x000000121512a221 */ /* 0x008fe20000010000 */
[----:B------:R-:W-:Y:S01]  /*2210*/  IADD3 R3, R19, R26, RZ ;  /* 0x0000001a13037210 */ /* 0x000fe20007ffe0ff */
[----:B------:R-:W-:Y:S01]  /*2220*/  IMAD R8, R2, 0xc, R5 ;  /* 0x0000000c02087824 */ /* 0x000fe200078e0205 */
[----:B------:R-:W-:Y:S01]  /*2230*/  MOV R5, 0xfffffff ;  /* 0x0fffffff00057802 */ /* 0x000fe20000000f00 */
[----:B----4-:R-:W-:-:S03]  /*2240*/  @!P3 FADD.FTZ R22, R23, R22 ;  /* 0x000000161716b221 */ /* 0x010fc60000010000 */
[----:B------:R0:W-:Y:S01]  /*2250*/  STS [R8+0xc0], R3 ;  /* 0x0000c00308007388 */ /* 0x0001e20000000800 */
[----:B------:R-:W-:Y:S01]  /*2260*/  @!P3 FADD.FTZ R24, R18, R24 ;  /* 0x000000181218b221 */ /* 0x000fe20000010000 */
[----:B------:R-:W-:Y:S01]  /*2270*/  R2UR UR4, R5 ;  /* 0x00000000050472ca */ /* 0x000fe200000e0000 */
[----:B-1----:R-:W-:Y:S02]  /*2280*/  @!P0 FADD.FTZ R15, R22, R15 ;  /* 0x0000000f160f8221 */ /* 0x002fe40000010000 */
[----:B-----5:R-:W-:-:S03]  /*2290*/  @!P0 FADD.FTZ R9, R24, R9 ;  /* 0x0000000918098221 */ /* 0x020fc60000010000 */
[----:B------:R0:W-:Y:S04]  /*22a0*/  STS [R8+0xc4], R15 ;  /* 0x0000c40f08007388 */ /* 0x0001e80000000800 */
[----:B------:R0:W-:Y:S03]  /*22b0*/  STS [R8+0xc8], R9 ;  /* 0x0000c80908007388 */ /* 0x0001e60000000800 */
[----:B------:R-:W-:Y:S05]  /*22c0*/  BRA.DIV UR4, `(.L_x_1377) ;  /* 0x0000000e04a47947 */ /* 0x000fea000b800000 */
[----:B------:R-:W-:Y:S01]  /*22d0*/  NOP ;  /* 0x0000000000007918 */ /* 0x000fe20000000000 */
.L_x_1393:
        /* <DEDUP_REMOVED lines=12> */
.L_x_1379:
[----:B------:R-:W-:Y:S05]  /*23a0*/  BSYNC B0 ;  /* 0x0000000000007941 */ /* 0x000fea0003800000 */
.L_x_1378:
[----:B------:R-:W-:-:S13]  /*23b0*/  R2UR UR4, R5 ;  /* 0x00000000050472ca */ /* 0x000fda00000e0000 */
[----:B------:R-:W-:Y:S05]  /*23c0*/  BRA.DIV UR4, `(.L_x_1380) ;  /* 0x0000000e04747947 */ /* 0x000fea000b800000 */
[----:B------:R-:W-:Y:S01]  /*23d0*/  NOP ;  /* 0x0000000000007918 */ /* 0x000fe20000000000 */
[----:B------:R1:W-:Y:S04]  /*23e0*/  STS [R8+0xc0], R3 ;  /* 0x0000c00308007388 */ /* 0x0003e80000000800 */
[----:B------:R1:W-:Y:S04]  /*23f0*/  STS [R8+0xc4], R15 ;  /* 0x0000c40f08007388 */ /* 0x0003e80000000800 */
[----:B------:R1:W-:Y:S01]  /*2400*/  STS [R8+0xc8], R9 ;  /* 0x0000c80908007388 */ /* 0x0003e20000000800 */
[----:B------:R-:W-:Y:S01]  /*2410*/  NOP ;  /* 0x0000000000007918 */ /* 0x000fe20000000000 */
.L_x_1397:
        /* <DEDUP_REMOVED lines=12> */
.L_x_1382:
[----:B------:R-:W-:Y:S05]  /*24e0*/  BSYNC B0 ;  /* 0x0000000000007941 */ /* 0x000fea0003800000 */
.L_x_1381:
[----:B------:R-:W-:-:S13]  /*24f0*/  R2UR UR4, R5 ;  /* 0x00000000050472ca */ /* 0x000fda00000e0000 */
[----:B------:R-:W-:Y:S05]  /*2500*/  BRA.DIV UR4, `(.L_x_1383) ;  /* 0x0000000e04547947 */ /* 0x000fea000b800000 */
[----:B------:R-:W-:Y:S01]  /*2510*/  NOP ;  /* 0x0000000000007918 */ /* 0x000fe20000000000 */
[----:B------:R2:W-:Y:S04]  /*2520*/  STS [R8+0xc0], R3 ;  /* 0x0000c00308007388 */ /* 0x0005e80000000800 */
[----:B------:R2:W-:Y:S04]  /*2530*/  STS [R8+0xc4], R15 ;  /* 0x0000c40f08007388 */ /* 0x0005e80000000800 */
[----:B------:R2:W-:Y:S01]  /*2540*/  STS [R8+0xc8], R9 ;  /* 0x0000c80908007388 */ /* 0x0005e20000000800 */
[----:B------:R-:W-:Y:S01]  /*2550*/  NOP ;  /* 0x0000000000007918 */ /* 0x000fe20000000000 */
.L_x_1401:
        /* <DEDUP_REMOVED lines=12> */
.L_x_1385:
[----:B------:R-:W-:Y:S05]  /*2620*/  BSYNC B0 ;  /* 0x0000000000007941 */ /* 0x000fea0003800000 */
.L_x_1384:
[----:B------:R-:W-:-:S13]  /*2630*/  R2UR UR4, R5 ;  /* 0x00000000050472ca */ /* 0x000fda00000e0000 */
[----:B------:R-:W-:Y:S05]  /*2640*/  BRA.DIV UR4, `(.L_x_1386) ;  /* 0x0000000e04347947 */ /* 0x000fea000b800000 */
[----:B------:R-:W-:Y:S01]  /*2650*/  NOP ;  /* 0x0000000000007918 */ /* 0x000fe20000000000 */
[----:B------:R3:W-:Y:S04]  /*2660*/  STS [R8+0xc0], R3 ;  /* 0x0000c00308007388 */ /* 0x0007e80000000800 */
[----:B------:R3:W-:Y:S04]  /*2670*/  STS [R8+0xc4], R15 ;  /* 0x0000c40f08007388 */ /* 0x0007e80000000800 */
[----:B------:R3:W-:Y:S01]  /*2680*/  STS [R8+0xc8], R9 ;  /* 0x0000c80908007388 */ /* 0x0007e20000000800 */
[----:B------:R-:W-:Y:S01]  /*2690*/  NOP ;  /* 0x0000000000007918 */ /* 0x000fe20000000000 */
.L_x_1405:
        /* <DEDUP_REMOVED lines=12> */
.L_x_1388:
[----:B------:R-:W-:Y:S05]  /*2760*/  BSYNC B0 ;  /* 0x0000000000007941 */ /* 0x000fea0003800000 */
.L_x_1387:
        /* <DEDUP_REMOVED lines=25> */
.L_x_1411:
        /* <DEDUP_REMOVED lines=21> */
[----:B------:R-:W3:Y:S01]  /*2a50*/  LDS R14, [R4+0x230] ;  /* 0x00023000040e7984 */ /* 0x000ee20000000800 */
[----:B------:R-:W-:-:S03]  /*2a60*/  IADD3 R29, R9, R27, RZ ;  /* 0x0000001b091d7210 */ /* 0x000fc60007ffe0ff */
[----:B------:R-:W3:Y:S01]  /*2a70*/  LDS R19, [R4+0x238] ;  /* 0x0002380004137984 */ /* 0x000ee20000000800 */
[----:B----4-:R-:W-:-:S03]  /*2a80*/  ISETP.NE.AND P3, PT, R16, RZ, PT ;  /* 0x000000ff1000720c */ /* 0x010fc60003f65270 */
[----:B------:R-:W4:Y:S01]  /*2a90*/  LDS R21, [R4+0x23c] ;  /* 0x00023c0004157984 */ /* 0x000f220000000800 */
[----:B-----5:R-:W-:Y:S01]  /*2aa0*/  @!P0 FADD.FTZ R24, R3, R24 ;  /* 0x0000001803188221 */ /* 0x020fe20000010000 */
[----:B------:R-:W-:Y:S02]  /*2ab0*/  IMAD.IADD R3, R10, 0x1, R29 ;  /* 0x000000010a037824 */ /* 0x000fe400078e021d */
        /* <DEDUP_REMOVED lines=11> */
[----:B0-----:R-:W-:-:S03]  /*2b70*/  ISETP.NE.AND P1, PT, R22, RZ, PT ;  /* 0x000000ff1600720c */ /* 0x001fc60003f25270 */
[----:B------:R0:W-:Y:S01]  /*2b80*/  STS [R4+0x210], R27 ;  /* 0x0002101b04007388 */ /* 0x0001e20000000800 */
[----:B--2---:R-:W-:-:S03]  /*2b90*/  @!P4 FADD.FTZ R12, R12, R15 ;  /* 0x0000000f0c0cc221 */ /* 0x004fc60000010000 */
[----:B------:R0:W-:Y:S01]  /*2ba0*/  STS [R4+0x21c], R29 ;  /* 0x00021c1d04007388 */ /* 0x0001e20000000800 */
[----:B-1----:R-:W-:Y:S01]  /*2bb0*/  IADD3 R3, R22, R9, RZ ;  /* 0x0000000916037210 */ /* 0x002fe20007ffe0ff */
[----:B---3--:R-:W-:Y:S02]  /*2bc0*/  @!P4 FADD.FTZ R14, R14, R17 ;  /* 0x000000110e0ec221 */ /* 0x008fe40000010000 */
        /* <DEDUP_REMOVED lines=21> */
.L_x_1376:
[----:B0-----:R-:W0:Y:S01]  /*2d20*/  S2R R8, SR_CgaCtaId ;  /* 0x0000000000087919 */ /* 0x001e220000008800 */
[----:B------:R-:W-:Y:S01]  /*2d30*/  IMAD.WIDE.U32 R2, R0, -0x55555555, RZ ;  /* 0xaaaaaaab00027825 */ /* 0x000fe200078e00ff */
[----:B------:R-:W-:Y:S01]  /*2d40*/  MOV R15, 0x400 ;  /* 0x00000400000f7802 */ /* 0x000fe20000000f00 */
[----:B------:R-:W-:Y:S05]  /*2d50*/  WARPSYNC.ALL ;  /* 0x0000000000007948 */ /* 0x000fea0003800000 */
[----:B------:R-:W-:Y:S02]  /*2d60*/  LEA.HI R2, R3, R0, RZ, 0x1e ;  /* 0x0000000003027211 */ /* 0x000fe400078ff0ff */
[----:B0-----:R-:W-:-:S05]  /*2d70*/  LEA R3, R8, R15, 0x18 ;  /* 0x0000000f08037211 */ /* 0x001fca00078ec0ff */
        /* <DEDUP_REMOVED lines=10> */
[----:B------:R-:W-:Y:S04]  /*2e20*/  @!P2 LDS R5, [R12+0x218] ;  /* 0x000218000c05a984 */ /* 0x000fe80000000800 */
[----:B------:R-:W2:Y:S01]  /*2e30*/  @!P2 LDS R4, [R12+0x214] ;  /* 0x000214000c04a984 */ /* 0x000ea20000000800 */
[----:B0-----:R-:W-:-:S05]  /*2e40*/  IMAD R10, R9, UR5, R0 ;  /* 0x00000005090a7c24 */ /* 0x001fca000f8e0200 */
[----:B------:R-:W-:Y:S01]  /*2e50*/  ISETP.GE.AND P0, PT, R10, UR8, PT ;  /* 0x000000080a007c0c */ /* 0x000fe2000bf06270 */
[----:B-1----:R-:W-:Y:S01]  /*2e60*/  IMAD R14, R3, UR5, R0 ;  /* 0x00000005030e7c24 */ /* 0x002fe2000f8e0200 */
[----:B------:R-:W-:Y:S02]  /*2e70*/  @!P2 IADD3 R3, R15, 0xb50, RZ ;  /* 0x00000b500f03a810 */ /* 0x000fe40007ffe0ff */
[----:B------:R-:W-:Y:S02]  /*2e80*/  ISETP.LT.U32.AND P0, PT, R0, R9, !P0 ;  /* 0x000000090000720c */ /* 0x000fe40004701070 */
[----:B------:R-:W-:Y:S02]  /*2e90*/  @!P2 LEA R6, R8, R3, 0x18 ;  /* 0x000000030806a211 */ /* 0x000fe400078ec0ff */
[----:B------:R-:W-:Y:S02]  /*2ea0*/  ISETP.GE.U32.AND P1, PT, R14, UR10, PT ;  /* 0x0000000a0e007c0c */ /* 0x000fe4000bf26070 */
[----:B------:R-:W-:Y:S01]  /*2eb0*/  SHF.R.S32.HI R2, RZ, 0x1f, R14 ;  /* 0x0000001fff027819 */ /* 0x000fe2000001140e */
[----:B------:R-:W-:-:S03]  /*2ec0*/  @!P2 IMAD R6, R13, 0x8, R6 ;  /* 0x000000080d06a824 */ /* 0x000fc600078e0206 */
[----:B------:R-:W-:Y:S02]  /*2ed0*/  ISETP.GE.AND.EX P1, PT, R2, UR11, PT, P1 ;  /* 0x0000000b02007c0c */ /* 0x000fe4000bf26310 */
[----:B--2---:R0:W-:Y:S01]  /*2ee0*/  @!P2 STS.64 [R6], R4 ;  /* 0x000000040600a388 */ /* 0x0041e20000000a00 */
[----:B------:R-:W-:Y:S06]  /*2ef0*/  BAR.SYNC.DEFER_BLOCKING 0x0 ;  /* 0x0000000000007b1d */ /* 0x000fec0000010000 */
[----:B------:R-:W-:Y:S05]  /*2f00*/  @!P0 BRA `(.L_x_1391) ;  /* 0x0000000000388947 */ /* 0x000fea0003800000 */
[----:B0-----:R-:W-:Y:S01]  /*2f10*/  IADD3 R4, R15, 0xb50, RZ ;  /* 0x00000b500f047810 */ /* 0x001fe20007ffe0ff */
[----:B------:R-:W0:Y:S03]  /*2f20*/  S2R R3, SR_CTAID.Z ;  /* 0x0000000000037919 */ /* 0x000e260000002700 */
[----:B------:R-:W-:Y:S02]  /*2f30*/  LEA R5, R8, R4, 0x18 ;  /* 0x0000000408057211 */ /* 0x000fe400078ec0ff */
[----:B------:R-:W1:Y:S02]  /*2f40*/  LDC.64 R8, c[0x0][0x268] ;  /* 0x00009a00ff087b82 */ /* 0x000e640000000a00 */
[----:B------:R-:W-:-:S05]  /*2f50*/  LEA R0, R0, R5, 0x3 ;  /* 0x0000000500007211 */ /* 0x000fca00078e18ff */
        /* <DEDUP_REMOVED lines=9> */
.L_x_1391:
[----:B------:R-:W-:Y:S05]  /*2ff0*/  BSYNC B0 ;  /* 0x0000000000007941 */ /* 0x000fea0003800000 */
.L_x_1390:
[----:B------:R-:W-:Y:S05]  /*3000*/  @P1 EXIT ;  /* 0x000000000000194d */ /* 0x000fea0003800000 */
[----:B------:R-:W2:Y:S01]  /*3010*/  LDC R0, c[0x0][0x270] ;  /* 0x00009c00ff007b82 */ /* 0x000ea20000000800 */
[----:B------:R-:W-:-:S07]  /*3020*/  ULDC.64 UR4, c[0x0][0x268] ;  /* 0x00009a0000047ab9 */ /* 0x000fce0000000a00 */
[----:B-1----:R-:W1:Y:S01]  /*3030*/  LDC R9, c[0x0][RZ] ;  /* 0x00000000ff097b82 */ /* 0x002e620000000800 */
[----:B--2---:R-:W-:-:S04]  /*3040*/  IMAD R0, R0, UR8, RZ ;  /* 0x0000000800007c24 */ /* 0x004fc8000f8e02ff */
[----:B------:R-:W-:-:S05]  /*3050*/  IMAD.SHL.U32 R3, R0, 0x2, RZ ;  /* 0x0000000200037824 */ /* 0x000fca00078e00ff */
[----:B------:R-:W-:-:S04]  /*3060*/  IADD3 R14, P0, R14, R3, RZ ;  /* 0x000000030e0e7210 */ /* 0x000fc80007f1e0ff */
[----:B------:R-:W-:Y:S02]  /*3070*/  LEA.HI.X.SX32 R3, R3, R2, 0x1, P0 ;  /* 0x0000000203037211 */ /* 0x000fe400000f0eff */
[----:B0-----:R-:W-:Y:S01]  /*3080*/  LEA R4, P0, R14, UR4, 0x2 ;  /* 0x000000040e047c11 */ /* 0x001fe2000f8010ff */
        /* <DEDUP_REMOVED lines=13> */
.L_x_1377:
[----:B0-----:R-:W-:Y:S05]  /*3160*/  WARPSYNC.COLLECTIVE R5, `(.L_x_1392) ;  /* 0x0000000005087348 */ /* 0x001fea0003c00000 */
[----:B------:R-:W-:Y:S01]  /*3170*/  NOP ;  /* 0x0000000000007918 */ /* 0x000fe20000000000 */
[----:B0-----:R-:W-:Y:S01]  /*3180*/  ENDCOLLECTIVE ;  /* 0x000000000000791b */ /* 0x001fe20003800000 */
.L_x_1392:
[----:B------:R-:W-:Y:S05]  /*3190*/  BRA `(.L_x_1393) ;  /* 0xfffffff000507947 */ /* 0x000fea000383ffff */
.L_x_1380:
[----:B------:R-:W-:Y:S01]  /*31a0*/  BSSY B0, `(.L_x_1394) ;  /* 0x0000004000007945 */ /* 0x000fe20003800000 */
[----:B0-----:R-:W-:Y:S05]  /*31b0*/  WARPSYNC.COLLECTIVE R5, `(.L_x_1395) ;  /* 0x0000000005087348 */ /* 0x001fea0003c00000 */
[----:B------:R-:W-:Y:S01]  /*31c0*/  NOP ;  /* 0x0000000000007918 */ /* 0x000fe20000000000 */
[----:B0-----:R-:W-:Y:S01]  /*31d0*/  ENDCOLLECTIVE ;  /* 0x000000000000791b */ /* 0x001fe20003800000 */
.L_x_1395:
[----:B------:R-:W-:Y:S05]  /*31e0*/  BSYNC B0 ;  /* 0x0000000000007941 */ /* 0x000fea0003800000 */
.L_x_1394:
[----:B------:R0:W-:Y:S04]  /*31f0*/  STS [R8+0xc0], R3 ;  /* 0x0000c00308007388 */ /* 0x0001e80000000800 */
[----:B------:R0:W-:Y:S04]  /*3200*/  STS [R8+0xc4], R15 ;  /* 0x0000c40f08007388 */ /* 0x0001e80000000800 */
[----:B------:R0:W-:Y:S02]  /*3210*/  STS [R8+0xc8], R9 ;  /* 0x0000c80908007388 */ /* 0x0001e40000000800 */
[----:B0-----:R-:W-:Y:S05]  /*3220*/  WARPSYNC.COLLECTIVE R5, `(.L_x_1396) ;  /* 0x0000000005087348 */ /* 0x001fea0003c00000 */
[----:B------:R-:W-:Y:S01]  /*3230*/  NOP ;  /* 0x0000000000007918 */ /* 0x000fe20000000000 */
[----:B0-----:R-:W-:Y:S01]  /*3240*/  ENDCOLLECTIVE ;  /* 0x000000000000791b */ /* 0x001fe20003800000 */
.L_x_1396:
[----:B------:R-:W-:Y:S05]  /*3250*/  BRA `(.L_x_1397) ;  /* 0xfffffff000707947 */ /* 0x000fea000383ffff */
.L_x_1383:
[----:B------:R-:W-:Y:S01]  /*3260*/  BSSY B0, `(.L_x_1398) ;  /* 0x0000004000007945 */ /* 0x000fe20003800000 */
[----:B01----:R-:W-:Y:S05]  /*3270*/  WARPSYNC.COLLECTIVE R5, `(.L_x_1399) ;  /* 0x0000000005087348 */ /* 0x003fea0003c00000 */
[----:B------:R-:W-:Y:S01]  /*3280*/  NOP ;  /* 0x0000000000007918 */ /* 0x000fe20000000000 */
[----:B01----:R-:W-:Y:S01]  /*3290*/  ENDCOLLECTIVE ;  /* 0x000000000000791b */ /* 0x003fe20003800000 */
.L_x_1399:
[----:B------:R-:W-:Y:S05]  /*32a0*/  BSYNC B0 ;  /* 0x0000000000007941 */ /* 0x000fea0003800000 */
.L_x_1398:
[----:B------:R0:W-:Y:S04]  /*32b0*/  STS [R8+0xc0], R3 ;  /* 0x0000c00308007388 */ /* 0x0001e80000000800 */
[----:B------:R0:W-:Y:S04]  /*32c0*/  STS [R8+0xc4], R15 ;  /* 0x0000c40f08007388 */ /* 0x0001e80000000800 */
[----:B------:R0:W-:Y:S02]  /*32d0*/  STS [R8+0xc8], R9 ;  /* 0x0000c80908007388 */ /* 0x0001e40000000800 */
[----:B0-----:R-:W-:Y:S05]  /*32e0*/  WARPSYNC.COLLECTIVE R5, `(.L_x_1400) ;  /* 0x0000000005087348 */ /* 0x001fea0003c00000 */
[----:B------:R-:W-:Y:S01]  /*32f0*/  NOP ;  /* 0x0000000000007918 */ /* 0x000fe20000000000 */
[----:B0-----:R-:W-:Y:S01]  /*3300*/  ENDCOLLECTIVE ;  /* 0x000000000000791b */ /* 0x001fe20003800000 */
.L_x_1400:
[----:B------:R-:W-:Y:S05]  /*3310*/  BRA `(.L_x_1401) ;  /* 0xfffffff000907947 */ /* 0x000fea000383ffff */
.L_x_1386:
[----:B------:R-:W-:Y:S01]  /*3320*/  BSSY B0, `(.L_x_1402) ;  /* 0x0000004000007945 */ /* 0x000fe20003800000 */
[----:B012---:R-:W-:Y:S05]  /*3330*/  WARPSYNC.COLLECTIVE R5, `(.L_x_1403) ;  /* 0x0000000005087348 */ /* 0x007fea0003c00000 */
[----:B------:R-:W-:Y:S01]  /*3340*/  NOP ;  /* 0x0000000000007918 */ /* 0x000fe20000000000 */
[----:B012---:R-:W-:Y:S01]  /*3350*/  ENDCOLLECTIVE ;  /* 0x000000000000791b */ /* 0x007fe20003800000 */
.L_x_1403:
[----:B------:R-:W-:Y:S05]  /*3360*/  BSYNC B0 ;  /* 0x0000000000007941 */ /* 0x000fea0003800000 */
.L_x_1402:
[----:B------:R0:W-:Y:S04]  /*3370*/  STS [R8+0xc0], R3 ;  /* 0x0000c00308007388 */ /* 0x0001e80000000800 */
[----:B------:R0:W-:Y:S04]  /*3380*/  STS [R8+0xc4], R15 ;  /* 0x0000c40f08007388 */ /* 0x0001e80000000800 */
[----:B------:R0:W-:Y:S02]  /*3390*/  STS [R8+0xc8], R9 ;  /* 0x0000c80908007388 */ /* 0x0001e40000000800 */
[----:B0-----:R-:W-:Y:S05]  /*33a0*/  WARPSYNC.COLLECTIVE R5, `(.L_x_1404) ;  /* 0x0000000005087348 */ /* 0x001fea0003c00000 */
[----:B------:R-:W-:Y:S01]  /*33b0*/  NOP ;  /* 0x0000000000007918 */ /* 0x000fe20000000000 */
[----:B0-----:R-:W-:Y:S01]  /*33c0*/  ENDCOLLECTIVE ;  /* 0x000000000000791b */ /* 0x001fe20003800000 */
.L_x_1404:
[----:B------:R-:W-:Y:S05]  /*33d0*/  BRA `(.L_x_1405) ;  /* 0xfffffff000b07947 */ /* 0x000fea000383ffff */
.L_x_1389:
[----:B------:R-:W-:Y:S01]  /*33e0*/  BSSY B0, `(.L_x_1406) ;  /* 0x0000005000007945 */ /* 0x000fe20003800000 */
[----:B------:R-:W-:-:S13]  /*33f0*/  ISETP.GE.U32.AND P0, PT, R2, 0x10, PT ;  /* 0x000000100200780c */ /* 0x000fda0003f06070 */
[----:B0123--:R-:W-:Y:S05]  /*3400*/  WARPSYNC.COLLECTIVE R5, `(.L_x_1407) ;  /* 0x0000000005087348 */ /* 0x00ffea0003c00000 */
[----:B------:R-:W-:Y:S01]  /*3410*/  NOP ;  /* 0x0000000000007918 */ /* 0x000fe20000000000 */
[----:B0123--:R-:W-:Y:S01]  /*3420*/  ENDCOLLECTIVE ;  /* 0x000000000000791b */ /* 0x00ffe20003800000 */
.L_x_1407:
[----:B------:R-:W-:Y:S05]  /*3430*/  BSYNC B0 ;  /* 0x0000000000007941 */ /* 0x000fea0003800000 */
.L_x_1406:
[----:B------:R0:W-:Y:S01]  /*3440*/  STS [R8+0xc0], R3 ;  /* 0x0000c00308007388 */ /* 0x0001e20000000800 */
[----:B------:R-:W-:-:S03]  /*3450*/  ISETP.NE.OR P1, PT, R3, RZ, !P0 ;  /* 0x000000ff0300720c */ /* 0x000fc60004725670 */
[----:B------:R0:W-:Y:S04]  /*3460*/  STS [R8+0xc4], R15 ;  /* 0x0000c40f08007388 */ /* 0x0001e80000000800 */
[----:B------:R0:W-:Y:S06]  /*3470*/  STS [R8+0xc8], R9 ;  /* 0x0000c80908007388 */ /* 0x0001ec0000000800 */
[----:B0-----:R-:W-:Y:S05]  /*3480*/  WARPSYNC.COLLECTIVE R5, `(.L_x_1408) ;  /* 0x0000000005087348 */ /* 0x001fea0003c00000 */
[----:B------:R-:W-:Y:S01]  /*3490*/  NOP ;  /* 0x0000000000007918 */ /* 0x000fe20000000000 */
[----:B0-----:R-:W-:Y:S01]  /*34a0*/  ENDCOLLECTIVE ;  /* 0x000000000000791b */ /* 0x001fe20003800000 */
.L_x_1408:
        /* <DEDUP_REMOVED lines=9> */
.L_x_1409:
        /* <DEDUP_REMOVED lines=9> */
.L_x_1410:
[----:B------:R-:W-:Y:S05]  /*35d0*/  BRA `(.L_x_1411) ;  /* 0xfffffff000c87947 */ /* 0x000fea000383ffff */
.L_x_1412:
        /* <DEDUP_REMOVED lines=10> */
.L_x_4481:


//--------------------- .text._Z30group_norm_nhwc_bwd_sum_kernelI11Fp32IOBf16WLi64EEv26Group_norm_nhwc_bwd_params --------------------------
	.section	.text._Z30group_norm_nhwc_bwd_sum_kernelI11Fp32IOBf16WLi64EEv26Group_norm_nhwc_bwd_params,"ax",@progbits
	.align	128
        .global         _Z30group_norm_nhwc_bwd_sum_kernelI11Fp32IOBf16WLi64EEv26Group_norm_nhwc_bwd_params
        .type           _Z30group_norm_nhwc_bwd_sum_kernelI11Fp32IOBf16WLi64EEv26Group_norm_nhwc_bwd_params,@function
        .size           _Z30group_norm_nhwc_bwd_sum_kernelI11Fp32IOBf16WLi64EEv26Group_norm_nhwc_bwd_params,(.L_x_4482 - _Z30group_norm_nhwc_bwd_sum_kernelI11Fp32IOBf16WLi64EEv26Group_norm_nhwc_bwd_params)
        .other          _Z30group_norm_nhwc_bwd_sum_kernelI11Fp32IOBf16WLi64EEv26Group_norm_nhwc_bwd_params,@"STO_CUDA_ENTRY STV_DEFAULT"
_Z30group_norm_nhwc_bwd_sum_kernelI11Fp32IOBf16WLi64EEv26Group_norm_nhwc_bwd_params:
.text._Z30group_norm_nhwc_bwd_sum_kernelI11Fp32IOBf16WLi64EEv26Group_norm_nhwc_bwd_params:
        /* <DEDUP_REMOVED lines=24> */
[----:B------:R-:W-:Y:S01]  /*0180*/  IMAD R0, R7, R2, R0 ;  /* 0x0000000207007224 */ /* 0x000fe200078e0200 */
[----:B------:R-:W-:-:S04]  /*0190*/  LOP3.LUT R2, R28, R5, RZ, 0x3c, !PT ;  /* 0x000000051c027212 */ /* 0x000fc800078e3cff */
[----:B------:R-:W-:Y:S02]  /*01a0*/  ISETP.GT.U32.AND P1, PT, R7, R0, PT ;  /* 0x000000000700720c */ /* 0x000fe40003f24070 */
[----:B------:R-:W-:-:S11]  /*01b0*/  ISETP.GE.AND P2, PT, R2, RZ, PT ;  /* 0x000000ff0200720c */ /* 0x000fd60003f46270 */
[----:B------:R-:W-:Y:S01]  /*01c0*/  @!P1 IMAD.IADD R0, R0, 0x1, -R7 ;  /* 0x0000000100009824 */ /* 0x000fe200078e0a07 */
[----:B------:R-:W-:-:S04]  /*01d0*/  @!P1 IADD3 R3, R3, 0x1, RZ ;  /* 0x0000000103039810 */ /* 0x000fc80007ffe0ff */
[----:B------:R-:W-:Y:S02]  /*01e0*/  ISETP.GE.U32.AND P0, PT, R0, R7, PT ;  /* 0x000000070000720c */ /* 0x000fe40003f06070 */
[----:B------:R-:W0:Y:S08]  /*01f0*/  LDC R0, c[0x0][0x2a0] ;  /* 0x0000a800ff007b82 */ /* 0x000e300000000800 */
[----:B------:R-:W2:Y:S03]  /*0200*/  LDC.64 R6, c[0x0][0x248] ;  /* 0x00009200ff067b82 */ /* 0x000ea60000000a00 */
[----:B------:R-:W-:Y:S01]  /*0210*/  @P0 VIADD R3, R3, 0x1 ;  /* 0x0000000103030836 */ /* 0x000fe20000000000 */
[----:B------:R-:W-:-:S04]  /*0220*/  ISETP.NE.AND P0, PT, R5, RZ, PT ;  /* 0x000000ff0500720c */ /* 0x000fc80003f05270 */
        /* <DEDUP_REMOVED lines=8> */
[----:B------:R-:W-:-:S04]  /*02b0*/  SHF.R.S32.HI R29, RZ, 0x1f, R28 ;  /* 0x0000001fff1d7819 */ /* 0x000fc8000001141c */
[----:B------:R-:W-:Y:S01]  /*02c0*/  ISETP.GE.AND.EX P0, PT, R29, UR9, PT, P0 ;  /* 0x000000091d007c0c */ /* 0x000fe2000bf06300 */
[----:B0-----:R-:W0:Y:S02]  /*02d0*/  MUFU.RCP R0, R0 ;  /* 0x0000000000007308 */ /* 0x001e240000001000 */
[----:B0-----:R-:W-:Y:S01]  /*02e0*/  VIADD R2, R0, 0xffffffe ;  /* 0x0ffffffe00027836 */ /* 0x001fe20000000000 */
[----:B------:R-:W-:-:S05]  /*02f0*/  MOV R0, RZ ;  /* 0x000000ff00007202 */ /* 0x000fca0000000f00 */
[----:B------:R0:W2:Y:S02]  /*0300*/  F2I.FTZ.U32.TRUNC.NTZ R3, R2 ;  /* 0x0000000200037305 */ /* 0x0000a4000021f000 */
[----:B0-----:R-:W-:Y:S01]  /*0310*/  IMAD.MOV.U32 R2, RZ, RZ, RZ ;  /* 0x000000ffff027224 */ /* 0x001fe200078e00ff */
[----:B--2---:R-:W-:-:S05]  /*0320*/  IADD3 R4, RZ, -R3, RZ ;  /* 0x80000003ff047210 */ /* 0x004fca0007ffe0ff */
[----:B------:R-:W-:Y:S01]  /*0330*/  IMAD R9, R4, R5, RZ ;  /* 0x0000000504097224 */ /* 0x000fe200078e02ff */
[----:B------:R-:W-:-:S03]  /*0340*/  HFMA2.MMA R4, -RZ, RZ, 0, 0 ;  /* 0x00000000ff047435 */ /* 0x000fc600000001ff */
[----:B------:R-:W-:-:S06]  /*0350*/  IMAD.HI.U32 R3, R3, R9, R2 ;  /* 0x0000000903037227 */ /* 0x000fcc00078e0002 */
[----:B------:R-:W-:Y:S01]  /*0360*/  IMAD.HI.U32 R14, R3, R12, RZ ;  /* 0x0000000c030e7227 */ /* 0x000fe200078e00ff */
[----:B------:R-:W-:-:S03]  /*0370*/  CS2R R2, SRZ ;  /* 0x0000000000027805 */ /* 0x000fc6000001ff00 */
[----:B------:R-:W-:Y:S01]  /*0380*/  IMAD.MOV R13, RZ, RZ, -R14 ;  /* 0x000000ffff0d7224 */ /* 0x000fe200078e0a0e */
        /* <DEDUP_REMOVED lines=16> */
[----:B---3--:R-:W-:Y:S01]  /*0490*/  SHF.L.U32 R4, R4, 0x10, RZ ;  /* 0x0000001004047819 */ /* 0x008fe200000006ff */
[----:B----4-:R-:W-:Y:S01]  /*04a0*/  @P1 IMAD.U32 R0, R18, 0x10000, RZ ;  /* 0x0001000012001824 */ /* 0x010fe200078e00ff */
[----:B------:R-:W-:-:S07]  /*04b0*/  @P1 SHF.L.U32 R2, R10, 0x10, RZ ;  /* 0x000000100a021819 */ /* 0x000fce00000006ff */
.L_x_1414:
[----:B------:R-:W-:Y:S05]  /*04c0*/  BSYNC B0 ;  /* 0x0000000000007941 */ /* 0x000fea0003800000 */
.L_x_1413:
[----:B------:R-:W-:Y:S01]  /*04d0*/  IMAD R10, R5, R13, R12 ;  /* 0x0000000d050a7224 */ /* 0x000fe200078e020c */
[----:B------:R-:W0:Y:S01]  /*04e0*/  S2UR UR7, SR_CTAID.Y ;  /* 0x00000000000779c3 */ /* 0x000e220000002600 */
[----:B-----5:R-:W-:-:S03]  /*04f0*/  FFMA.FTZ R20, -R6, R6, R7 ;  /* 0x0000000606147223 */ /* 0x020fc60000010107 */
[----:B------:R-:W-:Y:S02]  /*0500*/  ISETP.GE.U32.AND P3, PT, R10, R5, PT ;  /* 0x000000050a00720c */ /* 0x000fe40003f66070 */
[----:B------:R-:W-:Y:S02]  /*0510*/  FSETP.GTU.FTZ.AND P2, PT, R20, RZ, PT ;  /* 0x000000ff1400720b */ /* 0x000fe40003f5c000 */
[----:B------:R-:W1:Y:S09]  /*0520*/  LDC.64 R8, c[0x0][0x290] ;  /* 0x0000a400ff087b82 */ /* 0x000e720000000a00 */
[----:B------:R-:W-:Y:S01]  /*0530*/  @P3 IMAD.IADD R10, R10, 0x1, -R5 ;  /* 0x000000010a0a3824 */ /* 0x000fe200078e0a05 */
[----:B------:R-:W-:Y:S01]  /*0540*/  @P3 IADD3 R14, R14, 0x1, RZ ;  /* 0x000000010e0e3810 */ /* 0x000fe20007ffe0ff */
[----:B------:R-:W2:Y:S01]  /*0550*/  @P2 LDC R17, c[0x0][0x250] ;  /* 0x00009400ff112b82 */ /* 0x000ea20000000800 */
[----:B------:R-:W-:-:S02]  /*0560*/  ISETP.NE.U32.AND P3, PT, R5, RZ, PT ;  /* 0x000000ff0500720c */ /* 0x000fc40003f65070 */
[----:B------:R-:W-:Y:S01]  /*0570*/  ISETP.GE.U32.AND P4, PT, R10, R5, PT ;  /* 0x000000050a00720c */ /* 0x000fe20003f86070 */
[----:B0-----:R-:W-:-:S05]  /*0580*/  IMAD R18, R11, UR7, RZ ;  /* 0x000000070b127c24 */ /* 0x001fca000f8e02ff */
[----:B------:R-:W-:Y:S02]  /*0590*/  SHF.R.S32.HI R16, RZ, 0x1f, R18 ;  /* 0x0000001fff107819 */ /* 0x000fe40000011412 */
[----:B------:R-:W-:-:S04]  /*05a0*/  IADD3 R13, P1, R18, R11, RZ ;  /* 0x0000000b120d7210 */ /* 0x000fc80007f3e0ff */
[----:B------:R-:W-:Y:S01]  /*05b0*/  LEA.HI.X.SX32 R10, R11, R16, 0x1, P1 ;  /* 0x000000100b0a7211 */ /* 0x000fe200008f0eff */
[----:B------:R-:W-:Y:S01]  /*05c0*/  @P4 VIADD R14, R14, 0x1 ;  /* 0x000000010e0e4836 */ /* 0x000fe20000000000 */
[----:B-1----:R-:W-:-:S04]  /*05d0*/  ISETP.LT.U32.AND P1, PT, R13, R8, PT ;  /* 0x000000080d00720c */ /* 0x002fc80003f21070 */
[----:B------:R-:W-:Y:S02]  /*05e0*/  ISETP.LT.AND.EX P1, PT, R10, R9, PT, P1 ;  /* 0x000000090a00720c */ /* 0x000fe40003f21310 */
[----:B------:R-:W-:Y:S02]  /*05f0*/  CS2R R10, SRZ ;  /* 0x00000000000a7805 */ /* 0x000fe4000001ff00 */
[----:B------:R-:W-:Y:S01]  /*0600*/  SEL R15, R15, R14, !P3 ;  /* 0x0000000e0f0f7207 */ /* 0x000fe20005800000 */
[----:B------:R-:W-:Y:S01]  /*0610*/  HFMA2.MMA R14, -RZ, RZ, 1.875, 0 ;  /* 0x3f800000ff0e7435 */ /* 0x000fe200000001ff */
[----:B------:R-:W-:Y:S01]  /*0620*/  SEL R13, R13, R8, P1 ;  /* 0x000000080d0d7207 */ /* 0x000fe20000800000 */
[----:B--2---:R-:W-:Y:S01]  /*0630*/  @P2 FADD.FTZ R17, R20, R17 ;  /* 0x0000001114112221 */ /* 0x004fe20000010000 */
[----:B------:R-:W-:Y:S01]  /*0640*/  CS2R R8, SRZ ;  /* 0x0000000000087805 */ /* 0x000fe2000001ff00 */
[----:B------:R-:W-:Y:S01]  /*0650*/  IMAD.MOV R7, RZ, RZ, -R15 ;  /* 0x000000ffff077224 */ /* 0x000fe200078e0a0f */
[----:B------:R-:W-:-:S03]  /*0660*/  ISETP.GE.AND P1, PT, R18, R13, PT ;  /* 0x0000000d1200720c */ /* 0x000fc60003f26270 */
[----:B------:R-:W-:Y:S01]  /*0670*/  IMAD R12, R5, R7, R12 ;  /* 0x00000007050c7224 */ /* 0x000fe200078e020c */
[----:B------:R-:W-:Y:S01]  /*0680*/  MOV R7, RZ ;  /* 0x000000ff00077202 */ /* 0x000fe20000000f00 */
[----:B------:R0:W1:Y:S01]  /*0690*/  @P2 MUFU.RSQ R14, R17 ;  /* 0x00000011000e2308 */ /* 0x0000620000001400 */
[----:B------:R-:W-:-:S07]  /*06a0*/  IMAD.MOV.U32 R5, RZ, RZ, RZ ;  /* 0x000000ffff057224 */ /* 0x000fce00078e00ff */
[----:B------:R-:W-:Y:S05]  /*06b0*/  @P1 BRA `(.L_x_1415) ;  /* 0x0000000800d81947 */ /* 0x000fea0003800000 */
[----:B------:R-:W2:Y:S01]  /*06c0*/  LDC.64 R8, c[0x0][0x298] ;  /* 0x0000a600ff087b82 */ /* 0x000ea20000000a00 */
[CC--:B------:R-:W-:Y:S01]  /*06d0*/  IADD3 R5, -R18.reuse, R13.reuse, RZ ;  /* 0x0000000d12057210 */ /* 0x0c0fe20007ffe1ff */
[----:B------:R-:W-:Y:S01]  /*06e0*/  USHF.R.S32.HI UR7, URZ, 0x1f, UR6 ;  /* 0x0000001f3f077899 */ /* 0x000fe20008011406 */
[----:B------:R-:W-:Y:S02]  /*06f0*/  IADD3 R7, -R18, -0x2, RZ ;  /* 0xfffffffe12077810 */ /* 0x000fe40007ffe1ff */
[----:B------:R-:W-:Y:S02]  /*0700*/  LOP3.LUT R5, R5, 0x1, RZ, 0xc0, !PT ;  /* 0x0000000105057812 */ /* 0x000fe400078ec0ff */
[----:B------:R-:W-:Y:S02]  /*0710*/  LOP3.LUT R10, RZ, R13, RZ, 0x33, !PT ;  /* 0x0000000dff0a7212 */ /* 0x000fe400078e33ff */
[----:B------:R-:W-:Y:S01]  /*0720*/  ISETP.NE.U32.AND P2, PT, R5, 0x1, PT ;  /* 0x000000010500780c */ /* 0x000fe20003f45070 */
[----:B------:R-:W-:Y:S01]  /*0730*/  IMAD.MOV.U32 R5, RZ, RZ, RZ ;  /* 0x000000ffff057224 */ /* 0x000fe200078e00ff */
[----:B------:R-:W-:-:S02]  /*0740*/  ISETP.NE.AND P1, PT, R7, R10, PT ;  /* 0x0000000a0700720c */ /* 0x000fc40003f25270 */
[----:B------:R-:W-:Y:S01]  /*0750*/  MOV R7, RZ ;  /* 0x000000ff00077202 */ /* 0x000fe20000000f00 */
[C---:B--2---:R-:W-:Y:S02]  /*0760*/  IMAD R10, R8.reuse, UR7, RZ ;  /* 0x00000007080a7c24 */ /* 0x044fe4000f8e02ff */
[----:B------:R-:W-:-:S04]  /*0770*/  IMAD.WIDE.U32 R28, R8, UR6, R28 ;  /* 0x00000006081c7c25 */ /* 0x000fc8000f8e001c */
[----:B------:R-:W-:Y:S01]  /*0780*/  IMAD R27, R9, UR6, R10 ;  /* 0x00000006091b7c24 */ /* 0x000fe2000f8e020a */
[----:B------:R-:W-:Y:S01]  /*0790*/  ULDC.U8 UR6, c[0x0][0x2a4] ;  /* 0x0000a90000067ab9 */ /* 0x000fe20000000000 */
[----:B------:R-:W-:Y:S02]  /*07a0*/  CS2R R8, SRZ ;  /* 0x0000000000087805 */ /* 0x000fe4000001ff00 */
[----:B------:R-:W-:Y:S01]  /*07b0*/  CS2R R10, SRZ ;  /* 0x00000000000a7805 */ /* 0x000fe2000001ff00 */
[----:B------:R-:W-:Y:S01]  /*07c0*/  IMAD.IADD R27, R29, 0x1, R27 ;  /* 0x000000011d1b7824 */ /* 0x000fe200078e021b */
[----:B------:R-:W-:Y:S06]  /*07d0*/  @P2 BRA `(.L_x_1416) ;  /* 0x0000000000cc2947 */ /* 0x000fec0003800000 */
[----:B------:R-:W2:Y:S01]  /*07e0*/  @!P0 LDC.64 R10, c[0x0][0x230] ;  /* 0x00008c00ff0a8b82 */ /* 0x000ea20000000a00 */
[----:B------:R-:W-:Y:S01]  /*07f0*/  @!P0 MOV R26, R28 ;  /* 0x0000001c001a8202 */ /* 0x000fe20000000f00 */
[----:B------:R-:W-:-:S04]  /*0800*/  @!P0 IMAD R5, R16, UR8, RZ ;  /* 0x0000000810058c24 */ /* 0x000fc8000f8e02ff */
[C---:B------:R-:W-:Y:S02]  /*0810*/  @!P0 IMAD R5, R18.reuse, UR9, R5 ;  /* 0x0000000912058c24 */ /* 0x040fe4000f8e0205 */
[----:B------:R-:W-:-:S04]  /*0820*/  @!P0 IMAD.WIDE.U32 R8, R18, UR8, R26 ;  /* 0x0000000812088c25 */ /* 0x000fc8000f8e001a */
[----:B------:R-:W-:Y:S01]  /*0830*/  @!P0 IMAD.IADD R5, R9, 0x1, R5 ;  /* 0x0000000109058824 */ /* 0x000fe200078e0205 */
[----:B------:R-:W-:-:S04]  /*0840*/  @!P0 SHF.L.U32 R23, R8, 0x2, RZ ;  /* 0x0000000208178819 */ /* 0x000fc800000006ff */
[----:B------:R-:W-:Y:S02]  /*0850*/  @!P0 SHF.L.U64.HI R16, R8, 0x2, R5 ;  /* 0x0000000208108819 */ /* 0x000fe40000010205 */
[----:B------:R-:W-:Y:S02]  /*0860*/  CS2R R8, SRZ ;  /* 0x0000000000087805 */ /* 0x000fe4000001ff00 */
[----:B--2---:R-:W-:-:S05]  /*0870*/  @!P0 IADD3 R20, P2, R23, R10, RZ ;  /* 0x0000000a17148210 */ /* 0x004fca0007f5e0ff */
[----:B------:R-:W-:Y:S02]  /*0880*/  @!P0 IMAD.X R21, R16, 0x1, R11, P2 ;  /* 0x0000000110158824 */ /* 0x000fe400010e060b */
[----:B------:R-:W2:Y:S03]  /*0890*/  @!P0 LDC.64 R10, c[0x0][0x228] ;  /* 0x00008a00ff0a8b82 */ /* 0x000ea60000000a00 */
[----:B------:R-:W3:Y:S01]  /*08a0*/  @!P0 LDG.E.64 R8, desc[UR4][R20.64] ;  /* 0x0000000414088981 */ /* 0x000ee2000c1e1b00 */
[----:B--2---:R-:W-:-:S04]  /*08b0*/  @!P0 IADD3 R22, P2, R23, R10, RZ ;  /* 0x0000000a17168210 */ /* 0x004fc80007f5e0ff */
[----:B------:R-:W-:Y:S02]  /*08c0*/  @!P0 IADD3.X R23, R16, R11, RZ, P2, !PT ;  /* 0x0000000b10178210 */ /* 0x000fe400017fe4ff */
[----:B0-----:R-:W-:-:S06]  /*08d0*/  CS2R R16, SRZ ;  /* 0x0000000000107805 */ /* 0x001fcc000001ff00 */
[----:B------:R0:W2:Y:S01]  /*08e0*/  @!P0 LDG.E.64 R16, desc[UR4][R22.64] ;  /* 0x0000000416108981 */ /* 0x0000a2000c1e1b00 */
[----:B------:R-:W-:Y:S01]  /*08f0*/  ISETP.NE.AND P2, PT, RZ, UR6, PT ;  /* 0x00000006ff007c0c */ /* 0x000fe2000bf45270 */
[----:B------:R-:W-:Y:S02]  /*0900*/  VIADD R18, R18, 0x1 ;  /* 0x0000000112127836 */ /* 0x000fe40000000000 */
[C---:B---3--:R-:W-:Y:S01]  /*0910*/  FADD.FTZ R11, -R6.reuse, R8 ;  /* 0x00000008060b7221 */ /* 0x048fe20000010100 */
[----:B------:R-:W-:-:S03]  /*0920*/  FADD.FTZ R9, -R6, R9 ;  /* 0x0000000906097221 */ /* 0x000fc60000010100 */
[-C--:B-1----:R-:W-:Y:S01]  /*0930*/  FMUL.FTZ R11, R11, R14.reuse ;  /* 0x0000000e0b0b7220 */ /* 0x082fe20000410000 */
[----:B------:R-:W-:-:S05]  /*0940*/  FMUL.FTZ R19, R9, R14 ;  /* 0x0000000e09137220 */ /* 0x000fca0000410000 */
[----:B------:R-:W-:Y:S01]  /*0950*/  @P2 FFMA.FTZ R5, R11, R3, R0 ;  /* 0x000000030b052223 */ /* 0x000fe20000010000 */
[----:B------:R-:W-:-:S03]  /*0960*/  @P2 FFMA.FTZ R7, R19, R4, R2 ;  /* 0x0000000413072223 */ /* 0x000fc60000010002 */
[----:B------:R-:W-:Y:S01]  /*0970*/  @P2 FMUL.FTZ R8, R5, -1.4426950216293334961 ;  /* 0xbfb8aa3b05082820 */ /* 0x000fe20000410000 */
[----:B------:R-:W-:-:S05]  /*0980*/  @P2 FMUL.FTZ R10, R7, -1.4426950216293334961 ;  /* 0xbfb8aa3b070a2820 */ /* 0x000fca0000410000 */
[----:B------:R-:W1:Y:S08]  /*0990*/  @P2 MUFU.EX2 R8, R8 ;  /* 0x0000000800082308 */ /* 0x000e700000000800 */
[----:B------:R-:W3:Y:S01]  /*09a0*/  @P2 MUFU.EX2 R10, R10 ;  /* 0x0000000a000a2308 */ /* 0x000ee20000000800 */
[----:B-1----:R-:W-:-:S07]  /*09b0*/  @P2 FADD.FTZ R9, R8, 1 ;  /* 0x3f80000008092421 */ /* 0x002fce0000010000 */
[----:B------:R-:W0:Y:S01]  /*09c0*/  @P2 MUFU.RCP R9, R9 ;  /* 0x0000000900092308 */ /* 0x000e220000001000 */
[----:B---3--:R-:W-:-:S07]  /*09d0*/  @P2 FADD.FTZ R20, R10, 1 ;  /* 0x3f8000000a142421 */ /* 0x008fce0000010000 */
[----:B------:R-:W1:Y:S01]  /*09e0*/  @P2 MUFU.RCP R20, R20 ;  /* 0x0000001400142308 */ /* 0x000e620000001000 */
[----:B0-----:R-:W-:Y:S01]  /*09f0*/  @P2 FADD.FTZ R22, -R9, 1 ;  /* 0x3f80000009162421 */ /* 0x001fe20000010100 */
[----:B--2---:R-:W-:-:S03]  /*0a00*/  @P2 FMUL.FTZ R21, R16, R9 ;  /* 0x0000000910152220 */ /* 0x004fc60000410000 */
[----:B------:R-:W-:Y:S01]  /*0a10*/  @P2 FFMA.FTZ R22, R5, R22, 1 ;  /* 0x3f80000005162423 */ /* 0x000fe20000010016 */
[----:B-1----:R-:W-:Y:S01]  /*0a20*/  @P2 FADD.FTZ R24, -R20, 1 ;  /* 0x3f80000014182421 */ /* 0x002fe20000010100 */
[----:B------:R-:W-:Y:S02]  /*0a30*/  @P2 FMUL.FTZ R5, R17, R20 ;  /* 0x0000001411052220 */ /* 0x000fe40000410000 */
[----:B------:R-:W-:Y:S01]  /*0a40*/  @P2 FMUL.FTZ R16, R21, R22 ;  /* 0x0000001615102220 */ /* 0x000fe20000410000 */
[----:B------:R-:W-:-:S03]  /*0a50*/  @P2 FFMA.FTZ R24, R7, R24, 1 ;  /* 0x3f80000007182423 */ /* 0x000fc60000010018 */
[----:B------:R-:W-:Y:S01]  /*0a60*/  FMUL.FTZ R8, R16, R3 ;  /* 0x0000000310087220 */ /* 0x000fe20000410000 */
[----:B------:R-:W-:Y:S01]  /*0a70*/  FADD.FTZ R9, RZ, R16 ;  /* 0x00000010ff097221 */ /* 0x000fe20000010000 */
[----:B------:R-:W-:Y:S02]  /*0a80*/  @P2 FMUL.FTZ R17, R5, R24 ;  /* 0x0000001805112220 */ /* 0x000fe40000410000 */
[----:B------:R-:W-:Y:S01]  /*0a90*/  FFMA.FTZ R10, R11, R8, RZ ;  /* 0x000000080b0a7223 */ /* 0x000fe200000100ff */
[----:B------:R-:W-:Y:S01]  /*0aa0*/  FADD.FTZ R8, RZ, R8 ;  /* 0x00000008ff087221 */ /* 0x000fe20000010000 */
[----:B------:R-:W-:Y:S01]  /*0ab0*/  FMUL.FTZ R5, R17, R4 ;  /* 0x0000000411057220 */ /* 0x000fe20000410000 */
[----:B------:R-:W-:-:S03]  /*0ac0*/  FFMA.FTZ R11, R11, R16, RZ ;  /* 0x000000100b0b7223 */ /* 0x000fc600000100ff */
[----:B------:R-:W-:Y:S01]  /*0ad0*/  FFMA.FTZ R7, R19, R5, R10 ;  /* 0x0000000513077223 */ /* 0x000fe2000001000a */
[----:B------:R-:W-:Y:S01]  /*0ae0*/  FADD.FTZ R5, R5, R8 ;  /* 0x0000000805057221 */ /* 0x000fe20000010000 */
[----:B------:R-:W-:Y:S01]  /*0af0*/  FFMA.FTZ R10, R19, R17, RZ ;  /* 0x00000011130a7223 */ /* 0x000fe200000100ff */
[----:B------:R-:W-:-:S07]  /*0b00*/  FADD.FTZ R8, RZ, R17 ;  /* 0x00000011ff087221 */ /* 0x000fce0000010000 */
.L_x_1416:
[----:B------:R-:W-:Y:S05]  /*0b10*/  @!P1 BRA `(.L_x_1415) ;  /* 0x0000000400c09947 */ /* 0x000fea0003800000 */
[----:B------:R-:W-:-:S04]  /*0b20*/  IADD3 R24, R18, 0x1, RZ ;  /* 0x0000000112187810 */ /* 0x000fc80007ffe0ff */
[----:B------:R-:W-:-:S07]  /*0b30*/  SHF.R.S32.HI R25, RZ, 0x1f, R24 ;  /* 0x0000001fff197819 */ /* 0x000fce0000011418 */
.L_x_1417:
[----:B0-----:R-:W0:Y:S01]  /*0b40*/  @!P0 LDC.64 R16, c[0x0][0x288] ;  /* 0x0000a200ff108b82 */ /* 0x001e220000000a00 */
        /* <DEDUP_REMOVED lines=8> */
[----:B------:R-:W-:Y:S02]  /*0bd0*/  @!P0 IMAD R17, R21, R17, R20 ;  /* 0x0000001115118224 */ /* 0x000fe400078e0214 */
[----:B------:R-:W-:-:S03]  /*0be0*/  @!P0 IMAD.SHL.U32 R31, R32, 0x4, RZ ;  /* 0x00000004201f8824 */ /* 0x000fc600078e00ff */
[----:B------:R-:W-:Y:S02]  /*0bf0*/  @!P0 IADD3 R17, R33, R17, RZ ;  /* 0x0000001121118210 */ /* 0x000fe40007ffe0ff */
[----:B------:R-:W3:Y:S01]  /*0c00*/  @!P0 LDC.64 R20, c[0x0][0x228] ;  /* 0x00008a00ff148b82 */ /* 0x000ee20000000a00 */
[----:B--2---:R-:W-:Y:S02]  /*0c10*/  @!P0 IADD3 R36, P1, R31, R18, RZ ;  /* 0x000000121f248210 */ /* 0x004fe40007f3e0ff */
[----:B------:R-:W-:Y:S02]  /*0c20*/  @!P0 SHF.L.U64.HI R32, R32, 0x2, R17 ;  /* 0x0000000220208819 */ /* 0x000fe40000010211 */
[----:B------:R-:W-:-:S03]  /*0c30*/  CS2R R16, SRZ ;  /* 0x0000000000107805 */ /* 0x000fc6000001ff00 */
[----:B------:R-:W-:Y:S02]  /*0c40*/  @!P0 IMAD.X R37, R32, 0x1, R19, P1 ;  /* 0x0000000120258824 */ /* 0x000fe400008e0613 */
[----:B------:R-:W2:Y:S03]  /*0c50*/  @!P0 LDC.64 R18, c[0x0][0x288] ;  /* 0x0000a200ff128b82 */ /* 0x000ea60000000a00 */
[----:B------:R3:W4:Y:S01]  /*0c60*/  @!P0 LDG.E.64 R16, desc[UR4][R36.64] ;  /* 0x0000000424108981 */ /* 0x000722000c1e1b00 */
[----:B------:R-:W-:Y:S01]  /*0c70*/  @!P0 MOV R34, R28 ;  /* 0x0000001c00228202 */ /* 0x000fe20000000f00 */
[----:B------:R-:W-:Y:S02]  /*0c80*/  @!P0 IMAD.MOV.U32 R35, RZ, RZ, R27 ;  /* 0x000000ffff238224 */ /* 0x000fe400078e001b */
[-C--:B--2---:R-:W-:Y:S02]  /*0c90*/  @!P0 IMAD R30, R25, R18.reuse, RZ ;  /* 0x00000012191e8224 */ /* 0x084fe400078e02ff */
[----:B------:R-:W-:-:S04]  /*0ca0*/  @!P0 IMAD.WIDE.U32 R34, R24, R18, R34 ;  /* 0x0000001218228225 */ /* 0x000fc800078e0022 */
[----:B------:R-:W-:Y:S02]  /*0cb0*/  @!P0 IMAD R19, R24, R19, R30 ;  /* 0x0000001318138224 */ /* 0x000fe400078e021e */
[----:B------:R-:W-:-:S03]  /*0cc0*/  @!P0 IMAD.SHL.U32 R33, R34, 0x4, RZ ;  /* 0x0000000422218824 */ /* 0x000fc600078e00ff */
[----:B------:R-:W-:-:S04]  /*0cd0*/  @!P0 IADD3 R19, R35, R19, RZ ;  /* 0x0000001323138210 */ /* 0x000fc80007ffe0ff */
[----:B------:R-:W-:Y:S02]  /*0ce0*/  @!P0 SHF.L.U64.HI R30, R34, 0x2, R19 ;  /* 0x00000002221e8819 */ /* 0x000fe40000010213 */
[----:B------:R-:W-:Y:S02]  /*0cf0*/  CS2R R18, SRZ ;  /* 0x0000000000127805 */ /* 0x000fe4000001ff00 */
[----:B0-----:R-:W-:-:S04]  /*0d00*/  @!P0 IADD3 R34, P1, R33, R22, RZ ;  /* 0x0000001621228210 */ /* 0x001fc80007f3e0ff */
[----:B------:R-:W-:Y:S02]  /*0d10*/  @!P0 IADD3.X R35, R30, R23, RZ, P1, !PT ;  /* 0x000000171e238210 */ /* 0x000fe40000ffe4ff */
[----:B---3--:R-:W-:Y:S01]  /*0d20*/  @!P0 IADD3 R36, P1, R31, R20, RZ ;  /* 0x000000141f248210 */ /* 0x008fe20007f3e0ff */
[----:B------:R-:W0:Y:S02]  /*0d30*/  @!P0 LDC.64 R22, c[0x0][0x228] ;  /* 0x00008a00ff168b82 */ /* 0x000e240000000a00 */
[----:B------:R2:W3:Y:S02]  /*0d40*/  @!P0 LDG.E.64 R18, desc[UR4][R34.64] ;  /* 0x0000000422128981 */ /* 0x0004e4000c1e1b00 */
[----:B------:R-:W-:Y:S01]  /*0d50*/  @!P0 IMAD.X R37, R32, 0x1, R21, P1 ;  /* 0x0000000120258824 */ /* 0x000fe200008e0615 */
[----:B------:R-:W-:-:S06]  /*0d60*/  CS2R R20, SRZ ;  /* 0x0000000000147805 */ /* 0x000fcc000001ff00 */
[----:B------:R-:W5:Y:S01]  /*0d70*/  @!P0 LDG.E.64 R20, desc[UR4][R36.64] ;  /* 0x0000000424148981 */ /* 0x000f62000c1e1b00 */
[----:B0-----:R-:W-:-:S04]  /*0d80*/  @!P0 IADD3 R32, P1, R33, R22, RZ ;  /* 0x0000001621208210 */ /* 0x001fc80007f3e0ff */
[----:B------:R-:W-:Y:S02]  /*0d90*/  @!P0 IADD3.X R33, R30, R23, RZ, P1, !PT ;  /* 0x000000171e218210 */ /* 0x000fe40000ffe4ff */
[----:B------:R-:W-:-:S06]  /*0da0*/  CS2R R22, SRZ ;  /* 0x0000000000167805 */ /* 0x000fcc000001ff00 */
[----:B------:R0:W5:Y:S01]  /*0db0*/  @!P0 LDG.E.64 R22, desc[UR4][R32.64] ;  /* 0x0000000420168981 */ /* 0x000162000c1e1b00 */
[----:B------:R-:W-:Y:S01]  /*0dc0*/  ISETP.NE.AND P2, PT, RZ, UR6, PT ;  /* 0x00000006ff007c0c */ /* 0x000fe2000bf45270 */
[C---:B----4-:R-:W-:Y:S01]  /*0dd0*/  FADD.FTZ R31, -R6.reuse, R16 ;  /* 0x00000010061f7221 */ /* 0x050fe20000010100 */
[----:B------:R-:W-:-:S03]  /*0de0*/  FADD.FTZ R17, -R6, R17 ;  /* 0x0000001106117221 */ /* 0x000fc60000010100 */
[----:B-1----:R-:W-:-:S08]  /*0df0*/  FMUL.FTZ R16, R31, R14 ;  /* 0x0000000e1f107220 */ /* 0x002fd00000410000 */
[----:B------:R-:W-:-:S04]  /*0e00*/  @P2 FFMA.FTZ R30, R16, R3, R0 ;  /* 0x00000003101e2223 */ /* 0x000fc80000010000 */
[----:B--2---:R-:W-:-:S06]  /*0e10*/  @P2 FMUL.FTZ R34, R30, -1.4426950216293334961 ;  /* 0xbfb8aa3b1e222820 */ /* 0x004fcc0000410000 */
[----:B------:R-:W1:Y:S02]  /*0e20*/  @P2 MUFU.EX2 R34, R34 ;  /* 0x0000002200222308 */ /* 0x000e640000000800 */
[----:B-1----:R-:W-:-:S06]  /*0e30*/  @P2 FADD.FTZ R35, R34, 1 ;  /* 0x3f80000022232421 */ /* 0x002fcc0000010000 */
[----:B------:R-:W0:Y:S01]  /*0e40*/  @P2 MUFU.RCP R35, R35 ;  /* 0x0000002300232308 */ /* 0x000e220000001000 */
[C---:B---3--:R-:W-:Y:S01]  /*0e50*/  FADD.FTZ R31, -R6.reuse, R18 ;  /* 0x00000012061f7221 */ /* 0x048fe20000010100 */
[----:B------:R-:W-:-:S03]  /*0e60*/  FADD.FTZ R19, -R6, R19 ;  /* 0x0000001306137221 */ /* 0x000fc60000010100 */
[-C--:B------:R-:W-:Y:S01]  /*0e70*/  FMUL.FTZ R31, R31, R14.reuse ;  /* 0x0000000e1f1f7220 */ /* 0x080fe20000410000 */
[----:B------:R-:W-:-:S03]  /*0e80*/  FMUL.FTZ R19, R19, R14 ;  /* 0x0000000e13137220 */ /* 0x000fc60000410000 */
[----:B------:R-:W-:Y:S01]  /*0e90*/  @P2 FFMA.FTZ R18, R31, R3, R0 ;  /* 0x000000031f122223 */ /* 0x000fe20000010000 */
[----:B0-----:R-:W-:-:S03]  /*0ea0*/  @P2 FADD.FTZ R33, -R35, 1 ;  /* 0x3f80000023212421 */ /* 0x001fc60000010100 */
[----:B------:R-:W-:Y:S01]  /*0eb0*/  @P2 FMUL.FTZ R32, R18, -1.4426950216293334961 ;  /* 0xbfb8aa3b12202820 */ /* 0x000fe20000410000 */
[----:B------:R-:W-:Y:S01]  /*0ec0*/  @P2 FFMA.FTZ R33, R30, R33, 1 ;  /* 0x3f8000001e212423 */ /* 0x000fe20000010021 */
[----:B-----5:R-:W-:-:S04]  /*0ed0*/  @P2 FMUL.FTZ R30, R20, R35 ;  /* 0x00000023141e2220 */ /* 0x020fc80000410000 */
[----:B------:R-:W0:Y:S01]  /*0ee0*/  @P2 MUFU.EX2 R32, R32 ;  /* 0x0000002000202308 */ /* 0x000e220000000800 */
[----:B------:R-:W-:Y:S01]  /*0ef0*/  @P2 FMUL.FTZ R20, R30, R33 ;  /* 0x000000211e142220 */ /* 0x000fe20000410000 */
[--C-:B------:R-:W-:Y:S01]  /*0f00*/  @P2 FFMA.FTZ R30, R19, R4, R2.reuse ;  /* 0x00000004131e2223 */ /* 0x100fe20000010002 */
[----:B------:R-:W-:Y:S02]  /*0f10*/  FMUL.FTZ R33, R17, R14 ;  /* 0x0000000e11217220 */ /* 0x000fe40000410000 */
[----:B------:R-:W-:Y:S01]  /*0f20*/  FADD.FTZ R9, R20, R9 ;  /* 0x0000000914097221 */ /* 0x000fe20000010000 */
[----:B------:R-:W-:Y:S01]  /*0f30*/  @P2 FMUL.FTZ R36, R30, -1.4426950216293334961 ;  /* 0xbfb8aa3b1e242820 */ /* 0x000fe20000410000 */
[----:B------:R-:W-:-:S04]  /*0f40*/  @P2 FFMA.FTZ R17, R33, R4, R2 ;  /* 0x0000000421112223 */ /* 0x000fc80000010002 */
[----:B------:R-:W-:Y:S01]  /*0f50*/  @P2 FMUL.FTZ R37, R17, -1.4426950216293334961 ;  /* 0xbfb8aa3b11252820 */ /* 0x000fe20000410000 */
[----:B------:R-:W1:Y:S01]  /*0f60*/  @P2 MUFU.EX2 R36, R36 ;  /* 0x0000002400242308 */ /* 0x000e620000000800 */
[----:B0-----:R-:W-:-:S07]  /*0f70*/  @P2 FADD.FTZ R35, R32, 1 ;  /* 0x3f80000020232421 */ /* 0x001fce0000010000 */
[----:B------:R-:W0:Y:S08]  /*0f80*/  @P2 MUFU.EX2 R34, R37 ;  /* 0x0000002500222308 */ /* 0x000e300000000800 */
[----:B------:R-:W2:Y:S01]  /*0f90*/  @P2 MUFU.RCP R35, R35 ;  /* 0x0000002300232308 */ /* 0x000ea20000001000 */
[----:B-1----:R-:W-:Y:S01]  /*0fa0*/  @P2 FADD.FTZ R32, R36, 1 ;  /* 0x3f80000024202421 */ /* 0x002fe20000010000 */
[----:B------:R-:W-:Y:S01]  /*0fb0*/  FFMA.FTZ R36, R16, R20, R11 ;  /* 0x0000001410247223 */ /* 0x000fe2000001000b */
[----:B------:R-:W-:-:S04]  /*0fc0*/  FMUL.FTZ R20, R20, R3 ;  /* 0x0000000314147220 */ /* 0x000fc80000410000 */
[----:B------:R-:W-:Y:S01]  /*0fd0*/  FFMA.FTZ R16, R16, R20, R7 ;  /* 0x0000001410107223 */ /* 0x000fe20000010007 */
[----:B------:R-:W1:Y:S01]  /*0fe0*/  @P2 MUFU.RCP R32, R32 ;  /* 0x0000002000202308 */ /* 0x000e620000001000 */
[----:B0-----:R-:W-:Y:S01]  /*0ff0*/  @P2 FADD.FTZ R34, R34, 1 ;  /* 0x3f80000022222421 */ /* 0x001fe20000010000 */
[----:B------:R-:W-:-:S06]  /*1000*/  FADD.FTZ R20, R20, R5 ;  /* 0x0000000514147221 */ /* 0x000fcc0000010000 */
[----:B------:R-:W0:Y:S01]  /*1010*/  @P2 MUFU.RCP R34, R34 ;  /* 0x0000002200222308 */ /* 0x000e220000001000 */
[----:B--2---:R-:W-:Y:S01]  /*1020*/  @P2 FADD.FTZ R7, -R35, 1 ;  /* 0x3f80000023072421 */ /* 0x004fe20000010100 */
[----:B------:R-:W-:-:S03]  /*1030*/  @P2 FMUL.FTZ R35, R22, R35 ;  /* 0x0000002316232220 */ /* 0x000fc60000410000 */
[----:B------:R-:W-:Y:S01]  /*1040*/  @P2 FFMA.FTZ R18, R18, R7, 1 ;  /* 0x3f80000012122423 */ /* 0x000fe20000010007 */
[----:B-1----:R-:W-:-:S03]  /*1050*/  @P2 FADD.FTZ R7, -R32, 1 ;  /* 0x3f80000020072421 */ /* 0x002fc60000010100 */
[----:B------:R-:W-:Y:S01]  /*1060*/  @P2 FMUL.FTZ R22, R35, R18 ;  /* 0x0000001223162220 */ /* 0x000fe20000410000 */
[----:B------:R-:W-:Y:S01]  /*1070*/  @P2 FMUL.FTZ R5, R23, R32 ;  /* 0x0000002017052220 */ /* 0x000fe20000410000 */
[----:B------:R-:W-:Y:S02]  /*1080*/  @P2 FFMA.FTZ R30, R30, R7, 1 ;  /* 0x3f8000001e1e2423 */ /* 0x000fe40000010007 */
[----:B------:R-:W-:Y:S01]  /*1090*/  FADD.FTZ R9, R9, R22 ;  /* 0x0000001609097221 */ /* 0x000fe20000010000 */
[----:B------:R-:W-:Y:S01]  /*10a0*/  FFMA.FTZ R11, R31, R22, R36 ;  /* 0x000000161f0b7223 */ /* 0x000fe20000010024 */
[----:B0-----:R-:W-:Y:S01]  /*10b0*/  @P2 FADD.FTZ R7, -R34, 1 ;  /* 0x3f80000022072421 */ /* 0x001fe20000010100 */
[----:B------:R-:W-:Y:S01]  /*10c0*/  @P2 FMUL.FTZ R34, R21, R34 ;  /* 0x0000002215222220 */ /* 0x000fe20000410000 */
[----:B------:R-:W-:Y:S02]  /*10d0*/  @P2 FMUL.FTZ R23, R5, R30 ;  /* 0x0000001e05172220 */ /* 0x000fe40000410000 */
[----:B------:R-:W-:-:S02]  /*10e0*/  @P2 FFMA.FTZ R7, R17, R7, 1 ;  /* 0x3f80000011072423 */ /* 0x000fc40000010007 */
[-C--:B------:R-:W-:Y:S02]  /*10f0*/  FMUL.FTZ R5, R23, R4.reuse ;  /* 0x0000000417057220 */ /* 0x080fe40000410000 */
[----:B------:R-:W-:Y:S01]  /*1100*/  @P2 FMUL.FTZ R21, R34, R7 ;  /* 0x0000000722152220 */ /* 0x000fe20000410000 */
[C---:B------:R-:W-:Y:S01]  /*1110*/  VIADD R34, R24.reuse, 0x1 ;  /* 0x0000000118227836 */ /* 0x040fe20000000000 */
[----:B------:R-:W-:Y:S02]  /*1120*/  IADD3 R24, P2, R24, 0x2, RZ ;  /* 0x0000000218187810 */ /* 0x000fe40007f5e0ff */
[----:B------:R-:W-:Y:S01]  /*1130*/  FADD.FTZ R8, R21, R8 ;  /* 0x0000000815087221 */ /* 0x000fe20000010000 */
[----:B------:R-:W-:Y:S01]  /*1140*/  FFMA.FTZ R10, R33, R21, R10 ;  /* 0x00000015210a7223 */ /* 0x000fe2000001000a */
[----:B------:R-:W-:Y:S01]  /*1150*/  ISETP.GE.AND P1, PT, R34, R13, PT ;  /* 0x0000000d2200720c */ /* 0x000fe20003f26270 */
[----:B------:R-:W-:Y:S01]  /*1160*/  FMUL.FTZ R21, R21, R4 ;  /* 0x0000000415157220 */ /* 0x000fe20000410000 */
[----:B------:R-:W-:Y:S01]  /*1170*/  FADD.FTZ R8, R8, R23 ;  /* 0x0000001708087221 */ /* 0x000fe20000010000 */
[----:B------:R-:W-:Y:S01]  /*1180*/  FFMA.FTZ R10, R19, R23, R10 ;  /* 0x00000017130a7223 */ /* 0x000fe2000001000a */
[----:B------:R-:W-:Y:S01]  /*1190*/  IADD3.X R25, RZ, R25, RZ, P2, !PT ;  /* 0x00000019ff197210 */ /* 0x000fe200017fe4ff */
[----:B------:R-:W-:Y:S01]  /*11a0*/  FFMA.FTZ R33, R33, R21, R16 ;  /* 0x0000001521217223 */ /* 0x000fe20000010010 */
[----:B------:R-:W-:Y:S01]  /*11b0*/  FMUL.FTZ R16, R22, R3 ;  /* 0x0000000316107220 */ /* 0x000fe20000410000 */
[----:B------:R-:W-:-:S03]  /*11c0*/  FADD.FTZ R21, R21, R20 ;  /* 0x0000001415157221 */ /* 0x000fc60000010000 */
[----:B------:R-:W-:Y:S01]  /*11d0*/  FFMA.FTZ R18, R31, R16, R33 ;  /* 0x000000101f127223 */ /* 0x000fe20000010021 */
[----:B------:R-:W-:-:S03]  /*11e0*/  FADD.FTZ R16, R21, R16 ;  /* 0x0000001015107221 */ /* 0x000fc60000010000 */
[----:B------:R-:W-:Y:S01]  /*11f0*/  FFMA.FTZ R7, R19, R5, R18 ;  /* 0x0000000513077223 */ /* 0x000fe20000010012 */
[----:B------:R-:W-:Y:S01]  /*1200*/  FADD.FTZ R5, R5, R16 ;  /* 0x0000001005057221 */ /* 0x000fe20000010000 */
[----:B------:R-:W-:Y:S06]  /*1210*/  @!P1 BRA `(.L_x_1417) ;  /* 0xfffffff800489947 */ /* 0x000fec000383ffff */
.L_x_1415:
[----:B-1----:R-:W1:Y:S01]  /*1220*/  S2R R14, SR_TID.X ;  /* 0x00000000000e7919 */ /* 0x002e620000002100 */
[----:B------:R-:W-:Y:S02]  /*1230*/  ISETP.NE.AND P0, PT, R12, RZ, PT ;  /* 0x000000ff0c00720c */ /* 0x000fe40003f05270 */
[----:B------:R-:W-:Y:S01]  /*1240*/  MOV R13, 0x400 ;  /* 0x00000400000d7802 */ /* 0x000fe20000000f00 */
[----:B------:R-:W0:Y:S01]  /*1250*/  S2R R0, SR_CgaCtaId ;  /* 0x0000000000007919 */ /* 0x000e220000008800 */
[----:B------:R-:W-:Y:S02]  /*1260*/  SEL R3, RZ, 0x1, P0 ;  /* 0x00000001ff037807 */ /* 0x000fe40000000000 */
[----:B-1----:R-:W-:Y:S02]  /*1270*/  ISETP.GT.U32.AND P0, PT, R14, 0x1f, PT ;  /* 0x0000001f0e00780c */ /* 0x002fe40003f04070 */
[----:B0-----:R-:W-:-:S05]  /*1280*/  LEA R17, R0, R13, 0x18 ;  /* 0x0000000d00117211 */ /* 0x001fca00078ec0ff */
[----:B------:R-:W-:-:S05]  /*1290*/  IMAD R12, R14, 0xc, R17 ;  /* 0x0000000c0e0c7824 */ /* 0x000fca00078e0211 */
[----:B------:R0:W-:Y:S04]  /*12a0*/  STS [R12+0x14], R7 ;  /* 0x000014070c007388 */ /* 0x0001e80000000800 */
[----:B------:R0:W-:Y:S04]  /*12b0*/  STS [R12+0x18], R5 ;  /* 0x000018050c007388 */ /* 0x0001e80000000800 */
[----:B------:R0:W-:Y:S01]  /*12c0*/  STS [R12+0x10], R3 ;  /* 0x000010030c007388 */ /* 0x0001e20000000800 */
[----:B------:R-:W-:Y:S06]  /*12d0*/  BAR.SYNC.DEFER_BLOCKING 0x0 ;  /* 0x0000000000007b1d */ /* 0x000fec0000010000 */
[----:B------:R-:W-:Y:S05]  /*12e0*/  @P0 BRA `(.L_x_1418) ;  /* 0x0000000400400947 */ /* 0x000fea0003800000 */
[----:B------:R-:W-:Y:S01]  /*12f0*/  IMAD.SHL.U32 R18, R14, 0x2, RZ ;  /* 0x000000020e127824 */ /* 0x000fe200078e00ff */
[----:B------:R-:W-:-:S03]  /*1300*/  UMOV UR6, 0xffffffff ;  /* 0xffffffff00067882 */ /* 0x000fc60000000000 */
[----:B------:R-:W-:Y:S02]  /*1310*/  IMAD R18, R18, 0xc, R17 ;  /* 0x0000000c12127824 */ /* 0x000fe400078e0211 */
[----:B------:R-:W1:Y:S03]  /*1320*/  S2R R17, SR_LANEID ;  /* 0x0000000000117919 */ /* 0x000e660000000000 */
[----:B0-----:R-:W0:Y:S04]  /*1330*/  LDS.64 R2, [R18+0x18] ;  /* 0x0000180012027984 */ /* 0x001e280000000a00 */
[----:B------:R-:W2:Y:S04]  /*1340*/  LDS.64 R4, [R18+0x10] ;  /* 0x0000100012047984 */ /* 0x000ea80000000a00 */
[----:B------:R-:W3:Y:S01]  /*1350*/  LDS.64 R6, [R18+0x20] ;  /* 0x0000200012067984 */ /* 0x000ee20000000a00 */
[----:B0-----:R-:W-:-:S02]  /*1360*/  ISETP.NE.AND P1, PT, R3, RZ, PT ;  /* 0x000000ff0300720c */ /* 0x001fc40003f25270 */
[----:B--2---:R-:W-:Y:S01]  /*1370*/  IADD3 R16, R4, R3, RZ ;  /* 0x0000000304107210 */ /* 0x004fe20007ffe0ff */
[----:B---3--:R-:W-:Y:S01]  /*1380*/  FADD.FTZ R19, R5, R6 ;  /* 0x0000000605137221 */ /* 0x008fe20000010000 */
[----:B------:R-:W-:-:S04]  /*1390*/  FADD.FTZ R20, R2, R7 ;  /* 0x0000000702147221 */ /* 0x000fc80000010000 */
        /* <DEDUP_REMOVED lines=53> */
[----:B------:R0:W1:Y:S04]  /*16f0*/  SHFL.UP PT, R21, R20, 0x1, RZ ;  /* 0x0420000014157989 */ /* 0x00006800000e00ff */
[----:B------:R0:W2:Y:S04]  /*1700*/  SHFL.UP PT, R17, R16, 0x1, RZ ;  /* 0x0420000010117989 */ /* 0x0000a800000e00ff */
[----:B------:R0:W3:Y:S02]  /*1710*/  SHFL.UP PT, R22, R19, 0x1, RZ ;  /* 0x0420000013167989 */ /* 0x0000e400000e00ff */
.L_x_1440:
[----:B------:R-:W-:Y:S02]  /*1720*/  ISETP.NE.AND P2, PT, R14, RZ, PT ;  /* 0x000000ff0e00720c */ /* 0x000fe40003f45270 */
[----:B------:R-:W-:-:S11]  /*1730*/  PLOP3.LUT P0, PT, PT, PT, PT, 0x80, 0x0 ;  /* 0x000000000000781c */ /* 0x000fd60003f0f070 */
[----:B------:R-:W-:Y:S02]  /*1740*/  @P2 ISETP.NE.AND P3, PT, R4, RZ, PT ;  /* 0x000000ff0400220c */ /* 0x000fe40003f65270 */
[----:B--2---:R-:W-:Y:S02]  /*1750*/  @P2 IADD3 R4, R17, R4, RZ ;  /* 0x0000000411042210 */ /* 0x004fe40007ffe0ff */
[----:B------:R-:W-:-:S03]  /*1760*/  @P2 PLOP3.LUT P0, PT, P3, PT, PT, 0x80, 0x0 ;  /* 0x000000000000281c */ /* 0x000fc60001f0f070 */
[----:B------:R-:W-:-:S10]  /*1770*/  IMAD.IADD R3, R3, 0x1, R4 ;  /* 0x0000000103037824 */ /* 0x000fd400078e0204 */
[----:B-1----:R-:W-:Y:S01]  /*1780*/  @!P0 FADD.FTZ R2, R21, R2 ;  /* 0x0000000215028221 */ /* 0x002fe20000010000 */
[----:B---3--:R-:W-:-:S03]  /*1790*/  @!P0 FADD.FTZ R5, R22, R5 ;  /* 0x0000000516058221 */ /* 0x008fc60000010000 */
[----:B------:R-:W-:Y:S01]  /*17a0*/  @!P1 FADD.FTZ R7, R7, R2 ;  /* 0x0000000207079221 */ /* 0x000fe20000010000 */
[----:B------:R-:W-:Y:S01]  /*17b0*/  @!P1 FADD.FTZ R6, R6, R5 ;  /* 0x0000000506069221 */ /* 0x000fe20000010000 */
[----:B------:R1:W-:Y:S04]  /*17c0*/  STS.64 [R18+0x10], R4 ;  /* 0x0000100412007388 */ /* 0x0003e80000000a00 */
[----:B------:R1:W-:Y:S04]  /*17d0*/  STS.64 [R18+0x18], R2 ;  /* 0x0000180212007388 */ /* 0x0003e80000000a00 */
[----:B------:R1:W-:Y:S02]  /*17e0*/  STS.64 [R18+0x20], R6 ;  /* 0x0000200612007388 */ /* 0x0003e40000000a00 */
.L_x_1418:
[----:B-1----:R-:W1:Y:S01]  /*17f0*/  S2R R18, SR_TID.X ;  /* 0x0000000000127919 */ /* 0x002e620000002100 */
[----:B------:R-:W2:Y:S01]  /*1800*/  LDC R4, c[0x0][0x2b4] ;  /* 0x0000ad00ff047b82 */ /* 0x000ea20000000800 */
[----:B------:R-:W-:Y:S05]  /*1810*/  WARPSYNC.ALL ;  /* 0x0000000000007948 */ /* 0x000fea0003800000 */
[----:B--2---:R-:W-:-:S05]  /*1820*/  IMAD R2, R15, R4, RZ ;  /* 0x000000040f027224 */ /* 0x004fca00078e02ff */
[----:B-1----:R-:W-:Y:S01]  /*1830*/  LEA R2, R18, -R2, 0x1 ;  /* 0x8000000212027211 */ /* 0x002fe200078e08ff */
[----:B------:R-:W-:Y:S01]  /*1840*/  BAR.SYNC.DEFER_BLOCKING 0x0 ;  /* 0x0000000000007b1d */ /* 0x000fe20000010000 */
[----:B0-----:R-:W-:-:S04]  /*1850*/  IADD3 R3, R4, -0x2, RZ ;  /* 0xfffffffe04037810 */ /* 0x001fc80007ffe0ff */
[----:B------:R-:W-:-:S03]  /*1860*/  ISETP.NE.AND P2, PT, R2, R3, PT ;  /* 0x000000030200720c */ /* 0x000fc60003f45270 */
[----:B------:R-:W0:Y:S01]  /*1870*/  S2UR UR6, SR_CTAID.X ;  /* 0x00000000000679c3 */ /* 0x000e220000002500 */
[----:B------:R-:W-:Y:S01]  /*1880*/  ULDC UR8, c[0x0][0x2a0] ;  /* 0x0000a80000087ab9 */ /* 0x000fe20000000800 */
[----:B------:R-:W-:Y:S01]  /*1890*/  ULDC.64 UR10, c[0x0][0x288] ;  /* 0x0000a200000a7ab9 */ /* 0x000fe20000000a00 */
[----:B------:R-:W-:Y:S05]  /*18a0*/  BSSY B0, `(.L_x_1420) ;  /* 0x0000020000007945 */ /* 0x000fea0003800000 */
[----:B------:R-:W0:Y:S08]  /*18b0*/  LDC R7, c[0x0][0x2b0] ;  /* 0x0000ac00ff077b82 */ /* 0x000e300000000800 */
[----:B------:R-:W1:Y:S01]  /*18c0*/  LDC R3, c[0x0][0x2b8] ;  /* 0x0000ae00ff037b82 */ /* 0x000e620000000800 */
[----:B------:R-:W-:Y:S04]  /*18d0*/  @!P2 LDS R5, [R12+0x18] ;  /* 0x000018000c05a984 */ /* 0x000fe80000000800 */
[----:B------:R-:W2:Y:S01]  /*18e0*/  @!P2 LDS R4, [R12+0x14] ;  /* 0x000014000c04a984 */ /* 0x000ea20000000800 */
[----:B0-----:R-:W-:-:S05]  /*18f0*/  IMAD R14, R7, UR6, R18 ;  /* 0x00000006070e7c24 */ /* 0x001fca000f8e0212 */
[----:B------:R-:W-:Y:S01]  /*1900*/  ISETP.GE.AND P0, PT, R14, UR8, PT ;  /* 0x000000080e007c0c */ /* 0x000fe2000bf06270 */
[----:B-1----:R-:W-:-:S03]  /*1910*/  IMAD R16, R3, UR6, R18 ;  /* 0x0000000603107c24 */ /* 0x002fc6000f8e0212 */
[----:B------:R-:W-:Y:S01]  /*1920*/  ISETP.LT.U32.AND P0, PT, R18, R7, !P0 ;  /* 0x000000071200720c */ /* 0x000fe20004701070 */
[----:B------:R-:W-:Y:S01]  /*1930*/  @!P2 VIADD R3, R13, 0x320 ;  /* 0x000003200d03a836 */ /* 0x000fe20000000000 */
[----:B------:R-:W-:-:S04]  /*1940*/  ISETP.GE.U32.AND P1, PT, R16, UR10, PT ;  /* 0x0000000a10007c0c */ /* 0x000fc8000bf26070 */
[----:B------:R-:W-:Y:S02]  /*1950*/  @!P2 LEA R6, R0, R3, 0x18 ;  /* 0x000000030006a211 */ /* 0x000fe400078ec0ff */
[----:B------:R-:W-:Y:S02]  /*1960*/  SHF.R.S32.HI R2, RZ, 0x1f, R16 ;  /* 0x0000001fff027819 */ /* 0x000fe40000011410 */
[----:B------:R-:W-:Y:S02]  /*1970*/  @!P2 LEA R6, R15, R6, 0x3 ;  /* 0x000000060f06a211 */ /* 0x000fe400078e18ff */
[----:B------:R-:W-:-:S03]  /*1980*/  ISETP.GE.AND.EX P1, PT, R2, UR11, PT, P1 ;  /* 0x0000000b02007c0c */ /* 0x000fc6000bf26310 */
[----:B--2---:R0:W-:Y:S01]  /*1990*/  @!P2 STS.64 [R6], R4 ;  /* 0x000000040600a388 */ /* 0x0041e20000000a00 */
[----:B------:R-:W-:Y:S06]  /*19a0*/  BAR.SYNC.DEFER_BLOCKING 0x0 ;  /* 0x0000000000007b1d */ /* 0x000fec0000010000 */
[----:B------:R-:W-:Y:S05]  /*19b0*/  @!P0 BRA `(.L_x_1421) ;  /* 0x0000000000388947 */ /* 0x000fea0003800000 */
[----:B------:R-:W-:Y:S01]  /*19c0*/  IADD3 R13, R13, 0x320, RZ ;  /* 0x000003200d0d7810 */ /* 0x000fe20007ffe0ff */
[----:B------:R-:W1:Y:S01]  /*19d0*/  S2R R3, SR_CTAID.Z ;  /* 0x0000000000037919 */ /* 0x000e620000002700 */
[----:B0-----:R-:W0:Y:S02]  /*19e0*/  LDC.64 R6, c[0x0][0x268] ;  /* 0x00009a00ff067b82 */ /* 0x001e240000000a00 */
[----:B------:R-:W-:-:S05]  /*19f0*/  LEA R13, R0, R13, 0x18 ;  /* 0x0000000d000d7211 */ /* 0x000fca00078ec0ff */
[----:B------:R-:W-:-:S05]  /*1a00*/  IMAD R0, R18, 0x8, R13 ;  /* 0x0000000812007824 */ /* 0x000fca00078e020d */
[----:B------:R-:W2:Y:S01]  /*1a10*/  LDS.64 R12, [R0] ;  /* 0x00000000000c7984 */ /* 0x000ea20000000a00 */
[----:B-1----:R-:W-:-:S04]  /*1a20*/  SHF.L.U32 R3, R3, 0x1, RZ ;  /* 0x0000000103037819 */ /* 0x002fc800000006ff */
[C---:B------:R-:W-:Y:S01]  /*1a30*/  IADD3 R15, R3.reuse, 0x1, RZ ;  /* 0x00000001030f7810 */ /* 0x040fe20007ffe0ff */
[----:B------:R-:W-:-:S04]  /*1a40*/  IMAD R5, R3, UR8, R14 ;  /* 0x0000000803057c24 */ /* 0x000fc8000f8e020e */
[----:B------:R-:W-:Y:S02]  /*1a50*/  IMAD R15, R15, UR8, R14 ;  /* 0x000000080f0f7c24 */ /* 0x000fe4000f8e020e */
[----:B0-----:R-:W-:-:S04]  /*1a60*/  IMAD.WIDE R4, R5, 0x4, R6 ;  /* 0x0000000405047825 */ /* 0x001fc800078e0206 */
[----:B------:R-:W-:Y:S01]  /*1a70*/  IMAD.WIDE R6, R15, 0x4, R6 ;  /* 0x000000040f067825 */ /* 0x000fe200078e0206 */
[----:B--2---:R1:W-:Y:S04]  /*1a80*/  REDG.E.ADD.F32.FTZ.RN.STRONG.GPU desc[UR4][R4.64], R12 ;  /* 0x0000000c040079a6 */ /* 0x0043e8000c10f384 */
[----:B------:R1:W-:Y:S02]  /*1a90*/  REDG.E.ADD.F32.FTZ.RN.STRONG.GPU desc[UR4][R6.64], R13 ;  /* 0x0000000d060079a6 */ /* 0x0003e4000c10f384 */
.L_x_1421:
[----:B------:R-:W-:Y:S05]  /*1aa0*/  BSYNC B0 ;  /* 0x0000000000007941 */ /* 0x000fea0003800000 */
.L_x_1420:
        /* <DEDUP_REMOVED lines=22> */
.L_x_1419:
        /* <DEDUP_REMOVED lines=8> */
.L_x_1422:
[----:B------:R-:W-:Y:S01]  /*1c90*/  IMAD.MOV.U32 R25, RZ, RZ, R19 ;  /* 0x000000ffff197224 */ /* 0x000fe200078e0013 */
[----:B------:R-:W-:-:S07]  /*1ca0*/  MOV R21, R23 ;  /* 0x0000001700157202 */ /* 0x000fce0000000f00 */
[----:B------:R-:W-:Y:S05]  /*1cb0*/  WARPSYNC.COLLECTIVE R24, `(.L_x_1423) ;  /* 0x0000000018087348 */ /* 0x000fea0003c00000 */
[----:B------:R0:W1:Y:S02]  /*1cc0*/  SHFL.UP P0, R23, R25, R26, R27 ;  /* 0x0400001a19177389 */ /* 0x000064000000001b */
[----:B01----:R-:W-:Y:S01]  /*1cd0*/  ENDCOLLECTIVE ;  /* 0x000000000000791b */ /* 0x003fe20003800000 */
.L_x_1423:
[----:B------:R-:W-:Y:S02]  /*1ce0*/  MOV R25, R20 ;  /* 0x0000001400197202 */ /* 0x000fe40000000f00 */
[----:B------:R-:W-:-:S07]  /*1cf0*/  MOV R22, R23 ;  /* 0x0000001700167202 */ /* 0x000fce0000000f00 */
[----:B------:R-:W-:Y:S05]  /*1d00*/  WARPSYNC.COLLECTIVE R24, `(.L_x_1424) ;  /* 0x0000000018087348 */ /* 0x000fea0003c00000 */
[----:B------:R0:W1:Y:S02]  /*1d10*/  SHFL.UP P0, R23, R25, R26, R27 ;  /* 0x0400001a19177389 */ /* 0x000064000000001b */
[----:B01----:R-:W-:Y:S01]  /*1d20*/  ENDCOLLECTIVE ;  /* 0x000000000000791b */ /* 0x003fe20003800000 */
.L_x_1424:
        /* <DEDUP_REMOVED lines=12> */
.L_x_1425:
[----:B------:R-:W-:Y:S01]  /*1df0*/  MOV R25, R19 ;  /* 0x0000001300197202 */ /* 0x000fe20000000f00 */
[----:B------:R-:W-:-:S07]  /*1e00*/  IMAD.MOV.U32 R21, RZ, RZ, R23 ;  /* 0x000000ffff157224 */ /* 0x000fce00078e0017 */
[----:B------:R-:W-:Y:S05]  /*1e10*/  WARPSYNC.COLLECTIVE R24, `(.L_x_1426) ;  /* 0x0000000018087348 */ /* 0x000fea0003c00000 */
[----:B------:R0:W1:Y:S02]  /*1e20*/  SHFL.UP P0, R23, R25, R26, R27 ;  /* 0x0400001a19177389 */ /* 0x000064000000001b */
[----:B01----:R-:W-:Y:S01]  /*1e30*/  ENDCOLLECTIVE ;  /* 0x000000000000791b */ /* 0x003fe20003800000 */
.L_x_1426:
[----:B------:R-:W-:Y:S01]  /*1e40*/  IMAD.MOV.U32 R25, RZ, RZ, R20 ;  /* 0x000000ffff197224 */ /* 0x000fe200078e0014 */
[----:B------:R-:W-:-:S07]  /*1e50*/  MOV R22, R23 ;  /* 0x0000001700167202 */ /* 0x000fce0000000f00 */
[----:B------:R-:W-:Y:S05]  /*1e60*/  WARPSYNC.COLLECTIVE R24, `(.L_x_1427) ;  /* 0x0000000018087348 */ /* 0x000fea0003c00000 */
[----:B------:R0:W1:Y:S02]  /*1e70*/  SHFL.UP P0, R23, R25, R26, R27 ;  /* 0x0400001a19177389 */ /* 0x000064000000001b */
[----:B01----:R-:W-:Y:S01]  /*1e80*/  ENDCOLLECTIVE ;  /* 0x000000000000791b */ /* 0x003fe20003800000 */
.L_x_1427:
        /* <DEDUP_REMOVED lines=12> */
.L_x_1428:
[----:B------:R-:W-:Y:S02]  /*1f50*/  MOV R25, R19 ;  /* 0x0000001300197202 */ /* 0x000fe40000000f00 */
[----:B------:R-:W-:-:S07]  /*1f60*/  MOV R21, R23 ;  /* 0x0000001700157202 */ /* 0x000fce0000000f00 */
[----:B------:R-:W-:Y:S05]  /*1f70*/  WARPSYNC.COLLECTIVE R24, `(.L_x_1429) ;  /* 0x0000000018087348 */ /* 0x000fea0003c00000 */
[----:B------:R0:W1:Y:S02]  /*1f80*/  SHFL.UP P0, R23, R25, R26, R27 ;  /* 0x0400001a19177389 */ /* 0x000064000000001b */
[----:B01----:R-:W-:Y:S01]  /*1f90*/  ENDCOLLECTIVE ;  /* 0x000000000000791b */ /* 0x003fe20003800000 */
.L_x_1429:
[----:B------:R-:W-:Y:S01]  /*1fa0*/  MOV R25, R20 ;  /* 0x0000001400197202 */ /* 0x000fe20000000f00 */
[----:B------:R-:W-:-:S07]  /*1fb0*/  IMAD.MOV.U32 R22, RZ, RZ, R23 ;  /* 0x000000ffff167224 */ /* 0x000fce00078e0017 */
[----:B------:R-:W-:Y:S05]  /*1fc0*/  WARPSYNC.COLLECTIVE R24, `(.L_x_1430) ;  /* 0x0000000018087348 */ /* 0x000fea0003c00000 */
[----:B------:R0:W1:Y:S02]  /*1fd0*/  SHFL.UP P0, R23, R25, R26, R27 ;  /* 0x0400001a19177389 */ /* 0x000064000000001b */
[----:B01----:R-:W-:Y:S01]  /*1fe0*/  ENDCOLLECTIVE ;  /* 0x000000000000791b */ /* 0x003fe20003800000 */
.L_x_1430:
        /* <DEDUP_REMOVED lines=12> */
.L_x_1431:
[----:B------:R-:W-:Y:S01]  /*20b0*/  IMAD.MOV.U32 R25, RZ, RZ, R19 ;  /* 0x000000ffff197224 */ /* 0x000fe200078e0013 */
[----:B------:R-:W-:-:S07]  /*20c0*/  MOV R21, R23 ;  /* 0x0000001700157202 */ /* 0x000fce0000000f00 */
[----:B------:R-:W-:Y:S05]  /*20d0*/  WARPSYNC.COLLECTIVE R24, `(.L_x_1432) ;  /* 0x0000000018087348 */ /* 0x000fea0003c00000 */
[----:B------:R0:W1:Y:S02]  /*20e0*/  SHFL.UP P0, R23, R25, R26, R27 ;  /* 0x0400001a19177389 */ /* 0x000064000000001b */
[----:B01----:R-:W-:Y:S01]  /*20f0*/  ENDCOLLECTIVE ;  /* 0x000000000000791b */ /* 0x003fe20003800000 */
.L_x_1432:
[----:B------:R-:W-:Y:S02]  /*2100*/  MOV R25, R20 ;  /* 0x0000001400197202 */ /* 0x000fe40000000f00 */
[----:B------:R-:W-:-:S07]  /*2110*/  MOV R22, R23 ;  /* 0x0000001700167202 */ /* 0x000fce0000000f00 */
[----:B------:R-:W-:Y:S05]  /*2120*/  WARPSYNC.COLLECTIVE R24, `(.L_x_1433) ;  /* 0x0000000018087348 */ /* 0x000fea0003c00000 */
[----:B------:R0:W1:Y:S02]  /*2130*/  SHFL.UP P0, R23, R25, R26, R27 ;  /* 0x0400001a19177389 */ /* 0x000064000000001b */
[----:B01----:R-:W-:Y:S01]  /*2140*/  ENDCOLLECTIVE ;  /* 0x000000000000791b */ /* 0x003fe20003800000 */
.L_x_1433:
        /* <DEDUP_REMOVED lines=12> */
.L_x_1434:
[----:B------:R-:W-:Y:S01]  /*2210*/  MOV R25, R19 ;  /* 0x0000001300197202 */ /* 0x000fe20000000f00 */
[----:B------:R-:W-:-:S07]  /*2220*/  IMAD.MOV.U32 R21, RZ, RZ, R23 ;  /* 0x000000ffff157224 */ /* 0x000fce00078e0017 */
[----:B------:R-:W-:Y:S05]  /*2230*/  WARPSYNC.COLLECTIVE R24, `(.L_x_1435) ;  /* 0x0000000018087348 */ /* 0x000fea0003c00000 */
[----:B------:R0:W1:Y:S02]  /*2240*/  SHFL.UP P0, R23, R25, R26, R27 ;  /* 0x0400001a19177389 */ /* 0x000064000000001b */
[----:B01----:R-:W-:Y:S01]  /*2250*/  ENDCOLLECTIVE ;  /* 0x000000000000791b */ /* 0x003fe20003800000 */
.L_x_1435:
[----:B------:R-:W-:Y:S01]  /*2260*/  IMAD.MOV.U32 R25, RZ, RZ, R20 ;  /* 0x000000ffff197224 */ /* 0x000fe200078e0014 */
[----:B------:R-:W-:-:S07]  /*2270*/  MOV R22, R23 ;  /* 0x0000001700167202 */ /* 0x000fce0000000f00 */
[----:B------:R-:W-:Y:S05]  /*2280*/  WARPSYNC.COLLECTIVE R24, `(.L_x_1436) ;  /* 0x0000000018087348 */ /* 0x000fea0003c00000 */
[----:B------:R0:W1:Y:S02]  /*2290*/  SHFL.UP P0, R23, R25, R26, R27 ;  /* 0x0400001a19177389 */ /* 0x000064000000001b */
[----:B01----:R-:W-:Y:S01]  /*22a0*/  ENDCOLLECTIVE ;  /* 0x000000000000791b */ /* 0x003fe20003800000 */
.L_x_1436:
        /* <DEDUP_REMOVED lines=11> */
.L_x_1437:
[----:B------:R-:W-:Y:S02]  /*2360*/  MOV R25, R19 ;  /* 0x0000001300197202 */ /* 0x000fe40000000f00 */
[----:B------:R-:W-:-:S07]  /*2370*/  MOV R17, R23 ;  /* 0x0000001700117202 */ /* 0x000fce0000000f00 */
[----:B------:R-:W-:Y:S05]  /*2380*/  WARPSYNC.COLLECTIVE R24, `(.L_x_1438) ;  /* 0x0000000018087348 */ /* 0x000fea0003c00000 */
[----:B------:R0:W1:Y:S02]  /*2390*/  SHFL.UP P0, R23, R25, R26, R27 ;  /* 0x0400001a19177389 */ /* 0x000064000000001b */
[----:B01----:R-:W-:Y:S01]  /*23a0*/  ENDCOLLECTIVE ;  /* 0x000000000000791b */ /* 0x003fe20003800000 */
.L_x_1438:
[----:B------:R-:W-:Y:S01]  /*23b0*/  MOV R25, R20 ;  /* 0x0000001400197202 */ /* 0x000fe20000000f00 */
[----:B------:R-:W-:-:S07]  /*23c0*/  IMAD.MOV.U32 R22, RZ, RZ, R23 ;  /* 0x000000ffff167224 */ /* 0x000fce00078e0017 */
[----:B------:R-:W-:Y:S05]  /*23d0*/  WARPSYNC.COLLECTIVE R24, `(.L_x_1439) ;  /* 0x0000000018087348 */ /* 0x000fea0003c00000 */
[----:B------:R0:W1:Y:S02]  /*23e0*/  SHFL.UP P0, R23, R25, R26, R27 ;  /* 0x0400001a19177389 */ /* 0x000064000000001b */
[----:B01----:R-:W-:Y:S01]  /*23f0*/  ENDCOLLECTIVE ;  /* 0x000000000000791b */ /* 0x003fe20003800000 */
.L_x_1439:
[----:B------:R-:W-:Y:S01]  /*2400*/  MOV R21, R23 ;  /* 0x0000001700157202 */ /* 0x000fe20000000f00 */
[----:B------:R-:W-:Y:S06]  /*2410*/  BRA `(.L_x_1440) ;  /* 0xfffffff000c07947 */ /* 0x000fec000383ffff */
.L_x_1441:
        /* <DEDUP_REMOVED lines=14> */
.L_x_4482:


//--------------------- .text._Z30group_norm_nhwc_bwd_sum_kernelI11Fp32IOBf16WLi128EEv26Group_norm_nhwc_bwd_params --------------------------
	.section	.text._Z30group_norm_nhwc_bwd_sum_kernelI11Fp32IOBf16WLi128EEv26Group_norm_nhwc_bwd_params,"ax",@progbits
	.align	128
        .global         _Z30group_norm_nhwc_bwd_sum_kernelI11Fp32IOBf16WLi128EEv26Group_norm_nhwc_bwd_params
        .type           _Z30group_norm_nhwc_bwd_sum_kernelI11Fp32IOBf16WLi128EEv26Group_norm_nhwc_bwd_params,@function
        .size           _Z30group_norm_nhwc_bwd_sum_kernelI11Fp32IOBf16WLi128EEv26Group_norm_nhwc_bwd_params,(.L_x_4483 - _Z30group_norm_nhwc_bwd_sum_kernelI11Fp32IOBf16WLi128EEv26Group_norm_nhwc_bwd_params)
        .other          _Z30group_norm_nhwc_bwd_sum_kernelI11Fp32IOBf16WLi128EEv26Group_norm_nhwc_bwd_params,@"STO_CUDA_ENTRY STV_DEFAULT"
_Z30group_norm_nhwc_bwd_sum_kernelI11Fp32IOBf16WLi128EEv26Group_norm_nhwc_bwd_params:
.text._Z30group_norm_nhwc_bwd_sum_kernelI11Fp32IOBf16WLi128EEv26Group_norm_nhwc_bwd_params:
        /* <DEDUP_REMOVED lines=10> */
[----:B-1----:R-:W-:-:S05]  /*00a0*/  SHF.L.U32 R6, R0, 0x1, RZ ;  /* 0x0000000100067819 */ /* 0x002fca00000006ff */
[----:B--2---:R-:W-:Y:S01]  /*00b0*/  IMAD R20, R21, UR4, R6 ;  /* 0x0000000415147c24 */ /* 0x004fe2000f8e0206 */
[----:B------:R-:W-:Y:S01]  /*00c0*/  ULDC.64 UR4, c[0x0][0x208] ;  /* 0x0000820000047ab9 */ /* 0x000fe20000000a00 */
[----:B---3--:R-:W1:Y:S02]  /*00d0*/  MUFU.RCP R4, R4 ;  /* 0x0000000400047308 */ /* 0x008e640000001000 */
[----:B-1----:R-:W-:Y:S02]  /*00e0*/  IADD3 R2, R4, 0xffffffe, RZ ;  /* 0x0ffffffe04027810 */ /* 0x002fe40007ffe0ff */
[----:B------:R-:W-:-:S04]  /*00f0*/  IABS R4, R20 ;  /* 0x0000001400047213 */ /* 0x000fc80000000000 */
[----:B------:R1:W2:Y:S02]  /*0100*/  F2I.FTZ.U32.TRUNC.NTZ R3, R2 ;  /* 0x0000000200037305 */ /* 0x0002a4000021f000 */
[----:B-1----:R-:W-:Y:S01]  /*0110*/  HFMA2.MMA R2, -RZ, RZ, 0, 0 ;  /* 0x00000000ff027435 */ /* 0x002fe200000001ff */
[----:B--2---:R-:W-:-:S04]  /*0120*/  IMAD.MOV R8, RZ, RZ, -R3 ;  /* 0x000000ffff087224 */ /* 0x004fc800078e0a03 */
[----:B------:R-:W-:Y:S01]  /*0130*/  IMAD R9, R8, R5, RZ ;  /* 0x0000000508097224 */ /* 0x000fe200078e02ff */
[----:B------:R-:W-:Y:S01]  /*0140*/  SHF.R.S32.HI R21, RZ, 0x1f, R20 ;  /* 0x0000001fff157819 */ /* 0x000fe20000011414 */
[----:B------:R-:W1:Y:S03]  /*0150*/  LDC R8, c[0x0][0x2ac] ;  /* 0x0000ab00ff087b82 */ /* 0x000e660000000800 */
        /* <DEDUP_REMOVED lines=12> */
[----:B------:R-:W-:-:S02]  /*0220*/  @P0 IADD3 R3, R3, 0x1, RZ ;  /* 0x0000000103030810 */ /* 0x000fc40007ffe0ff */
[----:B------:R-:W-:-:S03]  /*0230*/  ISETP.NE.AND P0, PT, R7, RZ, PT ;  /* 0x000000ff0700720c */ /* 0x000fc60003f05270 */
        /* <DEDUP_REMOVED lines=11> */
[----:B0-----:R-:W-:Y:S02]  /*02f0*/  IADD3 R2, R9, 0xffffffe, RZ ;  /* 0x0ffffffe09027810 */ /* 0x001fe40007ffe0ff */
[----:B------:R-:W-:-:S04]  /*0300*/  MOV R9, RZ ;  /* 0x000000ff00097202 */ /* 0x000fc80000000f00 */
[----:B------:R0:W2:Y:S02]  /*0310*/  F2I.FTZ.U32.TRUNC.NTZ R3, R2 ;  /* 0x0000000200037305 */ /* 0x0000a4000021f000 */
[----:B0-----:R-:W-:Y:S01]  /*0320*/  IMAD.MOV.U32 R2, RZ, RZ, RZ ;  /* 0x000000ffff027224 */ /* 0x001fe200078e00ff */
        /* <DEDUP_REMOVED lines=21> */
[----:B--2---:R-:W-:Y:S01]  /*0480*/  SHF.L.U32 R3, R3, 0x10, RZ ;  /* 0x0000001003037819 */ /* 0x004fe200000006ff */
[----:B---3--:R-:W-:-:S02]  /*0490*/  IMAD.U32 R2, R2, 0x10000, RZ ;  /* 0x0001000002027824 */ /* 0x008fc400078e00ff */
[----:B----4-:R-:W-:Y:S01]  /*04a0*/  @P1 IMAD.U32 R12, R17, 0x10000, RZ ;  /* 0x00010000110c1824 */ /* 0x010fe200078e00ff */
[----:B------:R-:W-:-:S07]  /*04b0*/  @P1 SHF.L.U32 R9, R16, 0x10, RZ ;  /* 0x0000001010091819 */ /* 0x000fce00000006ff */
.L_x_1443:
[----:B------:R-:W-:Y:S05]  /*04c0*/  BSYNC B0 ;  /* 0x0000000000007941 */ /* 0x000fea0003800000 */
.L_x_1442:
[----:B------:R-:W0:Y:S01]  /*04d0*/  S2UR UR7, SR_CTAID.Y ;  /* 0x00000000000779c3 */ /* 0x000e220000002600 */
[----:B-----5:R-:W-:Y:S01]  /*04e0*/  FFMA.FTZ R16, -R4, R4, R5 ;  /* 0x0000000404107223 */ /* 0x020fe20000010105 */
[C---:B------:R-:W-:Y:S01]  /*04f0*/  IMAD R14, R7.reuse, R19, R6 ;  /* 0x00000013070e7224 */ /* 0x040fe200078e0206 */
[----:B------:R-:W-:Y:S01]  /*0500*/  HFMA2.MMA R29, -RZ, RZ, 1.875, 0 ;  /* 0x3f800000ff1d7435 */ /* 0x000fe200000001ff */
[----:B------:R-:W-:Y:S01]  /*0510*/  ISETP.NE.U32.AND P4, PT, R7, RZ, PT ;  /* 0x000000ff0700720c */ /* 0x000fe20003f85070 */
[----:B------:R-:W-:Y:S01]  /*0520*/  HFMA2.MMA R28, -RZ, RZ, 0, 0 ;  /* 0x00000000ff1c7435 */ /* 0x000fe200000001ff */
[----:B------:R-:W-:Y:S01]  /*0530*/  FSETP.GTU.FTZ.AND P2, PT, R16, RZ, PT ;  /* 0x000000ff1000720b */ /* 0x000fe20003f5c000 */
[----:B------:R-:W-:Y:S01]  /*0540*/  IMAD.MOV.U32 R30, RZ, RZ, RZ ;  /* 0x000000ffff1e7224 */ /* 0x000fe200078e00ff */
[----:B------:R-:W1:Y:S01]  /*0550*/  LDC.64 R10, c[0x0][0x290] ;  /* 0x0000a400ff0a7b82 */ /* 0x000e620000000a00 */
[----:B------:R-:W-:-:S10]  /*0560*/  ISETP.GE.U32.AND P1, PT, R14, R7, PT ;  /* 0x000000070e00720c */ /* 0x000fd40003f26070 */
[----:B------:R-:W2:Y:S03]  /*0570*/  @P2 LDC R15, c[0x0][0x250] ;  /* 0x00009400ff0f2b82 */ /* 0x000ea60000000800 */
[-C--:B------:R-:W-:Y:S01]  /*0580*/  @P1 IADD3 R14, R14, -R7.reuse, RZ ;  /* 0x800000070e0e1210 */ /* 0x080fe20007ffe0ff */
[----:B0-----:R-:W-:Y:S01]  /*0590*/  IMAD R22, R8, UR7, RZ ;  /* 0x0000000708167c24 */ /* 0x001fe2000f8e02ff */
[----:B------:R-:W-:Y:S02]  /*05a0*/  @P1 IADD3 R18, R18, 0x1, RZ ;  /* 0x0000000112121810 */ /* 0x000fe40007ffe0ff */
[----:B------:R-:W-:Y:S02]  /*05b0*/  ISETP.GE.U32.AND P3, PT, R14, R7, PT ;  /* 0x000000070e00720c */ /* 0x000fe40003f66070 */
[----:B------:R-:W-:Y:S02]  /*05c0*/  SHF.R.S32.HI R25, RZ, 0x1f, R22 ;  /* 0x0000001fff197819 */ /* 0x000fe40000011416 */
[----:B------:R-:W-:-:S04]  /*05d0*/  IADD3 R5, P5, R22, R8, RZ ;  /* 0x0000000816057210 */ /* 0x000fc80007fbe0ff */
[----:B------:R-:W-:Y:S02]  /*05e0*/  LEA.HI.X.SX32 R8, R8, R25, 0x1, P5 ;  /* 0x0000001908087211 */ /* 0x000fe400028f0eff */
[----:B-1----:R-:W-:-:S03]  /*05f0*/  ISETP.LT.U32.AND P1, PT, R5, R10, PT ;  /* 0x0000000a0500720c */ /* 0x002fc60003f21070 */
[----:B------:R-:W-:Y:S01]  /*0600*/  @P3 VIADD R18, R18, 0x1 ;  /* 0x0000000112123836 */ /* 0x000fe20000000000 */
[----:B------:R-:W-:Y:S01]  /*0610*/  ISETP.LT.AND.EX P1, PT, R8, R11, PT, P1 ;  /* 0x0000000b0800720c */ /* 0x000fe20003f21310 */
[----:B--2---:R-:W-:-:S03]  /*0620*/  @P2 FADD.FTZ R14, R16, R15 ;  /* 0x0000000f100e2221 */ /* 0x004fc60000010000 */
[----:B------:R-:W-:Y:S02]  /*0630*/  SEL R5, R5, R10, P1 ;  /* 0x0000000a05057207 */ /* 0x000fe40000800000 */
[----:B------:R-:W-:Y:S01]  /*0640*/  CS2R R10, SRZ ;  /* 0x00000000000a7805 */ /* 0x000fe2000001ff00 */
[----:B------:R0:W1:Y:S01]  /*0650*/  @P2 MUFU.RSQ R29, R14 ;  /* 0x0000000e001d2308 */ /* 0x0000620000001400 */
[----:B------:R-:W-:Y:S02]  /*0660*/  SEL R13, R13, R18, !P4 ;  /* 0x000000120d0d7207 */ /* 0x000fe40006000000 */
[----:B------:R-:W-:Y:S02]  /*0670*/  ISETP.GE.AND P1, PT, R22, R5, PT ;  /* 0x000000051600720c */ /* 0x000fe40003f26270 */
[----:B------:R-:W-:-:S05]  /*0680*/  IADD3 R8, -R13, RZ, RZ ;  /* 0x000000ff0d087210 */ /* 0x000fca0007ffe1ff */
[----:B------:R-:W-:Y:S01]  /*0690*/  IMAD R6, R7, R8, R6 ;  /* 0x0000000807067224 */ /* 0x000fe200078e0206 */
[----:B------:R-:W-:Y:S01]  /*06a0*/  MOV R7, RZ ;  /* 0x000000ff00077202 */ /* 0x000fe20000000f00 */
[----:B------:R-:W-:-:S04]  /*06b0*/  IMAD.MOV.U32 R8, RZ, RZ, RZ ;  /* 0x000000ffff087224 */ /* 0x000fc800078e00ff */
        /* <DEDUP_REMOVED lines=11> */
[----:B------:R-:W-:-:S03]  /*0770*/  IADD3 R8, -R22, R5, RZ ;  /* 0x0000000516087210 */ /* 0x000fc60007ffe1ff */
        /* <DEDUP_REMOVED lines=8> */
[----:B------:R-:W-:Y:S02]  /*0800*/  MOV R8, RZ ;  /* 0x000000ff00087202 */ /* 0x000fe40000000f00 */
[----:B------:R-:W-:-:S09]  /*0810*/  MOV R30, RZ ;  /* 0x000000ff001e7202 */ /* 0x000fd20000000f00 */
[----:B------:R-:W-:Y:S05]  /*0820*/  @P1 BRA `(.L_x_1446) ;  /* 0x0000000000c81947 */ /* 0x000fea0003800000 */
[----:B------:R-:W0:Y:S01]  /*0830*/  @!P0 LDC.64 R10, c[0x0][0x230] ;  /* 0x00008c00ff0a8b82 */ /* 0x000e220000000a00 */
[----:B------:R-:W-:Y:S01]  /*0840*/  @!P0 MOV R32, R34 ;  /* 0x0000002200208202 */ /* 0x000fe20000000f00 */
[----:B------:R-:W-:-:S04]  /*0850*/  @!P0 IMAD R8, R25, UR8, RZ ;  /* 0x0000000819088c24 */ /* 0x000fc8000f8e02ff */
        /* <DEDUP_REMOVED lines=10> */
[----:B--2---:R-:W-:Y:S02]  /*0900*/  @!P0 IADD3 R16, P1, R7, R16, RZ ;  /* 0x0000001007108210 */ /* 0x004fe40007f3e0ff */
[----:B------:R-:W-:-:S03]  /*0910*/  CS2R R10, SRZ ;  /* 0x00000000000a7805 */ /* 0x000fc6000001ff00 */
[----:B------:R-:W-:-:S05]  /*0920*/  @!P0 IMAD.X R17, R8, 0x1, R17, P1 ;  /* 0x0000000108118824 */ /* 0x000fca00008e0611 */
        /* <DEDUP_REMOVED lines=34> */
.L_x_1446:
[----:B------:R-:W-:Y:S05]  /*0b50*/  @!P2 BRA `(.L_x_1444) ;  /* 0x0000001000e4a947 */ /* 0x000fea0003800000 */
[----:B------:R-:W-:-:S04]  /*0b60*/  IADD3 R22, R22, 0x1, RZ ;  /* 0x0000000116167810 */ /* 0x000fc80007ffe0ff */
[----:B------:R-:W-:-:S07]  /*0b70*/  SHF.R.S32.HI R23, RZ, 0x1f, R22 ;  /* 0x0000001fff177819 */ /* 0x000fce0000011416 */
.L_x_1447:
        /* <DEDUP_REMOVED lines=11> */
[----:B------:R-:W-:-:S04]  /*0c30*/  @!P0 SHF.L.U32 R27, R18, 0x2, RZ ;  /* 0x00000002121b8819 */ /* 0x000fc800000006ff */
[----:B--2---:R-:W-:Y:S02]  /*0c40*/  @!P0 IADD3 R24, P1, R27, R14, RZ ;  /* 0x0000000e1b188210 */ /* 0x004fe40007f3e0ff */
[----:B------:R-:W-:Y:S02]  /*0c50*/  @!P0 SHF.L.U64.HI R26, R18, 0x2, R17 ;  /* 0x00000002121a8819 */ /* 0x000fe40000010211 */
[----:B------:R-:W-:Y:S01]  /*0c60*/  CS2R R16, SRZ ;  /* 0x0000000000107805 */ /* 0x000fe2000001ff00 */
[----:B------:R-:W2:Y:S01]  /*0c70*/  @!P0 LDC.64 R18, c[0x0][0x288] ;  /* 0x0000a200ff128b82 */ /* 0x000ea20000000a00 */
[----:B------:R-:W-:-:S05]  /*0c80*/  @!P0 IADD3.X R25, R26, R15, RZ, P1, !PT ;  /* 0x0000000f1a198210 */ /* 0x000fca0000ffe4ff */
[----:B------:R3:W4:Y:S02]  /*0c90*/  @!P0 LDG.E.64 R16, desc[UR4][R24.64] ;  /* 0x0000000418108981 */ /* 0x000724000c1e1b00 */
[----:B------:R-:W5:Y:S01]  /*0ca0*/  @!P0 LDC.64 R14, c[0x0][0x230] ;  /* 0x00008c00ff0e8b82 */ /* 0x000f620000000a00 */
[----:B0-----:R-:W-:Y:S02]  /*0cb0*/  @!P0 IADD3 R36, P1, R27, R20, RZ ;  /* 0x000000141b248210 */ /* 0x001fe40007f3e0ff */
[----:B---3--:R-:W-:Y:S01]  /*0cc0*/  @!P0 MOV R24, R34 ;  /* 0x0000002200188202 */ /* 0x008fe20000000f00 */
[----:B------:R-:W-:Y:S01]  /*0cd0*/  @!P0 IMAD.MOV.U32 R25, RZ, RZ, R33 ;  /* 0x000000ffff198224 */ /* 0x000fe200078e0021 */
[----:B------:R-:W-:-:S03]  /*0ce0*/  @!P0 IADD3.X R37, R26, R21, RZ, P1, !PT ;  /* 0x000000151a258210 */ /* 0x000fc60000ffe4ff */
[----:B------:R-:W0:Y:S01]  /*0cf0*/  @!P0 LDC.64 R20, c[0x0][0x228] ;  /* 0x00008a00ff148b82 */ /* 0x000e220000000a00 */
[-C--:B--2---:R-:W-:Y:S02]  /*0d00*/  @!P0 IMAD R31, R23, R18.reuse, RZ ;  /* 0x00000012171f8224 */ /* 0x084fe400078e02ff */
[----:B------:R-:W-:-:S04]  /*0d10*/  @!P0 IMAD.WIDE.U32 R24, R22, R18, R24 ;  /* 0x0000001216188225 */ /* 0x000fc800078e0018 */
[----:B------:R-:W-:-:S05]  /*0d20*/  @!P0 IMAD R19, R22, R19, R31 ;  /* 0x0000001316138224 */ /* 0x000fca00078e021f */
[----:B------:R-:W-:Y:S01]  /*0d30*/  @!P0 IADD3 R19, R25, R19, RZ ;  /* 0x0000001319138210 */ /* 0x000fe20007ffe0ff */
[----:B------:R-:W-:-:S03]  /*0d40*/  @!P0 IMAD.SHL.U32 R25, R24, 0x4, RZ ;  /* 0x0000000418198824 */ /* 0x000fc600078e00ff */
[----:B------:R-:W-:Y:S02]  /*0d50*/  @!P0 SHF.L.U64.HI R24, R24, 0x2, R19 ;  /* 0x0000000218188819 */ /* 0x000fe40000010213 */
[----:B------:R-:W-:Y:S02]  /*0d60*/  CS2R R18, SRZ ;  /* 0x0000000000127805 */ /* 0x000fe4000001ff00 */
[----:B-----5:R-:W-:-:S04]  /*0d70*/  @!P0 IADD3 R26, P1, R25, R14, RZ ;  /* 0x0000000e191a8210 */ /* 0x020fc80007f3e0ff */
[----:B------:R-:W-:Y:S02]  /*0d80*/  @!P0 IADD3.X R27, R24, R15, RZ, P1, !PT ;  /* 0x0000000f181b8210 */ /* 0x000fe40000ffe4ff */
[----:B------:R-:W-:Y:S01]  /*0d90*/  CS2R R14, SRZ ;  /* 0x00000000000e7805 */ /* 0x000fe2000001ff00 */
[----:B------:R-:W2:Y:S05]  /*0da0*/  @!P0 LDG.E.64 R18, desc[UR4][R36.64] ;  /* 0x0000000424128981 */ /* 0x000eaa000c1e1b00 */
[----:B------:R0:W3:Y:S02]  /*0db0*/  @!P0 LDG.E.64 R14, desc[UR4][R26.64] ;  /* 0x000000041a0e8981 */ /* 0x0000e4000c1e1b00 */
[----:B0-----:R-:W-:-:S04]  /*0dc0*/  @!P0 IADD3 R26, P1, R25, R20, RZ ;  /* 0x00000014191a8210 */ /* 0x001fc80007f3e0ff */
[----:B------:R-:W-:Y:S02]  /*0dd0*/  @!P0 IADD3.X R27, R24, R21, RZ, P1, !PT ;  /* 0x00000015181b8210 */ /* 0x000fe40000ffe4ff */
[----:B------:R-:W-:-:S06]  /*0de0*/  CS2R R20, SRZ ;  /* 0x0000000000147805 */ /* 0x000fcc000001ff00 */
[----:B------:R0:W5:Y:S01]  /*0df0*/  @!P0 LDG.E.64 R20, desc[UR4][R26.64] ;  /* 0x000000041a148981 */ /* 0x000162000c1e1b00 */
[C---:B----4-:R-:W-:Y:S01]  /*0e00*/  FADD.FTZ R16, -R4.reuse, R16 ;  /* 0x0000001004107221 */ /* 0x050fe20000010100 */
        /* <DEDUP_REMOVED lines=12> */
[----:B---3--:R-:W-:-:S06]  /*0ed0*/  FADD.FTZ R26, -R4, R15 ;  /* 0x0000000f041a7221 */ /* 0x008fcc0000010100 */
        /* <DEDUP_REMOVED lines=16> */
[----:B------:R-:W-:Y:S01]  /*0fe0*/  FMUL.FTZ R27, R27, R14 ;  /* 0x0000000e1b1b7220 */ /* 0x000fe20000410000 */
[----:B------:R-:W0:Y:S01]  /*0ff0*/  MUFU.EX2 R37, R37 ;  /* 0x0000002500257308 */ /* 0x000e220000000800 */
[----:B------:R-:W-:Y:S01]  /*1000*/  FMUL.FTZ R26, R15, -1.4426950216293334961 ;  /* 0xbfb8aa3b0f1a7820 */ /* 0x000fe20000410000 */
[----:B------:R-:W-:Y:S01]  /*1010*/  FFMA.FTZ R36, R16, R36, R7 ;  /* 0x0000002410247223 */ /* 0x000fe20000010007 */
[----:B------:R-:W-:-:S02]  /*1020*/  VIADD R14, R22, 0x1 ;  /* 0x00000001160e7836 */ /* 0x000fc40000000000 */
[----:B------:R-:W-:Y:S01]  /*1030*/  FADD.FTZ R28, R27, R28 ;  /* 0x0000001c1b1c7221 */ /* 0x000fe20000010000 */
[----:B------:R-:W-:Y:S01]  /*1040*/  FFMA.FTZ R10, R16, R31, R10 ;  /* 0x0000001f100a7223 */ /* 0x000fe2000001000a */
[----:B------:R-:W-:Y:S01]  /*1050*/  FADD.FTZ R8, R31, R8 ;  /* 0x000000081f087221 */ /* 0x000fe20000010000 */
[----:B------:R-:W-:Y:S01]  /*1060*/  IADD3 R22, P2, R22, 0x2, RZ ;  /* 0x0000000216167810 */ /* 0x000fe20007f5e0ff */
[----:B------:R-:W1:Y:S01]  /*1070*/  MUFU.EX2 R26, R26 ;  /* 0x0000001a001a7308 */ /* 0x000e620000000800 */
[----:B------:R-:W-:Y:S02]  /*1080*/  ISETP.GE.AND P1, PT, R14, R5, PT ;  /* 0x000000050e00720c */ /* 0x000fe40003f26270 */
        /* <DEDUP_REMOVED lines=29> */
.L_x_1445:
[----:B------:R-:W-:Y:S01]  /*1260*/  LOP3.LUT P1, R9, R8, 0x3, RZ, 0xc0, !PT ;  /* 0x0000000308097812 */ /* 0x000fe2000782c0ff */
[----:B------:R-:W-:Y:S01]  /*1270*/  HFMA2.MMA R28, -RZ, RZ, 0, 0 ;  /* 0x00000000ff1c7435 */ /* 0x000fe200000001ff */
[----:B------:R-:W-:Y:S01]  /*1280*/  IADD3 R12, -R7, R10, RZ ;  /* 0x0000000a070c7210 */ /* 0x000fe20007ffe1ff */
[----:B------:R-:W-:Y:S01]  /*1290*/  IMAD.MOV.U32 R8, RZ, RZ, RZ ;  /* 0x000000ffff087224 */ /* 0x000fe200078e00ff */
[----:B------:R-:W-:Y:S02]  /*12a0*/  CS2R R10, SRZ ;  /* 0x00000000000a7805 */ /* 0x000fe4000001ff00 */
[----:B------:R-:W-:Y:S01]  /*12b0*/  MOV R7, RZ ;  /* 0x000000ff00077202 */ /* 0x000fe20000000f00 */
[----:B------:R-:W-:-:S06]  /*12c0*/  IMAD.MOV.U32 R30, RZ, RZ, RZ ;  /* 0x000000ffff1e7224 */ /* 0x000fcc00078e00ff */
[----:B------:R-:W-:Y:S05]  /*12d0*/  @!P1 BRA `(.L_x_1448) ;  /* 0x0000000000b09947 */ /* 0x000fea0003800000 */
[----:B------:R-:W-:Y:S02]  /*12e0*/  MOV R8, RZ ;  /* 0x000000ff00087202 */ /* 0x000fe40000000f00 */
[----:B------:R-:W-:Y:S02]  /*12f0*/  CS2R R10, SRZ ;  /* 0x00000000000a7805 */ /* 0x000fe4000001ff00 */
[----:B------:R-:W-:Y:S01]  /*1300*/  MOV R28, RZ ;  /* 0x000000ff001c7202 */ /* 0x000fe20000000f00 */
[----:B------:R-:W-:Y:S01]  /*1310*/  IMAD.MOV.U32 R7, RZ, RZ, RZ ;  /* 0x000000ffff077224 */ /* 0x000fe200078e00ff */
[----:B------:R-:W-:-:S07]  /*1320*/  MOV R30, RZ ;  /* 0x000000ff001e7202 */ /* 0x000fce0000000f00 */
.L_x_1449:
        /* <DEDUP_REMOVED lines=19> */
[----:B------:R-:W-:Y:S02]  /*1460*/  IADD3 R9, R9, -0x1, RZ ;  /* 0xffffffff09097810 */ /* 0x000fe40007ffe0ff */
[----:B------:R-:W-:Y:S02]  /*1470*/  IADD3 R22, P2, R23, 0x1, RZ ;  /* 0x0000000117167810 */ /* 0x000fe40007f5e0ff */
[----:B------:R-:W-:-:S02]  /*1480*/  ISETP.NE.AND P1, PT, R9, RZ, PT ;  /* 0x000000ff0900720c */ /* 0x000fc40003f25270 */
[----:B------:R-:W-:Y:S01]  /*1490*/  MOV R23, R22 ;  /* 0x0000001600177202 */ /* 0x000fe20000000f00 */
[----:B------:R-:W-:Y:S02]  /*14a0*/  IMAD.X R25, RZ, RZ, R25, P2 ;  /* 0x000000ffff197224 */ /* 0x000fe400010e0619 */
[----:B--2---:R-:W-:-:S04]  /*14b0*/  FADD.FTZ R18, -R4, R18 ;  /* 0x0000001204127221 */ /* 0x004fc80000010100 */
[----:B-1----:R-:W-:Y:S01]  /*14c0*/  FMUL.FTZ R18, R18, R29 ;  /* 0x0000001d12127220 */ /* 0x002fe20000410000 */
        /* <DEDUP_REMOVED lines=13> */
.L_x_1448:
[----:B------:R-:W-:-:S13]  /*15a0*/  ISETP.GE.U32.AND P0, PT, R12, 0x3, PT ;  /* 0x000000030c00780c */ /* 0x000fda0003f06070 */
[----:B------:R-:W-:Y:S05]  /*15b0*/  @!P0 BRA `(.L_x_1444) ;  /* 0x00000008004c8947 */ /* 0x000fea0003800000 */
[----:B------:R-:W-:Y:S01]  /*15c0*/  ULDC.64 UR6, c[0x0][0x288] ;  /* 0x0000a20000067ab9 */ /* 0x000fe20000000a00 */
[----:B------:R-:W-:Y:S02]  /*15d0*/  SHF.R.S32.HI R9, RZ, 0x1f, R22 ;  /* 0x0000001fff097819 */ /* 0x000fe40000011416 */
[----:B------:R-:W-:Y:S02]  /*15e0*/  ISETP.GE.U32.AND P0, PT, R20, UR6, PT ;  /* 0x0000000614007c0c */ /* 0x000fe4000bf06070 */
[----:B------:R-:W-:Y:S02]  /*15f0*/  MOV R12, R22 ;  /* 0x00000016000c7202 */ /* 0x000fe40000000f00 */
[----:B------:R-:W-:-:S13]  /*1600*/  ISETP.GE.AND.EX P0, PT, R21, UR7, PT, P0 ;  /* 0x0000000715007c0c */ /* 0x000fda000bf06300 */
.L_x_1450:
        /* <DEDUP_REMOVED lines=8> */
[----:B------:R-:W-:Y:S01]  /*1690*/  @!P0 SHF.L.U32 R25, R20, 0x2, RZ ;  /* 0x0000000214198819 */ /* 0x000fe200000006ff */
[----:B------:R-:W0:Y:S02]  /*16a0*/  @!P0 LDC.64 R22, c[0x0][0x230] ;  /* 0x00008c00ff168b82 */ /* 0x000e240000000a00 */
[----:B------:R-:W-:Y:S01]  /*16b0*/  @!P0 IMAD.IADD R15, R21, 0x1, R15 ;  /* 0x00000001150f8824 */ /* 0x000fe200078e020f */
[----:B--2---:R-:W-:-:S04]  /*16c0*/  @!P0 IADD3 R26, P1, R25, R16, RZ ;  /* 0x00000010191a8210 */ /* 0x004fc80007f3e0ff */
[----:B------:R-:W-:Y:S02]  /*16d0*/  @!P0 SHF.L.U64.HI R20, R20, 0x2, R15 ;  /* 0x0000000214148819 */ /* 0x000fe4000001020f */
[----:B------:R-:W-:Y:S02]  /*16e0*/  CS2R R14, SRZ ;  /* 0x00000000000e7805 */ /* 0x000fe4000001ff00 */
[----:B---3--:R-:W-:Y:S02]  /*16f0*/  @!P0 IADD3 R24, P2, R25, R18, RZ ;  /* 0x0000001219188210 */ /* 0x008fe40007f5e0ff */
[C---:B------:R-:W-:Y:S02]  /*1700*/  @!P0 IADD3.X R27, R20.reuse, R17, RZ, P1, !PT ;  /* 0x00000011141b8210 */ /* 0x040fe40000ffe4ff */
[----:B------:R-:W-:Y:S02]  /*1710*/  CS2R R16, SRZ ;  /* 0x0000000000107805 */ /* 0x000fe4000001ff00 */
[----:B------:R-:W-:-:S02]  /*1720*/  @!P0 IADD3.X R25, R20, R19, RZ, P2, !PT ;  /* 0x0000001314198210 */ /* 0x000fc400017fe4ff */
[----:B------:R-:W2:Y:S01]  /*1730*/  @!P0 LDC.64 R18, c[0x0][0x288] ;  /* 0x0000a200ff128b82 */ /* 0x000ea20000000a00 */
[----:B------:R-:W3:Y:S04]  /*1740*/  @!P0 LDG.E.64 R14, desc[UR4][R26.64] ;  /* 0x000000041a0e8981 */ /* 0x000ee8000c1e1b00 */
[----:B------:R4:W5:Y:S01]  /*1750*/  @!P0 LDG.E.64 R16, desc[UR4][R24.64] ;  /* 0x0000000418108981 */ /* 0x000962000c1e1b00 */
[----:B------:R-:W-:Y:S02]  /*1760*/  @!P0 IADD3 R31, P1, R12, 0x1, RZ ;  /* 0x000000010c1f8810 */ /* 0x000fe40007f3e0ff */
[----:B------:R-:W1:Y:S03]  /*1770*/  @!P0 LDC.64 R20, c[0x0][0x228] ;  /* 0x00008a00ff148b82 */ /* 0x000e660000000a00 */
[----:B------:R-:W-:Y:S01]  /*1780*/  @!P0 IMAD.X R37, RZ, RZ, R9, P1 ;  /* 0x000000ffff258224 */ /* 0x000fe200008e0609 */
[----:B----4-:R-:W-:-:S02]  /*1790*/  @!P0 MOV R24, R34 ;  /* 0x0000002200188202 */ /* 0x010fc40000000f00 */
[----:B------:R-:W-:Y:S01]  /*17a0*/  @!P0 MOV R25, R33 ;  /* 0x0000002100198202 */ /* 0x000fe20000000f00 */
[----:B--2---:R-:W-:-:S04]  /*17b0*/  @!P0 IMAD R36, R37, R18, RZ ;  /* 0x0000001225248224 */ /* 0x004fc800078e02ff */
[C---:B------:R-:W-:Y:S02]  /*17c0*/  @!P0 IMAD R37, R31.reuse, R19, R36 ;  /* 0x000000131f258224 */ /* 0x040fe400078e0224 */
[----:B------:R-:W-:-:S04]  /*17d0*/  @!P0 IMAD.WIDE.U32 R18, R31, R18, R24 ;  /* 0x000000121f128225 */ /* 0x000fc800078e0018 */
[----:B------:R-:W-:Y:S01]  /*17e0*/  @!P0 IMAD.IADD R19, R19, 0x1, R37 ;  /* 0x0000000113138824 */ /* 0x000fe200078e0225 */
[----:B------:R-:W-:-:S04]  /*17f0*/  @!P0 SHF.L.U32 R27, R18, 0x2, RZ ;  /* 0x00000002121b8819 */ /* 0x000fc800000006ff */
[----:B------:R-:W-:Y:S02]  /*1800*/  @!P0 SHF.L.U64.HI R24, R18, 0x2, R19 ;  /* 0x0000000212188819 */ /* 0x000fe40000010213 */
[----:B------:R-:W-:Y:S02]  /*1810*/  CS2R R18, SRZ ;  /* 0x0000000000127805 */ /* 0x000fe4000001ff00 */
[C---:B0-----:R-:W-:Y:S02]  /*1820*/  @!P0 IADD3 R36, P1, R27.reuse, R22, RZ ;  /* 0x000000161b248210 */ /* 0x041fe40007f3e0ff */
[----:B-1----:R-:W-:Y:S02]  /*1830*/  @!P0 IADD3 R26, P2, R27, R20, RZ ;  /* 0x000000141b1a8210 */ /* 0x002fe40007f5e0ff */
[C---:B------:R-:W-:Y:S02]  /*1840*/  @!P0 IADD3.X R37, R24.reuse, R23, RZ, P1, !PT ;  /* 0x0000001718258210 */ /* 0x040fe40000ffe4ff */
[----:B------:R-:W0:Y:S01]  /*1850*/  @!P0 LDC.64 R22, c[0x0][0x288] ;  /* 0x0000a200ff168b82 */ /* 0x000e220000000a00 */
[----:B------:R-:W-:Y:S01]  /*1860*/  @!P0 IMAD.X R27, R24, 0x1, R21, P2 ;  /* 0x00000001181b8824 */ /* 0x000fe200010e0615 */
[----:B------:R-:W-:-:S02]  /*1870*/  CS2R R20, SRZ ;  /* 0x0000000000147805 */ /* 0x000fc4000001ff00 */
[----:B------:R-:W-:Y:S01]  /*1880*/  @!P0 IADD3 R31, P1, R12, 0x2, RZ ;  /* 0x000000020c1f8810 */ /* 0x000fe20007f3e0ff */
[----:B------:R-:W2:Y:S04]  /*1890*/  @!P0 LDG.E.64 R18, desc[UR4][R36.64] ;  /* 0x0000000424128981 */ /* 0x000ea8000c1e1b00 */
[----:B------:R1:W4:Y:S01]  /*18a0*/  @!P0 LDG.E.64 R20, desc[UR4][R26.64] ;  /* 0x000000041a148981 */ /* 0x000322000c1e1b00 */
[----:B------:R-:W0:Y:S01]  /*18b0*/  @!P0 LDC.64 R24, c[0x0][0x230] ;  /* 0x00008c00ff188b82 */ /* 0x000e220000000a00 */
[----:B-1----:R-:W-:-:S05]  /*18c0*/  @!P0 IADD3.X R27, RZ, R9, RZ, P1, !PT ;  /* 0x00000009ff1b8210 */ /* 0x002fca0000ffe4ff */
[----:B0-----:R-:W-:Y:S02]  /*18d0*/  @!P0 IMAD R26, R27, R22, RZ ;  /* 0x000000161b1a8224 */ /* 0x001fe400078e02ff */
[----:B------:R-:W-:Y:S02]  /*18e0*/  @!P0 IMAD.MOV.U32 R27, RZ, RZ, R33 ;  /* 0x000000ffff1b8224 */ /* 0x000fe400078e0021 */
[----:B------:R-:W-:Y:S01]  /*18f0*/  @!P0 IMAD R37, R31, R23, R26 ;  /* 0x000000171f258224 */ /* 0x000fe200078e021a */
[----:B------:R-:W-:-:S05]  /*1900*/  @!P0 MOV R26, R34 ;  /* 0x00000022001a8202 */ /* 0x000fca0000000f00 */
[----:B------:R-:W-:-:S05]  /*1910*/  @!P0 IMAD.WIDE.U32 R22, R31, R22, R26 ;  /* 0x000000161f168225 */ /* 0x000fca00078e001a */
[----:B------:R-:W-:Y:S02]  /*1920*/  @!P0 IADD3 R23, R23, R37, RZ ;  /* 0x0000002517178210 */ /* 0x000fe40007ffe0ff */
[C---:B------:R-:W-:Y:S02]  /*1930*/  @!P0 SHF.L.U32 R37, R22.reuse, 0x2, RZ ;  /* 0x0000000216258819 */ /* 0x040fe400000006ff */
[----:B------:R-:W-:Y:S02]  /*1940*/  @!P0 SHF.L.U64.HI R26, R22, 0x2, R23 ;  /* 0x00000002161a8819 */ /* 0x000fe40000010217 */
[----:B------:R-:W-:Y:S02]  /*1950*/  CS2R R22, SRZ ;  /* 0x0000000000167805 */ /* 0x000fe4000001ff00 */
[----:B------:R-:W-:-:S05]  /*1960*/  @!P0 IADD3 R24, P1, R37, R24, RZ ;  /* 0x0000001825188210 */ /* 0x000fca0007f3e0ff */
[----:B------:R-:W-:-:S05]  /*1970*/  @!P0 IMAD.X R25, R26, 0x1, R25, P1 ;  /* 0x000000011a198824 */ /* 0x000fca00008e0619 */
[----:B------:R0:W4:Y:S02]  /*1980*/  @!P0 LDG.E.64 R22, desc[UR4][R24.64] ;  /* 0x0000000418168981 */ /* 0x000124000c1e1b00 */
[----:B0-----:R-:W0:Y:S02]  /*1990*/  @!P0 LDC.64 R24, c[0x0][0x228] ;  /* 0x00008a00ff188b82 */ /* 0x001e240000000a00 */
[----:B0-----:R-:W-:-:S04]  /*19a0*/  @!P0 IADD3 R36, P1, R37, R24, RZ ;  /* 0x0000001825248210 */ /* 0x001fc80007f3e0ff */
[----:B------:R-:W-:Y:S02]  /*19b0*/  @!P0 IADD3.X R37, R26, R25, RZ, P1, !PT ;  /* 0x000000191a258210 */ /* 0x000fe40000ffe4ff */
[----:B------:R-:W-:Y:S01]  /*19c0*/  CS2R R24, SRZ ;  /* 0x0000000000187805 */ /* 0x000fe2000001ff00 */
[----:B------:R-:W0:Y:S05]  /*19d0*/  @!P0 LDC.64 R26, c[0x0][0x288] ;  /* 0x0000a200ff1a8b82 */ /* 0x000e2a0000000a00 */
[----:B------:R1:W4:Y:S01]  /*19e0*/  @!P0 LDG.E.64 R24, desc[UR4][R36.64] ;  /* 0x0000000424188981 */ /* 0x000322000c1e1b00 */
[----:B---3--:R-:W-:-:S04]  /*19f0*/  FADD.FTZ R14, -R4, R14 ;  /* 0x0000000e040e7221 */ /* 0x008fc80000010100 */
[----:B-1----:R-:W-:Y:S01]  /*1a00*/  FMUL.FTZ R36, R14, R29 ;  /* 0x0000001d0e247220 */ /* 0x002fe20000410000 */
[C---:B-----5:R-:W-:Y:S01]  /*1a10*/  FMUL.FTZ R14, R16.reuse, R3 ;  /* 0x00000003100e7220 */ /* 0x060fe20000410000 */
        /* <DEDUP_REMOVED lines=17> */
[----:B------:R-:W0:Y:S02]  /*1b30*/  @!P0 LDC.64 R10, c[0x0][0x230] ;  /* 0x00008c00ff0a8b82 */ /* 0x000e240000000a00 */
[----:B------:R-:W-:Y:S01]  /*1b40*/  @!P0 IMAD.SHL.U32 R37, R14, 0x4, RZ ;  /* 0x000000040e258824 */ /* 0x000fe200078e00ff */
[----:B------:R-:W-:-:S04]  /*1b50*/  @!P0 IADD3 R27, R15, R27, RZ ;  /* 0x0000001b0f1b8210 */ /* 0x000fc80007ffe0ff */
[----:B------:R-:W-:Y:S02]  /*1b60*/  @!P0 SHF.L.U64.HI R26, R14, 0x2, R27 ;  /* 0x000000020e1a8819 */ /* 0x000fe4000001021b */
[----:B0-----:R-:W-:-:S04]  /*1b70*/  @!P0 IADD3 R14, P1, R37, R10, RZ ;  /* 0x0000000a250e8210 */ /* 0x001fc80007f3e0ff */
[----:B------:R-:W-:Y:S02]  /*1b80*/  @!P0 IADD3.X R15, R26, R11, RZ, P1, !PT ;  /* 0x0000000b1a0f8210 */ /* 0x000fe40000ffe4ff */
[----:B------:R-:W-:-:S06]  /*1b90*/  CS2R R10, SRZ ;  /* 0x00000000000a7805 */ /* 0x000fcc000001ff00 */
[----:B------:R0:W3:Y:S02]  /*1ba0*/  @!P0 LDG.E.64 R10, desc[UR4][R14.64] ;  /* 0x000000040e0a8981 */ /* 0x0000e4000c1e1b00 */
[----:B0-----:R-:W0:Y:S02]  /*1bb0*/  @!P0 LDC.64 R14, c[0x0][0x228] ;  /* 0x00008a00ff0e8b82 */ /* 0x001e240000000a00 */
[----:B0-----:R-:W-:-:S04]  /*1bc0*/  @!P0 IADD3 R36, P1, R37, R14, RZ ;  /* 0x0000000e25248210 */ /* 0x001fc80007f3e0ff */
[----:B------:R-:W-:Y:S02]  /*1bd0*/  @!P0 IADD3.X R37, R26, R15, RZ, P1, !PT ;  /* 0x0000000f1a258210 */ /* 0x000fe40000ffe4ff */
[----:B------:R-:W-:-:S06]  /*1be0*/  CS2R R14, SRZ ;  /* 0x00000000000e7805 */ /* 0x000fcc000001ff00 */
[----:B------:R-:W5:Y:S01]  /*1bf0*/  @!P0 LDG.E.64 R14, desc[UR4][R36.64] ;  /* 0x00000004240e8981 */ /* 0x000f62000c1e1b00 */
[C---:B--2---:R-:W-:Y:S01]  /*1c00*/  FADD.FTZ R18, -R4.reuse, R18 ;  /* 0x0000001204127221 */ /* 0x044fe20000010100 */
[----:B----4-:R-:W-:Y:S01]  /*1c10*/  FADD.FTZ R31, R31, R20 ;  /* 0x000000141f1f7221 */ /* 0x010fe20000010000 */
        /* <DEDUP_REMOVED lines=30> */
[C---:B---3--:R-:W-:Y:S01]  /*1e00*/  FADD.FTZ R10, -R4.reuse, R10 ;  /* 0x0000000a040a7221 */ /* 0x048fe20000010100 */
        /* <DEDUP_REMOVED lines=14> */
.L_x_1444:
[----:B------:R-:W0:Y:S01]  /*1ef0*/  S2R R2, SR_CgaCtaId ;  /* 0x0000000000027919 */ /* 0x000e220000008800 */
[----:B------:R-:W-:Y:S02]  /*1f00*/  MOV R3, 0x400 ;  /* 0x0000040000037802 */ /* 0x000fe40000000f00 */
[----:B------:R-:W-:Y:S02]  /*1f10*/  LEA.HI R4, R0, R0, RZ, 0x1e ;  /* 0x0000000000047211 */ /* 0x000fe400078ff0ff */
        /* <DEDUP_REMOVED lines=15> */
[----:B------:R-:W4:Y:S04]  /*2010*/  LDS R17, [R20+0x1c] ;  /* 0x00001c0014117984 */ /* 0x000f280000000800 */
[----:B------:R-:W-:Y:S04]  /*2020*/  LDS R15, [R20+0x24] ;  /* 0x00002400140f7984 */ /* 0x000fe80000000800 */
[----:B------:R-:W5:Y:S04]  /*2030*/  LDS R12, [R20+0x18] ;  /* 0x00001800140c7984 */ /* 0x000f680000000800 */
[----:B0-----:R-:W0:Y:S04]  /*2040*/  LDS R9, [R20+0x2c] ;  /* 0x00002c0014097984 */ /* 0x001e280000000800 */
[----:B------:R-:W1:Y:S04]  /*2050*/  LDS R8, [R20+0x30] ;  /* 0x0000300014087984 */ /* 0x000e680000000800 */
[----:B------:R-:W2:Y:S04]  /*2060*/  LDS R10, [R20+0x28] ;  /* 0x00002800140a7984 */ /* 0x000ea80000000800 */
[----:B------:R-:W2:Y:S04]  /*2070*/  LDS R4, [R20+0x38] ;  /* 0x0000380014047984 */ /* 0x000ea80000000800 */
[----:B------:R-:W2:Y:S04]  /*2080*/  LDS R19, [R20+0x3c] ;  /* 0x00003c0014137984 */ /* 0x000ea80000000800 */
[----:B------:R-:W2:Y:S04]  /*2090*/  LDS R6, [R20+0x34] ;  /* 0x0000340014067984 */ /* 0x000ea80000000800 */
[----:B------:R2:W2:Y:S01]  /*20a0*/  LDS R5, [R20+0x10] ;  /* 0x0000100014057984 */ /* 0x0004a20000000800 */
[----:B---3--:R-:W-:Y:S01]  /*20b0*/  FADD.FTZ R21, R16, R14 ;  /* 0x0000000e10157221 */ /* 0x008fe20000010000 */
[----:B----4-:R-:W-:-:S04]  /*20c0*/  ISETP.NE.AND P1, PT, R17, RZ, PT ;  /* 0x000000ff1100720c */ /* 0x010fc80003f25270 */
[----:B------:R-:W-:Y:S01]  /*20d0*/  FSEL R22, R21, R16, !P1 ;  /* 0x0000001015167208 */ /* 0x000fe20004800000 */
[----:B-----5:R-:W-:-:S04]  /*20e0*/  FADD.FTZ R24, R15, R12 ;  /* 0x0000000c0f187221 */ /* 0x020fc80000010000 */
[----:B0-----:R-:W-:Y:S01]  /*20f0*/  FADD.FTZ R22, R22, R9 ;  /* 0x0000000916167221 */ /* 0x001fe20000010000 */
[----:B------:R-:W-:-:S05]  /*2100*/  FSEL R21, R24, R15, !P1 ;  /* 0x0000000f18157208 */ /* 0x000fca0004800000 */
[----:B-1----:R-:W-:Y:S01]  /*2110*/  FADD.FTZ R23, R21, R8 ;  /* 0x0000000815177221 */ /* 0x002fe20000010000 */
        /* <DEDUP_REMOVED lines=64> */
.L_x_1473:
        /* <DEDUP_REMOVED lines=10> */
[----:B------:R-:W-:Y:S01]  /*25c0*/  IADD3 R21, R10, R17, RZ ;  /* 0x000000110a157210 */ /* 0x000fe20007ffe0ff */
[----:B-1----:R-:W-:Y:S02]  /*25d0*/  IMAD R20, R20, 0x3c, R23 ;  /* 0x0000003c14147824 */ /* 0x002fe400078e0217 */
[----:B------:R-:W-:Y:S01]  /*25e0*/  @!P1 FADD.FTZ R16, R16, R14 ;  /* 0x0000000e10109221 */ /* 0x000fe20000010000 */
[----:B------:R-:W-:Y:S01]  /*25f0*/  @!P1 FADD.FTZ R15, R15, R12 ;  /* 0x0000000c0f0f9221 */ /* 0x000fe20000010000 */
[----:B------:R-:W-:Y:S02]  /*2600*/  IADD3 R6, R6, R21, RZ ;  /* 0x0000001506067210 */ /* 0x000fe40007ffe0ff */
[----:B------:R-:W-:Y:S01]  /*2610*/  @!P2 FADD.FTZ R9, R9, R16 ;  /* 0x000000100909a221 */ /* 0x000fe20000010000 */
[----:B------:R-:W-:Y:S01]  /*2620*/  @!P2 FADD.FTZ R8, R8, R15 ;  /* 0x0000000f0808a221 */ /* 0x000fe20000010000 */
[----:B------:R2:W-:Y:S02]  /*2630*/  STS [R20+0x10], R5 ;  /* 0x0000100514007388 */ /* 0x0005e40000000800 */
        /* <DEDUP_REMOVED lines=13> */
.L_x_1451:
[----:B------:R-:W3:Y:S01]  /*2710*/  S2R R0, SR_TID.X ;  /* 0x0000000000007919 */ /* 0x000ee20000002100 */
[----:B0-2---:R-:W0:Y:S01]  /*2720*/  LDC R4, c[0x0][0x2b4] ;  /* 0x0000ad00ff047b82 */ /* 0x005e220000000800 */
[----:B------:R-:W-:Y:S01]  /*2730*/  LEA R6, R2, R3, 0x18 ;  /* 0x0000000302067211 */ /* 0x000fe200078ec0ff */
[----:B------:R-:W-:Y:S05]  /*2740*/  WARPSYNC.ALL ;  /* 0x0000000000007948 */ /* 0x000fea0003800000 */
[----:B------:R-:W2:Y:S01]  /*2750*/  S2R R15, SR_TID.X ;  /* 0x00000000000f7919 */ /* 0x000ea20000002100 */
[----:B---3--:R-:W-:Y:S01]  /*2760*/  LEA.HI R5, R0, R0, RZ, 0x1e ;  /* 0x0000000000057211 */ /* 0x008fe200078ff0ff */
[----:B0-----:R-:W-:-:S04]  /*2770*/  IMAD R0, R13, R4, RZ ;  /* 0x000000040d007224 */ /* 0x001fc800078e02ff */
[----:B------:R-:W-:Y:S01]  /*2780*/  IMAD R14, R5, 0xc, R6 ;  /* 0x0000000c050e7824 */ /* 0x000fe200078e0206 */
[----:B--2---:R-:W-:Y:S01]  /*2790*/  LEA R0, R15, -R0, 0x1 ;  /* 0x800000000f007211 */ /* 0x004fe200078e08ff */
        /* <DEDUP_REMOVED lines=10> */
[----:B------:R-:W-:Y:S01]  /*2840*/  @!P2 LDS R5, [R14+0x18] ;  /* 0x000018000e05a984 */ /* 0x000fe20000000800 */
[----:B------:R-:W-:-:S03]  /*2850*/  @!P2 LEA R6, R2, R9, 0x18 ;  /* 0x000000090206a211 */ /* 0x000fc600078ec0ff */
[----:B------:R-:W3:Y:S01]  /*2860*/  @!P2 LDS R4, [R14+0x14] ;  /* 0x000014000e04a984 */ /* 0x000ee20000000800 */
[----:B------:R-:W-:Y:S01]  /*2870*/  @!P2 LEA R6, R13, R6, 0x3 ;  /* 0x000000060d06a211 */ /* 0x000fe200078e18ff */
        /* <DEDUP_REMOVED lines=10> */
[----:B0-----:R-:W-:Y:S02]  /*2920*/  IADD3 R5, R3, 0x7a0, RZ ;  /* 0x000007a003057810 */ /* 0x001fe40007ffe0ff */
[----:B------:R-:W0:Y:S02]  /*2930*/  S2R R3, SR_CTAID.Z ;  /* 0x0000000000037919 */ /* 0x000e240000002700 */
[----:B------:R-:W-:Y:S02]  /*2940*/  LEA R6, R2, R5, 0x18 ;  /* 0x0000000502067211 */ /* 0x000fe400078ec0ff */
[----:B------:R-:W2:Y:S03]  /*2950*/  LDC.64 R4, c[0x0][0x268] ;  /* 0x00009a00ff047b82 */ /* 0x000ea60000000a00 */
[----:B------:R-:W-:-:S05]  /*2960*/  IMAD R6, R15, 0x8, R6 ;  /* 0x000000080f067824 */ /* 0x000fca00078e0206 */
[----:B------:R-:W3:Y:S01]  /*2970*/  LDS.64 R12, [R6] ;  /* 0x00000000060c7984 */ /* 0x000ee20000000a00 */
[----:B0-----:R-:W-:-:S04]  /*2980*/  SHF.L.U32 R3, R3, 0x1, RZ ;  /* 0x0000000103037819 */ /* 0x001fc800000006ff */
[C---:B------:R-:W-:Y:S01]  /*2990*/  IADD3 R9, R3.reuse, 0x1, RZ ;  /* 0x0000000103097810 */ /* 0x040fe20007ffe0ff */
[----:B------:R-:W-:-:S04]  /*29a0*/  IMAD R3, R3, UR8, R8 ;  /* 0x0000000803037c24 */ /* 0x000fc8000f8e0208 */
[----:B------:R-:W-:Y:S02]  /*29b0*/  IMAD R9, R9, UR8, R8 ;  /* 0x0000000809097c24 */ /* 0x000fe4000f8e0208 */
[----:B--2---:R-:W-:-:S04]  /*29c0*/  IMAD.WIDE R2, R3, 0x4, R4 ;  /* 0x0000000403027825 */ /* 0x004fc800078e0204 */
[----:B------:R-:W-:Y:S01]  /*29d0*/  IMAD.WIDE R4, R9, 0x4, R4 ;  /* 0x0000000409047825 */ /* 0x000fe200078e0204 */
[----:B---3--:R2:W-:Y:S04]  /*29e0*/  REDG.E.ADD.F32.FTZ.RN.STRONG.GPU desc[UR4][R2.64], R12 ;  /* 0x0000000c020079a6 */ /* 0x0085e8000c10f384 */
[----:B------:R2:W-:Y:S02]  /*29f0*/  REDG.E.ADD.F32.FTZ.RN.STRONG.GPU desc[UR4][R4.64], R13 ;  /* 0x0000000d040079a6 */ /* 0x0005e4000c10f384 */
.L_x_1454:
[----:B------:R-:W-:Y:S05]  /*2a00*/  BSYNC B0 ;  /* 0x0000000000007941 */ /* 0x000fea0003800000 */
.L_x_1453:
[----:B------:R-:W-:Y:S05]  /*2a10*/  @P1 EXIT ;  /* 0x000000000000194d */ /* 0x000fea0003800000 */
[----:B--2---:R-:W2:Y:S01]  /*2a20*/  LDC R2, c[0x0][0x270] ;  /* 0x00009c00ff027b82 */ /* 0x004ea20000000800 */
[----:B------:R-:W-:-:S07]  /*2a30*/  ULDC.64 UR6, c[0x0][0x268] ;  /* 0x00009a0000067ab9 */ /* 0x000fce0000000a00 */
[----:B------:R-:W3:Y:S01]  /*2a40*/  LDC R9, c[0x0][RZ] ;  /* 0x00000000ff097b82 */ /* 0x000ee20000000800 */
[----:B--2---:R-:W-:-:S05]  /*2a50*/  IMAD R2, R2, UR8, RZ ;  /* 0x0000000802027c24 */ /* 0x004fca000f8e02ff */
        /* <DEDUP_REMOVED lines=17> */
.L_x_1452:
        /* <DEDUP_REMOVED lines=9> */
.L_x_1455:
[----:B------:R-:W-:Y:S01]  /*2c00*/  MOV R27, R21 ;  /* 0x00000015001b7202 */ /* 0x000fe20000000f00 */
[----:B------:R-:W-:-:S07]  /*2c10*/  IMAD.MOV.U32 R23, RZ, RZ, R25 ;  /* 0x000000ffff177224 */ /* 0x000fce00078e0019 */
[----:B------:R-:W-:Y:S05]  /*2c20*/  WARPSYNC.COLLECTIVE R26, `(.L_x_1456) ;  /* 0x000000001a087348 */ /* 0x000fea0003c00000 */
[----:B------:R0:W1:Y:S02]  /*2c30*/  SHFL.UP P0, R25, R27, R29, R32 ;  /* 0x0400001d1b197389 */ /* 0x0000640000000020 */
[----:B01----:R-:W-:Y:S01]  /*2c40*/  ENDCOLLECTIVE ;  /* 0x000000000000791b */ /* 0x003fe20003800000 */
.L_x_1456:
[----:B------:R-:W-:Y:S01]  /*2c50*/  @P5 IMAD.IADD R20, R20, 0x1, R23 ;  /* 0x0000000114145824 */ /* 0x000fe200078e0217 */
[----:B------:R-:W-:Y:S02]  /*2c60*/  MOV R27, R22 ;  /* 0x00000016001b7202 */ /* 0x000fe40000000f00 */
[----:B------:R-:W-:-:S07]  /*2c70*/  MOV R24, R25 ;  /* 0x0000001900187202 */ /* 0x000fce0000000f00 */
[----:B------:R-:W-:Y:S05]  /*2c80*/  WARPSYNC.COLLECTIVE R26, `(.L_x_1457) ;  /* 0x000000001a087348 */ /* 0x000fea0003c00000 */
[----:B------:R0:W1:Y:S02]  /*2c90*/  SHFL.UP P0, R25, R27, R29, R32 ;  /* 0x0400001d1b197389 */ /* 0x0000640000000020 */
[----:B01----:R-:W-:Y:S01]  /*2ca0*/  ENDCOLLECTIVE ;  /* 0x000000000000791b */ /* 0x003fe20003800000 */
.L_x_1457:
        /* <DEDUP_REMOVED lines=9> */
.L_x_1458:
[----:B------:R-:W-:Y:S02]  /*2d40*/  ISETP.GE.AND P5, PT, R18, 0x2, PT ;  /* 0x000000021200780c */ /* 0x000fe40003fa6270 */
[----:B------:R-:W-:Y:S01]  /*2d50*/  ISETP.NE.AND P4, PT, R20, RZ, PT ;  /* 0x000000ff1400720c */ /* 0x000fe20003f85270 */
[----:B------:R-:W-:Y:S01]  /*2d60*/  IMAD.MOV.U32 R27, RZ, RZ, R21 ;  /* 0x000000ffff1b7224 */ /* 0x000fe200078e0015 */
[----:B------:R-:W-:-:S11]  /*2d70*/  MOV R23, R25 ;  /* 0x0000001900177202 */ /* 0x000fd60000000f00 */
[----:B------:R-:W-:Y:S05]  /*2d80*/  WARPSYNC.COLLECTIVE R26, `(.L_x_1459) ;  /* 0x000000001a087348 */ /* 0x000fea0003c00000 */
[----:B------:R0:W1:Y:S02]  /*2d90*/  SHFL.UP P0, R25, R27, R29, R32 ;  /* 0x0400001d1b197389 */ /* 0x0000640000000020 */
[----:B01----:R-:W-:Y:S01]  /*2da0*/  ENDCOLLECTIVE ;  /* 0x000000000000791b */ /* 0x003fe20003800000 */
.L_x_1459:
[----:B------:R-:W-:Y:S02]  /*2db0*/  @P5 IADD3 R20, R20, R23, RZ ;  /* 0x0000001714145210 */ /* 0x000fe40007ffe0ff */
[----:B------:R-:W-:Y:S02]  /*2dc0*/  MOV R27, R22 ;  /* 0x00000016001b7202 */ /* 0x000fe40000000f00 */
[----:B------:R-:W-:-:S07]  /*2dd0*/  MOV R24, R25 ;  /* 0x0000001900187202 */ /* 0x000fce0000000f00 */
[----:B------:R-:W-:Y:S05]  /*2de0*/  WARPSYNC.COLLECTIVE R26, `(.L_x_1460) ;  /* 0x000000001a087348 */ /* 0x000fea0003c00000 */
[----:B------:R0:W1:Y:S02]  /*2df0*/  SHFL.UP P0, R25, R27, R29, R32 ;  /* 0x0400001d1b197389 */ /* 0x0000640000000020 */
[----:B01----:R-:W-:Y:S01]  /*2e00*/  ENDCOLLECTIVE ;  /* 0x000000000000791b */ /* 0x003fe20003800000 */
.L_x_1460:
        /* <DEDUP_REMOVED lines=9> */
.L_x_1461:
[----:B------:R-:W-:Y:S02]  /*2ea0*/  ISETP.GE.AND P5, PT, R18, 0x4, PT ;  /* 0x000000041200780c */ /* 0x000fe40003fa6270 */
[----:B------:R-:W-:Y:S02]  /*2eb0*/  ISETP.NE.AND P4, PT, R20, RZ, PT ;  /* 0x000000ff1400720c */ /* 0x000fe40003f85270 */
[----:B------:R-:W-:Y:S02]  /*2ec0*/  MOV R27, R21 ;  /* 0x00000015001b7202 */ /* 0x000fe40000000f00 */
[----:B------:R-:W-:-:S09]  /*2ed0*/  MOV R23, R25 ;  /* 0x0000001900177202 */ /* 0x000fd20000000f00 */
[----:B------:R-:W-:Y:S05]  /*2ee0*/  WARPSYNC.COLLECTIVE R26, `(.L_x_1462) ;  /* 0x000000001a087348 */ /* 0x000fea0003c00000 */
[----:B------:R0:W1:Y:S02]  /*2ef0*/  SHFL.UP P0, R25, R27, R29, R32 ;  /* 0x0400001d1b197389 */ /* 0x0000640000000020 */
[----:B01----:R-:W-:Y:S01]  /*2f00*/  ENDCOLLECTIVE ;  /* 0x000000000000791b */ /* 0x003fe20003800000 */
.L_x_1462:
[----:B------:R-:W-:Y:S02]  /*2f10*/  @P5 IADD3 R20, R20, R23, RZ ;  /* 0x0000001714145210 */ /* 0x000fe40007ffe0ff */
[----:B------:R-:W-:Y:S01]  /*2f20*/  MOV R27, R22 ;  /* 0x00000016001b7202 */ /* 0x000fe20000000f00 */
[----:B------:R-:W-:-:S07]  /*2f30*/  IMAD.MOV.U32 R24, RZ, RZ, R25 ;  /* 0x000000ffff187224 */ /* 0x000fce00078e0019 */
[----:B------:R-:W-:Y:S05]  /*2f40*/  WARPSYNC.COLLECTIVE R26, `(.L_x_1463) ;  /* 0x000000001a087348 */ /* 0x000fea0003c00000 */
[----:B------:R0:W1:Y:S02]  /*2f50*/  SHFL.UP P0, R25, R27, R29, R32 ;  /* 0x0400001d1b197389 */ /* 0x0000640000000020 */
[----:B01----:R-:W-:Y:S01]  /*2f60*/  ENDCOLLECTIVE ;  /* 0x000000000000791b */ /* 0x003fe20003800000 */
.L_x_1463:
        /* <DEDUP_REMOVED lines=9> */
.L_x_1464:
[----:B------:R-:W-:Y:S02]  /*3000*/  ISETP.GE.AND P5, PT, R18, 0x8, PT ;  /* 0x000000081200780c */ /* 0x000fe40003fa6270 */
[----:B------:R-:W-:Y:S02]  /*3010*/  ISETP.NE.AND P4, PT, R20, RZ, PT ;  /* 0x000000ff1400720c */ /* 0x000fe40003f85270 */
[----:B------:R-:W-:Y:S02]  /*3020*/  MOV R27, R21 ;  /* 0x00000015001b7202 */ /* 0x000fe40000000f00 */
[----:B------:R-:W-:-:S09]  /*3030*/  MOV R23, R25 ;  /* 0x0000001900177202 */ /* 0x000fd20000000f00 */
[----:B------:R-:W-:Y:S05]  /*3040*/  WARPSYNC.COLLECTIVE R26, `(.L_x_1465) ;  /* 0x000000001a087348 */ /* 0x000fea0003c00000 */
[----:B------:R0:W1:Y:S02]  /*3050*/  SHFL.UP P0, R25, R27, R29, R32 ;  /* 0x0400001d1b197389 */ /* 0x0000640000000020 */
[----:B01----:R-:W-:Y:S01]  /*3060*/  ENDCOLLECTIVE ;  /* 0x000000000000791b */ /* 0x003fe20003800000 */
.L_x_1465:
[----:B------:R-:W-:Y:S01]  /*3070*/  @P5 IADD3 R20, R20, R23, RZ ;  /* 0x0000001714145210 */ /* 0x000fe20007ffe0ff */
[----:B------:R-:W-:Y:S01]  /*3080*/  IMAD.MOV.U32 R27, RZ, RZ, R22 ;  /* 0x000000ffff1b7224 */ /* 0x000fe200078e0016 */
[----:B------:R-:W-:-:S07]  /*3090*/  MOV R24, R25 ;  /* 0x0000001900187202 */ /* 0x000fce0000000f00 */
[----:B------:R-:W-:Y:S05]  /*30a0*/  WARPSYNC.COLLECTIVE R26, `(.L_x_1466) ;  /* 0x000000001a087348 */ /* 0x000fea0003c00000 */
[----:B------:R0:W1:Y:S02]  /*30b0*/  SHFL.UP P0, R25, R27, R29, R32 ;  /* 0x0400001d1b197389 */ /* 0x0000640000000020 */
[----:B01----:R-:W-:Y:S01]  /*30c0*/  ENDCOLLECTIVE ;  /* 0x000000000000791b */ /* 0x003fe20003800000 */
.L_x_1466:
        /* <DEDUP_REMOVED lines=9> */
.L_x_1467:
[----:B------:R-:W-:Y:S02]  /*3160*/  ISETP.GE.AND P4, PT, R18, 0x10, PT ;  /* 0x000000101200780c */ /* 0x000fe40003f86270 */
[----:B------:R-:W-:Y:S01]  /*3170*/  MOV R27, R21 ;  /* 0x00000015001b7202 */ /* 0x000fe20000000f00 */
[----:B------:R-:W-:-:S10]  /*3180*/  IMAD.MOV.U32 R23, RZ, RZ, R25 ;  /* 0x000000ffff177224 */ /* 0x000fd400078e0019 */
[----:B------:R-:W-:Y:S05]  /*3190*/  WARPSYNC.COLLECTIVE R26, `(.L_x_1468) ;  /* 0x000000001a087348 */ /* 0x000fea0003c00000 */
[----:B------:R0:W1:Y:S02]  /*31a0*/  SHFL.UP P0, R25, R27, R29, R32 ;  /* 0x0400001d1b197389 */ /* 0x0000640000000020 */
[----:B01----:R-:W-:Y:S01]  /*31b0*/  ENDCOLLECTIVE ;  /* 0x000000000000791b */ /* 0x003fe20003800000 */
.L_x_1468:
[----:B------:R-:W-:Y:S02]  /*31c0*/  MOV R27, R22 ;  /* 0x00000016001b7202 */ /* 0x000fe40000000f00 */
[----:B------:R-:W-:-:S07]  /*31d0*/  MOV R24, R25 ;  /* 0x0000001900187202 */ /* 0x000fce0000000f00 */
[----:B------:R-:W-:Y:S05]  /*31e0*/  WARPSYNC.COLLECTIVE R26, `(.L_x_1469) ;  /* 0x000000001a087348 */ /* 0x000fea0003c00000 */
[----:B------:R0:W1:Y:S02]  /*31f0*/  SHFL.UP P0, R25, R27, R29, R32 ;  /* 0x0400001d1b197389 */ /* 0x0000640000000020 */
[----:B01----:R-:W-:Y:S01]  /*3200*/  ENDCOLLECTIVE ;  /* 0x000000000000791b */ /* 0x003fe20003800000 */
.L_x_1469:
        /* <DEDUP_REMOVED lines=11> */
.L_x_1470:
[----:B------:R-:W-:Y:S01]  /*32c0*/  IMAD.MOV.U32 R27, RZ, RZ, R21 ;  /* 0x000000ffff1b7224 */ /* 0x000fe200078e0015 */
[----:B------:R-:W-:-:S07]  /*32d0*/  MOV R18, R25 ;  /* 0x0000001900127202 */ /* 0x000fce0000000f00 */
[----:B------:R-:W-:Y:S05]  /*32e0*/  WARPSYNC.COLLECTIVE R26, `(.L_x_1471) ;  /* 0x000000001a087348 */ /* 0x000fea0003c00000 */
[----:B------:R0:W1:Y:S02]  /*32f0*/  SHFL.UP P0, R25, R27, R29, R32 ;  /* 0x0400001d1b197389 */ /* 0x0000640000000020 */
[----:B01----:R-:W-:Y:S01]  /*3300*/  ENDCOLLECTIVE ;  /* 0x000000000000791b */ /* 0x003fe20003800000 */
.L_x_1471:
[----:B------:R-:W-:Y:S02]  /*3310*/  MOV R27, R22 ;  /* 0x00000016001b7202 */ /* 0x000fe40000000f00 */
[----:B------:R-:W-:-:S07]  /*3320*/  MOV R21, R25 ;  /* 0x0000001900157202 */ /* 0x000fce0000000f00 */
[----:B------:R-:W-:Y:S05]  /*3330*/  WARPSYNC.COLLECTIVE R26, `(.L_x_1472) ;  /* 0x000000001a087348 */ /* 0x000fea0003c00000 */
[----:B------:R0:W1:Y:S02]  /*3340*/  SHFL.UP P0, R25, R27, R29, R32 ;  /* 0x0400001d1b197389 */ /* 0x0000640000000020 */
[----:B01----:R-:W-:Y:S01]  /*3350*/  ENDCOLLECTIVE ;  /* 0x000000000000791b */ /* 0x003fe20003800000 */
.L_x_1472:
[----:B------:R-:W-:Y:S01]  /*3360*/  MOV R22, R25 ;  /* 0x0000001900167202 */ /* 0x000fe20000000f00 */
[----:B------:R-:W-:Y:S06]  /*3370*/  BRA `(.L_x_1473) ;  /* 0xfffffff000687947 */ /* 0x000fec000383ffff */
.L_x_1474:
        /* <DEDUP_REMOVED lines=16> */
.L_x_4483:


//--------------------- .text._Z30group_norm_nhwc_bwd_sum_kernelI11Fp32IOBf16WLi192EEv26Group_norm_nhwc_bwd_params --------------------------
	.section	.text._Z30group_norm_nhwc_bwd_sum_kernelI11Fp32IOBf16WLi192EEv26Group_norm_nhwc_bwd_params,"ax",@progbits
	.align	128
        .global         _Z30group_norm_nhwc_bwd_sum_kernelI11Fp32IOBf16WLi192EEv26Group_norm_nhwc_bwd_params
        .type           _Z30group_norm_nhwc_bwd_sum_kernelI11Fp32IOBf16WLi192EEv26Group_norm_nhwc_bwd_params,@function
        .size           _Z30group_norm_nhwc_bwd_sum_kernelI11Fp32IOBf16WLi192EEv26Group_norm_nhwc_bwd_params,(.L_x_4484 - _Z30group_norm_nhwc_bwd_sum_kernelI11Fp32IOBf16WLi192EEv26Group_norm_nhwc_bwd_params)
        .other          _Z30group_norm_nhwc_bwd_sum_kernelI11Fp32IOBf16WLi192EEv26Group_norm_nhwc_bwd_params,@"STO_CUDA_ENTRY STV_DEFAULT"
_Z30group_norm_nhwc_bwd_sum_kernelI11Fp32IOBf16WLi192EEv26Group_norm_nhwc_bwd_params:
.text._Z30group_norm_nhwc_bwd_sum_kernelI11Fp32IOBf16WLi192EEv26Group_norm_nhwc_bwd_params:
        /* <DEDUP_REMOVED lines=12> */
[----:B------:R-:W-:Y:S01]  /*00c0*/  ULDC.64 UR4, c[0x0][0x208] ;  /* 0x0000820000047ab9 */ /* 0x000fe20000000a00 */
[----:B---3--:R-:W2:Y:S02]  /*00d0*/  MUFU.RCP R0, R0 ;  /* 0x0000000000007308 */ /* 0x008ea40000001000 */
[----:B--2---:R-:W-:Y:S02]  /*00e0*/  IADD3 R2, R0, 0xffffffe, RZ ;  /* 0x0ffffffe00027810 */ /* 0x004fe40007ffe0ff */
[----:B------:R-:W-:-:S04]  /*00f0*/  IABS R0, R18 ;  /* 0x0000001200007213 */ /* 0x000fc80000000000 */
[----:B------:R2:W3:Y:S02]  /*0100*/  F2I.FTZ.U32.TRUNC.NTZ R3, R2 ;  /* 0x0000000200037305 */ /* 0x0004e4000021f000 */
[----:B--2---:R-:W-:Y:S01]  /*0110*/  HFMA2.MMA R2, -RZ, RZ, 0, 0 ;  /* 0x00000000ff027435 */ /* 0x004fe200000001ff */
[----:B---3--:R-:W-:-:S04]  /*0120*/  IMAD.MOV R4, RZ, RZ, -R3 ;  /* 0x000000ffff047224 */ /* 0x008fc800078e0a03 */
[----:B------:R-:W-:Y:S01]  /*0130*/  IMAD R7, R4, R5, RZ ;  /* 0x0000000504077224 */ /* 0x000fe200078e02ff */
[----:B------:R-:W-:Y:S01]  /*0140*/  SHF.R.S32.HI R19, RZ, 0x1f, R18 ;  /* 0x0000001fff137819 */ /* 0x000fe20000011412 */
[----:B------:R-:W2:Y:S03]  /*0150*/  LDC R4, c[0x0][0x2ac] ;  /* 0x0000ab00ff047b82 */ /* 0x000ea60000000800 */
        /* <DEDUP_REMOVED lines=10> */
[----:B------:R-:W-:-:S07]  /*0200*/  ISETP.GE.AND P2, PT, R0, RZ, PT ;  /* 0x000000ff0000720c */ /* 0x000fce0003f46270 */
[----:B------:R-:W-:Y:S02]  /*0210*/  @P0 IADD3 R3, R3, 0x1, RZ ;  /* 0x0000000103030810 */ /* 0x000fe40007ffe0ff */
[----:B------:R-:W-:-:S03]  /*0220*/  ISETP.NE.AND P0, PT, R9, RZ, PT ;  /* 0x000000ff0900720c */ /* 0x000fc60003f05270 */
[----:B------:R-:W-:Y:S01]  /*0230*/  IMAD.MOV.U32 R0, RZ, RZ, R3 ;  /* 0x000000ffff007224 */ /* 0x000fe200078e0003 */
[----:B------:R-:W-:-:S04]  /*0240*/  LOP3.LUT R3, RZ, R9, RZ, 0x33, !PT ;  /* 0x00000009ff037212 */ /* 0x000fc800078e33ff */
        /* <DEDUP_REMOVED lines=8> */
[----:B------:R-:W-:Y:S02]  /*02d0*/  IMAD.MOV.U32 R8, RZ, RZ, RZ ;  /* 0x000000ffff087224 */ /* 0x000fe400078e00ff */
[----:B------:R-:W-:Y:S01]  /*02e0*/  ISETP.GE.AND.EX P0, PT, R19, UR9, PT, P0 ;  /* 0x0000000913007c0c */ /* 0x000fe2000bf06300 */
[----:B------:R-:W-:Y:S02]  /*02f0*/  IMAD.MOV.U32 R7, RZ, RZ, RZ ;  /* 0x000000ffff077224 */ /* 0x000fe400078e00ff */
[----:B0-----:R-:W0:Y:S02]  /*0300*/  MUFU.RCP R0, R0 ;  /* 0x0000000000007308 */ /* 0x001e240000001000 */
[----:B0-----:R-:W-:Y:S01]  /*0310*/  IADD3 R10, R0, 0xffffffe, RZ ;  /* 0x0ffffffe000a7810 */ /* 0x001fe20007ffe0ff */
[----:B------:R-:W-:-:S05]  /*0320*/  HFMA2.MMA R0, -RZ, RZ, 0, 0 ;  /* 0x00000000ff007435 */ /* 0x000fca00000001ff */
[----:B------:R0:W1:Y:S02]  /*0330*/  F2I.FTZ.U32.TRUNC.NTZ R11, R10 ;  /* 0x0000000a000b7305 */ /* 0x000064000021f000 */
[----:B0-----:R-:W-:Y:S01]  /*0340*/  MOV R10, RZ ;  /* 0x000000ff000a7202 */ /* 0x001fe20000000f00 */
[----:B-1----:R-:W-:-:S04]  /*0350*/  IMAD.MOV R2, RZ, RZ, -R11 ;  /* 0x000000ffff027224 */ /* 0x002fc800078e0a0b */
[----:B------:R-:W-:Y:S01]  /*0360*/  IMAD R5, R2, R9, RZ ;  /* 0x0000000902057224 */ /* 0x000fe200078e02ff */
[----:B------:R-:W-:-:S03]  /*0370*/  MOV R2, RZ ;  /* 0x000000ff00027202 */ /* 0x000fc60000000f00 */
        /* <DEDUP_REMOVED lines=22> */
.L_x_1476:
[----:B------:R-:W-:Y:S05]  /*04e0*/  BSYNC B0 ;  /* 0x0000000000007941 */ /* 0x000fea0003800000 */
.L_x_1475:
[----:B------:R-:W0:Y:S01]  /*04f0*/  S2UR UR7, SR_CTAID.Y ;  /* 0x00000000000779c3 */ /* 0x000e220000002600 */
[C---:B------:R-:W-:Y:S02]  /*0500*/  IMAD R12, R9.reuse, R17, R6 ;  /* 0x00000011090c7224 */ /* 0x040fe400078e0206 */
[----:B-----5:R-:W-:Y:S01]  /*0510*/  FFMA.FTZ R20, -R14, R14, R15 ;  /* 0x0000000e0e147223 */ /* 0x020fe2000001010f */
[----:B------:R-:W-:Y:S01]  /*0520*/  ISETP.NE.U32.AND P4, PT, R9, RZ, PT ;  /* 0x000000ff0900720c */ /* 0x000fe20003f85070 */
[----:B------:R-:W-:Y:S01]  /*0530*/  IMAD.MOV.U32 R15, RZ, RZ, RZ ;  /* 0x000000ffff0f7224 */ /* 0x000fe200078e00ff */
[----:B------:R-:W-:Y:S02]  /*0540*/  CS2R R28, SRZ ;  /* 0x00000000001c7805 */ /* 0x000fe4000001ff00 */
[----:B------:R-:W-:Y:S02]  /*0550*/  ISETP.GE.U32.AND P1, PT, R12, R9, PT ;  /* 0x000000090c00720c */ /* 0x000fe40003f26070 */
[----:B------:R-:W-:-:S02]  /*0560*/  CS2R R26, SRZ ;  /* 0x00000000001a7805 */ /* 0x000fc4000001ff00 */
[----:B------:R-:W-:Y:S01]  /*0570*/  FSETP.GTU.FTZ.AND P2, PT, R20, RZ, PT ;  /* 0x000000ff1400720b */ /* 0x000fe20003f5c000 */
[----:B------:R-:W1:Y:S08]  /*0580*/  LDC.64 R10, c[0x0][0x290] ;  /* 0x0000a400ff0a7b82 */ /* 0x000e700000000a00 */
[----:B------:R-:W-:-:S04]  /*0590*/  @P1 IADD3 R12, R12, -R9, RZ ;  /* 0x800000090c0c1210 */ /* 0x000fc80007ffe0ff */
[----:B------:R-:W2:Y:S01]  /*05a0*/  @P2 LDC R13, c[0x0][0x250] ;  /* 0x00009400ff0d2b82 */ /* 0x000ea20000000800 */
[----:B------:R-:W-:Y:S02]  /*05b0*/  @P1 IADD3 R16, R16, 0x1, RZ ;  /* 0x0000000110101810 */ /* 0x000fe40007ffe0ff */
[----:B------:R-:W-:Y:S01]  /*05c0*/  ISETP.GE.U32.AND P3, PT, R12, R9, PT ;  /* 0x000000090c00720c */ /* 0x000fe20003f66070 */
[----:B0-----:R-:W-:-:S05]  /*05d0*/  IMAD R12, R4, UR7, RZ ;  /* 0x00000007040c7c24 */ /* 0x001fca000f8e02ff */
[----:B------:R-:W-:Y:S02]  /*05e0*/  SHF.R.S32.HI R23, RZ, 0x1f, R12 ;  /* 0x0000001fff177819 */ /* 0x000fe4000001140c */
[----:B------:R-:W-:-:S04]  /*05f0*/  IADD3 R5, P5, R12, R4, RZ ;  /* 0x000000040c057210 */ /* 0x000fc80007fbe0ff */
[----:B------:R-:W-:Y:S01]  /*0600*/  LEA.HI.X.SX32 R4, R4, R23, 0x1, P5 ;  /* 0x0000001704047211 */ /* 0x000fe200028f0eff */
[----:B------:R-:W-:Y:S01]  /*0610*/  @P3 VIADD R16, R16, 0x1 ;  /* 0x0000000110103836 */ /* 0x000fe20000000000 */
[----:B-1----:R-:W-:-:S04]  /*0620*/  ISETP.LT.U32.AND P1, PT, R5, R10, PT ;  /* 0x0000000a0500720c */ /* 0x002fc80003f21070 */
[----:B------:R-:W-:Y:S01]  /*0630*/  ISETP.LT.AND.EX P1, PT, R4, R11, PT, P1 ;  /* 0x0000000b0400720c */ /* 0x000fe20003f21310 */
[----:B------:R-:W-:Y:S01]  /*0640*/  HFMA2.MMA R4, -RZ, RZ, 1.875, 0 ;  /* 0x3f800000ff047435 */ /* 0x000fe200000001ff */
[----:B------:R-:W-:Y:S01]  /*0650*/  SEL R3, R3, R16, !P4 ;  /* 0x0000001003037207 */ /* 0x000fe20006000000 */
[----:B--2---:R-:W-:Y:S01]  /*0660*/  @P2 FADD.FTZ R11, R20, R13 ;  /* 0x0000000d140b2221 */ /* 0x004fe20000010000 */
[----:B------:R-:W-:Y:S02]  /*0670*/  SEL R5, R5, R10, P1 ;  /* 0x0000000a05057207 */ /* 0x000fe40000800000 */
[----:B------:R-:W-:Y:S02]  /*0680*/  IADD3 R10, -R3, RZ, RZ ;  /* 0x000000ff030a7210 */ /* 0x000fe40007ffe1ff */
[----:B------:R-:W-:-:S03]  /*0690*/  ISETP.GE.AND P1, PT, R12, R5, PT ;  /* 0x000000050c00720c */ /* 0x000fc60003f26270 */
[----:B------:R0:W1:Y:S01]  /*06a0*/  @P2 MUFU.RSQ R4, R11 ;  /* 0x0000000b00042308 */ /* 0x0000620000001400 */
[----:B------:R-:W-:Y:S01]  /*06b0*/  IMAD R6, R9, R10, R6 ;  /* 0x0000000a09067224 */ /* 0x000fe200078e0206 */
[----:B------:R-:W-:-:S08]  /*06c0*/  MOV R9, RZ ;  /* 0x000000ff00097202 */ /* 0x000fd00000000f00 */
        /* <DEDUP_REMOVED lines=10> */
[----:B------:R-:W-:Y:S02]  /*0770*/  IMAD R31, R31, UR6, R10 ;  /* 0x000000061f1f7c24 */ /* 0x000fe4000f8e020a */
[----:B------:R-:W-:-:S03]  /*0780*/  IMAD.IADD R10, R5, 0x1, -R12 ;  /* 0x00000001050a7824 */ /* 0x000fc600078e0a0c */
[----:B------:R-:W-:-:S05]  /*0790*/  IADD3 R31, R33, R31, RZ ;  /* 0x0000001f211f7210 */ /* 0x000fca0007ffe0ff */
[----:B------:R-:W-:Y:S05]  /*07a0*/  @!P1 BRA `(.L_x_1478) ;  /* 0x0000000800ac9947 */ /* 0x000fea0003800000 */
[----:B------:R-:W-:Y:S02]  /*07b0*/  LOP3.LUT R10, R10, 0x1, RZ, 0xc0, !PT ;  /* 0x000000010a0a7812 */ /* 0x000fe400078ec0ff */
[----:B------:R-:W-:Y:S02]  /*07c0*/  CS2R R26, SRZ ;  /* 0x00000000001a7805 */ /* 0x000fe4000001ff00 */
[----:B------:R-:W-:Y:S01]  /*07d0*/  ISETP.NE.AND P2, PT, R16, R9, PT ;  /* 0x000000091000720c */ /* 0x000fe20003f45270 */
[----:B------:R-:W-:Y:S01]  /*07e0*/  HFMA2.MMA R9, -RZ, RZ, 0, 0 ;  /* 0x00000000ff097435 */ /* 0x000fe200000001ff */
[----:B------:R-:W-:Y:S02]  /*07f0*/  ISETP.NE.U32.AND P1, PT, R10, 0x1, PT ;  /* 0x000000010a00780c */ /* 0x000fe40003f25070 */
[----:B------:R-:W-:Y:S01]  /*0800*/  CS2R R28, SRZ ;  /* 0x00000000001c7805 */ /* 0x000fe2000001ff00 */
[----:B------:R-:W-:-:S10]  /*0810*/  IMAD.MOV.U32 R15, RZ, RZ, RZ ;  /* 0x000000ffff0f7224 */ /* 0x000fd400078e00ff */
        /* <DEDUP_REMOVED lines=51> */
.L_x_1479:
[----:B------:R-:W-:Y:S05]  /*0b50*/  @!P2 BRA `(.L_x_1477) ;  /* 0x0000001000dca947 */ /* 0x000fea0003800000 */
[----:B------:R-:W-:-:S04]  /*0b60*/  IADD3 R21, R12, 0x1, RZ ;  /* 0x000000010c157810 */ /* 0x000fc80007ffe0ff */
[----:B------:R-:W-:-:S07]  /*0b70*/  SHF.R.S32.HI R20, RZ, 0x1f, R21 ;  /* 0x0000001fff147819 */ /* 0x000fce0000011415 */
.L_x_1480:
        /* <DEDUP_REMOVED lines=16> */
[----:B------:R-:W-:-:S05]  /*0c80*/  @!P0 IMAD.X R13, R34, 0x1, R13, P1 ;  /* 0x00000001220d8824 */ /* 0x000fca00008e060d */
[----:B------:R2:W4:Y:S01]  /*0c90*/  @!P0 LDG.E.64 R10, desc[UR4][R12.64] ;  /* 0x000000040c0a8981 */ /* 0x000522000c1e1b00 */
[----:B------:R-:W-:Y:S02]  /*0ca0*/  @!P0 MOV R24, R32 ;  /* 0x0000002000188202 */ /* 0x000fe40000000f00 */
[----:B------:R-:W-:Y:S02]  /*0cb0*/  @!P0 MOV R25, R31 ;  /* 0x0000001f00198202 */ /* 0x000fe40000000f00 */
[----:B0-----:R-:W-:Y:S01]  /*0cc0*/  @!P0 IADD3 R18, P1, R23, R18, RZ ;  /* 0x0000001217128210 */ /* 0x001fe20007f3e0ff */
[----:B--2---:R-:W0:Y:S04]  /*0cd0*/  @!P0 LDC.64 R12, c[0x0][0x288] ;  /* 0x0000a200ff0c8b82 */ /* 0x004e280000000a00 */
[----:B------:R-:W-:-:S02]  /*0ce0*/  @!P0 IMAD.X R19, R34, 0x1, R19, P1 ;  /* 0x0000000122138824 */ /* 0x000fc400008e0613 */
[-C--:B0-----:R-:W-:Y:S02]  /*0cf0*/  @!P0 IMAD R22, R20, R12.reuse, RZ ;  /* 0x0000000c14168224 */ /* 0x081fe400078e02ff */
[----:B------:R-:W-:-:S04]  /*0d00*/  @!P0 IMAD.WIDE.U32 R24, R21, R12, R24 ;  /* 0x0000000c15188225 */ /* 0x000fc800078e0018 */
[----:B------:R-:W-:Y:S01]  /*0d10*/  @!P0 IMAD R35, R21, R13, R22 ;  /* 0x0000000d15238224 */ /* 0x000fe200078e0216 */
[----:B------:R-:W-:-:S03]  /*0d20*/  CS2R R12, SRZ ;  /* 0x00000000000c7805 */ /* 0x000fc6000001ff00 */
[----:B------:R-:W-:Y:S01]  /*0d30*/  @!P0 IMAD.IADD R35, R25, 0x1, R35 ;  /* 0x0000000119238824 */ /* 0x000fe200078e0223 */
[----:B------:R-:W-:-:S04]  /*0d40*/  @!P0 SHF.L.U32 R25, R24, 0x2, RZ ;  /* 0x0000000218198819 */ /* 0x000fc800000006ff */
[----:B------:R-:W-:Y:S02]  /*0d50*/  @!P0 SHF.L.U64.HI R24, R24, 0x2, R35 ;  /* 0x0000000218188819 */ /* 0x000fe40000010223 */
[----:B---3--:R-:W-:-:S04]  /*0d60*/  @!P0 IADD3 R22, P2, R25, R16, RZ ;  /* 0x0000001019168210 */ /* 0x008fc80007f5e0ff */
[----:B------:R-:W-:Y:S02]  /*0d70*/  @!P0 IADD3.X R23, R24, R17, RZ, P2, !PT ;  /* 0x0000001118178210 */ /* 0x000fe400017fe4ff */
[----:B------:R-:W-:-:S03]  /*0d80*/  CS2R R16, SRZ ;  /* 0x0000000000107805 */ /* 0x000fc6000001ff00 */
[----:B------:R-:W2:Y:S04]  /*0d90*/  @!P0 LDG.E.64 R12, desc[UR4][R22.64] ;  /* 0x00000004160c8981 */ /* 0x000ea8000c1e1b00 */
[----:B------:R0:W3:Y:S02]  /*0da0*/  @!P0 LDG.E.64 R16, desc[UR4][R18.64] ;  /* 0x0000000412108981 */ /* 0x0000e4000c1e1b00 */
[----:B0-----:R-:W0:Y:S02]  /*0db0*/  @!P0 LDC.64 R18, c[0x0][0x228] ;  /* 0x00008a00ff128b82 */ /* 0x001e240000000a00 */
[----:B0-----:R-:W-:-:S04]  /*0dc0*/  @!P0 IADD3 R22, P1, R25, R18, RZ ;  /* 0x0000001219168210 */ /* 0x001fc80007f3e0ff */
[----:B------:R-:W-:Y:S02]  /*0dd0*/  @!P0 IADD3.X R23, R24, R19, RZ, P1, !PT ;  /* 0x0000001318178210 */ /* 0x000fe40000ffe4ff */
        /* <DEDUP_REMOVED lines=43> */
[----:B------:R-:W-:Y:S02]  /*1090*/  IMAD.X R20, RZ, RZ, R20, P2 ;  /* 0x000000ffff147224 */ /* 0x000fe400010e0614 */
        /* <DEDUP_REMOVED lines=28> */
.L_x_1478:
        /* <DEDUP_REMOVED lines=11> */
.L_x_1482:
        /* <DEDUP_REMOVED lines=19> */
[----:B------:R-:W-:Y:S01]  /*1440*/  VIADD R7, R7, 0xffffffff ;  /* 0xffffffff07077836 */ /* 0x000fe20000000000 */
[----:B------:R-:W-:-:S04]  /*1450*/  IADD3 R22, P2, R22, 0x1, RZ ;  /* 0x0000000116167810 */ /* 0x000fc80007f5e0ff */
        /* <DEDUP_REMOVED lines=18> */
.L_x_1481:
[----:B------:R-:W-:-:S13]  /*1580*/  ISETP.GE.U32.AND P0, PT, R8, 0x3, PT ;  /* 0x000000030800780c */ /* 0x000fda0003f06070 */
[----:B------:R-:W-:Y:S05]  /*1590*/  @!P0 BRA `(.L_x_1477) ;  /* 0x00000008004c8947 */ /* 0x000fea0003800000 */
[----:B------:R-:W-:Y:S01]  /*15a0*/  ULDC.64 UR6, c[0x0][0x288] ;  /* 0x0000a20000067ab9 */ /* 0x000fe20000000a00 */
[--C-:B------:R-:W-:Y:S01]  /*15b0*/  SHF.R.S32.HI R7, RZ, 0x1f, R12.reuse ;  /* 0x0000001fff077819 */ /* 0x100fe2000001140c */
[----:B------:R-:W-:Y:S01]  /*15c0*/  IMAD.MOV.U32 R8, RZ, RZ, R12 ;  /* 0x000000ffff087224 */ /* 0x000fe200078e000c */
[----:B------:R-:W-:-:S04]  /*15d0*/  ISETP.GE.U32.AND P0, PT, R18, UR6, PT ;  /* 0x0000000612007c0c */ /* 0x000fc8000bf06070 */
[----:B------:R-:W-:-:S13]  /*15e0*/  ISETP.GE.AND.EX P0, PT, R19, UR7, PT, P0 ;  /* 0x0000000713007c0c */ /* 0x000fda000bf06300 */
.L_x_1483:
        /* <DEDUP_REMOVED lines=17> */
[----:B------:R0:W2:Y:S04]  /*1700*/  @!P0 LDG.E.64 R12, desc[UR4][R18.64] ;  /* 0x00000004120c8981 */ /* 0x0000a8000c1e1b00 */
[----:B------:R3:W4:Y:S01]  /*1710*/  @!P0 LDG.E.64 R10, desc[UR4][R16.64] ;  /* 0x00000004100a8981 */ /* 0x000722000c1e1b00 */
[----:B------:R-:W-:Y:S02]  /*1720*/  @!P0 IADD3 R21, P1, R8, 0x1, RZ ;  /* 0x0000000108158810 */ /* 0x000fe40007f3e0ff */
[----:B------:R-:W-:-:S02]  /*1730*/  CS2R R24, SRZ ;  /* 0x0000000000187805 */ /* 0x000fc4000001ff00 */
[----:B------:R-:W-:Y:S02]  /*1740*/  @!P0 MOV R22, R32 ;  /* 0x0000002000168202 */ /* 0x000fe40000000f00 */
[----:B------:R-:W-:Y:S01]  /*1750*/  @!P0 IADD3.X R23, RZ, R7, RZ, P1, !PT ;  /* 0x00000007ff178210 */ /* 0x000fe20000ffe4ff */
[----:B0-----:R-:W0:Y:S08]  /*1760*/  @!P0 LDC.64 R18, c[0x0][0x230] ;  /* 0x00008c00ff128b82 */ /* 0x001e300000000a00 */
[----:B---3--:R-:W3:Y:S02]  /*1770*/  @!P0 LDC.64 R16, c[0x0][0x288] ;  /* 0x0000a200ff108b82 */ /* 0x008ee40000000a00 */
[----:B---3--:R-:W-:-:S02]  /*1780*/  @!P0 IMAD R20, R23, R16, RZ ;  /* 0x0000001017148224 */ /* 0x008fc400078e02ff */
[----:B------:R-:W-:Y:S02]  /*1790*/  @!P0 IMAD.MOV.U32 R23, RZ, RZ, R31 ;  /* 0x000000ffff178224 */ /* 0x000fe400078e001f */
        /* <DEDUP_REMOVED lines=11> */
[----:B------:R-:W-:Y:S01]  /*1850*/  @!P0 IMAD.MOV.U32 R37, RZ, RZ, R31 ;  /* 0x000000ffff258224 */ /* 0x000fe200078e001f */
[----:B------:R5:W4:Y:S03]  /*1860*/  @!P0 LDG.E.64 R24, desc[UR4][R18.64] ;  /* 0x0000000412188981 */ /* 0x000b26000c1e1b00 */
[----:B---3--:R-:W-:-:S04]  /*1870*/  @!P0 IMAD R36, R23, R16, RZ ;  /* 0x0000001017248224 */ /* 0x008fc800078e02ff */
[----:B------:R-:W-:Y:S01]  /*1880*/  @!P0 IMAD R23, R35, R17, R36 ;  /* 0x0000001123178224 */ /* 0x000fe200078e0224 */
[----:B------:R-:W-:Y:S01]  /*1890*/  @!P0 MOV R36, R32 ;  /* 0x0000002000248202 */ /* 0x000fe20000000f00 */
[----:B-----5:R-:W3:Y:S01]  /*18a0*/  @!P0 LDC.64 R18, c[0x0][0x228] ;  /* 0x00008a00ff128b82 */ /* 0x020ee20000000a00 */
[----:B0-----:R-:W-:-:S03]  /*18b0*/  @!P0 IADD3 R20, P1, R34, R20, RZ ;  /* 0x0000001422148210 */ /* 0x001fc60007f3e0ff */
[----:B------:R-:W-:Y:S01]  /*18c0*/  @!P0 IMAD.WIDE.U32 R36, R35, R16, R36 ;  /* 0x0000001023248225 */ /* 0x000fe200078e0024 */
[----:B------:R-:W-:-:S03]  /*18d0*/  @!P0 IADD3.X R21, R22, R21, RZ, P1, !PT ;  /* 0x0000001516158210 */ /* 0x000fc60000ffe4ff */
[----:B------:R-:W0:Y:S01]  /*18e0*/  @!P0 LDC.64 R16, c[0x0][0x230] ;  /* 0x00008c00ff108b82 */ /* 0x000e220000000a00 */
[----:B------:R-:W-:Y:S01]  /*18f0*/  @!P0 IADD3 R23, R37, R23, RZ ;  /* 0x0000001725178210 */ /* 0x000fe20007ffe0ff */
[----:B------:R-:W-:-:S03]  /*1900*/  @!P0 IMAD.SHL.U32 R37, R36, 0x4, RZ ;  /* 0x0000000424258824 */ /* 0x000fc600078e00ff */
        /* <DEDUP_REMOVED lines=20> */
[----:B------:R-:W-:Y:S02]  /*1a50*/  @!P0 IMAD.X R27, RZ, RZ, R7, P1 ;  /* 0x000000ffff1b8224 */ /* 0x000fe400008e0607 */
[----:B------:R-:W-:Y:S01]  /*1a60*/  FADD.FTZ R29, R34, R26 ;  /* 0x0000001a221d7221 */ /* 0x000fe20000010000 */
[----:B------:R-:W-:Y:S01]  /*1a70*/  @!P0 MOV R34, R32 ;  /* 0x0000002000228202 */ /* 0x000fe20000000f00 */
[----:B0-----:R-:W-:-:S04]  /*1a80*/  @!P0 IMAD R36, R27, R18, RZ ;  /* 0x000000121b248224 */ /* 0x001fc800078e02ff */
[----:B------:R-:W-:-:S04]  /*1a90*/  @!P0 IMAD.WIDE.U32 R34, R37, R18, R34 ;  /* 0x0000001225228225 */ /* 0x000fc800078e0022 */
[----:B------:R-:W-:Y:S01]  /*1aa0*/  @!P0 IMAD R27, R37, R19, R36 ;  /* 0x00000013251b8224 */ /* 0x000fe200078e0224 */
[----:B------:R-:W-:Y:S01]  /*1ab0*/  @!P0 SHF.L.U32 R36, R34, 0x2, RZ ;  /* 0x0000000222248819 */ /* 0x000fe200000006ff */
[----:B------:R-:W0:Y:S02]  /*1ac0*/  @!P0 LDC.64 R18, c[0x0][0x230] ;  /* 0x00008c00ff128b82 */ /* 0x000e240000000a00 */
[----:B------:R-:W-:-:S05]  /*1ad0*/  @!P0 IMAD.IADD R27, R35, 0x1, R27 ;  /* 0x00000001231b8824 */ /* 0x000fca00078e021b */
        /* <DEDUP_REMOVED lines=63> */
.L_x_1477:
[----:B------:R-:W1:Y:S01]  /*1ed0*/  S2R R0, SR_TID.X ;  /* 0x0000000000007919 */ /* 0x000e620000002100 */
[----:B------:R-:W-:Y:S01]  /*1ee0*/  MOV R2, 0x400 ;  /* 0x0000040000027802 */ /* 0x000fe20000000f00 */
[----:B------:R-:W-:Y:S01]  /*1ef0*/  BSSY B0, `(.L_x_1484) ;  /* 0x00000aa000007945 */ /* 0x000fe20003800000 */
[----:B------:R-:W-:Y:S01]  /*1f00*/  ISETP.NE.AND P0, PT, R6, RZ, PT ;  /* 0x000000ff0600720c */ /* 0x000fe20003f05270 */
[----:B------:R-:W0:Y:S01]  /*1f10*/  S2R R7, SR_CgaCtaId ;  /* 0x0000000000077919 */ /* 0x000e220000008800 */
[C---:B-1----:R-:W-:Y:S01]  /*1f20*/  IMAD.WIDE.U32 R4, R0.reuse, -0x55555555, RZ ;  /* 0xaaaaaaab00047825 */ /* 0x042fe200078e00ff */
[----:B0-----:R-:W-:Y:S02]  /*1f30*/  LEA R7, R7, R2, 0x18 ;  /* 0x0000000207077211 */ /* 0x001fe400078ec0ff */
        /* <DEDUP_REMOVED lines=14> */
[----:B------:R-:W-:Y:S04]  /*2020*/  LDS R23, [R2+0x14] ;  /* 0x0000140002177984 */ /* 0x000fe80000000800 */
[----:B------:R-:W1:Y:S04]  /*2030*/  LDS R25, [R2+0x1c] ;  /* 0x00001c0002197984 */ /* 0x000e680000000800 */
[----:B------:R-:W-:Y:S04]  /*2040*/  LDS R22, [R2+0x24] ;  /* 0x0000240002167984 */ /* 0x000fe80000000800 */
[----:B------:R-:W2:Y:S01]  /*2050*/  LDS R20, [R2+0x18] ;  /* 0x0000180002147984 */ /* 0x000ea20000000800 */
[----:B------:R-:W3:Y:S03]  /*2060*/  S2R R6, SR_TID.X ;  /* 0x0000000000067919 */ /* 0x000ee60000002100 */
[----:B------:R-:W4:Y:S04]  /*2070*/  LDS R18, [R2+0x2c] ;  /* 0x00002c0002127984 */ /* 0x000f280000000800 */
[----:B------:R-:W5:Y:S01]  /*2080*/  LDS R21, [R2+0x28] ;  /* 0x0000280002157984 */ /* 0x000f620000000800 */
[----:B0-----:R-:W-:-:S03]  /*2090*/  LEA R5, R4, R5, 0x18 ;  /* 0x0000000504057211 */ /* 0x001fc600078ec0ff */
[----:B------:R-:W0:Y:S04]  /*20a0*/  LDS R19, [R2+0x30] ;  /* 0x0000300002137984 */ /* 0x000e280000000800 */
[----:B------:R-:W-:Y:S04]  /*20b0*/  LDS R17, [R2+0x38] ;  /* 0x0000380002117984 */ /* 0x000fe80000000800 */
[----:B------:R-:W0:Y:S04]  /*20c0*/  LDS R16, [R2+0x34] ;  /* 0x0000340002107984 */ /* 0x000e280000000800 */
[----:B------:R-:W0:Y:S04]  /*20d0*/  LDS R14, [R2+0x3c] ;  /* 0x00003c00020e7984 */ /* 0x000e280000000800 */
[----:B------:R-:W0:Y:S01]  /*20e0*/  LDS R12, [R2+0x44] ;  /* 0x00004400020c7984 */ /* 0x000e220000000800 */
[----:B-1----:R-:W-:-:S03]  /*20f0*/  ISETP.NE.AND P5, PT, R25, RZ, PT ;  /* 0x000000ff1900720c */ /* 0x002fc60003fa5270 */
[----:B------:R-:W1:Y:S01]  /*2100*/  LDS R13, [R2+0x40] ;  /* 0x00004000020d7984 */ /* 0x000e620000000800 */
[----:B---3--:R-:W-:Y:S02]  /*2110*/  IMAD R26, R6, 0x54, R5 ;  /* 0x00000054061a7824 */ /* 0x008fe400078e0205 */
[----:B------:R-:W-:Y:S01]  /*2120*/  FADD.FTZ R5, R24, R23 ;  /* 0x0000001718057221 */ /* 0x000fe20000010000 */
[----:B------:R-:W3:Y:S01]  /*2130*/  LDS R11, [R2+0x48] ;  /* 0x00004800020b7984 */ /* 0x000ee20000000800 */
[----:B--2---:R-:W-:-:S03]  /*2140*/  FADD.FTZ R27, R22, R20 ;  /* 0x00000014161b7221 */ /* 0x004fc60000010000 */
[----:B------:R-:W-:Y:S01]  /*2150*/  FSEL R5, R5, R24, !P5 ;  /* 0x0000001805057208 */ /* 0x000fe20006800000 */
[----:B------:R-:W2:Y:S01]  /*2160*/  LDS R10, [R2+0x10] ;  /* 0x00001000020a7984 */ /* 0x000ea20000000800 */
[----:B------:R-:W-:-:S03]  /*2170*/  FSEL R4, R27, R22, !P5 ;  /* 0x000000161b047208 */ /* 0x000fc60006800000 */
[----:B------:R-:W2:Y:S01]  /*2180*/  LDS R7, [R26+0x50] ;  /* 0x000050001a077984 */ /* 0x000ea20000000800 */
[----:B----4-:R-:W-:-:S03]  /*2190*/  FADD.FTZ R5, R5, R18 ;  /* 0x0000001205057221 */ /* 0x010fc60000010000 */
[----:B------:R4:W2:Y:S01]  /*21a0*/  LDS R8, [R2+0x4c] ;  /* 0x00004c0002087984 */ /* 0x0008a20000000800 */
[----:B-----5:R-:W-:-:S03]  /*21b0*/  ISETP.NE.AND P4, PT, R21, RZ, PT ;  /* 0x000000ff1500720c */ /* 0x020fc60003f85270 */
[----:B------:R3:W5:Y:S01]  /*21c0*/  LDS R6, [R26+0x54] ;  /* 0x000054001a067984 */ /* 0x0007620000000800 */
[----:B0-----:R-:W-:Y:S01]  /*21d0*/  FADD.FTZ R4, R4, R19 ;  /* 0x0000001304047221 */ /* 0x001fe20000010000 */
[----:B----4-:R-:W-:Y:S01]  /*21e0*/  FSEL R2, R5, R18, !P4 ;  /* 0x0000001205027208 */ /* 0x010fe20006000000 */
[----:B------:R-:W0:Y:S03]  /*21f0*/  S2R R31, SR_LANEID ;  /* 0x00000000001f7919 */ /* 0x000e260000000000 */
[----:B------:R-:W-:Y:S02]  /*2200*/  FSEL R5, R4, R19, !P4 ;  /* 0x0000001304057208 */ /* 0x000fe40006000000 */
[----:B------:R-:W-:Y:S01]  /*2210*/  ISETP.NE.AND P3, PT, R16, RZ, PT ;  /* 0x000000ff1000720c */ /* 0x000fe20003f65270 */
[----:B------:R-:W-:Y:S02]  /*2220*/  FADD.FTZ R2, R2, R17 ;  /* 0x0000001102027221 */ /* 0x000fe40000010000 */
[----:B------:R-:W-:-:S03]  /*2230*/  FADD.FTZ R27, R5, R14 ;  /* 0x0000000e051b7221 */ /* 0x000fc60000010000 */
[----:B------:R-:W-:Y:S02]  /*2240*/  FSEL R5, R2, R17, !P3 ;  /* 0x0000001102057208 */ /* 0x000fe40005800000 */
[----:B------:R-:W-:-:S03]  /*2250*/  FSEL R2, R27, R14, !P3 ;  /* 0x0000000e1b027208 */ /* 0x000fc60005800000 */
[----:B------:R-:W-:Y:S01]  /*2260*/  FADD.FTZ R5, R5, R12 ;  /* 0x0000000c05057221 */ /* 0x000fe20000010000 */
[----:B-1----:R-:W-:Y:S01]  /*2270*/  ISETP.NE.AND P2, PT, R13, RZ, PT ;  /* 0x000000ff0d00720c */ /* 0x002fe20003f45270 */
[----:B---3--:R-:W-:-:S03]  /*2280*/  FADD.FTZ R26, R2, R11 ;  /* 0x0000000b021a7221 */ /* 0x008fc60000010000 */
[----:B------:R-:W-:Y:S02]  /*2290*/  FSEL R4, R5, R12, !P2 ;  /* 0x0000000c05047208 */ /* 0x000fe40005000000 */
[----:B--2---:R-:W-:Y:S02]  /*22a0*/  IADD3 R2, R21, R25, R10 ;  /* 0x0000001915027210 */ /* 0x004fe40007ffe00a */
[----:B------:R-:W-:Y:S01]  /*22b0*/  FSEL R5, R26, R11, !P2 ;  /* 0x0000000b1a057208 */ /* 0x000fe20005000000 */
[----:B------:R-:W-:Y:S01]  /*22c0*/  FADD.FTZ R4, R4, R7 ;  /* 0x0000000704047221 */ /* 0x000fe20000010000 */
[----:B------:R-:W-:Y:S02]  /*22d0*/  IADD3 R27, R13, R2, R16 ;  /* 0x000000020d1b7210 */ /* 0x000fe40007ffe010 */
[----:B------:R-:W-:Y:S02]  /*22e0*/  ISETP.NE.AND P1, PT, R8, RZ, PT ;  /* 0x000000ff0800720c */ /* 0x000fe40003f25270 */
[----:B------:R-:W-:Y:S01]  /*22f0*/  IADD3 R32, R27, R8, RZ ;  /* 0x000000081b207210 */ /* 0x000fe20007ffe0ff */
[----:B-----5:R-:W-:Y:S01]  /*2300*/  FADD.FTZ R5, R5, R6 ;  /* 0x0000000605057221 */ /* 0x020fe20000010000 */
[----:B------:R-:W-:-:S04]  /*2310*/  FSEL R30, R4, R7, !P1 ;  /* 0x00000007041e7208 */ /* 0x000fc80004800000 */
        /* <DEDUP_REMOVED lines=55> */
.L_x_1507:
        /* <DEDUP_REMOVED lines=12> */
[----:B--2---:R-:W-:Y:S02]  /*2750*/  @P6 IADD3 R10, R31, R10, RZ ;  /* 0x0000000a1f0a6210 */ /* 0x004fe40007ffe0ff */
[----:B------:R-:W-:Y:S01]  /*2760*/  @!P5 FADD.FTZ R24, R24, R23 ;  /* 0x000000171818d221 */ /* 0x000fe20000010000 */
[----:B------:R-:W-:Y:S01]  /*2770*/  @!P5 FADD.FTZ R22, R22, R20 ;  /* 0x000000141616d221 */ /* 0x000fe20000010000 */
[----:B----4-:R-:W-:Y:S01]  /*2780*/  LEA R5, R5, R2, 0x18 ;  /* 0x0000000205057211 */ /* 0x010fe200078ec0ff */
[----:B------:R-:W-:Y:S02]  /*2790*/  IMAD.IADD R0, R25, 0x1, R10 ;  /* 0x0000000119007824 */ /* 0x000fe400078e020a */
[----:B------:R-:W-:Y:S01]  /*27a0*/  @!P4 FADD.FTZ R18, R18, R24 ;  /* 0x000000181212c221 */ /* 0x000fe20000010000 */
[----:B------:R-:W-:Y:S01]  /*27b0*/  @!P4 FADD.FTZ R19, R19, R22 ;  /* 0x000000161313c221 */ /* 0x000fe20000010000 */
[----:B-----5:R-:W-:Y:S01]  /*27c0*/  IMAD R5, R26, 0x54, R5 ;  /* 0x000000541a057824 */ /* 0x020fe200078e0205 */
[----:B------:R-:W-:Y:S01]  /*27d0*/  IADD3 R21, R21, R0, RZ ;  /* 0x0000000015157210 */ /* 0x000fe20007ffe0ff */
[----:B------:R-:W-:Y:S01]  /*27e0*/  @!P3 FADD.FTZ R17, R17, R18 ;  /* 0x000000121111b221 */ /* 0x000fe20000010000 */
[----:B------:R-:W-:-:S02]  /*27f0*/  @!P3 FADD.FTZ R14, R14, R19 ;  /* 0x000000130e0eb221 */ /* 0x000fc40000010000 */
[----:B------:R-:W-:Y:S01]  /*2800*/  IADD3 R16, R16, R21, RZ ;  /* 0x0000001510107210 */ /* 0x000fe20007ffe0ff */
[----:B------:R-:W-:Y:S01]  /*2810*/  @!P2 FADD.FTZ R12, R12, R17 ;  /* 0x000000110c0ca221 */ /* 0x000fe20000010000 */
[----:B------:R-:W-:Y:S01]  /*2820*/  @!P2 FADD.FTZ R11, R11, R14 ;  /* 0x0000000e0b0ba221 */ /* 0x000fe20000010000 */
[----:B------:R2:W-:Y:S02]  /*2830*/  STS [R5+0x10], R10 ;  /* 0x0000100a05007388 */ /* 0x0005e40000000800 */
[----:B------:R-:W-:Y:S02]  /*2840*/  IMAD.IADD R13, R13, 0x1, R16 ;  /* 0x000000010d0d7824 */ /* 0x000fe400078e0210 */
        /* <DEDUP_REMOVED lines=20> */
.L_x_1485:
[----:B------:R-:W-:Y:S05]  /*2990*/  BSYNC B0 ;  /* 0x0000000000007941 */ /* 0x000fea0003800000 */
.L_x_1484:
[----:B--2---:R-:W2:Y:S01]  /*29a0*/  S2R R7, SR_TID.X ;  /* 0x0000000000077919 */ /* 0x004ea20000002100 */
[----:B0-----:R-:W0:Y:S01]  /*29b0*/  LDC R2, c[0x0][0x2b4] ;  /* 0x0000ad00ff027b82 */ /* 0x001e220000000800 */
[----:B------:R-:W-:Y:S01]  /*29c0*/  MOV R12, 0x400 ;  /* 0x00000400000c7802 */ /* 0x000fe20000000f00 */
[----:B------:R-:W-:Y:S05]  /*29d0*/  WARPSYNC.ALL ;  /* 0x0000000000007948 */ /* 0x000fea0003800000 */
[----:B------:R-:W3:Y:S01]  /*29e0*/  S2R R13, SR_CgaCtaId ;  /* 0x00000000000d7919 */ /* 0x000ee20000008800 */
[----:B------:R-:W4:Y:S01]  /*29f0*/  S2R R10, SR_TID.X ;  /* 0x00000000000a7919 */ /* 0x000f220000002100 */
[----:B0-----:R-:W-:-:S02]  /*2a00*/  IMAD R0, R3, R2, RZ ;  /* 0x0000000203007224 */ /* 0x001fc400078e02ff */
[----:B--2---:R-:W-:-:S05]  /*2a10*/  IMAD.WIDE.U32 R4, R7, -0x55555555, RZ ;  /* 0xaaaaaaab07047825 */ /* 0x004fca00078e00ff */
[----:B------:R-:W-:Y:S02]  /*2a20*/  LEA.HI R4, R5, R7, RZ, 0x1e ;  /* 0x0000000705047211 */ /* 0x000fe400078ff0ff */
[----:B---3--:R-:W-:Y:S02]  /*2a30*/  LEA R5, R13, R12, 0x18 ;  /* 0x0000000c0d057211 */ /* 0x008fe400078ec0ff */
[----:B----4-:R-:W-:-:S03]  /*2a40*/  LEA R0, R10, -R0, 0x1 ;  /* 0x800000000a007211 */ /* 0x010fc600078e08ff */
[----:B------:R-:W-:Y:S01]  /*2a50*/  IMAD R14, R4, 0xc, R5 ;  /* 0x0000000c040e7824 */ /* 0x000fe200078e0205 */
        /* <DEDUP_REMOVED lines=24> */
[----:B0-----:R-:W-:Y:S01]  /*2be0*/  VIADD R2, R12, 0xaa0 ;  /* 0x00000aa00c027836 */ /* 0x001fe20000000000 */
[----:B------:R-:W0:Y:S01]  /*2bf0*/  S2R R3, SR_CTAID.Z ;  /* 0x0000000000037919 */ /* 0x000e220000002700 */
[----:B------:R-:W2:Y:S03]  /*2c00*/  LDC.64 R4, c[0x0][0x268] ;  /* 0x00009a00ff047b82 */ /* 0x000ea60000000a00 */
[----:B------:R-:W-:-:S04]  /*2c10*/  LEA R7, R13, R2, 0x18 ;  /* 0x000000020d077211 */ /* 0x000fc800078ec0ff */
[----:B------:R-:W-:-:S05]  /*2c20*/  LEA R7, R10, R7, 0x3 ;  /* 0x000000070a077211 */ /* 0x000fca00078e18ff */
[----:B------:R-:W3:Y:S01]  /*2c30*/  LDS.64 R10, [R7] ;  /* 0x00000000070a7984 */ /* 0x000ee20000000a00 */
[----:B0-----:R-:W-:-:S05]  /*2c40*/  SHF.L.U32 R3, R3, 0x1, RZ ;  /* 0x0000000103037819 */ /* 0x001fca00000006ff */
[C---:B------:R-:W-:Y:S02]  /*2c50*/  VIADD R13, R3.reuse, 0x1 ;  /* 0x00000001030d7836 */ /* 0x040fe40000000000 */
[--C-:B------:R-:W-:Y:S02]  /*2c60*/  IMAD R3, R3, UR8, R6.reuse ;  /* 0x0000000803037c24 */ /* 0x100fe4000f8e0206 */
[----:B------:R-:W-:Y:S02]  /*2c70*/  IMAD R13, R13, UR8, R6 ;  /* 0x000000080d0d7c24 */ /* 0x000fe4000f8e0206 */
[----:B--2---:R-:W-:-:S04]  /*2c80*/  IMAD.WIDE R2, R3, 0x4, R4 ;  /* 0x0000000403027825 */ /* 0x004fc800078e0204 */
[----:B------:R-:W-:Y:S01]  /*2c90*/  IMAD.WIDE R4, R13, 0x4, R4 ;  /* 0x000000040d047825 */ /* 0x000fe200078e0204 */
[----:B---3--:R2:W-:Y:S04]  /*2ca0*/  REDG.E.ADD.F32.FTZ.RN.STRONG.GPU desc[UR4][R2.64], R10 ;  /* 0x0000000a020079a6 */ /* 0x0085e8000c10f384 */
[----:B------:R2:W-:Y:S02]  /*2cb0*/  REDG.E.ADD.F32.FTZ.RN.STRONG.GPU desc[UR4][R4.64], R11 ;  /* 0x0000000b040079a6 */ /* 0x0005e4000c10f384 */
.L_x_1488:
[----:B------:R-:W-:Y:S05]  /*2cc0*/  BSYNC B0 ;  /* 0x0000000000007941 */ /* 0x000fea0003800000 */
.L_x_1487:
[----:B------:R-:W-:Y:S05]  /*2cd0*/  @P1 EXIT ;  /* 0x000000000000194d */ /* 0x000fea0003800000 */
[----:B0-2---:R-:W0:Y:S01]  /*2ce0*/  LDC R2, c[0x0][0x270] ;  /* 0x00009c00ff027b82 */ /* 0x005e220000000800 */
[----:B------:R-:W-:-:S07]  /*2cf0*/  ULDC.64 UR6, c[0x0][0x268] ;  /* 0x00009a0000067ab9 */ /* 0x000fce0000000a00 */
[----:B------:R-:W2:Y:S01]  /*2d00*/  LDC R7, c[0x0][RZ] ;  /* 0x00000000ff077b82 */ /* 0x000ea20000000800 */
        /* <DEDUP_REMOVED lines=18> */
.L_x_1486:
[----:B------:R-:W-:Y:S01]  /*2e30*/  HFMA2.MMA R26, -RZ, RZ, 0, 0 ;  /* 0x00000000ff1a7435 */ /* 0x000fe200000001ff */
[----:B------:R-:W-:Y:S01]  /*2e40*/  MOV R5, R32 ;  /* 0x0000002000057202 */ /* 0x000fe20000000f00 */
[----:B------:R-:W-:Y:S01]  /*2e50*/  IMAD.MOV.U32 R2, RZ, RZ, 0x1 ;  /* 0x00000001ff027424 */ /* 0x000fe200078e00ff */
[----:B------:R-:W-:Y:S02]  /*2e60*/  MOV R27, 0xffffffff ;  /* 0xffffffff001b7802 */ /* 0x000fe40000000f00 */
[----:B------:R-:W-:-:S13]  /*2e70*/  ISETP.NE.AND P6, PT, R32, RZ, PT ;  /* 0x000000ff2000720c */ /* 0x000fda0003fc5270 */
[----:B------:R-:W-:Y:S05]  /*2e80*/  WARPSYNC.COLLECTIVE R27, `(.L_x_1489) ;  /* 0x000000001b087348 */ /* 0x000fea0003c00000 */
[----:B------:R0:W1:Y:S02]  /*2e90*/  SHFL.UP P0, R35, R5, R2, R26 ;  /* 0x0400000205237389 */ /* 0x000064000000001a */
[----:B01----:R-:W-:Y:S01]  /*2ea0*/  ENDCOLLECTIVE ;  /* 0x000000000000791b */ /* 0x003fe20003800000 */
.L_x_1489:
[----:B------:R-:W-:Y:S01]  /*2eb0*/  MOV R5, R30 ;  /* 0x0000001e00057202 */ /* 0x000fe20000000f00 */
[----:B------:R-:W-:-:S07]  /*2ec0*/  IMAD.MOV.U32 R33, RZ, RZ, R35 ;  /* 0x000000ffff217224 */ /* 0x000fce00078e0023 */
[----:B------:R-:W-:Y:S05]  /*2ed0*/  WARPSYNC.COLLECTIVE R27, `(.L_x_1490) ;  /* 0x000000001b087348 */ /* 0x000fea0003c00000 */
[----:B------:R0:W1:Y:S02]  /*2ee0*/  SHFL.UP P0, R35, R5, R2, R26 ;  /* 0x0400000205237389 */ /* 0x000064000000001a */
[----:B01----:R-:W-:Y:S01]  /*2ef0*/  ENDCOLLECTIVE ;  /* 0x000000000000791b */ /* 0x003fe20003800000 */
.L_x_1490:
[----:B------:R-:W-:Y:S02]  /*2f00*/  MOV R5, R4 ;  /* 0x0000000400057202 */ /* 0x000fe40000000f00 */
[----:B------:R-:W-:Y:S01]  /*2f10*/  ISETP.GE.AND P0, PT, R31, 0x1, PT ;  /* 0x000000011f00780c */ /* 0x000fe20003f06270 */
[----:B------:R-:W-:-:S12]  /*2f20*/  FADD.FTZ R35, R30, R35 ;  /* 0x000000231e237221 */ /* 0x000fd80000010000 */
[----:B------:R-:W-:-:S07]  /*2f30*/  @P0 FSEL R30, R35, R30, !P6 ;  /* 0x0000001e231e0208 */ /* 0x000fce0007000000 */
[----:B------:R-:W-:Y:S05]  /*2f40*/  WARPSYNC.COLLECTIVE R27, `(.L_x_1491) ;  /* 0x000000001b087348 */ /* 0x000fea0003c00000 */
[----:B------:R0:W1:Y:S02]  /*2f50*/  SHFL.UP P0, R35, R5, R2, R26 ;  /* 0x0400000205237389 */ /* 0x000064000000001a */
[----:B01----:R-:W-:Y:S01]  /*2f60*/  ENDCOLLECTIVE ;  /* 0x000000000000791b */ /* 0x003fe20003800000 */
.L_x_1491:
[----:B------:R-:W-:Y:S01]  /*2f70*/  IMAD.MOV.U32 R2, RZ, RZ, 0x2 ;  /* 0x00000002ff027424 */ /* 0x000fe200078e00ff */
        /* <DEDUP_REMOVED lines=10> */
.L_x_1492:
[----:B------:R-:W-:Y:S02]  /*3020*/  MOV R5, R30 ;  /* 0x0000001e00057202 */ /* 0x000fe40000000f00 */
[----:B------:R-:W-:-:S07]  /*3030*/  MOV R33, R35 ;  /* 0x0000002300217202 */ /* 0x000fce0000000f00 */
[----:B------:R-:W-:Y:S05]  /*3040*/  WARPSYNC.COLLECTIVE R27, `(.L_x_1493) ;  /* 0x000000001b087348 */ /* 0x000fea0003c00000 */
[----:B------:R0:W1:Y:S02]  /*3050*/  SHFL.UP P0, R35, R5, R2, R26 ;  /* 0x0400000205237389 */ /* 0x000064000000001a */
[----:B01----:R-:W-:Y:S01]  /*3060*/  ENDCOLLECTIVE ;  /* 0x000000000000791b */ /* 0x003fe20003800000 */
.L_x_1493:
[----:B------:R-:W-:Y:S01]  /*3070*/  IMAD.MOV.U32 R5, RZ, RZ, R4 ;  /* 0x000000ffff057224 */ /* 0x000fe200078e0004 */
[----:B------:R-:W-:Y:S01]  /*3080*/  ISETP.GE.AND P0, PT, R31, 0x2, PT ;  /* 0x000000021f00780c */ /* 0x000fe20003f06270 */
[----:B------:R-:W-:-:S12]  /*3090*/  FADD.FTZ R35, R30, R35 ;  /* 0x000000231e237221 */ /* 0x000fd80000010000 */
[----:B------:R-:W-:-:S07]  /*30a0*/  @P0 FSEL R30, R35, R30, !P6 ;  /* 0x0000001e231e0208 */ /* 0x000fce0007000000 */
[----:B------:R-:W-:Y:S05]  /*30b0*/  WARPSYNC.COLLECTIVE R27, `(.L_x_1494) ;  /* 0x000000001b087348 */ /* 0x000fea0003c00000 */
[----:B------:R0:W1:Y:S02]  /*30c0*/  SHFL.UP P0, R35, R5, R2, R26 ;  /* 0x0400000205237389 */ /* 0x000064000000001a */
[----:B01----:R-:W-:Y:S01]  /*30d0*/  ENDCOLLECTIVE ;  /* 0x000000000000791b */ /* 0x003fe20003800000 */
.L_x_1494:
[----:B------:R-:W-:Y:S01]  /*30e0*/  HFMA2.MMA R2, -RZ, RZ, 0, 2.384185791015625e-07 ;  /* 0x00000004ff027435 */ /* 0x000fe200000001ff */
[----:B------:R-:W-:Y:S02]  /*30f0*/  ISETP.GE.AND P0, PT, R31, 0x2, PT ;  /* 0x000000021f00780c */ /* 0x000fe40003f06270 */
[----:B------:R-:W-:-:S05]  /*3100*/  MOV R37, R35 ;  /* 0x0000002300257202 */ /* 0x000fca0000000f00 */
[----:B------:R-:W-:-:S06]  /*3110*/  FADD.FTZ R37, R4, R37 ;  /* 0x0000002504257221 */ /* 0x000fcc0000010000 */
[----:B------:R-:W-:Y:S02]  /*3120*/  @P0 IADD3 R32, R32, R33, RZ ;  /* 0x0000002120200210 */ /* 0x000fe40007ffe0ff */
[----:B------:R-:W-:Y:S02]  /*3130*/  @P0 FSEL R4, R37, R4, !P6 ;  /* 0x0000000425040208 */ /* 0x000fe40007000000 */
[----:B------:R-:W-:Y:S01]  /*3140*/  ISETP.NE.AND P6, PT, R32, RZ, PT ;  /* 0x000000ff2000720c */ /* 0x000fe20003fc5270 */
[----:B------:R-:W-:-:S12]  /*3150*/  IMAD.MOV.U32 R5, RZ, RZ, R32 ;  /* 0x000000ffff057224 */ /* 0x000fd800078e0020 */
[----:B------:R-:W-:Y:S05]  /*3160*/  WARPSYNC.COLLECTIVE R27, `(.L_x_1495) ;  /* 0x000000001b087348 */ /* 0x000fea0003c00000 */
[----:B------:R0:W1:Y:S02]  /*3170*/  SHFL.UP P0, R35, R5, R2, R26 ;  /* 0x0400000205237389 */ /* 0x000064000000001a */
[----:B01----:R-:W-:Y:S01]  /*3180*/  ENDCOLLECTIVE ;  /* 0x000000000000791b */ /* 0x003fe20003800000 */
.L_x_1495:
[----:B------:R-:W-:Y:S01]  /*3190*/  IMAD.MOV.U32 R5, RZ, RZ, R30 ;  /* 0x000000ffff057224 */ /* 0x000fe200078e001e */
[----:B------:R-:W-:-:S07]  /*31a0*/  MOV R33, R35 ;  /* 0x0000002300217202 */ /* 0x000fce0000000f00 */
[----:B------:R-:W-:Y:S05]  /*31b0*/  WARPSYNC.COLLECTIVE R27, `(.L_x_1496) ;  /* 0x000000001b087348 */ /* 0x000fea0003c00000 */
[----:B------:R0:W1:Y:S02]  /*31c0*/  SHFL.UP P0, R35, R5, R2, R26 ;  /* 0x0400000205237389 */ /* 0x000064000000001a */
[----:B01----:R-:W-:Y:S01]  /*31d0*/  ENDCOLLECTIVE ;  /* 0x000000000000791b */ /* 0x003fe20003800000 */
.L_x_1496:
[----:B------:R-:W-:Y:S02]  /*31e0*/  MOV R5, R4 ;  /* 0x0000000400057202 */ /* 0x000fe40000000f00 */
[----:B------:R-:W-:Y:S01]  /*31f0*/  ISETP.GE.AND P0, PT, R31, 0x4, PT ;  /* 0x000000041f00780c */ /* 0x000fe20003f06270 */
[----:B------:R-:W-:-:S12]  /*3200*/  FADD.FTZ R35, R30, R35 ;  /* 0x000000231e237221 */ /* 0x000fd80000010000 */
[----:B------:R-:W-:-:S07]  /*3210*/  @P0 FSEL R30, R35, R30, !P6 ;  /* 0x0000001e231e0208 */ /* 0x000fce0007000000 */
[----:B------:R-:W-:Y:S05]  /*3220*/  WARPSYNC.COLLECTIVE R27, `(.L_x_1497) ;  /* 0x000000001b087348 */ /* 0x000fea0003c00000 */
[----:B------:R0:W1:Y:S02]  /*3230*/  SHFL.UP P0, R35, R5, R2, R26 ;  /* 0x0400000205237389 */ /* 0x000064000000001a */
[----:B01----:R-:W-:Y:S01]  /*3240*/  ENDCOLLECTIVE ;  /* 0x000000000000791b */ /* 0x003fe20003800000 */
.L_x_1497:
[----:B------:R-:W-:Y:S01]  /*3250*/  HFMA2.MMA R2, -RZ, RZ, 0, 4.76837158203125e-07 ;  /* 0x00000008ff027435 */ /* 0x000fe200000001ff */
[----:B------:R-:W-:Y:S02]  /*3260*/  ISETP.GE.AND P0, PT, R31, 0x4, PT ;  /* 0x000000041f00780c */ /* 0x000fe40003f06270 */
[----:B------:R-:W-:-:S05]  /*3270*/  MOV R37, R35 ;  /* 0x0000002300257202 */ /* 0x000fca0000000f00 */
[----:B------:R-:W-:-:S06]  /*3280*/  FADD.FTZ R37, R4, R37 ;  /* 0x0000002504257221 */ /* 0x000fcc0000010000 */
[----:B------:R-:W-:Y:S01]  /*3290*/  @P0 IMAD.IADD R32, R32, 0x1, R33 ;  /* 0x0000000120200824 */ /* 0x000fe200078e0221 */
[----:B------:R-:W-:-:S04]  /*32a0*/  @P0 FSEL R4, R37, R4, !P6 ;  /* 0x0000000425040208 */ /* 0x000fc80007000000 */
[----:B------:R-:W-:Y:S02]  /*32b0*/  MOV R5, R32 ;  /* 0x0000002000057202 */ /* 0x000fe40000000f00 */
[----:B------:R-:W-:-:S13]  /*32c0*/  ISETP.NE.AND P6, PT, R32, RZ, PT ;  /* 0x000000ff2000720c */ /* 0x000fda0003fc5270 */
[----:B------:R-:W-:Y:S05]  /*32d0*/  WARPSYNC.COLLECTIVE R27, `(.L_x_1498) ;  /* 0x000000001b087348 */ /* 0x000fea0003c00000 */
[----:B------:R0:W1:Y:S02]  /*32e0*/  SHFL.UP P0, R35, R5, R2, R26 ;  /* 0x0400000205237389 */ /* 0x000064000000001a */
[----:B01----:R-:W-:Y:S01]  /*32f0*/  ENDCOLLECTIVE ;  /* 0x000000000000791b */ /* 0x003fe20003800000 */
.L_x_1498:
[----:B------:R-:W-:Y:S01]  /*3300*/  MOV R5, R30 ;  /* 0x0000001e00057202 */ /* 0x000fe20000000f00 */
[----:B------:R-:W-:-:S07]  /*3310*/  IMAD.MOV.U32 R33, RZ, RZ, R35 ;  /* 0x000000ffff217224 */ /* 0x000fce00078e0023 */
[----:B------:R-:W-:Y:S05]  /*3320*/  WARPSYNC.COLLECTIVE R27, `(.L_x_1499) ;  /* 0x000000001b087348 */ /* 0x000fea0003c00000 */
[----:B------:R0:W1:Y:S02]  /*3330*/  SHFL.UP P0, R35, R5, R2, R26 ;  /* 0x0400000205237389 */ /* 0x000064000000001a */
[----:B01----:R-:W-:Y:S01]  /*3340*/  ENDCOLLECTIVE ;  /* 0x000000000000791b */ /* 0x003fe20003800000 */
.L_x_1499:
[----:B------:R-:W-:Y:S02]  /*3350*/  MOV R5, R4 ;  /* 0x0000000400057202 */ /* 0x000fe40000000f00 */
[----:B------:R-:W-:Y:S01]  /*3360*/  ISETP.GE.AND P0, PT, R31, 0x8, PT ;  /* 0x000000081f00780c */ /* 0x000fe20003f06270 */
[----:B------:R-:W-:-:S12]  /*3370*/  FADD.FTZ R35, R30, R35 ;  /* 0x000000231e237221 */ /* 0x000fd80000010000 */
[----:B------:R-:W-:-:S07]  /*3380*/  @P0 FSEL R30, R35, R30, !P6 ;  /* 0x0000001e231e0208 */ /* 0x000fce0007000000 */
[----:B------:R-:W-:Y:S05]  /*3390*/  WARPSYNC.COLLECTIVE R27, `(.L_x_1500) ;  /* 0x000000001b087348 */ /* 0x000fea0003c00000 */
[----:B------:R0:W1:Y:S02]  /*33a0*/  SHFL.UP P0, R35, R5, R2, R26 ;  /* 0x0400000205237389 */ /* 0x000064000000001a */
[----:B01----:R-:W-:Y:S01]  /*33b0*/  ENDCOLLECTIVE ;  /* 0x000000000000791b */ /* 0x003fe20003800000 */
.L_x_1500:
        /* <DEDUP_REMOVED lines=11> */
.L_x_1501:
[----:B------:R-:W-:Y:S02]  /*3470*/  MOV R5, R30 ;  /* 0x0000001e00057202 */ /* 0x000fe40000000f00 */
[----:B------:R-:W-:-:S13]  /*3480*/  ISETP.GE.AND P0, PT, R31, 0x10, PT ;  /* 0x000000101f00780c */ /* 0x000fda0003f06270 */
[----:B------:R-:W-:-:S07]  /*3490*/  @P0 IADD3 R32, R32, R35, RZ ;  /* 0x0000002320200210 */ /* 0x000fce0007ffe0ff */
[----:B------:R-:W-:Y:S05]  /*34a0*/  WARPSYNC.COLLECTIVE R27, `(.L_x_1502) ;  /* 0x000000001b087348 */ /* 0x000fea0003c00000 */
[----:B------:R0:W1:Y:S02]  /*34b0*/  SHFL.UP P0, R35, R5, R2, R26 ;  /* 0x0400000205237389 */ /* 0x000064000000001a */
[----:B01----:R-:W-:Y:S01]  /*34c0*/  ENDCOLLECTIVE ;  /* 0x000000000000791b */ /* 0x003fe20003800000 */
.L_x_1502:
[----:B------:R-:W-:Y:S01]  /*34d0*/  MOV R5, R4 ;  /* 0x0000000400057202 */ /* 0x000fe20000000f00 */
[----:B------:R-:W-:-:S07]  /*34e0*/  IMAD.MOV.U32 R33, RZ, RZ, R35 ;  /* 0x000000ffff217224 */ /* 0x000fce00078e0023 */
[----:B------:R-:W-:Y:S05]  /*34f0*/  WARPSYNC.COLLECTIVE R27, `(.L_x_1503) ;  /* 0x000000001b087348 */ /* 0x000fea0003c00000 */
[----:B------:R0:W1:Y:S02]  /*3500*/  SHFL.UP P0, R35, R5, R2, R26 ;  /* 0x0400000205237389 */ /* 0x000064000000001a */
[----:B01----:R-:W-:Y:S01]  /*3510*/  ENDCOLLECTIVE ;  /* 0x000000000000791b */ /* 0x003fe20003800000 */
.L_x_1503:
[----:B------:R-:W-:Y:S01]  /*3520*/  FADD.FTZ R33, R30, R33 ;  /* 0x000000211e217221 */ /* 0x000fe20000010000 */
[----:B------:R-:W-:Y:S01]  /*3530*/  HFMA2.MMA R2, -RZ, RZ, 0, 5.9604644775390625e-08 ;  /* 0x00000001ff027435 */ /* 0x000fe200000001ff */
[----:B------:R-:W-:Y:S01]  /*3540*/  IMAD.MOV.U32 R5, RZ, RZ, R32 ;  /* 0x000000ffff057224 */ /* 0x000fe200078e0020 */
        /* <DEDUP_REMOVED lines=8> */
.L_x_1504:
[----:B------:R-:W-:Y:S01]  /*35d0*/  IMAD.MOV.U32 R5, RZ, RZ, R30 ;  /* 0x000000ffff057224 */ /* 0x000fe200078e001e */
[----:B------:R-:W-:-:S07]  /*35e0*/  MOV R31, R35 ;  /* 0x00000023001f7202 */ /* 0x000fce0000000f00 */
[----:B------:R-:W-:Y:S05]  /*35f0*/  WARPSYNC.COLLECTIVE R27, `(.L_x_1505) ;  /* 0x000000001b087348 */ /* 0x000fea0003c00000 */
[----:B------:R0:W1:Y:S02]  /*3600*/  SHFL.UP P0, R35, R5, R2, R26 ;  /* 0x0400000205237389 */ /* 0x000064000000001a */
[----:B01----:R-:W-:Y:S01]  /*3610*/  ENDCOLLECTIVE ;  /* 0x000000000000791b */ /* 0x003fe20003800000 */
.L_x_1505:
[----:B------:R-:W-:Y:S02]  /*3620*/  MOV R5, R4 ;  /* 0x0000000400057202 */ /* 0x000fe40000000f00 */
[----:B------:R-:W-:-:S07]  /*3630*/  MOV R30, R35 ;  /* 0x00000023001e7202 */ /* 0x000fce0000000f00 */
[----:B------:R-:W-:Y:S05]  /*3640*/  WARPSYNC.COLLECTIVE R27, `(.L_x_1506) ;  /* 0x000000001b087348 */ /* 0x000fea0003c00000 */
[----:B------:R0:W1:Y:S02]  /*3650*/  SHFL.UP P0, R35, R5, R2, R26 ;  /* 0x0400000205237389 */ /* 0x000064000000001a */
[----:B01----:R-:W-:Y:S01]  /*3660*/  ENDCOLLECTIVE ;  /* 0x000000000000791b */ /* 0x003fe20003800000 */
.L_x_1506:
[----:B------:R-:W-:Y:S01]  /*3670*/  MOV R4, R35 ;  /* 0x0000002300047202 */ /* 0x000fe20000000f00 */
[----:B------:R-:W-:Y:S06]  /*3680*/  BRA `(.L_x_1507) ;  /* 0xfffffff000007947 */ /* 0x000fec000383ffff */
.L_x_1508:
        /* <DEDUP_REMOVED lines=15> */
.L_x_4484:


//--------------------- .text._Z30group_norm_nhwc_bwd_sum_kernelI11Fp32IOBf16WLi448EEv26Group_norm_nhwc_bwd_params --------------------------
	.section	.text._Z30group_norm_nhwc_bwd_sum_kernelI11Fp32IOBf16WLi448EEv26Group_norm_nhwc_bwd_params,"ax",@progbits
	.align	128
        .global         _Z30group_norm_nhwc_bwd_sum_kernelI11Fp32IOBf16WLi448EEv26Group_norm_nhwc_bwd_params
        .type           _Z30group_norm_nhwc_bwd_sum_kernelI11Fp32IOBf16WLi448EEv26Group_norm_nhwc_bwd_params,@function
        .size           _Z30group_norm_nhwc_bwd_sum_kernelI11Fp32IOBf16WLi448EEv26Group_norm_nhwc_bwd_params,(.L_x_4485 - _Z30group_norm_nhwc_bwd_sum_kernelI11Fp32IOBf16WLi448EEv26Group_norm_nhwc_bwd_params)
        .other          _Z30group_norm_nhwc_bwd_sum_kernelI11Fp32IOBf16WLi448EEv26Group_norm_nhwc_bwd_params,@"STO_CUDA_ENTRY STV_DEFAULT"
_Z30group_norm_nhwc_bwd_sum_kernelI11Fp32IOBf16WLi448EEv26Group_norm_nhwc_bwd_params:
.text._Z30group_norm_nhwc_bwd_sum_kernelI11Fp32IOBf16WLi448EEv26Group_norm_nhwc_bwd_params:
        /* <DEDUP_REMOVED lines=43> */
[----:B------:R-:W-:Y:S01]  /*02b0*/  SHF.R.S32.HI R13, RZ, 0x1f, R12 ;  /* 0x0000001fff0d7819 */ /* 0x000fe2000001140c */
[----:B------:R-:W-:Y:S01]  /*02c0*/  HFMA2.MMA R20, -RZ, RZ, 0, 0 ;  /* 0x00000000ff147435 */ /* 0x000fe200000001ff */
[----:B------:R-:W-:Y:S01]  /*02d0*/  MOV R19, RZ ;  /* 0x000000ff00137202 */ /* 0x000fe20000000f00 */
[----:B------:R-:W-:Y:S01]  /*02e0*/  HFMA2.MMA R10, -RZ, RZ, 0, 0 ;  /* 0x00000000ff0a7435 */ /* 0x000fe200000001ff */
[----:B------:R-:W-:Y:S01]  /*02f0*/  ISETP.GE.AND.EX P0, PT, R13, UR9, PT, P0 ;  /* 0x000000090d007c0c */ /* 0x000fe2000bf06300 */
[----:B0-----:R-:W0:Y:S02]  /*0300*/  MUFU.RCP R6, R6 ;  /* 0x0000000600067308 */ /* 0x001e240000001000 */
[----:B0-----:R-:W-:-:S06]  /*0310*/  VIADD R2, R6, 0xffffffe ;  /* 0x0ffffffe06027836 */ /* 0x001fcc0000000000 */
[----:B------:R0:W2:Y:S02]  /*0320*/  F2I.FTZ.U32.TRUNC.NTZ R3, R2 ;  /* 0x0000000200037305 */ /* 0x0000a4000021f000 */
[----:B0-----:R-:W-:Y:S01]  /*0330*/  IMAD.MOV.U32 R2, RZ, RZ, RZ ;  /* 0x000000ffff027224 */ /* 0x001fe200078e00ff */
[----:B--2---:R-:W-:-:S05]  /*0340*/  IADD3 R8, RZ, -R3, RZ ;  /* 0x80000003ff087210 */ /* 0x004fca0007ffe0ff */
[----:B------:R-:W-:-:S04]  /*0350*/  IMAD R7, R8, R23, RZ ;  /* 0x0000001708077224 */ /* 0x000fc800078e02ff */
[----:B------:R-:W-:-:S06]  /*0360*/  IMAD.HI.U32 R3, R3, R7, R2 ;  /* 0x0000000703037227 */ /* 0x000fcc00078e0002 */
[----:B------:R-:W-:-:S04]  /*0370*/  IMAD.HI.U32 R11, R3, R0, RZ ;  /* 0x00000000030b7227 */ /* 0x000fc800078e00ff */
[----:B------:R-:W-:Y:S02]  /*0380*/  IMAD.MOV.U32 R3, RZ, RZ, RZ ;  /* 0x000000ffff037224 */ /* 0x000fe400078e00ff */
        /* <DEDUP_REMOVED lines=10> */
[----:B------:R-:W2:Y:S04]  /*0430*/  LDG.E.U16 R19, desc[UR4][R6.64] ;  /* 0x0000000406137981 */ /* 0x000ea8000c1e1500 */
[----:B------:R-:W3:Y:S01]  /*0440*/  LDG.E.U16 R20, desc[UR4][R6.64+0x2] ;  /* 0x0000020406147981 */ /* 0x000ee2000c1e1500 */
[----:B0-----:R-:W-:-:S04]  /*0450*/  @P1 IADD3 R8, P3, R9, R16, RZ ;  /* 0x0000001009081210 */ /* 0x001fc80007f7e0ff */
[----:B------:R-:W-:-:S05]  /*0460*/  @P1 IADD3.X R9, R2, R17, RZ, P3, !PT ;  /* 0x0000001102091210 */ /* 0x000fca0001ffe4ff */
[----:B------:R-:W4:Y:S04]  /*0470*/  @P1 LDG.E.U16 R16, desc[UR4][R8.64] ;  /* 0x0000000408101981 */ /* 0x000f28000c1e1500 */
[----:B------:R-:W4:Y:S01]  /*0480*/  @P1 LDG.E.U16 R2, desc[UR4][R8.64+0x2] ;  /* 0x0000020408021981 */ /* 0x000f22000c1e1500 */
[----:B--2---:R-:W-:Y:S01]  /*0490*/  IMAD.U32 R19, R19, 0x10000, RZ ;  /* 0x0001000013137824 */ /* 0x004fe200078e00ff */
[----:B---3--:R-:W-:Y:S01]  /*04a0*/  SHF.L.U32 R20, R20, 0x10, RZ ;  /* 0x0000001014147819 */ /* 0x008fe200000006ff */
[----:B----4-:R-:W-:Y:S01]  /*04b0*/  @P1 IMAD.U32 R10, R16, 0x10000, RZ ;  /* 0x00010000100a1824 */ /* 0x010fe200078e00ff */
[----:B------:R-:W-:-:S07]  /*04c0*/  @P1 SHF.L.U32 R3, R2, 0x10, RZ ;  /* 0x0000001002031819 */ /* 0x000fce00000006ff */
.L_x_1510:
[----:B------:R-:W-:Y:S05]  /*04d0*/  BSYNC B0 ;  /* 0x0000000000007941 */ /* 0x000fea0003800000 */
.L_x_1509:
[----:B------:R-:W0:Y:S01]  /*04e0*/  S2UR UR7, SR_CTAID.Y ;  /* 0x00000000000779c3 */ /* 0x000e220000002600 */
[----:B-----5:R-:W-:Y:S01]  /*04f0*/  FFMA.FTZ R9, -R4, R4, R5 ;  /* 0x0000000404097223 */ /* 0x020fe20000010105 */
[C---:B------:R-:W-:Y:S01]  /*0500*/  IMAD R2, R23.reuse, R15, R0 ;  /* 0x0000000f17027224 */ /* 0x040fe200078e0200 */
[----:B------:R-:W-:Y:S01]  /*0510*/  ISETP.NE.U32.AND P4, PT, R23, RZ, PT ;  /* 0x000000ff1700720c */ /* 0x000fe20003f85070 */
[----:B------:R-:W-:Y:S01]  /*0520*/  IMAD.MOV.U32 R29, RZ, RZ, RZ ;  /* 0x000000ffff1d7224 */ /* 0x000fe200078e00ff */
[----:B------:R-:W-:Y:S02]  /*0530*/  CS2R R26, SRZ ;  /* 0x00000000001a7805 */ /* 0x000fe4000001ff00 */
[----:B------:R-:W-:Y:S02]  /*0540*/  FSETP.GTU.FTZ.AND P2, PT, R9, RZ, PT ;  /* 0x000000ff0900720b */ /* 0x000fe40003f5c000 */
[----:B------:R-:W-:Y:S01]  /*0550*/  CS2R R24, SRZ ;  /* 0x0000000000187805 */ /* 0x000fe2000001ff00 */
[----:B------:R-:W1:Y:S01]  /*0560*/  LDC.64 R16, c[0x0][0x290] ;  /* 0x0000a400ff107b82 */ /* 0x000e620000000a00 */
[----:B------:R-:W-:-:S09]  /*0570*/  ISETP.GE.U32.AND P1, PT, R2, R23, PT ;  /* 0x000000170200720c */ /* 0x000fd20003f26070 */
[----:B------:R-:W2:Y:S04]  /*0580*/  @P2 LDC R6, c[0x0][0x250] ;  /* 0x00009400ff062b82 */ /* 0x000ea80000000800 */
[----:B------:R-:W-:Y:S01]  /*0590*/  @P1 IMAD.IADD R2, R2, 0x1, -R23 ;  /* 0x0000000102021824 */ /* 0x000fe200078e0a17 */
[----:B------:R-:W-:Y:S01]  /*05a0*/  @P1 IADD3 R11, R11, 0x1, RZ ;  /* 0x000000010b0b1810 */ /* 0x000fe20007ffe0ff */
[----:B0-----:R-:W-:-:S03]  /*05b0*/  IMAD R41, R21, UR7, RZ ;  /* 0x0000000715297c24 */ /* 0x001fc6000f8e02ff */
[----:B------:R-:W-:Y:S02]  /*05c0*/  ISETP.GE.U32.AND P3, PT, R2, R23, PT ;  /* 0x000000170200720c */ /* 0x000fe40003f66070 */
[----:B------:R-:W-:Y:S02]  /*05d0*/  SHF.R.S32.HI R8, RZ, 0x1f, R41 ;  /* 0x0000001fff087819 */ /* 0x000fe40000011429 */
[----:B------:R-:W-:-:S04]  /*05e0*/  IADD3 R7, P5, R41, R21, RZ ;  /* 0x0000001529077210 */ /* 0x000fc80007fbe0ff */
[----:B------:R-:W-:Y:S02]  /*05f0*/  LEA.HI.X.SX32 R2, R21, R8, 0x1, P5 ;  /* 0x0000000815027211 */ /* 0x000fe400028f0eff */
[----:B-1----:R-:W-:Y:S02]  /*0600*/  ISETP.LT.U32.AND P1, PT, R7, R16, PT ;  /* 0x000000100700720c */ /* 0x002fe40003f21070 */
[----:B------:R-:W-:Y:S01]  /*0610*/  MOV R21, 0x3f800000 ;  /* 0x3f80000000157802 */ /* 0x000fe20000000f00 */
[----:B------:R-:W-:Y:S01]  /*0620*/  @P3 VIADD R11, R11, 0x1 ;  /* 0x000000010b0b3836 */ /* 0x000fe20000000000 */
[----:B------:R-:W-:Y:S01]  /*0630*/  ISETP.LT.AND.EX P1, PT, R2, R17, PT, P1 ;  /* 0x000000110200720c */ /* 0x000fe20003f21310 */
[----:B--2---:R-:W-:-:S03]  /*0640*/  @P2 FADD.FTZ R2, R9, R6 ;  /* 0x0000000609022221 */ /* 0x004fc60000010000 */
[----:B------:R-:W-:Y:S02]  /*0650*/  SEL R22, R7, R16, P1 ;  /* 0x0000001007167207 */ /* 0x000fe40000800000 */
[----:B------:R-:W-:Y:S01]  /*0660*/  SEL R5, R14, R11, !P4 ;  /* 0x0000000b0e057207 */ /* 0x000fe20006000000 */
[----:B------:R0:W1:Y:S01]  /*0670*/  @P2 MUFU.RSQ R21, R2 ;  /* 0x0000000200152308 */ /* 0x0000620000001400 */
[----:B------:R-:W-:-:S03]  /*0680*/  ISETP.GE.AND P1, PT, R41, R22, PT ;  /* 0x000000162900720c */ /* 0x000fc60003f26270 */
[----:B------:R-:W-:-:S04]  /*0690*/  IMAD.MOV R6, RZ, RZ, -R5 ;  /* 0x000000ffff067224 */ /* 0x000fc800078e0a05 */
[----:B------:R-:W-:Y:S01]  /*06a0*/  IMAD R23, R23, R6, R0 ;  /* 0x0000000617177224 */ /* 0x000fe200078e0200 */
[----:B------:R-:W-:-:S05]  /*06b0*/  HFMA2.MMA R0, -RZ, RZ, 0, 0 ;  /* 0x00000000ff007435 */ /* 0x000fca00000001ff */
[----:B0-----:R-:W-:Y:S06]  /*06c0*/  @P1 BRA `(.L_x_1511) ;  /* 0x0000001800001947 */ /* 0x001fec0003800000 */
[----:B------:R-:W0:Y:S01]  /*06d0*/  LDC.64 R14, c[0x0][0x298] ;  /* 0x0000a600ff0e7b82 */ /* 0x000e220000000a00 */
[----:B------:R-:W-:Y:S01]  /*06e0*/  USHF.R.S32.HI UR7, URZ, 0x1f, UR6 ;  /* 0x0000001f3f077899 */ /* 0x000fe20008011406 */
[----:B------:R-:W-:Y:S01]  /*06f0*/  MOV R35, R8 ;  /* 0x0000000800237202 */ /* 0x000fe20000000f00 */
[----:B------:R-:W-:Y:S01]  /*0700*/  IMAD.MOV.U32 R33, RZ, RZ, R41 ;  /* 0x000000ffff217224 */ /* 0x000fe200078e0029 */
[C---:B------:R-:W-:Y:S02]  /*0710*/  IADD3 R2, -R41.reuse, R22, RZ ;  /* 0x0000001629027210 */ /* 0x040fe40007ffe1ff */
[----:B------:R-:W-:Y:S01]  /*0720*/  IADD3 R11, -R41, -0x2, RZ ;  /* 0xfffffffe290b7810 */ /* 0x000fe20007ffe1ff */
[C---:B0-----:R-:W-:Y:S01]  /*0730*/  IMAD R0, R14.reuse, UR7, RZ ;  /* 0x000000070e007c24 */ /* 0x041fe2000f8e02ff */
[----:B------:R-:W-:Y:S01]  /*0740*/  ULDC.U8 UR7, c[0x0][0x2a4] ;  /* 0x0000a90000077ab9 */ /* 0x000fe20000000000 */
[----:B------:R-:W-:Y:S01]  /*0750*/  IMAD.WIDE.U32 R6, R14, UR6, R12 ;  /* 0x000000060e067c25 */ /* 0x000fe2000f8e000c */
[----:B------:R-:W-:-:S03]  /*0760*/  ISETP.NE.AND P1, PT, RZ, UR7, PT ;  /* 0x00000007ff007c0c */ /* 0x000fc6000bf25270 */
[----:B------:R-:W-:Y:S01]  /*0770*/  IMAD R9, R15, UR6, R0 ;  /* 0x000000060f097c24 */ /* 0x000fe2000f8e0200 */
[----:B------:R-:W-:-:S03]  /*0780*/  LOP3.LUT R0, RZ, R22, RZ, 0x33, !PT ;  /* 0x00000016ff007212 */ /* 0x000fc600078e33ff */
[----:B------:R-:W-:-:S06]  /*0790*/  IMAD.IADD R9, R7, 0x1, R9 ;  /* 0x0000000107097824 */ /* 0x000fcc00078e0209 */
        /* <DEDUP_REMOVED lines=48> */
[----:B------:R-:W-:Y:S01]  /*0aa0*/  FMUL.FTZ R15, R11, R19 ;  /* 0x000000130b0f7220 */ /* 0x000fe20000410000 */
[C---:B------:R-:W-:Y:S01]  /*0ab0*/  FFMA.FTZ R29, R0.reuse, R11, RZ ;  /* 0x0000000b001d7223 */ /* 0x040fe200000100ff */
[----:B------:R-:W-:Y:S01]  /*0ac0*/  FMUL.FTZ R13, R13, R14 ;  /* 0x0000000e0d0d7220 */ /* 0x000fe20000410000 */
[----:B------:R-:W-:Y:S01]  /*0ad0*/  FADD.FTZ R27, RZ, R11 ;  /* 0x0000000bff1b7221 */ /* 0x000fe20000010000 */
[----:B------:R-:W-:Y:S01]  /*0ae0*/  FFMA.FTZ R25, R0, R15, RZ ;  /* 0x0000000f00197223 */ /* 0x000fe200000100ff */
[----:B------:R-:W-:Y:S01]  /*0af0*/  FADD.FTZ R12, RZ, R15 ;  /* 0x0000000fff0c7221 */ /* 0x000fe20000010000 */
[----:B------:R-:W-:Y:S01]  /*0b00*/  FMUL.FTZ R17, R13, R20 ;  /* 0x000000140d117220 */ /* 0x000fe20000410000 */
[C---:B------:R-:W-:Y:S01]  /*0b10*/  FFMA.FTZ R0, R2.reuse, R13, RZ ;  /* 0x0000000d02007223 */ /* 0x040fe200000100ff */
[----:B------:R-:W-:Y:S02]  /*0b20*/  FADD.FTZ R26, RZ, R13 ;  /* 0x0000000dff1a7221 */ /* 0x000fe40000010000 */
[----:B------:R-:W-:Y:S01]  /*0b30*/  FFMA.FTZ R24, R2, R17, R25 ;  /* 0x0000001102187223 */ /* 0x000fe20000010019 */
[----:B------:R-:W-:-:S07]  /*0b40*/  FADD.FTZ R25, R17, R12 ;  /* 0x0000000c11197221 */ /* 0x000fce0000010000 */
.L_x_1513:
[----:B------:R-:W-:Y:S05]  /*0b50*/  @!P2 BRA `(.L_x_1511) ;  /* 0x0000001000dca947 */ /* 0x000fea0003800000 */
[----:B------:R-:W-:-:S04]  /*0b60*/  IADD3 R2, R41, 0x1, RZ ;  /* 0x0000000129027810 */ /* 0x000fc80007ffe0ff */
[----:B------:R-:W-:-:S07]  /*0b70*/  SHF.R.S32.HI R11, RZ, 0x1f, R2 ;  /* 0x0000001fff0b7819 */ /* 0x000fce0000011402 */
.L_x_1514:
[----:B------:R-:W0:Y:S01]  /*0b80*/  @!P0 LDC.64 R32, c[0x0][0x288] ;  /* 0x0000a200ff208b82 */ /* 0x000e220000000a00 */
[----:B------:R-:W-:Y:S01]  /*0b90*/  @!P0 IADD3 R15, P1, R2, -0x1, RZ ;  /* 0xffffffff020f8810 */ /* 0x000fe20007f3e0ff */
[----:B------:R-:W-:-:S03]  /*0ba0*/  @!P0 IMAD.MOV.U32 R30, RZ, RZ, R6 ;  /* 0x000000ffff1e8224 */ /* 0x000fc600078e0006 */
[----:B------:R-:W-:-:S03]  /*0bb0*/  @!P0 IADD3.X R31, R11, -0x1, RZ, P1, !PT ;  /* 0xffffffff0b1f8810 */ /* 0x000fc60000ffe4ff */
[----:B------:R-:W2:Y:S08]  /*0bc0*/  @!P0 LDC.64 R16, c[0x0][0x230] ;  /* 0x00008c00ff108b82 */ /* 0x000eb00000000a00 */
[----:B------:R-:W3:Y:S01]  /*0bd0*/  @!P0 LDC.64 R12, c[0x0][0x288] ;  /* 0x0000a200ff0c8b82 */ /* 0x000ee20000000a00 */
[----:B0-----:R-:W-:Y:S01]  /*0be0*/  @!P0 IMAD R14, R31, R32, RZ ;  /* 0x000000201f0e8224 */ /* 0x001fe200078e02ff */
[----:B------:R-:W-:-:S06]  /*0bf0*/  @!P0 MOV R31, R9 ;  /* 0x00000009001f8202 */ /* 0x000fcc0000000f00 */
[----:B------:R-:W0:Y:S01]  /*0c00*/  @!P0 LDC.64 R40, c[0x0][0x228] ;  /* 0x00008a00ff288b82 */ /* 0x000e220000000a00 */
[C---:B------:R-:W-:Y:S02]  /*0c10*/  @!P0 IMAD R33, R15.reuse, R33, R14 ;  /* 0x000000210f218224 */ /* 0x040fe400078e020e */
[----:B------:R-:W-:-:S05]  /*0c20*/  @!P0 IMAD.WIDE.U32 R30, R15, R32, R30 ;  /* 0x000000200f1e8225 */ /* 0x000fca00078e001e */
[----:B------:R-:W4:Y:S01]  /*0c30*/  @!P0 LDC.64 R14, c[0x0][0x230] ;  /* 0x00008c00ff0e8b82 */ /* 0x000f220000000a00 */
[----:B------:R-:W-:Y:S01]  /*0c40*/  @!P0 IMAD.IADD R31, R31, 0x1, R33 ;  /* 0x000000011f1f8824 */ /* 0x000fe200078e0221 */
[C---:B------:R-:W-:Y:S01]  /*0c50*/  @!P0 SHF.L.U32 R39, R30.reuse, 0x2, RZ ;  /* 0x000000021e278819 */ /* 0x040fe200000006ff */
[----:B------:R-:W-:Y:S01]  /*0c60*/  @!P0 IMAD.MOV.U32 R32, RZ, RZ, R6 ;  /* 0x000000ffff208224 */ /* 0x000fe200078e0006 */
[----:B------:R-:W-:Y:S02]  /*0c70*/  @!P0 MOV R33, R9 ;  /* 0x0000000900218202 */ /* 0x000fe40000000f00 */
[----:B------:R-:W-:Y:S02]  /*0c80*/  @!P0 SHF.L.U64.HI R36, R30, 0x2, R31 ;  /* 0x000000021e248819 */ /* 0x000fe4000001021f */
[----:B------:R-:W-:Y:S02]  /*0c90*/  CS2R R30, SRZ ;  /* 0x00000000001e7805 */ /* 0x000fe4000001ff00 */
[----:B--2---:R-:W-:Y:S01]  /*0ca0*/  @!P0 IADD3 R16, P1, R39, R16, RZ ;  /* 0x0000001027108210 */ /* 0x004fe20007f3e0ff */
[----:B---3--:R-:W-:-:S02]  /*0cb0*/  @!P0 IMAD R28, R11, R12, RZ ;  /* 0x0000000c0b1c8224 */ /* 0x008fc400078e02ff */
[----:B------:R-:W-:-:S04]  /*0cc0*/  @!P0 IMAD.WIDE.U32 R32, R2, R12, R32 ;  /* 0x0000000c02208225 */ /* 0x000fc800078e0020 */
[----:B------:R-:W-:Y:S01]  /*0cd0*/  @!P0 IMAD.X R17, R36, 0x1, R17, P1 ;  /* 0x0000000124118824 */ /* 0x000fe200008e0611 */
[----:B------:R-:W-:Y:S01]  /*0ce0*/  @!P0 SHF.L.U32 R37, R32, 0x2, RZ ;  /* 0x0000000220258819 */ /* 0x000fe200000006ff */
[----:B------:R-:W-:-:S03]  /*0cf0*/  @!P0 IMAD R13, R2, R13, R28 ;  /* 0x0000000d020d8224 */ /* 0x000fc600078e021c */
[----:B------:R2:W3:Y:S01]  /*0d00*/  @!P0 LDG.E.64 R30, desc[UR4][R16.64] ;  /* 0x00000004101e8981 */ /* 0x0004e2000c1e1b00 */
[----:B------:R-:W-:Y:S01]  /*0d10*/  @!P0 IMAD.IADD R13, R33, 0x1, R13 ;  /* 0x00000001210d8824 */ /* 0x000fe200078e020d */
[----:B----4-:R-:W-:-:S04]  /*0d20*/  @!P0 IADD3 R34, P1, R37, R14, RZ ;  /* 0x0000000e25228210 */ /* 0x010fc80007f3e0ff */
[----:B------:R-:W-:Y:S02]  /*0d30*/  @!P0 SHF.L.U64.HI R28, R32, 0x2, R13 ;  /* 0x00000002201c8819 */ /* 0x000fe4000001020d */
[----:B------:R-:W-:Y:S01]  /*0d40*/  CS2R R12, SRZ ;  /* 0x00000000000c7805 */ /* 0x000fe2000001ff00 */
[----:B------:R-:W4:Y:S01]  /*0d50*/  @!P0 LDC.64 R32, c[0x0][0x228] ;  /* 0x00008a00ff208b82 */ /* 0x000f220000000a00 */
[----:B------:R-:W-:-:S05]  /*0d60*/  @!P0 IADD3.X R35, R28, R15, RZ, P1, !PT ;  /* 0x0000000f1c238210 */ /* 0x000fca0000ffe4ff */
[----:B------:R5:W5:Y:S01]  /*0d70*/  @!P0 LDG.E.64 R12, desc[UR4][R34.64] ;  /* 0x00000004220c8981 */ /* 0x000b62000c1e1b00 */
[----:B------:R-:W-:Y:S02]  /*0d80*/  CS2R R14, SRZ ;  /* 0x00000000000e7805 */ /* 0x000fe4000001ff00 */
[----:B--2---:R-:W-:Y:S02]  /*0d90*/  CS2R R16, SRZ ;  /* 0x0000000000107805 */ /* 0x004fe4000001ff00 */
[----:B----4-:R-:W-:-:S05]  /*0da0*/  @!P0 IADD3 R32, P1, R39, R32, RZ ;  /* 0x0000002027208210 */ /* 0x010fca0007f3e0ff */
[----:B------:R-:W-:Y:S01]  /*0db0*/  @!P0 IMAD.X R33, R36, 0x1, R33, P1 ;  /* 0x0000000124218824 */ /* 0x000fe200008e0621 */
[----:B0-----:R-:W-:-:S04]  /*0dc0*/  @!P0 IADD3 R36, P1, R37, R40, RZ ;  /* 0x0000002825248210 */ /* 0x001fc80007f3e0ff */
[----:B------:R0:W2:Y:S01]  /*0dd0*/  @!P0 LDG.E.64 R14, desc[UR4][R32.64] ;  /* 0x00000004200e8981 */ /* 0x0000a2000c1e1b00 */
[----:B------:R-:W-:-:S05]  /*0de0*/  @!P0 IADD3.X R37, R28, R41, RZ, P1, !PT ;  /* 0x000000291c258210 */ /* 0x000fca0000ffe4ff */
[----:B------:R4:W2:Y:S01]  /*0df0*/  @!P0 LDG.E.64 R16, desc[UR4][R36.64] ;  /* 0x0000000424108981 */ /* 0x0008a2000c1e1b00 */
[----:B---3--:R-:W-:-:S04]  /*0e00*/  FADD.FTZ R30, -R4, R30 ;  /* 0x0000001e041e7221 */ /* 0x008fc80000010100 */
[----:B-1----:R-:W-:Y:S01]  /*0e10*/  FMUL.FTZ R30, R30, R21 ;  /* 0x000000151e1e7220 */ /* 0x002fe20000410000 */
[----:B------:R-:W-:-:S03]  /*0e20*/  FADD.FTZ R28, -R4, R31 ;  /* 0x0000001f041c7221 */ /* 0x000fc60000010100 */
[----:B-----5:R-:W-:Y:S01]  /*0e30*/  FFMA.FTZ R34, R30, R19, R10 ;  /* 0x000000131e227223 */ /* 0x020fe2000001000a */
[----:B------:R-:W-:-:S03]  /*0e40*/  FMUL.FTZ R31, R28, R21 ;  /* 0x000000151c1f7220 */ /* 0x000fc60000410000 */
[----:B0-----:R-:W-:Y:S01]  /*0e50*/  FMUL.FTZ R32, R34, -1.4426950216293334961 ;  /* 0xbfb8aa3b22207820 */ /* 0x001fe20000410000 */
[----:B------:R-:W-:Y:S01]  /*0e60*/  FFMA.FTZ R28, R31, R20, R3 ;  /* 0x000000141f1c7223 */ /* 0x000fe20000010003 */
[----:B------:R-:W-:-:S04]  /*0e70*/  FADD.FTZ R12, -R4, R12 ;  /* 0x0000000c040c7221 */ /* 0x000fc80000010100 */
[----:B------:R-:W0:Y:S01]  /*0e80*/  MUFU.EX2 R32, R32 ;  /* 0x0000002000207308 */ /* 0x000e220000000800 */
[----:B------:R-:W-:Y:S01]  /*0e90*/  FMUL.FTZ R33, R12, R21 ;  /* 0x000000150c217220 */ /* 0x000fe20000410000 */
[----:B------:R-:W-:Y:S01]  /*0ea0*/  FMUL.FTZ R35, R28, -1.4426950216293334961 ;  /* 0xbfb8aa3b1c237820 */ /* 0x000fe20000410000 */
[----:B------:R-:W-:Y:S02]  /*0eb0*/  FADD.FTZ R12, -R4, R13 ;  /* 0x0000000d040c7221 */ /* 0x000fe40000010100 */
[----:B------:R-:W-:Y:S02]  /*0ec0*/  FFMA.FTZ R38, R33, R19, R10 ;  /* 0x0000001321267223 */ /* 0x000fe4000001000a */
[----:B------:R-:W-:Y:S01]  /*0ed0*/  FMUL.FTZ R12, R12, R21 ;  /* 0x000000150c0c7220 */ /* 0x000fe20000410000 */
[----:B------:R-:W1:Y:S01]  /*0ee0*/  MUFU.EX2 R35, R35 ;  /* 0x0000002300237308 */ /* 0x000e620000000800 */
[----:B----4-:R-:W-:Y:S02]  /*0ef0*/  FMUL.FTZ R37, R38, -1.4426950216293334961 ;  /* 0xbfb8aa3b26257820 */ /* 0x010fe40000410000 */
[----:B------:R-:W-:-:S04]  /*0f00*/  FFMA.FTZ R39, R12, R20, R3 ;  /* 0x000000140c277223 */ /* 0x000fc80000010003 */
[----:B------:R-:W-:Y:S01]  /*0f10*/  FMUL.FTZ R42, R39, -1.4426950216293334961 ;  /* 0xbfb8aa3b272a7820 */ /* 0x000fe20000410000 */
[----:B------:R-:W3:Y:S01]  /*0f20*/  MUFU.EX2 R37, R37 ;  /* 0x0000002500257308 */ /* 0x000ee20000000800 */
[----:B0-----:R-:W-:-:S07]  /*0f30*/  FADD.FTZ R32, R32, 1 ;  /* 0x3f80000020207421 */ /* 0x001fce0000010000 */
[----:B------:R-:W0:Y:S01]  /*0f40*/  MUFU.RCP R13, R32 ;  /* 0x00000020000d7308 */ /* 0x000e220000001000 */
[----:B-1----:R-:W-:-:S07]  /*0f50*/  FADD.FTZ R36, R35, 1 ;  /* 0x3f80000023247421 */ /* 0x002fce0000010000 */
[----:B------:R-:W1:Y:S01]  /*0f60*/  MUFU.EX2 R42, R42 ;  /* 0x0000002a002a7308 */ /* 0x000e620000000800 */
[----:B---3--:R-:W-:-:S07]  /*0f70*/  FADD.FTZ R40, R37, 1 ;  /* 0x3f80000025287421 */ /* 0x008fce0000010000 */
[----:B------:R-:W3:Y:S01]  /*0f80*/  MUFU.RCP R36, R36 ;  /* 0x0000002400247308 */ /* 0x000ee20000001000 */
[----:B0-----:R-:W-:-:S04]  /*0f90*/  FADD.FTZ R35, -R13, 1 ;  /* 0x3f8000000d237421 */ /* 0x001fc80000010100 */
[----:B------:R-:W-:-:S03]  /*0fa0*/  FFMA.FTZ R35, R34, R35, 1 ;  /* 0x3f80000022237423 */ /* 0x000fc60000010023 */
[----:B------:R-:W0:Y:S01]  /*0fb0*/  MUFU.RCP R41, R40 ;  /* 0x0000002800297308 */ /* 0x000e220000001000 */
[----:B-1----:R-:W-:-:S07]  /*0fc0*/  FADD.FTZ R43, R42, 1 ;  /* 0x3f8000002a2b7421 */ /* 0x002fce0000010000 */
[----:B------:R-:W1:Y:S01]  /*0fd0*/  MUFU.RCP R34, R43 ;  /* 0x0000002b00227308 */ /* 0x000e620000001000 */
[----:B---3--:R-:W-:Y:S01]  /*0fe0*/  FADD.FTZ R37, -R36, 1 ;  /* 0x3f80000024257421 */ /* 0x008fe20000010100 */
[----:B--2---:R-:W-:Y:S01]  /*0ff0*/  FMUL.FTZ R14, R13, R14 ;  /* 0x0000000e0d0e7220 */ /* 0x004fe20000410000 */
[----:B------:R-:W-:Y:S02]  /*1000*/  VIADD R13, R2, 0x1 ;  /* 0x00000001020d7836 */ /* 0x000fe40000000000 */
[----:B------:R-:W-:Y:S01]  /*1010*/  FMUL.FTZ R15, R36, R15 ;  /* 0x0000000f240f7220 */ /* 0x000fe20000410000 */
[----:B------:R-:W-:Y:S01]  /*1020*/  FFMA.FTZ R28, R28, R37, 1 ;  /* 0x3f8000001c1c7423 */ /* 0x000fe20000010025 */
[----:B------:R-:W-:Y:S01]  /*1030*/  FMUL.FTZ R14, R14, R35 ;  /* 0x000000230e0e7220 */ /* 0x000fe20000410000 */
[----:B------:R-:W-:Y:S01]  /*1040*/  ISETP.GE.AND P1, PT, R13, R22, PT ;  /* 0x000000160d00720c */ /* 0x000fe20003f26270 */
[----:B0-----:R-:W-:Y:S01]  /*1050*/  FADD.FTZ R35, -R41, 1 ;  /* 0x3f80000029237421 */ /* 0x001fe20000010100 */
[----:B------:R-:W-:Y:S01]  /*1060*/  FMUL.FTZ R15, R15, R28 ;  /* 0x0000001c0f0f7220 */ /* 0x000fe20000410000 */
[C---:B------:R-:W-:Y:S01]  /*1070*/  FMUL.FTZ R13, R14.reuse, R19 ;  /* 0x000000130e0d7220 */ /* 0x040fe20000410000 */
[----:B------:R-:W-:Y:S01]  /*1080*/  FADD.FTZ R27, R14, R27 ;  /* 0x0000001b0e1b7221 */ /* 0x000fe20000010000 */
[----:B------:R-:W-:Y:S01]  /*1090*/  FFMA.FTZ R28, R30, R14, R29 ;  /* 0x0000000e1e1c7223 */ /* 0x000fe2000001001d */
[----:B------:R-:W-:Y:S01]  /*10a0*/  FFMA.FTZ R35, R38, R35, 1 ;  /* 0x3f80000026237423 */ /* 0x000fe20000010023 */
[----:B------:R-:W-:Y:S01]  /*10b0*/  FMUL.FTZ R16, R41, R16 ;  /* 0x0000001029107220 */ /* 0x000fe20000410000 */
[----:B-1----:R-:W-:Y:S01]  /*10c0*/  FADD.FTZ R14, -R34, 1 ;  /* 0x3f800000220e7421 */ /* 0x002fe20000010100 */
[----:B------:R-:W-:Y:S01]  /*10d0*/  FFMA.FTZ R24, R30, R13, R24 ;  /* 0x0000000d1e187223 */ /* 0x000fe20000010018 */
[----:B------:R-:W-:Y:S01]  /*10e0*/  FFMA.FTZ R37, R31, R15, R0 ;  /* 0x0000000f1f257223 */ /* 0x000fe20000010000 */
[----:B------:R-:W-:Y:S01]  /*10f0*/  FADD.FTZ R13, R13, R25 ;  /* 0x000000190d0d7221 */ /* 0x000fe20000010000 */
[----:B------:R-:W-:Y:S01]  /*1100*/  FMUL.FTZ R0, R15, R20 ;  /* 0x000000140f007220 */ /* 0x000fe20000410000 */
[----:B------:R-:W-:Y:S01]  /*1110*/  FFMA.FTZ R14, R39, R14, 1 ;  /* 0x3f800000270e7423 */ /* 0x000fe2000001000e */
[----:B------:R-:W-:Y:S01]  /*1120*/  FMUL.FTZ R16, R16, R35 ;  /* 0x0000002310107220 */ /* 0x000fe20000410000 */
[----:B------:R-:W-:Y:S01]  /*1130*/  FMUL.FTZ R17, R34, R17 ;  /* 0x0000001122117220 */ /* 0x000fe20000410000 */
[----:B------:R-:W-:Y:S01]  /*1140*/  FFMA.FTZ R31, R31, R0, R24 ;  /* 0x000000001f1f7223 */ /* 0x000fe20000010018 */
[----:B------:R-:W-:Y:S01]  /*1150*/  FADD.FTZ R13, R0, R13 ;  /* 0x0000000d000d7221 */ /* 0x000fe20000010000 */
[----:B------:R-:W-:Y:S01]  /*1160*/  FMUL.FTZ R0, R16, R19 ;  /* 0x0000001310007220 */ /* 0x000fe20000410000 */
[----:B------:R-:W-:Y:S01]  /*1170*/  FMUL.FTZ R17, R17, R14 ;  /* 0x0000000e11117220 */ /* 0x000fe20000410000 */
[----:B------:R-:W-:Y:S01]  /*1180*/  FADD.FTZ R26, R15, R26 ;  /* 0x0000001a0f1a7221 */ /* 0x000fe20000010000 */
[----:B------:R-:W-:Y:S01]  /*1190*/  IADD3 R2, P2, R2, 0x2, RZ ;  /* 0x0000000202027810 */ /* 0x000fe20007f5e0ff */
[----:B------:R-:W-:Y:S01]  /*11a0*/  FFMA.FTZ R24, R33, R0, R31 ;  /* 0x0000000021187223 */ /* 0x000fe2000001001f */
[----:B------:R-:W-:Y:S01]  /*11b0*/  FMUL.FTZ R25, R17, R20 ;  /* 0x0000001411197220 */ /* 0x000fe20000410000 */
[----:B------:R-:W-:Y:S01]  /*11c0*/  FADD.FTZ R14, R13, R0 ;  /* 0x000000000d0e7221 */ /* 0x000fe20000010000 */
[----:B------:R-:W-:Y:S01]  /*11d0*/  FADD.FTZ R27, R27, R16 ;  /* 0x000000101b1b7221 */ /* 0x000fe20000010000 */
[----:B------:R-:W-:Y:S01]  /*11e0*/  FFMA.FTZ R29, R33, R16, R28 ;  /* 0x00000010211d7223 */ /* 0x000fe2000001001c */
[----:B------:R-:W-:Y:S01]  /*11f0*/  FFMA.FTZ R24, R12, R25, R24 ;  /* 0x000000190c187223 */ /* 0x000fe20000010018 */
[----:B------:R-:W-:Y:S01]  /*1200*/  FADD.FTZ R26, R26, R17 ;  /* 0x000000111a1a7221 */ /* 0x000fe20000010000 */
[----:B------:R-:W-:Y:S01]  /*1210*/  FFMA.FTZ R0, R12, R17, R37 ;  /* 0x000000110c007223 */ /* 0x000fe20000010025 */
[----:B------:R-:W-:Y:S01]  /*1220*/  FADD.FTZ R25, R25, R14 ;  /* 0x0000000e19197221 */ /* 0x000fe20000010000 */
[----:B------:R-:W-:Y:S01]  /*1230*/  IADD3.X R11, RZ, R11, RZ, P2, !PT ;  /* 0x0000000bff0b7210 */ /* 0x000fe200017fe4ff */
[----:B------:R-:W-:Y:S06]  /*1240*/  @!P1 BRA `(.L_x_1514) ;  /* 0xfffffff8004c9947 */ /* 0x000fec000383ffff */
[----:B------:R-:W-:Y:S05]  /*1250*/  BRA `(.L_x_1511) ;  /* 0x0000000c001c7947 */ /* 0x000fea0003800000 */
.L_x_1512:
[----:B------:R-:W-:Y:S01]  /*1260*/  LOP3.LUT P1, R2, R2, 0x3, RZ, 0xc0, !PT ;  /* 0x0000000302027812 */ /* 0x000fe2000782c0ff */
[----:B------:R-:W-:Y:S01]  /*1270*/  HFMA2.MMA R29, -RZ, RZ, 0, 0 ;  /* 0x00000000ff1d7435 */ /* 0x000fe200000001ff */
[----:B------:R-:W-:Y:S01]  /*1280*/  IMAD.IADD R32, R11, 0x1, -R0 ;  /* 0x000000010b207824 */ /* 0x000fe200078e0a00 */
[----:B------:R-:W-:Y:S02]  /*1290*/  CS2R R24, SRZ ;  /* 0x0000000000187805 */ /* 0x000fe4000001ff00 */
[----:B------:R-:W-:Y:S01]  /*12a0*/  CS2R R26, SRZ ;  /* 0x00000000001a7805 */ /* 0x000fe2000001ff00 */
[----:B------:R-:W-:-:S07]  /*12b0*/  IMAD.MOV.U32 R0, RZ, RZ, RZ ;  /* 0x000000ffff007224 */ /* 0x000fce00078e00ff */
[----:B------:R-:W-:Y:S05]  /*12c0*/  @!P1 BRA `(.L_x_1515) ;  /* 0x0000000000b09947 */ /* 0x000fea0003800000 */
[----:B------:R-:W-:Y:S02]  /*12d0*/  MOV R14, R2 ;  /* 0x00000002000e7202 */ /* 0x000fe40000000f00 */
[----:B------:R-:W-:Y:S02]  /*12e0*/  CS2R R24, SRZ ;  /* 0x0000000000187805 */ /* 0x000fe4000001ff00 */
[----:B------:R-:W-:Y:S01]  /*12f0*/  CS2R R26, SRZ ;  /* 0x00000000001a7805 */ /* 0x000fe2000001ff00 */
[----:B------:R-:W-:Y:S01]  /*1300*/  IMAD.MOV.U32 R29, RZ, RZ, RZ ;  /* 0x000000ffff1d7224 */ /* 0x000fe200078e00ff */
[----:B------:R-:W-:-:S07]  /*1310*/  MOV R0, RZ ;  /* 0x000000ff00007202 */ /* 0x000fce0000000f00 */
.L_x_1516:
        /* <DEDUP_REMOVED lines=15> */
[----:B------:R-:W-:Y:S02]  /*1410*/  CS2R R30, SRZ ;  /* 0x00000000001e7805 */ /* 0x000fe4000001ff00 */
[----:B------:R-:W-:Y:S02]  /*1420*/  @!P0 IADD3.X R3, R28, R37, RZ, P2, !PT ;  /* 0x000000251c038210 */ /* 0x000fe400017fe4ff */
        /* <DEDUP_REMOVED lines=14> */
[----:B------:R-:W-:Y:S01]  /*1510*/  FADD.FTZ R30, R15, R25 ;  /* 0x000000190f1e7221 */ /* 0x000fe20000010000 */
[----:B------:R-:W-:Y:S01]  /*1520*/  FFMA.FTZ R24, R16, R15, R24 ;  /* 0x0000000f10187223 */ /* 0x000fe20000010018 */
[C---:B------:R-:W-:Y:S01]  /*1530*/  FMUL.FTZ R11, R31.reuse, R20 ;  /* 0x000000141f0b7220 */ /* 0x040fe20000410000 */
[----:B------:R-:W-:Y:S01]  /*1540*/  FADD.FTZ R26, R31, R26 ;  /* 0x0000001a1f1a7221 */ /* 0x000fe20000010000 */
[----:B------:R-:W-:Y:S02]  /*1550*/  FFMA.FTZ R0, R3, R31, R0 ;  /* 0x0000001f03007223 */ /* 0x000fe40000010000 */
[----:B------:R-:W-:Y:S01]  /*1560*/  FADD.FTZ R25, R11, R30 ;  /* 0x0000001e0b197221 */ /* 0x000fe20000010000 */
[----:B------:R-:W-:Y:S01]  /*1570*/  FFMA.FTZ R24, R3, R11, R24 ;  /* 0x0000000b03187223 */ /* 0x000fe20000010018 */
[----:B------:R-:W-:Y:S06]  /*1580*/  @P1 BRA `(.L_x_1516) ;  /* 0xfffffffc00641947 */ /* 0x000fec000383ffff */
.L_x_1515:
[----:B------:R-:W-:-:S13]  /*1590*/  ISETP.GE.U32.AND P0, PT, R32, 0x3, PT ;  /* 0x000000032000780c */ /* 0x000fda0003f06070 */
[----:B------:R-:W-:Y:S05]  /*15a0*/  @!P0 BRA `(.L_x_1511) ;  /* 0x0000000800488947 */ /* 0x000fea0003800000 */
[----:B------:R-:W-:Y:S01]  /*15b0*/  ULDC.64 UR6, c[0x0][0x288] ;  /* 0x0000a20000067ab9 */ /* 0x000fe20000000a00 */
[----:B------:R-:W-:Y:S02]  /*15c0*/  SHF.R.S32.HI R39, RZ, 0x1f, R41 ;  /* 0x0000001fff277819 */ /* 0x000fe40000011429 */
[----:B------:R-:W-:-:S04]  /*15d0*/  ISETP.GE.U32.AND P0, PT, R12, UR6, PT ;  /* 0x000000060c007c0c */ /* 0x000fc8000bf06070 */
[----:B------:R-:W-:-:S13]  /*15e0*/  ISETP.GE.AND.EX P0, PT, R13, UR7, PT, P0 ;  /* 0x000000070d007c0c */ /* 0x000fda000bf06300 */
.L_x_1517:
        /* <DEDUP_REMOVED lines=28> */
[----:B------:R-:W-:Y:S01]  /*17b0*/  @!P0 SHF.L.U64.HI R28, R30, 0x2, R31 ;  /* 0x000000021e1c8819 */ /* 0x000fe2000001021f */
[----:B------:R-:W-:Y:S01]  /*17c0*/  @!P0 IMAD.MOV.U32 R31, RZ, RZ, R9 ;  /* 0x000000ffff1f8224 */ /* 0x000fe200078e0009 */
[----:B------:R-:W-:Y:S01]  /*17d0*/  @!P0 MOV R30, R6 ;  /* 0x00000006001e8202 */ /* 0x000fe20000000f00 */
[----:B------:R-:W3:Y:S01]  /*17e0*/  @!P0 LDC.64 R14, c[0x0][0x230] ;  /* 0x00008c00ff0e8b82 */ /* 0x000ee20000000a00 */
[----:B----4-:R-:W-:Y:S01]  /*17f0*/  @!P0 IMAD R34, R35, R2, RZ ;  /* 0x0000000223228224 */ /* 0x010fe200078e02ff */
[C---:B------:R-:W-:Y:S01]  /*1800*/  @!P0 IADD3.X R45, R32.reuse, R45, RZ, P1, !PT ;  /* 0x0000002d202d8210 */ /* 0x040fe20000ffe4ff */
[----:B------:R-:W-:-:S02]  /*1810*/  @!P0 IMAD.X R43, R32, 0x1, R43, P2 ;  /* 0x00000001202b8824 */ /* 0x000fc400010e062b */
[----:B------:R-:W-:-:S03]  /*1820*/  @!P0 IMAD.WIDE.U32 R30, R33, R2, R30 ;  /* 0x00000002211e8225 */ /* 0x000fc600078e001e */
[----:B------:R-:W4:Y:S01]  /*1830*/  @!P0 LDC.64 R10, c[0x0][0x228] ;  /* 0x00008a00ff0a8b82 */ /* 0x000f220000000a00 */
[----:B------:R-:W-:Y:S01]  /*1840*/  @!P0 IMAD R33, R33, R3, R34 ;  /* 0x0000000321218224 */ /* 0x000fe200078e0222 */
[----:B--2---:R-:W-:-:S04]  /*1850*/  @!P0 IADD3 R16, P3, R37, R16, RZ ;  /* 0x0000001025108210 */ /* 0x004fc80007f7e0ff */
[----:B------:R-:W-:Y:S01]  /*1860*/  @!P0 IADD3 R31, R31, R33, RZ ;  /* 0x000000211f1f8210 */ /* 0x000fe20007ffe0ff */
[----:B------:R-:W-:Y:S01]  /*1870*/  @!P0 IMAD.X R17, R28, 0x1, R17, P3 ;  /* 0x000000011c118824 */ /* 0x000fe200018e0611 */
[----:B------:R-:W2:Y:S01]  /*1880*/  @!P0 LDC.64 R2, c[0x0][0x288] ;  /* 0x0000a200ff028b82 */ /* 0x000ea20000000a00 */
[----:B0-----:R-:W-:Y:S01]  /*1890*/  @!P0 IADD3 R12, P4, R37, R12, RZ ;  /* 0x0000000c250c8210 */ /* 0x001fe20007f9e0ff */
[----:B------:R-:W-:-:S03]  /*18a0*/  @!P0 IMAD.SHL.U32 R33, R30, 0x4, RZ ;  /* 0x000000041e218824 */ /* 0x000fc600078e00ff */
[----:B------:R-:W-:Y:S02]  /*18b0*/  @!P0 IADD3.X R13, R28, R13, RZ, P4, !PT ;  /* 0x0000000d1c0d8210 */ /* 0x000fe400027fe4ff */
[----:B------:R-:W-:Y:S02]  /*18c0*/  @!P0 SHF.L.U64.HI R28, R30, 0x2, R31 ;  /* 0x000000021e1c8819 */ /* 0x000fe4000001021f */
[----:B------:R-:W-:Y:S02]  /*18d0*/  CS2R R30, SRZ ;  /* 0x00000000001e7805 */ /* 0x000fe4000001ff00 */
[----:B---3--:R-:W-:Y:S01]  /*18e0*/  @!P0 IADD3 R14, P1, R33, R14, RZ ;  /* 0x0000000e210e8210 */ /* 0x008fe20007f3e0ff */
[----:B------:R-:W0:Y:S01]  /*18f0*/  @!P0 LDC.64 R46, c[0x0][0x230] ;  /* 0x00008c00ff2e8b82 */ /* 0x000e220000000a00 */
[----:B------:R-:W-:Y:S01]  /*1900*/  @!P0 IADD3 R51, P3, R41, 0x3, RZ ;  /* 0x0000000329338810 */ /* 0x000fe20007f7e0ff */
[----:B------:R-:W-:Y:S01]  /*1910*/  @!P0 IMAD.MOV.U32 R49, RZ, RZ, R9 ;  /* 0x000000ffff318224 */ /* 0x000fe200078e0009 */
[----:B------:R-:W-:Y:S01]  /*1920*/  @!P0 MOV R48, R6 ;  /* 0x0000000600308202 */ /* 0x000fe20000000f00 */
[----:B------:R-:W3:Y:S01]  /*1930*/  @!P0 LDG.E.64 R30, desc[UR4][R44.64] ;  /* 0x000000042c1e8981 */ /* 0x000ee2000c1e1b00 */
[----:B----4-:R-:W-:-:S02]  /*1940*/  @!P0 IADD3 R10, P2, R33, R10, RZ ;  /* 0x0000000a210a8210 */ /* 0x010fc40007f5e0ff */
[----:B------:R-:W-:Y:S02]  /*1950*/  CS2R R32, SRZ ;  /* 0x0000000000207805 */ /* 0x000fe4000001ff00 */
[----:B------:R-:W-:Y:S02]  /*1960*/  @!P0 IADD3.X R37, RZ, R39, RZ, P3, !PT ;  /* 0x00000027ff258210 */ /* 0x000fe40001ffe4ff */
[----:B------:R-:W-:Y:S02]  /*1970*/  CS2R R34, SRZ ;  /* 0x0000000000227805 */ /* 0x000fe4000001ff00 */
[----:B------:R4:W5:Y:S01]  /*1980*/  @!P0 LDG.E.64 R32, desc[UR4][R42.64] ;  /* 0x000000042a208981 */ /* 0x000962000c1e1b00 */
[----:B--2---:R-:W-:-:S03]  /*1990*/  @!P0 IMAD.WIDE.U32 R48, R51, R2, R48 ;  /* 0x0000000233308225 */ /* 0x004fc600078e0030 */
[----:B------:R-:W2:Y:S01]  /*19a0*/  @!P0 LDG.E.64 R34, desc[UR4][R16.64] ;  /* 0x0000000410228981 */ /* 0x000ea2000c1e1b00 */
[----:B------:R-:W-:Y:S01]  /*19b0*/  @!P0 IMAD R2, R37, R2, RZ ;  /* 0x0000000225028224 */ /* 0x000fe200078e02ff */
[----:B------:R-:W-:Y:S01]  /*19c0*/  CS2R R36, SRZ ;  /* 0x0000000000247805 */ /* 0x000fe2000001ff00 */
[----:B----4-:R-:W4:Y:S02]  /*19d0*/  @!P0 LDC.64 R42, c[0x0][0x228] ;  /* 0x00008a00ff2a8b82 */ /* 0x010f240000000a00 */
[----:B------:R-:W-:-:S03]  /*19e0*/  @!P0 IMAD R51, R51, R3, R2 ;  /* 0x0000000333338224 */ /* 0x000fc600078e0202 */
[----:B------:R1:W2:Y:S01]  /*19f0*/  @!P0 LDG.E.64 R36, desc[UR4][R12.64] ;  /* 0x000000040c248981 */ /* 0x0002a2000c1e1b00 */
[----:B------:R-:W-:Y:S02]  /*1a00*/  CS2R R44, SRZ ;  /* 0x00000000002c7805 */ /* 0x000fe4000001ff00 */
[----:B------:R-:W-:Y:S01]  /*1a10*/  @!P0 IADD3 R51, R49, R51, RZ ;  /* 0x0000003331338210 */ /* 0x000fe20007ffe0ff */
[----:B------:R-:W-:Y:S02]  /*1a20*/  @!P0 IMAD.SHL.U32 R49, R48, 0x4, RZ ;  /* 0x0000000430318824 */ /* 0x000fe400078e00ff */
[----:B------:R-:W-:Y:S01]  /*1a30*/  @!P0 IMAD.X R15, R28, 0x1, R15, P1 ;  /* 0x000000011c0f8824 */ /* 0x000fe200008e060f */
[----:B------:R-:W-:Y:S02]  /*1a40*/  @!P0 SHF.L.U64.HI R48, R48, 0x2, R51 ;  /* 0x0000000230308819 */ /* 0x000fe40000010233 */
[----:B0-----:R-:W-:Y:S02]  /*1a50*/  @!P0 IADD3 R46, P1, R49, R46, RZ ;  /* 0x0000002e312e8210 */ /* 0x001fe40007f3e0ff */
[----:B------:R-:W-:-:S02]  /*1a60*/  CS2R R2, SRZ ;  /* 0x0000000000027805 */ /* 0x000fc4000001ff00 */
[----:B------:R-:W-:Y:S01]  /*1a70*/  @!P0 IADD3.X R11, R28, R11, RZ, P2, !PT ;  /* 0x0000000b1c0b8210 */ /* 0x000fe200017fe4ff */
[----:B------:R0:W2:Y:S01]  /*1a80*/  @!P0 LDG.E.64 R44, desc[UR4][R14.64] ;  /* 0x000000040e2c8981 */ /* 0x0000a2000c1e1b00 */
[----:B-1----:R-:W-:Y:S02]  /*1a90*/  CS2R R12, SRZ ;  /* 0x00000000000c7805 */ /* 0x002fe4000001ff00 */
[----:B------:R-:W-:Y:S01]  /*1aa0*/  @!P0 IADD3.X R47, R48, R47, RZ, P1, !PT ;  /* 0x0000002f302f8210 */ /* 0x000fe20000ffe4ff */
[----:B------:R1:W2:Y:S04]  /*1ab0*/  @!P0 LDG.E.64 R2, desc[UR4][R10.64] ;  /* 0x000000040a028981 */ /* 0x0002a8000c1e1b00 */
[----:B------:R-:W2:Y:S01]  /*1ac0*/  @!P0 LDG.E.64 R12, desc[UR4][R46.64] ;  /* 0x000000042e0c8981 */ /* 0x000ea2000c1e1b00 */
[----:B----4-:R-:W-:-:S02]  /*1ad0*/  @!P0 IADD3 R42, P1, R49, R42, RZ ;  /* 0x0000002a312a8210 */ /* 0x010fc40007f3e0ff */
[----:B0-----:R-:W-:Y:S02]  /*1ae0*/  CS2R R14, SRZ ;  /* 0x00000000000e7805 */ /* 0x001fe4000001ff00 */
[----:B------:R-:W-:-:S05]  /*1af0*/  @!P0 IADD3.X R43, R48, R43, RZ, P1, !PT ;  /* 0x0000002b302b8210 */ /* 0x000fca0000ffe4ff */
[----:B------:R-:W4:Y:S01]  /*1b00*/  @!P0 LDG.E.64 R14, desc[UR4][R42.64] ;  /* 0x000000042a0e8981 */ /* 0x000f22000c1e1b00 */
[----:B------:R-:W-:-:S04]  /*1b10*/  IADD3 R41, P2, R41, 0x4, RZ ;  /* 0x0000000429297810 */ /* 0x000fc80007f5e0ff */
[----:B------:R-:W-:Y:S01]  /*1b20*/  ISETP.GE.AND P1, PT, R41, R22, PT ;  /* 0x000000162900720c */ /* 0x000fe20003f26270 */
[----:B------:R-:W-:Y:S02]  /*1b30*/  IMAD.X R39, RZ, RZ, R39, P2 ;  /* 0x000000ffff277224 */ /* 0x000fe400010e0627 */
[C---:B---3--:R-:W-:Y:S01]  /*1b40*/  FADD.FTZ R30, -R4.reuse, R30 ;  /* 0x0000001e041e7221 */ /* 0x048fe20000010100 */
[----:B-1----:R-:W-:-:S03]  /*1b50*/  FADD.FTZ R10, -R4, R31 ;  /* 0x0000001f040a7221 */ /* 0x002fc60000010100 */
[----:B------:R-:W-:Y:S01]  /*1b60*/  FMUL.FTZ R30, R30, R21 ;  /* 0x000000151e1e7220 */ /* 0x000fe20000410000 */
[----:B-----5:R-:W-:Y:S01]  /*1b70*/  FMUL.FTZ R11, R32, R19 ;  /* 0x00000013200b7220 */ /* 0x020fe20000410000 */
[----:B------:R-:W-:-:S03]  /*1b80*/  FMUL.FTZ R17, R33, R20 ;  /* 0x0000001421117220 */ /* 0x000fc60000410000 */
[----:B------:R-:W-:Y:S01]  /*1b90*/  FADD.FTZ R16, R11, R25 ;  /* 0x000000190b107221 */ /* 0x000fe20000010000 */
[----:B------:R-:W-:Y:S01]  /*1ba0*/  FFMA.FTZ R24, R30, R11, R24 ;  /* 0x0000000b1e187223 */ /* 0x000fe20000010018 */
[----:B------:R-:W-:Y:S01]  /*1bb0*/  FMUL.FTZ R11, R10, R21 ;  /* 0x000000150a0b7220 */ /* 0x000fe20000410000 */
[----:B--2---:R-:W-:Y:S01]  /*1bc0*/  FADD.FTZ R34, -R4, R34 ;  /* 0x0000002204227221 */ /* 0x004fe20000010100 */
[----:B------:R-:W-:Y:S01]  /*1bd0*/  FADD.FTZ R26, R33, R26 ;  /* 0x0000001a211a7221 */ /* 0x000fe20000010000 */
[----:B------:R-:W-:Y:S01]  /*1be0*/  FADD.FTZ R27, R32, R27 ;  /* 0x0000001b201b7221 */ /* 0x000fe20000010000 */
[C---:B------:R-:W-:Y:S01]  /*1bf0*/  FFMA.FTZ R33, R11.reuse, R33, R0 ;  /* 0x000000210b217223 */ /* 0x040fe20000010000 */
[----:B------:R-:W-:Y:S01]  /*1c00*/  FFMA.FTZ R25, R11, R17, R24 ;  /* 0x000000110b197223 */ /* 0x000fe20000010018 */
[----:B------:R-:W-:Y:S01]  /*1c10*/  FFMA.FTZ R32, R30, R32, R29 ;  /* 0x000000201e207223 */ /* 0x000fe2000001001d */
[----:B------:R-:W-:Y:S01]  /*1c20*/  FMUL.FTZ R11, R34, R21 ;  /* 0x00000015220b7220 */ /* 0x000fe20000410000 */
[----:B------:R-:W-:Y:S01]  /*1c30*/  FADD.FTZ R29, R17, R16 ;  /* 0x00000010111d7221 */ /* 0x000fe20000010000 */
[----:B------:R-:W-:Y:S01]  /*1c40*/  FMUL.FTZ R10, R36, R19 ;  /* 0x00000013240a7220 */ /* 0x000fe20000410000 */
[----:B------:R-:W-:Y:S01]  /*1c50*/  FADD.FTZ R0, -R4, R35 ;  /* 0x0000002304007221 */ /* 0x000fe20000010100 */
[----:B------:R-:W-:-:S02]  /*1c60*/  FFMA.FTZ R32, R11, R36, R32 ;  /* 0x000000240b207223 */ /* 0x000fc40000010020 */
[----:B------:R-:W-:Y:S01]  /*1c70*/  FADD.FTZ R17, R29, R10 ;  /* 0x0000000a1d117221 */ /* 0x000fe20000010000 */
[----:B------:R-:W-:Y:S01]  /*1c80*/  FFMA.FTZ R11, R11, R10, R25 ;  /* 0x0000000a0b0b7223 */ /* 0x000fe20000010019 */
[----:B------:R-:W-:Y:S01]  /*1c90*/  FMUL.FTZ R0, R0, R21 ;  /* 0x0000001500007220 */ /* 0x000fe20000410000 */
[----:B------:R-:W-:Y:S01]  /*1ca0*/  FMUL.FTZ R10, R37, R20 ;  /* 0x00000014250a7220 */ /* 0x000fe20000410000 */
[----:B------:R-:W-:Y:S02]  /*1cb0*/  FADD.FTZ R44, -R4, R44 ;  /* 0x0000002c042c7221 */ /* 0x000fe40000010100 */
[C---:B------:R-:W-:Y:S01]  /*1cc0*/  FFMA.FTZ R33, R0.reuse, R37, R33 ;  /* 0x0000002500217223 */ /* 0x040fe20000010021 */
[----:B------:R-:W-:Y:S01]  /*1cd0*/  FFMA.FTZ R25, R0, R10, R11 ;  /* 0x0000000a00197223 */ /* 0x000fe2000001000b */
[----:B------:R-:W-:Y:S01]  /*1ce0*/  FADD.FTZ R0, -R4, R45 ;  /* 0x0000002d04007221 */ /* 0x000fe20000010100 */
[----:B------:R-:W-:Y:S01]  /*1cf0*/  FADD.FTZ R27, R27, R36 ;  /* 0x000000241b1b7221 */ /* 0x000fe20000010000 */
[----:B------:R-:W-:Y:S01]  /*1d00*/  FADD.FTZ R17, R10, R17 ;  /* 0x000000110a117221 */ /* 0x000fe20000010000 */
[----:B------:R-:W-:Y:S01]  /*1d10*/  FMUL.FTZ R11, R44, R21 ;  /* 0x000000152c0b7220 */ /* 0x000fe20000410000 */
[----:B------:R-:W-:Y:S01]  /*1d20*/  FADD.FTZ R26, R26, R37 ;  /* 0x000000251a1a7221 */ /* 0x000fe20000010000 */
[----:B------:R-:W-:Y:S01]  /*1d30*/  FMUL.FTZ R10, R2, R19 ;  /* 0x00000013020a7220 */ /* 0x000fe20000410000 */
[----:B------:R-:W-:Y:S01]  /*1d40*/  FMUL.FTZ R0, R0, R21 ;  /* 0x0000001500007220 */ /* 0x000fe20000410000 */
[----:B------:R-:W-:Y:S01]  /*1d50*/  FADD.FTZ R12, -R4, R12 ;  /* 0x0000000c040c7221 */ /* 0x000fe20000010100 */
[----:B------:R-:W-:Y:S01]  /*1d60*/  FADD.FTZ R27, R27, R2 ;  /* 0x000000021b1b7221 */ /* 0x000fe20000010000 */
[C---:B------:R-:W-:Y:S01]  /*1d70*/  FFMA.FTZ R32, R11.reuse, R2, R32 ;  /* 0x000000020b207223 */ /* 0x040fe20000010020 */
[----:B------:R-:W-:Y:S01]  /*1d80*/  FFMA.FTZ R11, R11, R10, R25 ;  /* 0x0000000a0b0b7223 */ /* 0x000fe20000010019 */
[----:B------:R-:W-:Y:S01]  /*1d90*/  FMUL.FTZ R2, R3, R20 ;  /* 0x0000001403027220 */ /* 0x000fe20000410000 */
[----:B------:R-:W-:Y:S01]  /*1da0*/  FADD.FTZ R26, R26, R3 ;  /* 0x000000031a1a7221 */ /* 0x000fe20000010000 */
[----:B------:R-:W-:Y:S01]  /*1db0*/  FFMA.FTZ R33, R0, R3, R33 ;  /* 0x0000000300217223 */ /* 0x000fe20000010021 */
[----:B------:R-:W-:Y:S01]  /*1dc0*/  FMUL.FTZ R3, R12, R21 ;  /* 0x000000150c037220 */ /* 0x000fe20000410000 */
[----:B------:R-:W-:Y:S01]  /*1dd0*/  FADD.FTZ R17, R17, R10 ;  /* 0x0000000a11117221 */ /* 0x000fe20000010000 */
[----:B------:R-:W-:Y:S01]  /*1de0*/  FFMA.FTZ R10, R0, R2, R11 ;  /* 0x00000002000a7223 */ /* 0x000fe2000001000b */
[----:B------:R-:W-:Y:S01]  /*1df0*/  FADD.FTZ R0, -R4, R13 ;  /* 0x0000000d04007221 */ /* 0x000fe20000010100 */
[----:B----4-:R-:W-:Y:S01]  /*1e00*/  FADD.FTZ R27, R27, R14 ;  /* 0x0000000e1b1b7221 */ /* 0x010fe20000010000 */
[----:B------:R-:W-:Y:S01]  /*1e10*/  FFMA.FTZ R29, R3, R14, R32 ;  /* 0x0000000e031d7223 */ /* 0x000fe20000010020 */
[----:B------:R-:W-:Y:S01]  /*1e20*/  FADD.FTZ R17, R2, R17 ;  /* 0x0000001102117221 */ /* 0x000fe20000010000 */
[----:B------:R-:W-:Y:S01]  /*1e30*/  FMUL.FTZ R14, R14, R19 ;  /* 0x000000130e0e7220 */ /* 0x000fe20000410000 */
[----:B------:R-:W-:Y:S01]  /*1e40*/  FMUL.FTZ R24, R0, R21 ;  /* 0x0000001500187220 */ /* 0x000fe20000410000 */
[----:B------:R-:W-:-:S02]  /*1e50*/  FMUL.FTZ R2, R15, R20 ;  /* 0x000000140f027220 */ /* 0x000fc40000410000 */
[----:B------:R-:W-:Y:S01]  /*1e60*/  FADD.FTZ R25, R17, R14 ;  /* 0x0000000e11197221 */ /* 0x000fe20000010000 */
[----:B------:R-:W-:Y:S01]  /*1e70*/  FFMA.FTZ R3, R3, R14, R10 ;  /* 0x0000000e03037223 */ /* 0x000fe2000001000a */
[----:B------:R-:W-:Y:S01]  /*1e80*/  FFMA.FTZ R0, R24, R15, R33 ;  /* 0x0000000f18007223 */ /* 0x000fe20000010021 */
[----:B------:R-:W-:Y:S01]  /*1e90*/  FADD.FTZ R26, R26, R15 ;  /* 0x0000000f1a1a7221 */ /* 0x000fe20000010000 */
[----:B------:R-:W-:Y:S01]  /*1ea0*/  FADD.FTZ R25, R2, R25 ;  /* 0x0000001902197221 */ /* 0x000fe20000010000 */
[----:B------:R-:W-:Y:S01]  /*1eb0*/  FFMA.FTZ R24, R24, R2, R3 ;  /* 0x0000000218187223 */ /* 0x000fe20000010003 */
[----:B------:R-:W-:Y:S06]  /*1ec0*/  @!P1 BRA `(.L_x_1517) ;  /* 0xfffffff400c89947 */ /* 0x000fec000383ffff */
.L_x_1511:
[----:B------:R-:W0:Y:S01]  /*1ed0*/  S2R R7, SR_CgaCtaId ;  /* 0x0000000000077919 */ /* 0x000e220000008800 */
[----:B------:R-:W-:Y:S01]  /*1ee0*/  SHF.R.U32.HI R2, RZ, 0x1, R18 ;  /* 0x00000001ff027819 */ /* 0x000fe20000011612 */
[----:B------:R-:W-:Y:S01]  /*1ef0*/  BSSY B0, `(.L_x_1518) ;  /* 0x000013c000007945 */ /* 0x000fe20003800000 */
[----:B------:R-:W-:Y:S02]  /*1f00*/  MOV R4, 0x400 ;  /* 0x0000040000047802 */ /* 0x000fe40000000f00 */
[----:B------:R-:W-:Y:S01]  /*1f10*/  ISETP.NE.AND P0, PT, R23, RZ, PT ;  /* 0x000000ff1700720c */ /* 0x000fe20003f05270 */
[----:B------:R-:W-:-:S05]  /*1f20*/  IMAD.WIDE.U32 R2, R2, -0x6db6db6d, RZ ;  /* 0x9249249302027825 */ /* 0x000fca00078e00ff */
        /* <DEDUP_REMOVED lines=11> */
[----:B------:R-:W2:Y:S01]  /*1fe0*/  S2R R38, SR_CgaCtaId ;  /* 0x0000000000267919 */ /* 0x000ea20000008800 */
[----:B------:R-:W-:Y:S01]  /*1ff0*/  MOV R41, 0x400 ;  /* 0x0000040000297802 */ /* 0x000fe20000000f00 */
[----:B------:R-:W-:Y:S02]  /*2000*/  UMOV UR6, 0xffffffff ;  /* 0xffffffff00067882 */ /* 0x000fe40000000000 */
[----:B0-----:R-:W-:Y:S04]  /*2010*/  LDS R3, [R44+0x20] ;  /* 0x000020002c037984 */ /* 0x001fe80000000800 */
[----:B------:R-:W0:Y:S04]  /*2020*/  LDS R4, [R44+0x14] ;  /* 0x000014002c047984 */ /* 0x000e280000000800 */
[----:B------:R-:W3:Y:S04]  /*2030*/  LDS R2, [R44+0x1c] ;  /* 0x00001c002c027984 */ /* 0x000ee80000000800 */
[----:B------:R-:W-:Y:S04]  /*2040*/  LDS R6, [R44+0x24] ;  /* 0x000024002c067984 */ /* 0x000fe80000000800 */
[----:B------:R-:W4:Y:S04]  /*2050*/  LDS R7, [R44+0x18] ;  /* 0x000018002c077984 */ /* 0x000f280000000800 */
[----:B------:R-:W5:Y:S04]  /*2060*/  LDS R8, [R44+0x2c] ;  /* 0x00002c002c087984 */ /* 0x000f680000000800 */
[----:B------:R-:W1:Y:S04]  /*2070*/  LDS R9, [R44+0x28] ;  /* 0x000028002c097984 */ /* 0x000e680000000800 */
[----:B------:R-:W1:Y:S01]  /*2080*/  LDS R11, [R44+0x30] ;  /* 0x000030002c0b7984 */ /* 0x000e620000000800 */
[----:B--2---:R-:W-:-:S03]  /*2090*/  LEA R49, R38, R41, 0x18 ;  /* 0x0000002926317211 */ /* 0x004fc600078ec0ff */
[----:B------:R-:W2:Y:S04]  /*20a0*/  LDS R13, [R44+0x38] ;  /* 0x000038002c0d7984 */ /* 0x000ea80000000800 */
[----:B------:R-:W2:Y:S04]  /*20b0*/  LDS R10, [R44+0x34] ;  /* 0x000034002c0a7984 */ /* 0x000ea80000000800 */
[----:B------:R-:W2:Y:S04]  /*20c0*/  LDS R12, [R44+0x3c] ;  /* 0x00003c002c0c7984 */ /* 0x000ea80000000800 */
[----:B------:R-:W2:Y:S01]  /*20d0*/  LDS R14, [R44+0x44] ;  /* 0x000044002c0e7984 */ /* 0x000ea20000000800 */
[----:B0-----:R-:W-:-:S03]  /*20e0*/  FADD.FTZ R20, R3, R4 ;  /* 0x0000000403147221 */ /* 0x001fc60000010000 */
[----:B------:R-:W0:Y:S01]  /*20f0*/  LDS R15, [R44+0x40] ;  /* 0x000040002c0f7984 */ /* 0x000e220000000800 */
[----:B---3--:R-:W-:-:S03]  /*2100*/  ISETP.NE.AND P0, PT, R2, RZ, PT ;  /* 0x000000ff0200720c */ /* 0x008fc60003f05270 */
[----:B------:R-:W3:Y:S01]  /*2110*/  LDS R17, [R44+0x48] ;  /* 0x000048002c117984 */ /* 0x000ee20000000800 */
[----:B------:R-:W-:Y:S02]  /*2120*/  FSEL R25, R20, R3, !P0 ;  /* 0x0000000314197208 */ /* 0x000fe40004000000 */
[----:B------:R-:W-:Y:S01]  /*2130*/  P2R R58, PR, RZ, 0x1 ;  /* 0x00000001ff3a7803 */ /* 0x000fe20000000000 */
[----:B------:R-:W3:Y:S01]  /*2140*/  LDS R19, [R44+0x50] ;  /* 0x000050002c137984 */ /* 0x000ee20000000800 */
[----:B----4-:R-:W-:-:S03]  /*2150*/  FADD.FTZ R23, R6, R7 ;  /* 0x0000000706177221 */ /* 0x010fc60000010000 */
[----:B------:R-:W4:Y:S01]  /*2160*/  LDS R16, [R44+0x4c] ;  /* 0x00004c002c107984 */ /* 0x000f220000000800 */
[----:B-----5:R-:W-:Y:S01]  /*2170*/  FADD.FTZ R31, R25, R8 ;  /* 0x00000008191f7221 */ /* 0x020fe20000010000 */
[----:B------:R-:W-:Y:S02]  /*2180*/  FSEL R22, R23, R6, !P0 ;  /* 0x0000000617167208 */ /* 0x000fe40004000000 */
[----:B------:R-:W5:Y:S01]  /*2190*/  LDS R18, [R44+0x54] ;  /* 0x000054002c127984 */ /* 0x000f620000000800 */
[----:B-1----:R-:W-:-:S03]  /*21a0*/  ISETP.NE.AND P0, PT, R9, RZ, PT ;  /* 0x000000ff0900720c */ /* 0x002fc60003f05270 */
[----:B------:R-:W-:Y:S01]  /*21b0*/  LDS R23, [R44+0x60] ;  /* 0x000060002c177984 */ /* 0x000fe20000000800 */
[----:B------:R-:W-:Y:S01]  /*21c0*/  FADD.FTZ R22, R22, R11 ;  /* 0x0000000b16167221 */ /* 0x000fe20000010000 */
[----:B------:R-:W-:Y:S02]  /*21d0*/  FSEL R28, R31, R8, !P0 ;  /* 0x000000081f1c7208 */ /* 0x000fe40004000000 */
[----:B------:R-:W1:Y:S01]  /*21e0*/  LDS R21, [R44+0x58] ;  /* 0x000058002c157984 */ /* 0x000e620000000800 */
[----:B------:R-:W-:Y:S02]  /*21f0*/  P2R R59, PR, RZ, 0x1 ;  /* 0x00000001ff3b7803 */ /* 0x000fe40000000000 */
[----:B------:R-:W-:Y:S01]  /*2200*/  FSEL R31, R22, R11, !P0 ;  /* 0x0000000b161f7208 */ /* 0x000fe20004000000 */
[----:B------:R-:W1:Y:S01]  /*2210*/  LDS R20, [R44+0x5c] ;  /* 0x00005c002c147984 */ /* 0x000e620000000800 */
[----:B--2---:R-:W-:Y:S01]  /*2220*/  FADD.FTZ R28, R28, R13 ;  /* 0x0000000d1c1c7221 */ /* 0x004fe20000010000 */
[----:B------:R-:W-:-:S02]  /*2230*/  ISETP.NE.AND P0, PT, R10, RZ, PT ;  /* 0x000000ff0a00720c */ /* 0x000fc40003f05270 */
[----:B------:R-:W2:Y:S01]  /*2240*/  LDS R22, [R44+0x6c] ;  /* 0x00006c002c167984 */ /* 0x000ea20000000800 */
[----:B------:R-:W-:Y:S01]  /*2250*/  FADD.FTZ R33, R31, R12 ;  /* 0x0000000c1f217221 */ /* 0x000fe20000010000 */
[----:B------:R-:W-:Y:S02]  /*2260*/  FSEL R31, R28, R13, !P0 ;  /* 0x0000000d1c1f7208 */ /* 0x000fe40004000000 */
[----:B------:R-:W2:Y:S01]  /*2270*/  LDS R25, [R44+0x68] ;  /* 0x000068002c197984 */ /* 0x000ea20000000800 */
[----:B------:R-:W-:Y:S02]  /*2280*/  P2R R60, PR, RZ, 0x1 ;  /* 0x00000001ff3c7803 */ /* 0x000fe40000000000 */
[----:B------:R-:W-:Y:S01]  /*2290*/  FSEL R28, R33, R12, !P0 ;  /* 0x0000000c211c7208 */ /* 0x000fe20004000000 */
[----:B------:R-:W2:Y:S01]  /*22a0*/  LDS R24, [R44+0x64] ;  /* 0x000064002c187984 */ /* 0x000ea20000000800 */
[----:B------:R-:W-:Y:S01]  /*22b0*/  FADD.FTZ R35, R31, R14 ;  /* 0x0000000e1f237221 */ /* 0x000fe20000010000 */
[----:B0-----:R-:W-:-:S02]  /*22c0*/  ISETP.NE.AND P0, PT, R15, RZ, PT ;  /* 0x000000ff0f00720c */ /* 0x001fc40003f05270 */
[----:B---3--:R-:W-:Y:S01]  /*22d0*/  FADD.FTZ R34, R28, R17 ;  /* 0x000000111c227221 */ /* 0x008fe20000010000 */
[----:B------:R-:W0:Y:S01]  /*22e0*/  LDS R31, [R44+0x78] ;  /* 0x000078002c1f7984 */ /* 0x000e220000000800 */
[----:B------:R-:W-:Y:S02]  /*22f0*/  FSEL R28, R35, R14, !P0 ;  /* 0x0000000e231c7208 */ /* 0x000fe40004000000 */
[----:B------:R-:W-:Y:S01]  /*2300*/  P2R R61, PR, RZ, 0x1 ;  /* 0x00000001ff3d7803 */ /* 0x000fe20000000000 */
[----:B------:R-:W3:Y:S01]  /*2310*/  LDS R30, [R44+0x10] ;  /* 0x000010002c1e7984 */ /* 0x000ee20000000800 */
[----:B------:R-:W-:Y:S01]  /*2320*/  FSEL R35, R34, R17, !P0 ;  /* 0x0000001122237208 */ /* 0x000fe20004000000 */
[----:B------:R-:W-:Y:S01]  /*2330*/  FADD.FTZ R28, R28, R19 ;  /* 0x000000131c1c7221 */ /* 0x000fe20000010000 */
[----:B----4-:R-:W-:Y:S01]  /*2340*/  ISETP.NE.AND P0, PT, R16, RZ, PT ;  /* 0x000000ff1000720c */ /* 0x010fe20003f05270 */
[----:B------:R-:W4:Y:S02]  /*2350*/  LDS R33, [R44+0x70] ;  /* 0x000070002c217984 */ /* 0x000f240000000800 */
[----:B-----5:R-:W-:-:S02]  /*2360*/  FADD.FTZ R37, R35, R18 ;  /* 0x0000001223257221 */ /* 0x020fc40000010000 */
[----:B------:R-:W5:Y:S01]  /*2370*/  LDS R32, [R44+0x74] ;  /* 0x000074002c207984 */ /* 0x000f620000000800 */
[----:B------:R-:W-:Y:S02]  /*2380*/  FSEL R39, R28, R19, !P0 ;  /* 0x000000131c277208 */ /* 0x000fe40004000000 */
[----:B------:R-:W-:Y:S01]  /*2390*/  P2R R62, PR, RZ, 0x1 ;  /* 0x00000001ff3e7803 */ /* 0x000fe20000000000 */
[----:B------:R-:W4:Y:S01]  /*23a0*/  S2R R34, SR_TID.X ;  /* 0x0000000000227919 */ /* 0x000f220000002100 */
[----:B------:R-:W-:Y:S02]  /*23b0*/  FSEL R28, R37, R18, !P0 ;  /* 0x00000012251c7208 */ /* 0x000fe40004000000 */
[----:B-1----:R-:W-:Y:S01]  /*23c0*/  ISETP.NE.AND P0, PT, R21, RZ, PT ;  /* 0x000000ff1500720c */ /* 0x002fe20003f05270 */
[----:B------:R-:W1:Y:S02]  /*23d0*/  LDS R35, [R44+0x80] ;  /* 0x000080002c237984 */ /* 0x000e640000000800 */
[----:B------:R-:W-:Y:S01]  /*23e0*/  FADD.FTZ R40, R28, R23 ;  /* 0x000000171c287221 */ /* 0x000fe20000010000 */
[----:B------:R-:W-:Y:S01]  /*23f0*/  FADD.FTZ R39, R39, R20 ;  /* 0x0000001427277221 */ /* 0x000fe20000010000 */
[----:B------:R-:W1:Y:S01]  /*2400*/  LDS R36, [R44+0x84] ;  /* 0x000084002c247984 */ /* 0x000e620000000800 */
[----:B------:R-:W-:-:S02]  /*2410*/  P2R R63, PR, RZ, 0x1 ;  /* 0x00000001ff3f7803 */ /* 0x000fc40000000000 */
[----:B------:R-:W-:Y:S01]  /*2420*/  FSEL R41, R40, R23, !P0 ;  /* 0x0000001728297208 */ /* 0x000fe20004000000 */
[----:B------:R-:W1:Y:S01]  /*2430*/  LDS R37, [R44+0x7c] ;  /* 0x00007c002c257984 */ /* 0x000e620000000800 */
[----:B------:R-:W-:-:S03]  /*2440*/  FSEL R28, R39, R20, !P0 ;  /* 0x00000014271c7208 */ /* 0x000fc60004000000 */
[----:B------:R-:W1:Y:S01]  /*2450*/  LDS R38, [R44+0x8c] ;  /* 0x00008c002c267984 */ /* 0x000e620000000800 */
[----:B--2---:R-:W-:Y:S01]  /*2460*/  FADD.FTZ R43, R41, R22 ;  /* 0x00000016292b7221 */ /* 0x004fe20000010000 */
[----:B------:R-:W-:Y:S01]  /*2470*/  FADD.FTZ R28, R28, R25 ;  /* 0x000000191c1c7221 */ /* 0x000fe20000010000 */
[----:B------:R-:W-:Y:S01]  /*2480*/  ISETP.NE.AND P0, PT, R24, RZ, PT ;  /* 0x000000ff1800720c */ /* 0x000fe20003f05270 */
[----:B------:R-:W2:Y:S03]  /*2490*/  LDS R39, [R44+0x90] ;  /* 0x000090002c277984 */ /* 0x000ea60000000800 */
[----:B------:R-:W-:Y:S01]  /*24a0*/  FSEL R46, R43, R22, !P0 ;  /* 0x000000162b2e7208 */ /* 0x000fe20004000000 */
[----:B------:R-:W2:Y:S01]  /*24b0*/  LDS R40, [R44+0x88] ;  /* 0x000088002c287984 */ /* 0x000ea20000000800 */
[----:B------:R-:W-:Y:S02]  /*24c0*/  FSEL R47, R28, R25, !P0 ;  /* 0x000000191c2f7208 */ /* 0x000fe40004000000 */
[----:B------:R-:W-:Y:S01]  /*24d0*/  P2R R64, PR, RZ, 0x1 ;  /* 0x00000001ff407803 */ /* 0x000fe20000000000 */
[----:B------:R-:W-:Y:S01]  /*24e0*/  LDS R41, [R44+0x98] ;  /* 0x000098002c297984 */ /* 0x000fe20000000800 */
[----:B0-----:R-:W-:Y:S01]  /*24f0*/  FADD.FTZ R46, R46, R31 ;  /* 0x0000001f2e2e7221 */ /* 0x001fe20000010000 */
[----:B---3--:R-:W-:-:S02]  /*2500*/  IADD3 R45, R9, R2, R30 ;  /* 0x00000002092d7210 */ /* 0x008fc40007ffe01e */
[----:B------:R-:W0:Y:S01]  /*2510*/  LDS R42, [R44+0x94] ;  /* 0x000094002c2a7984 */ /* 0x000e220000000800 */
[----:B----4-:R-:W-:Y:S01]  /*2520*/  IMAD R54, R34, 0xb4, R49 ;  /* 0x000000b422367824 */ /* 0x010fe200078e0231 */
[----:B------:R-:W-:Y:S02]  /*2530*/  ISETP.NE.AND P0, PT, R33, RZ, PT ;  /* 0x000000ff2100720c */ /* 0x000fe40003f05270 */
[----:B------:R-:W3:Y:S01]  /*2540*/  LDS R28, [R44+0x9c] ;  /* 0x00009c002c1c7984 */ /* 0x000ee20000000800 */
[----:B------:R-:W-:Y:S01]  /*2550*/  IADD3 R48, R15, R45, R10 ;  /* 0x0000002d0f307210 */ /* 0x000fe20007ffe00a */
[----:B-----5:R-:W-:Y:S01]  /*2560*/  FADD.FTZ R47, R47, R32 ;  /* 0x000000202f2f7221 */ /* 0x020fe20000010000 */
[----:B------:R-:W-:Y:S01]  /*2570*/  FSEL R51, R46, R31, !P0 ;  /* 0x0000001f2e337208 */ /* 0x000fe20004000000 */
[----:B------:R-:W4:Y:S01]  /*2580*/  LDS R43, [R44+0xa0] ;  /* 0x0000a0002c2b7984 */ /* 0x000f220000000800 */
[----:B------:R-:W-:Y:S02]  /*2590*/  IADD3 R48, R21, R48, R16 ;  /* 0x0000003015307210 */ /* 0x000fe40007ffe010 */
[----:B------:R-:W-:Y:S01]  /*25a0*/  FSEL R50, R47, R32, !P0 ;  /* 0x000000202f327208 */ /* 0x000fe20004000000 */
[----:B------:R-:W5:Y:S01]  /*25b0*/  LDS R46, [R54+0xa4] ;  /* 0x0000a400362e7984 */ /* 0x000f620000000800 */
[----:B------:R-:W-:-:S03]  /*25c0*/  IADD3 R48, R33, R48, R24 ;  /* 0x0000003021307210 */ /* 0x000fc60007ffe018 */
[----:B------:R-:W5:Y:S01]  /*25d0*/  LDS R45, [R54+0xa8] ;  /* 0x0000a800362d7984 */ /* 0x000f620000000800 */
[----:B-1----:R-:W-:Y:S01]  /*25e0*/  FADD.FTZ R50, R50, R35 ;  /* 0x0000002332327221 */ /* 0x002fe20000010000 */
[----:B------:R-:W-:Y:S02]  /*25f0*/  FADD.FTZ R53, R51, R36 ;  /* 0x0000002433357221 */ /* 0x000fe40000010000 */
[----:B------:R-:W1:Y:S01]  /*2600*/  LDS R49, [R54+0xb0] ;  /* 0x0000b00036317984 */ /* 0x000e620000000800 */
[----:B------:R-:W-:-:S03]  /*2610*/  ISETP.NE.AND P1, PT, R37, RZ, PT ;  /* 0x000000ff2500720c */ /* 0x000fc60003f25270 */
[----:B------:R-:W1:Y:S01]  /*2620*/  LDS R47, [R54+0xac] ;  /* 0x0000ac00362f7984 */ /* 0x000e620000000800 */
[----:B------:R-:W-:Y:S02]  /*2630*/  FSEL R51, R50, R35, !P1 ;  /* 0x0000002332337208 */ /* 0x000fe40004800000 */
[----:B------:R-:W-:Y:S01]  /*2640*/  FSEL R50, R53, R36, !P1 ;  /* 0x0000002435327208 */ /* 0x000fe20004800000 */
[----:B------:R-:W1:Y:S02]  /*2650*/  LDS R44, [R54+0xb4] ;  /* 0x0000b400362c7984 */ /* 0x000e640000000800 */
[----:B------:R-:W-:Y:S02]  /*2660*/  FADD.FTZ R51, R51, R38 ;  /* 0x0000002633337221 */ /* 0x000fe40000010000 */
[----:B--2---:R-:W-:Y:S01]  /*2670*/  FADD.FTZ R52, R50, R39 ;  /* 0x0000002732347221 */ /* 0x004fe20000010000 */
[C---:B------:R-:W-:Y:S01]  /*2680*/  ISETP.NE.AND P2, PT, R40.reuse, RZ, PT ;  /* 0x000000ff2800720c */ /* 0x040fe20003f45270 */
[----:B------:R-:W2:Y:S01]  /*2690*/  S2R R56, SR_LANEID ;  /* 0x0000000000387919 */ /* 0x000ea20000000000 */
[----:B------:R-:W-:-:S02]  /*26a0*/  IADD3 R48, R40, R48, R37 ;  /* 0x0000003028307210 */ /* 0x000fc40007ffe025 */
[----:B------:R-:W-:Y:S02]  /*26b0*/  FSEL R50, R51, R38, !P2 ;  /* 0x0000002633327208 */ /* 0x000fe40005000000 */
[----:B------:R-:W-:Y:S02]  /*26c0*/  FSEL R51, R52, R39, !P2 ;  /* 0x0000002734337208 */ /* 0x000fe40005000000 */
[----:B0-----:R-:W-:Y:S01]  /*26d0*/  ISETP.NE.AND P3, PT, R42, RZ, PT ;  /* 0x000000ff2a00720c */ /* 0x001fe20003f65270 */
[----:B------:R-:W-:Y:S02]  /*26e0*/  FADD.FTZ R50, R50, R41 ;  /* 0x0000002932327221 */ /* 0x000fe40000010000 */
[----:B---3--:R-:W-:-:S03]  /*26f0*/  FADD.FTZ R53, R51, R28 ;  /* 0x0000001c33357221 */ /* 0x008fc60000010000 */
[----:B------:R-:W-:Y:S02]  /*2700*/  FSEL R51, R50, R41, !P3 ;  /* 0x0000002932337208 */ /* 0x000fe40005800000 */
[----:B------:R-:W-:Y:S02]  /*2710*/  FSEL R50, R53, R28, !P3 ;  /* 0x0000001c35327208 */ /* 0x000fe40005800000 */
[----:B----4-:R-:W-:Y:S01]  /*2720*/  IADD3 R52, R43, R48, R42 ;  /* 0x000000302b347210 */ /* 0x010fe20007ffe02a */
[----:B-----5:R-:W-:Y:S01]  /*2730*/  FADD.FTZ R51, R51, R46 ;  /* 0x0000002e33337221 */ /* 0x020fe20000010000 */
[----:B------:R-:W-:Y:S01]  /*2740*/  ISETP.NE.AND P4, PT, R43, RZ, PT ;  /* 0x000000ff2b00720c */ /* 0x000fe20003f85270 */
[----:B------:R-:W-:-:S03]  /*2750*/  FADD.FTZ R48, R50, R45 ;  /* 0x0000002d32307221 */ /* 0x000fc60000010000 */
[----:B------:R-:W-:Y:S02]  /*2760*/  FSEL R50, R51, R46, !P4 ;  /* 0x0000002e33327208 */ /* 0x000fe40006000000 */
[----:B------:R-:W-:-:S03]  /*2770*/  FSEL R51, R48, R45, !P4 ;  /* 0x0000002d30337208 */ /* 0x000fc60006000000 */
[----:B-1----:R-:W-:Y:S01]  /*2780*/  FADD.FTZ R50, R50, R49 ;  /* 0x0000003132327221 */ /* 0x002fe20000010000 */
[----:B------:R-:W-:Y:S02]  /*2790*/  ISETP.NE.AND P5, PT, R47, RZ, PT ;  /* 0x000000ff2f00720c */ /* 0x000fe40003fa5270 */
[----:B------:R-:W-:Y:S01]  /*27a0*/  IADD3 R48, R52, R47, RZ ;  /* 0x0000002f34307210 */ /* 0x000fe20007ffe0ff */
[----:B------:R-:W-:Y:S01]  /*27b0*/  FADD.FTZ R51, R51, R44 ;  /* 0x0000002c33337221 */ /* 0x000fe20000010000 */
[----:B------:R-:W-:-:S04]  /*27c0*/  FSEL R53, R50, R49, !P5 ;  /* 0x0000003132357208 */ /* 0x000fc80006800000 */
[----:B------:R-:W-:Y:S01]  /*27d0*/  FSEL R50, R51, R44, !P5 ;  /* 0x0000002c33327208 */ /* 0x000fe20006800000 */
[----:B--2---:R-:W-:Y:S06]  /*27e0*/  BRA.DIV UR6, `(.L_x_1520) ;  /* 0x0000000e06dc7947 */ /* 0x004fec000b800000 */
        /* <DEDUP_REMOVED lines=41> */
[----:B------:R-:W-:-:S03]  /*2a80*/  @P1 FSEL R50, R67, R50, !P6 ;  /* 0x0000003243321208 */ /* 0x000fc60007000000 */
[----:B------:R-:W0:Y:S01]  /*2a90*/  SHFL.UP PT, R68, R53, 0x10, RZ ;  /* 0x0600000035447989 */ /* 0x000e2200000e00ff */
[----:B------:R-:W-:Y:S02]  /*2aa0*/  ISETP.GE.AND P6, PT, R56, 0x8, PT ;  /* 0x000000083800780c */ /* 0x000fe40003fc6270 */
[----:B------:R-:W-:-:S11]  /*2ab0*/  ISETP.NE.AND P1, PT, R52, RZ, PT ;  /* 0x000000ff3400720c */ /* 0x000fd60003f25270 */
[----:B--2---:R-:W-:-:S04]  /*2ac0*/  @P6 IADD3 R48, R48, R57, RZ ;  /* 0x0000003930306210 */ /* 0x004fc80007ffe0ff */
[----:B------:R-:W-:Y:S01]  /*2ad0*/  ISETP.NE.AND P6, PT, R48, RZ, PT ;  /* 0x000000ff3000720c */ /* 0x000fe20003fc5270 */
[----:B------:R-:W1:Y:S01]  /*2ae0*/  SHFL.UP PT, R57, R48, 0x10, RZ ;  /* 0x0600000030397989 */ /* 0x000e6200000e00ff */
[----:B0-----:R-:W-:-:S05]  /*2af0*/  FADD.FTZ R68, R53, R68 ;  /* 0x0000004435447221 */ /* 0x001fca0000010000 */
[----:B------:R-:W-:Y:S01]  /*2b00*/  @P0 FSEL R53, R68, R53, !P6 ;  /* 0x0000003544350208 */ /* 0x000fe20007000000 */
[----:B-1----:R-:W-:Y:S02]  /*2b10*/  @P0 IMAD.IADD R48, R48, 0x1, R57 ;  /* 0x0000000130300824 */ /* 0x002fe400078e0239 */
[----:B------:R-:W0:Y:S04]  /*2b20*/  SHFL.UP PT, R57, R50, 0x10, RZ ;  /* 0x0600000032397989 */ /* 0x000e2800000e00ff */
[----:B------:R1:W2:Y:S01]  /*2b30*/  SHFL.UP PT, R56, R48, 0x1, RZ ;  /* 0x0420000030387989 */ /* 0x0002a200000e00ff */
[----:B0-----:R-:W-:-:S05]  /*2b40*/  FADD.FTZ R57, R50, R57 ;  /* 0x0000003932397221 */ /* 0x001fca0000010000 */
[----:B------:R-:W-:Y:S02]  /*2b50*/  @P0 FSEL R50, R57, R50, !P6 ;  /* 0x0000003239320208 */ /* 0x000fe40007000000 */
[----:B------:R1:W0:Y:S01]  /*2b60*/  SHFL.UP PT, R57, R53, 0x1, RZ ;  /* 0x0420000035397989 */ /* 0x00022200000e00ff */
[----:B------:R-:W-:-:S03]  /*2b70*/  ISETP.NE.AND P0, PT, R51, RZ, PT ;  /* 0x000000ff3300720c */ /* 0x000fc60003f05270 */
[----:B--2---:R1:W3:Y:S10]  /*2b80*/  SHFL.UP PT, R65, R50, 0x1, RZ ;  /* 0x0420000032417989 */ /* 0x0042f400000e00ff */
.L_x_1541:
[----:B-1----:R-:W-:Y:S02]  /*2b90*/  P2R R50, PR, RZ, 0x1 ;  /* 0x00000001ff327803 */ /* 0x002fe40000000000 */
[----:B------:R-:W-:Y:S02]  /*2ba0*/  ISETP.NE.AND P0, PT, R34, RZ, PT ;  /* 0x000000ff2200720c */ /* 0x000fe40003f05270 */
[----:B------:R-:W-:Y:S01]  /*2bb0*/  P2R R51, PR, RZ, 0x2 ;  /* 0x00000002ff337803 */ /* 0x000fe20000000000 */
[----:B------:R-:W1:Y:S01]  /*2bc0*/  S2R R34, SR_CgaCtaId ;  /* 0x0000000000227919 */ /* 0x000e620000008800 */
[----:B------:R-:W-:Y:S02]  /*2bd0*/  ISETP.NE.AND P1, PT, R58, RZ, PT ;  /* 0x000000ff3a00720c */ /* 0x000fe40003f25270 */
[----:B------:R-:W-:Y:S02]  /*2be0*/  PLOP3.LUT P6, PT, PT, PT, PT, 0x80, 0x0 ;  /* 0x000000000000781c */ /* 0x000fe40003fcf070 */
[----:B------:R-:W-:-:S02]  /*2bf0*/  P2R R48, PR, RZ, 0x2 ;  /* 0x00000002ff307803 */ /* 0x000fc40000000000 */
[----:B------:R-:W-:Y:S02]  /*2c00*/  P2R R52, PR, RZ, 0x4 ;  /* 0x00000004ff347803 */ /* 0x000fe40000000000 */
[----:B------:R-:W-:Y:S02]  /*2c10*/  ISETP.NE.AND P2, PT, R59, RZ, PT ;  /* 0x000000ff3b00720c */ /* 0x000fe40003f45270 */
[----:B------:R-:W-:Y:S02]  /*2c20*/  @P0 ISETP.NE.AND P1, PT, R30, RZ, PT ;  /* 0x000000ff1e00020c */ /* 0x000fe40003f25270 */
[----:B------:R-:W-:Y:S02]  /*2c30*/  P2R R53, PR, RZ, 0x8 ;  /* 0x00000008ff357803 */ /* 0x000fe40000000000 */
[----:B------:R-:W-:Y:S02]  /*2c40*/  @P0 PLOP3.LUT P6, PT, P1, PT, PT, 0x80, 0x0 ;  /* 0x000000000000081c */ /* 0x000fe40000fcf070 */
[----:B------:R-:W-:-:S02]  /*2c50*/  ISETP.NE.AND P1, PT, R48, RZ, PT ;  /* 0x000000ff3000720c */ /* 0x000fc40003f25270 */
[----:B------:R-:W-:Y:S01]  /*2c60*/  ISETP.NE.AND P3, PT, R60, RZ, PT ;  /* 0x000000ff3c00720c */ /* 0x000fe20003f65270 */
[----:B------:R-:W2:Y:S01]  /*2c70*/  S2R R48, SR_TID.X ;  /* 0x0000000000307919 */ /* 0x000ea20000002100 */
[----:B------:R-:W-:Y:S02]  /*2c80*/  P2R R54, PR, RZ, 0x10 ;  /* 0x00000010ff367803 */ /* 0x000fe40000000000 */
[----:B------:R-:W-:Y:S02]  /*2c90*/  @P0 IADD3 R30, R56, R30, RZ ;  /* 0x0000001e381e0210 */ /* 0x000fe40007ffe0ff */
[----:B------:R-:W-:Y:S02]  /*2ca0*/  ISETP.NE.AND P4, PT, R61, RZ, PT ;  /* 0x000000ff3d00720c */ /* 0x000fe40003f85270 */
[----:B------:R-:W-:Y:S01]  /*2cb0*/  P2R R55, PR, RZ, 0x20 ;  /* 0x00000020ff377803 */ /* 0x000fe20000000000 */
[----:B0-----:R-:W-:Y:S01]  /*2cc0*/  @!P6 FADD.FTZ R4, R57, R4 ;  /* 0x000000043904e221 */ /* 0x001fe20000010000 */
[----:B---3--:R-:W-:Y:S01]  /*2cd0*/  @!P6 FADD.FTZ R7, R65, R7 ;  /* 0x000000074107e221 */ /* 0x008fe20000010000 */
[----:B------:R-:W-:-:S02]  /*2ce0*/  IADD3 R2, R2, R30, RZ ;  /* 0x0000001e02027210 */ /* 0x000fc40007ffe0ff */
[----:B------:R-:W-:Y:S01]  /*2cf0*/  @!P1 FADD.FTZ R3, R3, R4 ;  /* 0x0000000403039221 */ /* 0x000fe20000010000 */
[----:B------:R-:W-:Y:S01]  /*2d00*/  @!P1 FADD.FTZ R6, R6, R7 ;  /* 0x0000000706069221 */ /* 0x000fe20000010000 */
[----:B------:R-:W-:Y:S01]  /*2d10*/  ISETP.NE.AND P5, PT, R62, RZ, PT ;  /* 0x000000ff3e00720c */ /* 0x000fe20003fa5270 */
[----:B------:R-:W-:Y:S02]  /*2d20*/  IMAD.IADD R9, R9, 0x1, R2 ;  /* 0x0000000109097824 */ /* 0x000fe400078e0202 */
[----:B------:R-:W-:Y:S01]  /*2d30*/  @!P2 FADD.FTZ R8, R8, R3 ;  /* 0x000000030808a221 */ /* 0x000fe20000010000 */
[----:B------:R-:W-:Y:S01]  /*2d40*/  @!P2 FADD.FTZ R11, R11, R6 ;  /* 0x000000060b0ba221 */ /* 0x000fe20000010000 */
[----:B------:R-:W-:Y:S02]  /*2d50*/  ISETP.NE.AND P6, PT, R63, RZ, PT ;  /* 0x000000ff3f00720c */ /* 0x000fe40003fc5270 */
[----:B------:R-:W-:Y:S01]  /*2d60*/  @!P3 FADD.FTZ R13, R13, R8 ;  /* 0x000000080d0db221 */ /* 0x000fe20000010000 */
[----:B------:R-:W-:Y:S01]  /*2d70*/  @!P3 FADD.FTZ R12, R12, R11 ;  /* 0x0000000b0c0cb221 */ /* 0x000fe20000010000 */
[----:B------:R-:W-:-:S02]  /*2d80*/  IADD3 R10, R10, R9, RZ ;  /* 0x000000090a0a7210 */ /* 0x000fc40007ffe0ff */
[----:B------:R-:W-:Y:S01]  /*2d90*/  @!P4 FADD.FTZ R14, R14, R13 ;  /* 0x0000000d0e0ec221 */ /* 0x000fe20000010000 */
[----:B------:R-:W-:Y:S01]  /*2da0*/  @!P4 FADD.FTZ R17, R17, R12 ;  /* 0x0000000c1111c221 */ /* 0x000fe20000010000 */
[----:B------:R-:W-:Y:S02]  /*2db0*/  IADD3 R15, R15, R10, RZ ;  /* 0x0000000a0f0f7210 */ /* 0x000fe40007ffe0ff */
[----:B------:R-:W-:Y:S01]  /*2dc0*/  @!P5 FADD.FTZ R19, R19, R14 ;  /* 0x0000000e1313d221 */ /* 0x000fe20000010000 */
[----:B------:R-:W-:Y:S01]  /*2dd0*/  @!P5 FADD.FTZ R18, R18, R17 ;  /* 0x000000111212d221 */ /* 0x000fe20000010000 */
[----:B------:R-:W-:Y:S01]  /*2de0*/  ISETP.NE.AND P1, PT, R51, RZ, PT ;  /* 0x000000ff3300720c */ /* 0x000fe20003f25270 */
[----:B------:R-:W-:Y:S02]  /*2df0*/  IMAD.IADD R16, R16, 0x1, R15 ;  /* 0x0000000110107824 */ /* 0x000fe400078e020f */
[----:B------:R-:W-:Y:S01]  /*2e00*/  @!P6 FADD.FTZ R20, R20, R19 ;  /* 0x000000131414e221 */ /* 0x000fe20000010000 */
[----:B------:R-:W-:Y:S01]  /*2e10*/  @!P6 FADD.FTZ R23, R23, R18 ;  /* 0x000000121717e221 */ /* 0x000fe20000010000 */
[----:B------:R-:W-:-:S02]  /*2e20*/  MOV R51, 0x400 ;  /* 0x0000040000337802 */ /* 0x000fc40000000f00 */
[----:B------:R-:W-:Y:S02]  /*2e30*/  ISETP.NE.AND P6, PT, R64, RZ, PT ;  /* 0x000000ff4000720c */ /* 0x000fe40003fc5270 */
[----:B-1----:R-:W-:Y:S02]  /*2e40*/  LEA R51, R34, R51, 0x18 ;  /* 0x0000003322337211 */ /* 0x002fe400078ec0ff */
[----:B------:R-:W-:Y:S02]  /*2e50*/  ISETP.NE.AND P0, PT, R50, RZ, PT ;  /* 0x000000ff3200720c */ /* 0x000fe40003f05270 */
[----:B------:R-:W-:Y:S01]  /*2e60*/  IADD3 R21, R21, R16, RZ ;  /* 0x0000001015157210 */ /* 0x000fe20007ffe0ff */
[----:B--2---:R-:W-:Y:S01]  /*2e70*/  IMAD R51, R48, 0xb4, R51 ;  /* 0x000000b430337824 */ /* 0x004fe200078e0233 */
[----:B------:R-:W-:Y:S02]  /*2e80*/  ISETP.NE.AND P2, PT, R52, RZ, PT ;  /* 0x000000ff3400720c */ /* 0x000fe40003f45270 */
[----:B------:R-:W-:-:S02]  /*2e90*/  IADD3 R24, R24, R21, RZ ;  /* 0x0000001518187210 */ /* 0x000fc40007ffe0ff */
[----:B------:R0:W-:Y:S01]  /*2ea0*/  STS [R51+0x1c], R2 ;  /* 0x00001c0233007388 */ /* 0x0001e20000000800 */
[----:B------:R-:W-:Y:S01]  /*2eb0*/  @!P6 FADD.FTZ R25, R25, R20 ;  /* 0x000000141919e221 */ /* 0x000fe20000010000 */
[----:B------:R-:W-:Y:S01]  /*2ec0*/  @!P6 FADD.FTZ R22, R22, R23 ;  /* 0x000000171616e221 */ /* 0x000fe20000010000 */
[----:B------:R-:W-:Y:S01]  /*2ed0*/  ISETP.NE.AND P3, PT, R53, RZ, PT ;  /* 0x000000ff3500720c */ /* 0x000fe20003f65270 */
[----:B------:R1:W-:Y:S01]  /*2ee0*/  STS [R51+0x20], R3 ;  /* 0x0000200333007388 */ /* 0x0003e20000000800 */
[----:B------:R-:W-:Y:S01]  /*2ef0*/  @!P0 FADD.FTZ R32, R32, R25 ;  /* 0x0000001920208221 */ /* 0x000fe20000010000 */
[----:B------:R-:W-:Y:S01]  /*2f00*/  @!P0 FADD.FTZ R31, R31, R22 ;  /* 0x000000161f1f8221 */ /* 0x000fe20000010000 */
[----:B------:R-:W-:Y:S01]  /*2f10*/  ISETP.NE.AND P4, PT, R54, RZ, PT ;  /* 0x000000ff3600720c */ /* 0x000fe20003f85270 */
[----:B------:R-:W-:Y:S01]  /*2f20*/  STS [R51+0x10], R30 ;  /* 0x0000101e33007388 */ /* 0x000fe20000000800 */
[----:B------:R-:W-:Y:S01]  /*2f30*/  @!P1 FADD.FTZ R35, R35, R32 ;  /* 0x0000002023239221 */ /* 0x000fe20000010000 */
[----:B0-----:R-:W-:-:S02]  /*2f40*/  IMAD.IADD R2, R33, 0x1, R24 ;  /* 0x0000000121027824 */ /* 0x001fc400078e0218 */
[----:B------:R-:W-:Y:S01]  /*2f50*/  @!P1 FADD.FTZ R36, R36, R31 ;  /* 0x0000001f24249221 */ /* 0x000fe20000010000 */
[----:B------:R-:W-:Y:S01]  /*2f60*/  ISETP.NE.AND P5, PT, R55, RZ, PT ;  /* 0x000000ff3700720c */ /* 0x000fe20003fa5270 */
[----:B------:R-:W-:Y:S01]  /*2f70*/  @!P2 FADD.FTZ R38, R38, R35 ;  /* 0x000000232626a221 */ /* 0x000fe20000010000 */
[----:B------:R-:W-:Y:S01]  /*2f80*/  STS [R51+0x14], R4 ;  /* 0x0000140433007388 */ /* 0x000fe20000000800 */
        /* <DEDUP_REMOVED lines=12> */
[----:B0-----:R-:W-:Y:S01]  /*3050*/  IADD3 R2, R43, R42, RZ ;  /* 0x0000002a2b027210 */ /* 0x001fe20007ffe0ff */
[----:B------:R-:W-:Y:S02]  /*3060*/  @!P5 FADD.FTZ R44, R44, R45 ;  /* 0x0000002d2c2cd221 */ /* 0x000fe40000010000 */
        /* <DEDUP_REMOVED lines=36> */
.L_x_1519:
[----:B------:R-:W-:Y:S05]  /*32b0*/  BSYNC B0 ;  /* 0x0000000000007941 */ /* 0x000fea0003800000 */
.L_x_1518:
[----:B--2---:R-:W0:Y:S01]  /*32c0*/  S2R R7, SR_TID.X ;  /* 0x0000000000077919 */ /* 0x004e220000002100 */
[----:B------:R-:W2:Y:S01]  /*32d0*/  LDC R4, c[0x0][0x2b4] ;  /* 0x0000ad00ff047b82 */ /* 0x000ea20000000800 */
[----:B------:R-:W-:Y:S01]  /*32e0*/  MOV R11, 0x400 ;  /* 0x00000400000b7802 */ /* 0x000fe20000000f00 */
[----:B------:R-:W-:Y:S05]  /*32f0*/  WARPSYNC.ALL ;  /* 0x0000000000007948 */ /* 0x000fea0003800000 */
[----:B------:R-:W3:Y:S01]  /*3300*/  S2R R13, SR_CgaCtaId ;  /* 0x00000000000d7919 */ /* 0x000ee20000008800 */
[----:B------:R-:W4:Y:S01]  /*3310*/  S2R R8, SR_TID.X ;  /* 0x0000000000087919 */ /* 0x000f220000002100 */
[----:B0-----:R-:W-:-:S05]  /*3320*/  SHF.R.U32.HI R2, RZ, 0x1, R7 ;  /* 0x00000001ff027819 */ /* 0x001fca0000011607 */
[----:B------:R-:W-:Y:S01]  /*3330*/  IMAD.WIDE.U32 R2, R2, -0x6db6db6d, RZ ;  /* 0x9249249302027825 */ /* 0x000fe200078e00ff */
[----:B---3--:R-:W-:-:S03]  /*3340*/  LEA R6, R13, R11, 0x18 ;  /* 0x0000000b0d067211 */ /* 0x008fc600078ec0ff */
[----:B--2---:R-:W-:Y:S01]  /*3350*/  IMAD R2, R5, R4, RZ ;  /* 0x0000000405027224 */ /* 0x004fe200078e02ff */
[----:B------:R-:W-:-:S03]  /*3360*/  LEA.HI R3, R3, R7, RZ, 0x1e ;  /* 0x0000000703037211 */ /* 0x000fc600078ff0ff */
[----:B----4-:R-:W-:Y:S02]  /*3370*/  IMAD R2, R8, 0x2, -R2 ;  /* 0x0000000208027824 */ /* 0x010fe400078e0a02 */
        /* <DEDUP_REMOVED lines=26> */
[----:B------:R-:W0:Y:S01]  /*3520*/  S2R R3, SR_CTAID.Z ;  /* 0x0000000000037919 */ /* 0x000e220000002700 */
[----:B------:R-:W2:Y:S02]  /*3530*/  LDC.64 R4, c[0x0][0x268] ;  /* 0x00009a00ff047b82 */ /* 0x000ea40000000a00 */
[----:B------:R-:W-:-:S04]  /*3540*/  LEA R7, R13, R2, 0x18 ;  /* 0x000000020d077211 */ /* 0x000fc800078ec0ff */
[----:B------:R-:W-:-:S05]  /*3550*/  LEA R7, R8, R7, 0x3 ;  /* 0x0000000708077211 */ /* 0x000fca00078e18ff */
        /* <DEDUP_REMOVED lines=9> */
.L_x_1522:
[----:B------:R-:W-:Y:S05]  /*35f0*/  BSYNC B0 ;  /* 0x0000000000007941 */ /* 0x000fea0003800000 */
.L_x_1521:
        /* <DEDUP_REMOVED lines=22> */
.L_x_1520:
        /* <DEDUP_REMOVED lines=9> */
.L_x_1523:
[----:B------:R-:W-:Y:S02]  /*37f0*/  P2R R66, PR, RZ, 0x1 ;  /* 0x00000001ff427803 */ /* 0x000fe40000000000 */
[----:B------:R-:W-:Y:S02]  /*3800*/  ISETP.NE.AND P0, PT, R48, RZ, PT ;  /* 0x000000ff3000720c */ /* 0x000fe40003f05270 */
[----:B------:R-:W-:Y:S02]  /*3810*/  MOV R52, R53 ;  /* 0x0000003500347202 */ /* 0x000fe40000000f00 */
[----:B------:R-:W-:-:S09]  /*3820*/  MOV R57, R67 ;  /* 0x0000004300397202 */ /* 0x000fd20000000f00 */
[----:B------:R-:W-:Y:S05]  /*3830*/  WARPSYNC.COLLECTIVE R55, `(.L_x_1524) ;  /* 0x0000000037087348 */ /* 0x000fea0003c00000 */
[----:B------:R0:W1:Y:S02]  /*3840*/  SHFL.UP P6, R67, R52, R51, R54 ;  /* 0x0400003334437389 */ /* 0x00006400000c0036 */
[----:B01----:R-:W-:Y:S01]  /*3850*/  ENDCOLLECTIVE ;  /* 0x000000000000791b */ /* 0x003fe20003800000 */
.L_x_1524:
[----:B------:R-:W-:Y:S02]  /*3860*/  @P1 IADD3 R48, R48, R57, RZ ;  /* 0x0000003930301210 */ /* 0x000fe40007ffe0ff */
[----:B------:R-:W-:Y:S01]  /*3870*/  MOV R52, R50 ;  /* 0x0000003200347202 */ /* 0x000fe20000000f00 */
[----:B------:R-:W-:-:S07]  /*3880*/  IMAD.MOV.U32 R68, RZ, RZ, R67 ;  /* 0x000000ffff447224 */ /* 0x000fce00078e0043 */
[----:B------:R-:W-:Y:S05]  /*3890*/  WARPSYNC.COLLECTIVE R55, `(.L_x_1525) ;  /* 0x0000000037087348 */ /* 0x000fea0003c00000 */
[----:B------:R0:W1:Y:S02]  /*38a0*/  SHFL.UP P6, R67, R52, R51, R54 ;  /* 0x0400003334437389 */ /* 0x00006400000c0036 */
[----:B01----:R-:W-:Y:S01]  /*38b0*/  ENDCOLLECTIVE ;  /* 0x000000000000791b */ /* 0x003fe20003800000 */
.L_x_1525:
        /* <DEDUP_REMOVED lines=9> */
.L_x_1526:
[----:B------:R-:W-:Y:S02]  /*3950*/  ISETP.GE.AND P0, PT, R56, 0x2, PT ;  /* 0x000000023800780c */ /* 0x000fe40003f06270 */
[----:B------:R-:W-:Y:S01]  /*3960*/  ISETP.NE.AND P1, PT, R48, RZ, PT ;  /* 0x000000ff3000720c */ /* 0x000fe20003f25270 */
[----:B------:R-:W-:Y:S01]  /*3970*/  IMAD.MOV.U32 R52, RZ, RZ, R53 ;  /* 0x000000ffff347224 */ /* 0x000fe200078e0035 */
[----:B------:R-:W-:-:S11]  /*3980*/  MOV R57, R67 ;  /* 0x0000004300397202 */ /* 0x000fd60000000f00 */
[----:B------:R-:W-:Y:S05]  /*3990*/  WARPSYNC.COLLECTIVE R55, `(.L_x_1527) ;  /* 0x0000000037087348 */ /* 0x000fea0003c00000 */
[----:B------:R0:W1:Y:S02]  /*39a0*/  SHFL.UP P6, R67, R52, R51, R54 ;  /* 0x0400003334437389 */ /* 0x00006400000c0036 */
[----:B01----:R-:W-:Y:S01]  /*39b0*/  ENDCOLLECTIVE ;  /* 0x000000000000791b */ /* 0x003fe20003800000 */
.L_x_1527:
[----:B------:R-:W-:Y:S01]  /*39c0*/  @P0 IMAD.IADD R48, R48, 0x1, R57 ;  /* 0x0000000130300824 */ /* 0x000fe200078e0239 */
[----:B------:R-:W-:Y:S02]  /*39d0*/  MOV R52, R50 ;  /* 0x0000003200347202 */ /* 0x000fe40000000f00 */
[----:B------:R-:W-:-:S07]  /*39e0*/  MOV R68, R67 ;  /* 0x0000004300447202 */ /* 0x000fce0000000f00 */
[----:B------:R-:W-:Y:S05]  /*39f0*/  WARPSYNC.COLLECTIVE R55, `(.L_x_1528) ;  /* 0x0000000037087348 */ /* 0x000fea0003c00000 */
[----:B------:R0:W1:Y:S02]  /*3a00*/  SHFL.UP P6, R67, R52, R51, R54 ;  /* 0x0400003334437389 */ /* 0x00006400000c0036 */
[----:B01----:R-:W-:Y:S01]  /*3a10*/  ENDCOLLECTIVE ;  /* 0x000000000000791b */ /* 0x003fe20003800000 */
.L_x_1528:
        /* <DEDUP_REMOVED lines=9> */
.L_x_1529:
[----:B------:R-:W-:Y:S02]  /*3ab0*/  ISETP.GE.AND P0, PT, R56, 0x4, PT ;  /* 0x000000043800780c */ /* 0x000fe40003f06270 */
[----:B------:R-:W-:Y:S02]  /*3ac0*/  ISETP.NE.AND P1, PT, R48, RZ, PT ;  /* 0x000000ff3000720c */ /* 0x000fe40003f25270 */
[----:B------:R-:W-:Y:S01]  /*3ad0*/  MOV R52, R53 ;  /* 0x0000003500347202 */ /* 0x000fe20000000f00 */
[----:B------:R-:W-:-:S10]  /*3ae0*/  IMAD.MOV.U32 R57, RZ, RZ, R67 ;  /* 0x000000ffff397224 */ /* 0x000fd400078e0043 */
[----:B------:R-:W-:Y:S05]  /*3af0*/  WARPSYNC.COLLECTIVE R55, `(.L_x_1530) ;  /* 0x0000000037087348 */ /* 0x000fea0003c00000 */
[----:B------:R0:W1:Y:S02]  /*3b00*/  SHFL.UP P6, R67, R52, R51, R54 ;  /* 0x0400003334437389 */ /* 0x00006400000c0036 */
[----:B01----:R-:W-:Y:S01]  /*3b10*/  ENDCOLLECTIVE ;  /* 0x000000000000791b */ /* 0x003fe20003800000 */
.L_x_1530:
[----:B------:R-:W-:Y:S01]  /*3b20*/  @P0 IADD3 R48, R48, R57, RZ ;  /* 0x0000003930300210 */ /* 0x000fe20007ffe0ff */
[----:B------:R-:W-:Y:S01]  /*3b30*/  IMAD.MOV.U32 R52, RZ, RZ, R50 ;  /* 0x000000ffff347224 */ /* 0x000fe200078e0032 */
[----:B------:R-:W-:-:S07]  /*3b40*/  MOV R68, R67 ;  /* 0x0000004300447202 */ /* 0x000fce0000000f00 */
[----:B------:R-:W-:Y:S05]  /*3b50*/  WARPSYNC.COLLECTIVE R55, `(.L_x_1531) ;  /* 0x0000000037087348 */ /* 0x000fea0003c00000 */
[----:B------:R0:W1:Y:S02]  /*3b60*/  SHFL.UP P6, R67, R52, R51, R54 ;  /* 0x0400003334437389 */ /* 0x00006400000c0036 */
[----:B01----:R-:W-:Y:S01]  /*3b70*/  ENDCOLLECTIVE ;  /* 0x000000000000791b */ /* 0x003fe20003800000 */
.L_x_1531:
        /* <DEDUP_REMOVED lines=9> */
.L_x_1532:
[----:B------:R-:W-:Y:S02]  /*3c10*/  ISETP.GE.AND P0, PT, R56, 0x8, PT ;  /* 0x000000083800780c */ /* 0x000fe40003f06270 */
[----:B------:R-:W-:Y:S02]  /*3c20*/  ISETP.NE.AND P1, PT, R48, RZ, PT ;  /* 0x000000ff3000720c */ /* 0x000fe40003f25270 */
[----:B------:R-:W-:Y:S02]  /*3c30*/  MOV R52, R53 ;  /* 0x0000003500347202 */ /* 0x000fe40000000f00 */
[----:B------:R-:W-:-:S09]  /*3c40*/  MOV R57, R67 ;  /* 0x0000004300397202 */ /* 0x000fd20000000f00 */
[----:B------:R-:W-:Y:S05]  /*3c50*/  WARPSYNC.COLLECTIVE R55, `(.L_x_1533) ;  /* 0x0000000037087348 */ /* 0x000fea0003c00000 */
[----:B------:R0:W1:Y:S02]  /*3c60*/  SHFL.UP P6, R67, R52, R51, R54 ;  /* 0x0400003334437389 */ /* 0x00006400000c0036 */
[----:B01----:R-:W-:Y:S01]  /*3c70*/  ENDCOLLECTIVE ;  /* 0x000000000000791b */ /* 0x003fe20003800000 */
.L_x_1533:
[----:B------:R-:W-:Y:S02]  /*3c80*/  @P0 IADD3 R48, R48, R57, RZ ;  /* 0x0000003930300210 */ /* 0x000fe40007ffe0ff */
[----:B------:R-:W-:Y:S01]  /*3c90*/  MOV R52, R50 ;  /* 0x0000003200347202 */ /* 0x000fe20000000f00 */
[----:B------:R-:W-:-:S07]  /*3ca0*/  IMAD.MOV.U32 R68, RZ, RZ, R67 ;  /* 0x000000ffff447224 */ /* 0x000fce00078e0043 */
[----:B------:R-:W-:Y:S05]  /*3cb0*/  WARPSYNC.COLLECTIVE R55, `(.L_x_1534) ;  /* 0x0000000037087348 */ /* 0x000fea0003c00000 */
[----:B------:R0:W1:Y:S02]  /*3cc0*/  SHFL.UP P6, R67, R52, R51, R54 ;  /* 0x0400003334437389 */ /* 0x00006400000c0036 */
[----:B01----:R-:W-:Y:S01]  /*3cd0*/  ENDCOLLECTIVE ;  /* 0x000000000000791b */ /* 0x003fe20003800000 */
.L_x_1534:
        /* <DEDUP_REMOVED lines=9> */
.L_x_1535:
        /* <DEDUP_REMOVED lines=9> */
.L_x_1536:
[----:B------:R-:W-:Y:S01]  /*3e00*/  IMAD.MOV.U32 R52, RZ, RZ, R50 ;  /* 0x000000ffff347224 */ /* 0x000fe200078e0032 */
[----:B------:R-:W-:-:S07]  /*3e10*/  MOV R68, R67 ;  /* 0x0000004300447202 */ /* 0x000fce0000000f00 */
[----:B------:R-:W-:Y:S05]  /*3e20*/  WARPSYNC.COLLECTIVE R55, `(.L_x_1537) ;  /* 0x0000000037087348 */ /* 0x000fea0003c00000 */
[----:B------:R0:W1:Y:S02]  /*3e30*/  SHFL.UP P6, R67, R52, R51, R54 ;  /* 0x0400003334437389 */ /* 0x00006400000c0036 */
[----:B01----:R-:W-:Y:S01]  /*3e40*/  ENDCOLLECTIVE ;  /* 0x000000000000791b */ /* 0x003fe20003800000 */
.L_x_1537:
        /* <DEDUP_REMOVED lines=11> */
.L_x_1538:
[----:B------:R-:W-:Y:S02]  /*3f00*/  ISETP.NE.AND P0, PT, R66, RZ, PT ;  /* 0x000000ff4200720c */ /* 0x000fe40003f05270 */
[----:B------:R-:W-:Y:S02]  /*3f10*/  MOV R52, R53 ;  /* 0x0000003500347202 */ /* 0x000fe40000000f00 */
[----:B------:R-:W-:-:S09]  /*3f20*/  MOV R56, R67 ;  /* 0x0000004300387202 */ /* 0x000fd20000000f00 */
[----:B------:R-:W-:Y:S05]  /*3f30*/  WARPSYNC.COLLECTIVE R55, `(.L_x_1539) ;  /* 0x0000000037087348 */ /* 0x000fea0003c00000 */
[----:B------:R0:W1:Y:S02]  /*3f40*/  SHFL.UP P6, R67, R52, R51, R54 ;  /* 0x0400003334437389 */ /* 0x00006400000c0036 */
[----:B01----:R-:W-:Y:S01]  /*3f50*/  ENDCOLLECTIVE ;  /* 0x000000000000791b */ /* 0x003fe20003800000 */
.L_x_1539:
[----:B------:R-:W-:Y:S01]  /*3f60*/  MOV R52, R50 ;  /* 0x0000003200347202 */ /* 0x000fe20000000f00 */
[----:B------:R-:W-:-:S07]  /*3f70*/  IMAD.MOV.U32 R57, RZ, RZ, R67 ;  /* 0x000000ffff397224 */ /* 0x000fce00078e0043 */
[----:B------:R-:W-:Y:S05]  /*3f80*/  WARPSYNC.COLLECTIVE R55, `(.L_x_1540) ;  /* 0x0000000037087348 */ /* 0x000fea0003c00000 */
[----:B------:R0:W1:Y:S02]  /*3f90*/  SHFL.UP P6, R67, R52, R51, R54 ;  /* 0x0400003334437389 */ /* 0x00006400000c0036 */
[----:B01----:R-:W-:Y:S01]  /*3fa0*/  ENDCOLLECTIVE ;  /* 0x000000000000791b */ /* 0x003fe20003800000 */
.L_x_1540:
[----:B------:R-:W-:Y:S01]  /*3fb0*/  MOV R65, R67 ;  /* 0x0000004300417202 */ /* 0x000fe20000000f00 */
[----:B------:R-:W-:Y:S06]  /*3fc0*/  BRA `(.L_x_1541) ;  /* 0xffffffe800f07947 */ /* 0x000fec000383ffff */
.L_x_1542:
        /* <DEDUP_REMOVED lines=11> */
.L_x_4485:


//--------------------- .text._Z30group_norm_nhwc_bwd_sum_kernelI11Fp32IOBf16WLi256EEv26Group_norm_nhwc_bwd_params --------------------------
	.section	.text._Z30group_norm_nhwc_bwd_sum_kernelI11Fp32IOBf16WLi256EEv26Group_norm_nhwc_bwd_params,"ax",@progbits
	.align	128
        .global         _Z30group_norm_nhwc_bwd_sum_kernelI11Fp32IOBf16WLi256EEv26Group_norm_nhwc_bwd_params
        .type           _Z30group_norm_nhwc_bwd_sum_kernelI11Fp32IOBf16WLi256EEv26Group_norm_nhwc_bwd_params,@function
        .size           _Z30group_norm_nhwc_bwd_sum_kernelI11Fp32IOBf16WLi256EEv26Group_norm_nhwc_bwd_params,(.L_x_4486 - _Z30group_norm_nhwc_bwd_sum_kernelI11Fp32IOBf16WLi256EEv26Group_norm_nhwc_bwd_params)
        .other          _Z30group_norm_nhwc_bwd_sum_kernelI11Fp32IOBf16WLi256EEv26Group_norm_nhwc_bwd_params,@"STO_CUDA_ENTRY STV_DEFAULT"
_Z30group_norm_nhwc_bwd_sum_kernelI11Fp32IOBf16WLi256EEv26Group_norm_nhwc_bwd_params:
.text._Z30group_norm_nhwc_bwd_sum_kernelI11Fp32IOBf16WLi256EEv26Group_norm_nhwc_bwd_params:
        /* <DEDUP_REMOVED lines=32> */
[----:B------:R-:W0:Y:S11]  /*0200*/  LDC R2, c[0x0][0x2a0] ;  /* 0x0000a800ff027b82 */ /* 0x000e360000000800 */
[----:B------:R-:W-:Y:S01]  /*0210*/  @P0 VIADD R3, R3, 0x1 ;  /* 0x0000000103030836 */ /* 0x000fe20000000000 */
        /* <DEDUP_REMOVED lines=9> */
[----:B------:R-:W-:Y:S01]  /*02b0*/  SHF.R.S32.HI R21, RZ, 0x1f, R20 ;  /* 0x0000001fff157819 */ /* 0x000fe20000011414 */
[----:B------:R-:W-:Y:S01]  /*02c0*/  HFMA2.MMA R12, -RZ, RZ, 0, 0 ;  /* 0x00000000ff0c7435 */ /* 0x000fe200000001ff */
[----:B------:R-:W-:Y:S01]  /*02d0*/  CS2R R18, SRZ ;  /* 0x0000000000127805 */ /* 0x000fe2000001ff00 */
[----:B------:R-:W-:Y:S01]  /*02e0*/  IMAD.MOV.U32 R11, RZ, RZ, RZ ;  /* 0x000000ffff0b7224 */ /* 0x000fe200078e00ff */
        /* <DEDUP_REMOVED lines=29> */
.L_x_1544:
[----:B------:R-:W-:Y:S05]  /*04c0*/  BSYNC B0 ;  /* 0x0000000000007941 */ /* 0x000fea0003800000 */
.L_x_1543:
[----:B------:R-:W0:Y:S01]  /*04d0*/  S2UR UR7, SR_CTAID.Y ;  /* 0x00000000000779c3 */ /* 0x000e220000002600 */
[----:B-----5:R-:W-:Y:S01]  /*04e0*/  FFMA.FTZ R5, -R16, R16, R17 ;  /* 0x0000001010057223 */ /* 0x020fe20000010111 */
[C---:B------:R-:W-:Y:S01]  /*04f0*/  IMAD R2, R7.reuse, R14, R0 ;  /* 0x0000000e07027224 */ /* 0x040fe200078e0200 */
[----:B------:R-:W-:Y:S01]  /*0500*/  ISETP.NE.U32.AND P4, PT, R7, RZ, PT ;  /* 0x000000ff0700720c */ /* 0x000fe20003f85070 */
[----:B------:R-:W-:Y:S02]  /*0510*/  HFMA2.MMA R6, -RZ, RZ, 0, 0 ;  /* 0x00000000ff067435 */ /* 0x000fe400000001ff */
[----:B------:R-:W-:Y:S02]  /*0520*/  FSETP.GTU.FTZ.AND P2, PT, R5, RZ, PT ;  /* 0x000000ff0500720b */ /* 0x000fe40003f5c000 */
[----:B------:R-:W1:Y:S01]  /*0530*/  LDC.64 R8, c[0x0][0x290] ;  /* 0x0000a400ff087b82 */ /* 0x000e620000000a00 */
[----:B------:R-:W-:-:S10]  /*0540*/  ISETP.GE.U32.AND P1, PT, R2, R7, PT ;  /* 0x000000070200720c */ /* 0x000fd40003f26070 */
[----:B------:R-:W2:Y:S03]  /*0550*/  @P2 LDC R14, c[0x0][0x250] ;  /* 0x00009400ff0e2b82 */ /* 0x000ea60000000800 */
        /* <DEDUP_REMOVED lines=8> */
[----:B------:R-:W-:Y:S01]  /*05e0*/  @P3 VIADD R15, R15, 0x1 ;  /* 0x000000010f0f3836 */ /* 0x000fe20000000000 */
[----:B------:R-:W-:Y:S02]  /*05f0*/  ISETP.LT.AND.EX P1, PT, R2, R9, PT, P1 ;  /* 0x000000090200720c */ /* 0x000fe40003f21310 */
[----:B------:R-:W-:Y:S01]  /*0600*/  MOV R9, 0x3f800000 ;  /* 0x3f80000000097802 */ /* 0x000fe20000000f00 */
[----:B--2---:R-:W-:Y:S01]  /*0610*/  @P2 FADD.FTZ R14, R5, R14 ;  /* 0x0000000e050e2221 */ /* 0x004fe20000010000 */
[----:B------:R-:W-:Y:S02]  /*0620*/  SEL R8, R3, R8, P1 ;  /* 0x0000000803087207 */ /* 0x000fe40000800000 */
[----:B------:R-:W-:Y:S02]  /*0630*/  CS2R R4, SRZ ;  /* 0x0000000000047805 */ /* 0x000fe4000001ff00 */
[----:B------:R-:W-:Y:S02]  /*0640*/  SEL R10, R10, R15, !P4 ;  /* 0x0000000f0a0a7207 */ /* 0x000fe40006000000 */
[----:B------:R-:W-:Y:S01]  /*0650*/  ISETP.GE.AND P1, PT, R17, R8, PT ;  /* 0x000000081100720c */ /* 0x000fe20003f26270 */
[----:B------:R0:W1:Y:S02]  /*0660*/  @P2 MUFU.RSQ R9, R14 ;  /* 0x0000000e00092308 */ /* 0x0000640000001400 */
[----:B------:R-:W-:-:S04]  /*0670*/  IMAD.MOV R2, RZ, RZ, -R10 ;  /* 0x000000ffff027224 */ /* 0x000fc800078e0a0a */
[----:B------:R-:W-:Y:S01]  /*0680*/  IMAD R7, R7, R2, R0 ;  /* 0x0000000207077224 */ /* 0x000fe200078e0200 */
[----:B------:R-:W-:Y:S01]  /*0690*/  CS2R R2, SRZ ;  /* 0x0000000000027805 */ /* 0x000fe2000001ff00 */
        /* <DEDUP_REMOVED lines=19> */
[----:B------:R-:W-:Y:S02]  /*07d0*/  ISETP.NE.U32.AND P1, PT, R0, 0x1, PT ;  /* 0x000000010000780c */ /* 0x000fe40003f25070 */
[----:B------:R-:W-:Y:S02]  /*07e0*/  CS2R R4, SRZ ;  /* 0x0000000000047805 */ /* 0x000fe4000001ff00 */
[----:B------:R-:W-:-:S09]  /*07f0*/  MOV R0, RZ ;  /* 0x000000ff00007202 */ /* 0x000fd20000000f00 */
[----:B------:R-:W-:Y:S05]  /*0800*/  @P1 BRA `(.L_x_1547) ;  /* 0x0000000000c81947 */ /* 0x000fea0003800000 */
[----:B------:R-:W0:Y:S01]  /*0810*/  @!P0 LDC.64 R2, c[0x0][0x230] ;  /* 0x00008c00ff028b82 */ /* 0x000e220000000a00 */
[----:B------:R-:W-:Y:S02]  /*0820*/  @!P0 IMAD R0, R29, UR8, RZ ;  /* 0x000000081d008c24 */ /* 0x000fe4000f8e02ff */
[----:B------:R-:W-:Y:S02]  /*0830*/  @!P0 IMAD.MOV.U32 R14, RZ, RZ, R34 ;  /* 0x000000ffff0e8224 */ /* 0x000fe400078e0022 */
[C---:B------:R-:W-:Y:S02]  /*0840*/  @!P0 IMAD R21, R17.reuse, UR9, R0 ;  /* 0x0000000911158c24 */ /* 0x040fe4000f8e0200 */
[----:B------:R-:W-:Y:S01]  /*0850*/  @!P0 IMAD.WIDE.U32 R4, R17, UR8, R14 ;  /* 0x0000000811048c25 */ /* 0x000fe2000f8e000e */
[----:B------:R-:W2:Y:S04]  /*0860*/  @!P0 LDC.64 R26, c[0x0][0x228] ;  /* 0x00008a00ff1a8b82 */ /* 0x000ea80000000a00 */
[----:B------:R-:W-:-:S02]  /*0870*/  @!P0 IADD3 R5, R5, R21, RZ ;  /* 0x0000001505058210 */ /* 0x000fc40007ffe0ff */
[----:B------:R-:W-:Y:S02]  /*0880*/  CS2R R20, SRZ ;  /* 0x0000000000147805 */ /* 0x000fe4000001ff00 */
[C---:B------:R-:W-:Y:S02]  /*0890*/  @!P0 SHF.L.U32 R25, R4.reuse, 0x2, RZ ;  /* 0x0000000204198819 */ /* 0x040fe400000006ff */
[----:B------:R-:W-:Y:S02]  /*08a0*/  @!P0 SHF.L.U64.HI R4, R4, 0x2, R5 ;  /* 0x0000000204048819 */ /* 0x000fe40000010205 */
        /* <DEDUP_REMOVED lines=17> */
[----:B------:R-:W3:Y:S01]  /*09c0*/  MUFU.EX2 R22, R22 ;  /* 0x0000001600167308 */ /* 0x000ee20000000800 */
[----:B-1----:R-:W-:-:S07]  /*09d0*/  FADD.FTZ R20, R17, 1 ;  /* 0x3f80000011147421 */ /* 0x002fce0000010000 */
[----:B------:R-:W1:Y:S01]  /*09e0*/  MUFU.RCP R21, R20 ;  /* 0x0000001400157308 */ /* 0x000e620000001000 */
[----:B---3--:R-:W-:-:S07]  /*09f0*/  FADD.FTZ R23, R22, 1 ;  /* 0x3f80000016177421 */ /* 0x008fce0000010000 */
[----:B0-----:R-:W0:Y:S01]  /*0a00*/  MUFU.RCP R24, R23 ;  /* 0x0000001700187308 */ /* 0x001e220000001000 */
[C---:B-1----:R-:W-:Y:S01]  /*0a10*/  FADD.FTZ R25, -R21.reuse, 1 ;  /* 0x3f80000015197421 */ /* 0x042fe20000010100 */
[----:B--2---:R-:W-:-:S03]  /*0a20*/  FMUL.FTZ R2, R21, R2 ;  /* 0x0000000215027220 */ /* 0x004fc60000410000 */
[----:B------:R-:W-:Y:S01]  /*0a30*/  FFMA.FTZ R25, R0, R25, 1 ;  /* 0x3f80000000197423 */ /* 0x000fe20000010019 */
[C---:B0-----:R-:W-:Y:S01]  /*0a40*/  FADD.FTZ R27, -R24.reuse, 1 ;  /* 0x3f800000181b7421 */ /* 0x041fe20000010100 */
        /* <DEDUP_REMOVED lines=8> */
[----:B------:R-:W-:Y:S02]  /*0ad0*/  FFMA.FTZ R5, R5, R4, RZ ;  /* 0x0000000405057223 */ /* 0x000fe400000100ff */
[C---:B------:R-:W-:Y:S01]  /*0ae0*/  FFMA.FTZ R2, R6.reuse, R3, R21 ;  /* 0x0000000306027223 */ /* 0x040fe20000010015 */
[----:B------:R-:W-:Y:S01]  /*0af0*/  FADD.FTZ R0, R3, R0 ;  /* 0x0000000003007221 */ /* 0x000fe20000010000 */
[----:B------:R-:W-:Y:S01]  /*0b00*/  FADD.FTZ R3, RZ, R4 ;  /* 0x00000004ff037221 */ /* 0x000fe20000010000 */
[----:B------:R-:W-:Y:S01]  /*0b10*/  FFMA.FTZ R6, R6, R17, RZ ;  /* 0x0000001106067223 */ /* 0x000fe200000100ff */
[----:B------:R-:W-:-:S07]  /*0b20*/  FADD.FTZ R4, RZ, R17 ;  /* 0x00000011ff047221 */ /* 0x000fce0000010000 */
.L_x_1547:
[----:B------:R-:W-:Y:S05]  /*0b30*/  @!P2 BRA `(.L_x_1545) ;  /* 0x0000001000d8a947 */ /* 0x000fea0003800000 */
[----:B------:R-:W-:-:S05]  /*0b40*/  VIADD R17, R33, 0x1 ;  /* 0x0000000121117836 */ /* 0x000fca0000000000 */
[----:B------:R-:W-:-:S07]  /*0b50*/  SHF.R.S32.HI R37, RZ, 0x1f, R17 ;  /* 0x0000001fff257819 */ /* 0x000fce0000011411 */
.L_x_1548:
[----:B------:R-:W0:Y:S01]  /*0b60*/  @!P0 LDC.64 R22, c[0x0][0x288] ;  /* 0x0000a200ff168b82 */ /* 0x000e220000000a00 */
[----:B------:R-:W-:Y:S02]  /*0b70*/  @!P0 IADD3 R27, P1, R17, -0x1, RZ ;  /* 0xffffffff111b8810 */ /* 0x000fe40007f3e0ff */
[----:B------:R-:W-:Y:S02]  /*0b80*/  @!P0 MOV R24, R34 ;  /* 0x0000002200188202 */ /* 0x000fe40000000f00 */
[----:B------:R-:W-:-:S03]  /*0b90*/  @!P0 IADD3.X R25, R37, -0x1, RZ, P1, !PT ;  /* 0xffffffff25198810 */ /* 0x000fc60000ffe4ff */
[----:B------:R-:W2:Y:S02]  /*0ba0*/  @!P0 LDC.64 R20, c[0x0][0x230] ;  /* 0x00008c00ff148b82 */ /* 0x000ea40000000a00 */
[----:B0-----:R-:W-:Y:S01]  /*0bb0*/  @!P0 IMAD R26, R25, R22, RZ ;  /* 0x00000016191a8224 */ /* 0x001fe200078e02ff */
[----:B------:R-:W-:-:S03]  /*0bc0*/  @!P0 MOV R25, R15 ;  /* 0x0000000f00198202 */ /* 0x000fc60000000f00 */
[C---:B------:R-:W-:Y:S02]  /*0bd0*/  @!P0 IMAD R23, R27.reuse, R23, R26 ;  /* 0x000000171b178224 */ /* 0x040fe400078e021a */
[----:B------:R-:W-:Y:S02]  /*0be0*/  @!P0 IMAD.WIDE.U32 R24, R27, R22, R24 ;  /* 0x000000161b188225 */ /* 0x000fe400078e0018 */
[----:B------:R-:W0:Y:S02]  /*0bf0*/  @!P0 LDC.64 R26, c[0x0][0x228] ;  /* 0x00008a00ff1a8b82 */ /* 0x000e240000000a00 */
[----:B------:R-:W-:Y:S01]  /*0c00*/  @!P0 IMAD.SHL.U32 R33, R24, 0x4, RZ ;  /* 0x0000000418218824 */ /* 0x000fe200078e00ff */
[----:B------:R-:W-:-:S04]  /*0c10*/  @!P0 IADD3 R23, R25, R23, RZ ;  /* 0x0000001719178210 */ /* 0x000fc80007ffe0ff */
[----:B--2---:R-:W-:Y:S02]  /*0c20*/  @!P0 IADD3 R30, P1, R33, R20, RZ ;  /* 0x00000014211e8210 */ /* 0x004fe40007f3e0ff */
[----:B------:R-:W-:Y:S02]  /*0c30*/  @!P0 SHF.L.U64.HI R32, R24, 0x2, R23 ;  /* 0x0000000218208819 */ /* 0x000fe40000010217 */
[----:B------:R-:W-:Y:S01]  /*0c40*/  CS2R R22, SRZ ;  /* 0x0000000000167805 */ /* 0x000fe2000001ff00 */
[----:B------:R-:W2:Y:S01]  /*0c50*/  @!P0 LDC.64 R24, c[0x0][0x230] ;  /* 0x00008c00ff188b82 */ /* 0x000ea20000000a00 */
[----:B------:R-:W-:-:S05]  /*0c60*/  @!P0 IADD3.X R31, R32, R21, RZ, P1, !PT ;  /* 0x00000015201f8210 */ /* 0x000fca0000ffe4ff */
[----:B------:R3:W4:Y:S02]  /*0c70*/  @!P0 LDG.E.64 R22, desc[UR4][R30.64] ;  /* 0x000000041e168981 */ /* 0x000724000c1e1b00 */
[----:B------:R-:W5:Y:S01]  /*0c80*/  @!P0 LDC.64 R20, c[0x0][0x288] ;  /* 0x0000a200ff148b82 */ /* 0x000f620000000a00 */
[----:B------:R-:W-:Y:S02]  /*0c90*/  @!P0 MOV R29, R15 ;  /* 0x0000000f001d8202 */ /* 0x000fe40000000f00 */
[----:B0-----:R-:W-:-:S05]  /*0ca0*/  @!P0 IADD3 R26, P1, R33, R26, RZ ;  /* 0x0000001a211a8210 */ /* 0x001fca0007f3e0ff */
[----:B---3--:R-:W0:Y:S01]  /*0cb0*/  @!P0 LDC.64 R30, c[0x0][0x228] ;  /* 0x00008a00ff1e8b82 */ /* 0x008e220000000a00 */
[----:B------:R-:W-:Y:S02]  /*0cc0*/  @!P0 IMAD.X R27, R32, 0x1, R27, P1 ;  /* 0x00000001201b8824 */ /* 0x000fe400008e061b */
[----:B-----5:R-:W-:-:S04]  /*0cd0*/  @!P0 IMAD R28, R37, R20, RZ ;  /* 0x00000014251c8224 */ /* 0x020fc800078e02ff */
[----:B------:R-:W-:Y:S02]  /*0ce0*/  @!P0 IMAD R21, R17, R21, R28 ;  /* 0x0000001511158224 */ /* 0x000fe400078e021c */
[----:B------:R-:W-:-:S04]  /*0cf0*/  @!P0 IMAD.MOV.U32 R28, RZ, RZ, R34 ;  /* 0x000000ffff1c8224 */ /* 0x000fc800078e0022 */
[----:B------:R-:W-:-:S05]  /*0d00*/  @!P0 IMAD.WIDE.U32 R28, R17, R20, R28 ;  /* 0x00000014111c8225 */ /* 0x000fca00078e001c */
[----:B------:R-:W-:Y:S02]  /*0d10*/  @!P0 IADD3 R21, R29, R21, RZ ;  /* 0x000000151d158210 */ /* 0x000fe40007ffe0ff */
[C---:B------:R-:W-:Y:S02]  /*0d20*/  @!P0 SHF.L.U32 R33, R28.reuse, 0x2, RZ ;  /* 0x000000021c218819 */ /* 0x040fe400000006ff */
[----:B------:R-:W-:Y:S02]  /*0d30*/  @!P0 SHF.L.U64.HI R32, R28, 0x2, R21 ;  /* 0x000000021c208819 */ /* 0x000fe40000010215 */
[----:B--2---:R-:W-:Y:S02]  /*0d40*/  @!P0 IADD3 R24, P1, R33, R24, RZ ;  /* 0x0000001821188210 */ /* 0x004fe40007f3e0ff */
[----:B------:R-:W-:Y:S02]  /*0d50*/  CS2R R28, SRZ ;  /* 0x00000000001c7805 */ /* 0x000fe4000001ff00 */
[----:B------:R-:W-:-:S02]  /*0d60*/  CS2R R20, SRZ ;  /* 0x0000000000147805 */ /* 0x000fc4000001ff00 */
[----:B------:R-:W-:-:S04]  /*0d70*/  @!P0 IADD3.X R25, R32, R25, RZ, P1, !PT ;  /* 0x0000001920198210 */ /* 0x000fc80000ffe4ff */
[----:B------:R2:W3:Y:S04]  /*0d80*/  @!P0 LDG.E.64 R20, desc[UR4][R26.64] ;  /* 0x000000041a148981 */ /* 0x0004e8000c1e1b00 */
[----:B------:R5:W3:Y:S01]  /*0d90*/  @!P0 LDG.E.64 R28, desc[UR4][R24.64] ;  /* 0x00000004181c8981 */ /* 0x000ae2000c1e1b00 */
[----:B0-----:R-:W-:-:S05]  /*0da0*/  @!P0 IADD3 R30, P1, R33, R30, RZ ;  /* 0x0000001e211e8210 */ /* 0x001fca0007f3e0ff */
[----:B------:R-:W-:Y:S01]  /*0db0*/  @!P0 IMAD.X R31, R32, 0x1, R31, P1 ;  /* 0x00000001201f8824 */ /* 0x000fe200008e061f */
[----:B------:R-:W-:-:S06]  /*0dc0*/  CS2R R32, SRZ ;  /* 0x0000000000207805 */ /* 0x000fcc000001ff00 */
[----:B------:R0:W3:Y:S01]  /*0dd0*/  @!P0 LDG.E.64 R32, desc[UR4][R30.64] ;  /* 0x000000041e208981 */ /* 0x0000e2000c1e1b00 */
[C---:B----4-:R-:W-:Y:S01]  /*0de0*/  FADD.FTZ R22, -R16.reuse, R22 ;  /* 0x0000001610167221 */ /* 0x050fe20000010100 */
[----:B--2---:R-:W-:-:S03]  /*0df0*/  FADD.FTZ R26, -R16, R23 ;  /* 0x00000017101a7221 */ /* 0x004fc60000010100 */
[-C--:B-1----:R-:W-:Y:S01]  /*0e00*/  FMUL.FTZ R22, R22, R9.reuse ;  /* 0x0000000916167220 */ /* 0x082fe20000410000 */
[----:B------:R-:W-:-:S03]  /*0e10*/  FMUL.FTZ R23, R26, R9 ;  /* 0x000000091a177220 */ /* 0x000fc60000410000 */
[----:B------:R-:W-:Y:S01]  /*0e20*/  FFMA.FTZ R27, R22, R11, R18 ;  /* 0x0000000b161b7223 */ /* 0x000fe20000010012 */
[----:B------:R-:W-:-:S03]  /*0e30*/  FFMA.FTZ R26, R23, R12, R19 ;  /* 0x0000000c171a7223 */ /* 0x000fc60000010013 */
[----:B-----5:R-:W-:Y:S01]  /*0e40*/  FMUL.FTZ R24, R27, -1.4426950216293334961 ;  /* 0xbfb8aa3b1b187820 */ /* 0x020fe20000410000 */
[----:B------:R-:W-:-:S05]  /*0e50*/  FMUL.FTZ R36, R26, -1.4426950216293334961 ;  /* 0xbfb8aa3b1a247820 */ /* 0x000fca0000410000 */
[----:B------:R-:W0:Y:S08]  /*0e60*/  MUFU.EX2 R24, R24 ;  /* 0x0000001800187308 */ /* 0x000e300000000800 */
[----:B------:R-:W1:Y:S01]  /*0e70*/  MUFU.EX2 R36, R36 ;  /* 0x0000002400247308 */ /* 0x000e620000000800 */
[----:B0-----:R-:W-:-:S07]  /*0e80*/  FADD.FTZ R30, R24, 1 ;  /* 0x3f800000181e7421 */ /* 0x001fce0000010000 */
[----:B------:R-:W0:Y:S01]  /*0e90*/  MUFU.RCP R25, R30 ;  /* 0x0000001e00197308 */ /* 0x000e220000001000 */
[----:B-1----:R-:W-:-:S07]  /*0ea0*/  FADD.FTZ R31, R36, 1 ;  /* 0x3f800000241f7421 */ /* 0x002fce0000010000 */
[----:B------:R-:W1:Y:S01]  /*0eb0*/  MUFU.RCP R38, R31 ;  /* 0x0000001f00267308 */ /* 0x000e620000001000 */
[----:B0-----:R-:W-:Y:S01]  /*0ec0*/  FADD.FTZ R40, -R25, 1 ;  /* 0x3f80000019287421 */ /* 0x001fe20000010100 */
[C---:B---3--:R-:W-:Y:S01]  /*0ed0*/  FADD.FTZ R28, -R16.reuse, R28 ;  /* 0x0000001c101c7221 */ /* 0x048fe20000010100 */
[----:B------:R-:W-:Y:S02]  /*0ee0*/  FADD.FTZ R24, -R16, R29 ;  /* 0x0000001d10187221 */ /* 0x000fe40000010100 */
[----:B------:R-:W-:Y:S01]  /*0ef0*/  FFMA.FTZ R40, R27, R40, 1 ;  /* 0x3f8000001b287423 */ /* 0x000fe20000010028 */
[----:B------:R-:W-:Y:S01]  /*0f00*/  FMUL.FTZ R27, R25, R20 ;  /* 0x00000014191b7220 */ /* 0x000fe20000410000 */
[-C--:B------:R-:W-:Y:S01]  /*0f10*/  FMUL.FTZ R25, R28, R9.reuse ;  /* 0x000000091c197220 */ /* 0x080fe20000410000 */
[----:B------:R-:W-:Y:S01]  /*0f20*/  FMUL.FTZ R24, R24, R9 ;  /* 0x0000000918187220 */ /* 0x000fe20000410000 */
[----:B-1----:R-:W-:Y:S01]  /*0f30*/  FADD.FTZ R39, -R38, 1 ;  /* 0x3f80000026277421 */ /* 0x002fe20000010100 */
[----:B------:R-:W-:Y:S01]  /*0f40*/  FMUL.FTZ R40, R27, R40 ;  /* 0x000000281b287220 */ /* 0x000fe20000410000 */
[----:B------:R-:W-:-:S02]  /*0f50*/  FFMA.FTZ R20, R25, R11, R18 ;  /* 0x0000000b19147223 */ /* 0x000fc40000010012 */
[----:B------:R-:W-:Y:S01]  /*0f60*/  FFMA.FTZ R26, R26, R39, 1 ;  /* 0x3f8000001a1a7423 */ /* 0x000fe20000010027 */
[----:B------:R-:W-:Y:S01]  /*0f70*/  FMUL.FTZ R39, R38, R21 ;  /* 0x0000001526277220 */ /* 0x000fe20000410000 */
[----:B------:R-:W-:Y:S01]  /*0f80*/  FMUL.FTZ R30, R20, -1.4426950216293334961 ;  /* 0xbfb8aa3b141e7820 */ /* 0x000fe20000410000 */
[----:B------:R-:W-:Y:S01]  /*0f90*/  FFMA.FTZ R21, R24, R12, R19 ;  /* 0x0000000c18157223 */ /* 0x000fe20000010013 */
[----:B------:R-:W-:Y:S01]  /*0fa0*/  FMUL.FTZ R31, R40, R11 ;  /* 0x0000000b281f7220 */ /* 0x000fe20000410000 */
[----:B------:R-:W-:Y:S01]  /*0fb0*/  FMUL.FTZ R27, R39, R26 ;  /* 0x0000001a271b7220 */ /* 0x000fe20000410000 */
[C---:B------:R-:W-:Y:S01]  /*0fc0*/  FFMA.FTZ R26, R22.reuse, R40, R5 ;  /* 0x00000028161a7223 */ /* 0x040fe20000010005 */
[----:B------:R-:W-:Y:S01]  /*0fd0*/  FMUL.FTZ R36, R21, -1.4426950216293334961 ;  /* 0xbfb8aa3b15247820 */ /* 0x000fe20000410000 */
[----:B------:R-:W0:Y:S01]  /*0fe0*/  MUFU.EX2 R30, R30 ;  /* 0x0000001e001e7308 */ /* 0x000e220000000800 */
[----:B------:R-:W-:Y:S01]  /*0ff0*/  IADD3 R39, R17, 0x1, RZ ;  /* 0x0000000111277810 */ /* 0x000fe20007ffe0ff */
[----:B------:R-:W-:Y:S01]  /*1000*/  FFMA.FTZ R2, R22, R31, R2 ;  /* 0x0000001f16027223 */ /* 0x000fe20000010002 */
[----:B------:R-:W-:Y:S01]  /*1010*/  FADD.FTZ R31, R31, R0 ;  /* 0x000000001f1f7221 */ /* 0x000fe20000010000 */
[----:B------:R-:W-:Y:S01]  /*1020*/  FMUL.FTZ R0, R27, R12 ;  /* 0x0000000c1b007220 */ /* 0x000fe20000410000 */
[----:B------:R-:W-:Y:S01]  /*1030*/  ISETP.GE.AND P1, PT, R39, R8, PT ;  /* 0x000000082700720c */ /* 0x000fe20003f26270 */
[----:B------:R-:W-:Y:S01]  /*1040*/  FADD.FTZ R3, R40, R3 ;  /* 0x0000000328037221 */ /* 0x000fe20000010000 */
[----:B------:R-:W-:Y:S01]  /*1050*/  FADD.FTZ R4, R27, R4 ;  /* 0x000000041b047221 */ /* 0x000fe20000010000 */
[----:B------:R-:W1:Y:S01]  /*1060*/  MUFU.EX2 R36, R36 ;  /* 0x0000002400247308 */ /* 0x000e620000000800 */
[----:B------:R-:W-:Y:S01]  /*1070*/  FADD.FTZ R31, R0, R31 ;  /* 0x0000001f001f7221 */ /* 0x000fe20000010000 */
[----:B------:R-:W-:-:S04]  /*1080*/  IADD3 R17, P2, R17, 0x2, RZ ;  /* 0x0000000211117810 */ /* 0x000fc80007f5e0ff */
[----:B------:R-:W-:Y:S01]  /*1090*/  IADD3.X R37, RZ, R37, RZ, P2, !PT ;  /* 0x00000025ff257210 */ /* 0x000fe200017fe4ff */
[----:B0-----:R-:W-:-:S06]  /*10a0*/  FADD.FTZ R29, R30, 1 ;  /* 0x3f8000001e1d7421 */ /* 0x001fcc0000010000 */
[----:B------:R-:W0:Y:S01]  /*10b0*/  MUFU.RCP R29, R29 ;  /* 0x0000001d001d7308 */ /* 0x000e220000001000 */
[----:B-1----:R-:W-:-:S07]  /*10c0*/  FADD.FTZ R28, R36, 1 ;  /* 0x3f800000241c7421 */ /* 0x002fce0000010000 */
[----:B------:R-:W1:Y:S01]  /*10d0*/  MUFU.RCP R28, R28 ;  /* 0x0000001c001c7308 */ /* 0x000e620000001000 */
[C---:B0-----:R-:W-:Y:S01]  /*10e0*/  FADD.FTZ R5, -R29.reuse, 1 ;  /* 0x3f8000001d057421 */ /* 0x041fe20000010100 */
[----:B------:R-:W-:Y:S01]  /*10f0*/  FMUL.FTZ R32, R29, R32 ;  /* 0x000000201d207220 */ /* 0x000fe20000410000 */
[C---:B------:R-:W-:Y:S01]  /*1100*/  FFMA.FTZ R29, R23.reuse, R27, R6 ;  /* 0x0000001b171d7223 */ /* 0x040fe20000010006 */
[----:B------:R-:W-:Y:S01]  /*1110*/  FFMA.FTZ R23, R23, R0, R2 ;  /* 0x0000000017177223 */ /* 0x000fe20000010002 */
[----:B------:R-:W-:Y:S01]  /*1120*/  FFMA.FTZ R5, R20, R5, 1 ;  /* 0x3f80000014057423 */ /* 0x000fe20000010005 */
[----:B-1----:R-:W-:-:S03]  /*1130*/  FADD.FTZ R20, -R28, 1 ;  /* 0x3f8000001c147421 */ /* 0x002fc60000010100 */
[----:B------:R-:W-:Y:S01]  /*1140*/  FMUL.FTZ R32, R32, R5 ;  /* 0x0000000520207220 */ /* 0x000fe20000410000 */
[----:B------:R-:W-:Y:S01]  /*1150*/  FMUL.FTZ R33, R28, R33 ;  /* 0x000000211c217220 */ /* 0x000fe20000410000 */
[----:B------:R-:W-:Y:S02]  /*1160*/  FFMA.FTZ R20, R21, R20, 1 ;  /* 0x3f80000015147423 */ /* 0x000fe40000010014 */
[----:B------:R-:W-:Y:S01]  /*1170*/  FMUL.FTZ R0, R32, R11 ;  /* 0x0000000b20007220 */ /* 0x000fe20000410000 */
[----:B------:R-:W-:Y:S01]  /*1180*/  FADD.FTZ R3, R3, R32 ;  /* 0x0000002003037221 */ /* 0x000fe20000010000 */
[----:B------:R-:W-:Y:S01]  /*1190*/  FFMA.FTZ R5, R25, R32, R26 ;  /* 0x0000002019057223 */ /* 0x000fe2000001001a */
[----:B------:R-:W-:Y:S01]  /*11a0*/  FMUL.FTZ R33, R33, R20 ;  /* 0x0000001421217220 */ /* 0x000fe20000410000 */
[----:B------:R-:W-:Y:S01]  /*11b0*/  FFMA.FTZ R2, R25, R0, R23 ;  /* 0x0000000019027223 */ /* 0x000fe20000010017 */
[----:B------:R-:W-:Y:S02]  /*11c0*/  FADD.FTZ R0, R31, R0 ;  /* 0x000000001f007221 */ /* 0x000fe40000010000 */
[----:B------:R-:W-:Y:S01]  /*11d0*/  FMUL.FTZ R21, R33, R12 ;  /* 0x0000000c21157220 */ /* 0x000fe20000410000 */
[----:B------:R-:W-:Y:S01]  /*11e0*/  FADD.FTZ R4, R4, R33 ;  /* 0x0000002104047221 */ /* 0x000fe20000010000 */
[----:B------:R-:W-:-:S02]  /*11f0*/  FFMA.FTZ R6, R24, R33, R29 ;  /* 0x0000002118067223 */ /* 0x000fc4000001001d */
[----:B------:R-:W-:Y:S01]  /*1200*/  FFMA.FTZ R2, R24, R21, R2 ;  /* 0x0000001518027223 */ /* 0x000fe20000010002 */
[----:B------:R-:W-:Y:S01]  /*1210*/  FADD.FTZ R0, R21, R0 ;  /* 0x0000000015007221 */ /* 0x000fe20000010000 */
[----:B------:R-:W-:Y:S06]  /*1220*/  @!P1 BRA `(.L_x_1548) ;  /* 0xfffffff8004c9947 */ /* 0x000fec000383ffff */
[----:B------:R-:W-:Y:S05]  /*1230*/  BRA `(.L_x_1545) ;  /* 0x0000000c00187947 */ /* 0x000fea0003800000 */
.L_x_1546:
[----:B------:R-:W-:Y:S01]  /*1240*/  LOP3.LUT P1, R30, R0, 0x3, RZ, 0xc0, !PT ;  /* 0x00000003001e7812 */ /* 0x000fe2000782c0ff */
[----:B------:R-:W-:Y:S01]  /*1250*/  HFMA2.MMA R0, -RZ, RZ, 0, 0 ;  /* 0x00000000ff007435 */ /* 0x000fe200000001ff */
[----:B------:R-:W-:Y:S01]  /*1260*/  IMAD.IADD R28, R3, 0x1, -R28 ;  /* 0x00000001031c7824 */ /* 0x000fe200078e0a1c */
[----:B------:R-:W-:Y:S02]  /*1270*/  CS2R R2, SRZ ;  /* 0x0000000000027805 */ /* 0x000fe4000001ff00 */
[----:B------:R-:W-:Y:S02]  /*1280*/  CS2R R4, SRZ ;  /* 0x0000000000047805 */ /* 0x000fe4000001ff00 */
[----:B------:R-:W-:-:S06]  /*1290*/  MOV R6, RZ ;  /* 0x000000ff00067202 */ /* 0x000fcc0000000f00 */
[----:B------:R-:W-:Y:S05]  /*12a0*/  @!P1 BRA `(.L_x_1549) ;  /* 0x0000000000ac9947 */ /* 0x000fea0003800000 */
[----:B------:R-:W-:Y:S01]  /*12b0*/  IMAD.MOV.U32 R0, RZ, RZ, RZ ;  /* 0x000000ffff007224 */ /* 0x000fe200078e00ff */
[----:B------:R-:W-:Y:S02]  /*12c0*/  CS2R R2, SRZ ;  /* 0x0000000000027805 */ /* 0x000fe4000001ff00 */
[----:B------:R-:W-:Y:S02]  /*12d0*/  CS2R R4, SRZ ;  /* 0x0000000000047805 */ /* 0x000fe4000001ff00 */
[----:B------:R-:W-:-:S07]  /*12e0*/  MOV R6, RZ ;  /* 0x000000ff00067202 */ /* 0x000fce0000000f00 */
.L_x_1550:
        /* <DEDUP_REMOVED lines=21> */
[----:B------:R-:W-:-:S03]  /*1440*/  ISETP.NE.AND P1, PT, R30, RZ, PT ;  /* 0x000000ff1e00720c */ /* 0x000fc60003f25270 */
[----:B------:R-:W-:Y:S02]  /*1450*/  IMAD.X R29, RZ, RZ, R29, P2 ;  /* 0x000000ffff1d7224 */ /* 0x000fe400010e061d */
        /* <DEDUP_REMOVED lines=16> */
.L_x_1549:
[----:B------:R-:W-:-:S13]  /*1560*/  ISETP.GE.U32.AND P0, PT, R28, 0x3, PT ;  /* 0x000000031c00780c */ /* 0x000fda0003f06070 */
[----:B------:R-:W-:Y:S05]  /*1570*/  @!P0 BRA `(.L_x_1545) ;  /* 0x0000000800488947 */ /* 0x000fea0003800000 */
[----:B------:R-:W-:Y:S01]  /*1580*/  ULDC.64 UR6, c[0x0][0x288] ;  /* 0x0000a20000067ab9 */ /* 0x000fe20000000a00 */
[----:B------:R-:W-:Y:S02]  /*1590*/  SHF.R.S32.HI R17, RZ, 0x1f, R33 ;  /* 0x0000001fff117819 */ /* 0x000fe40000011421 */
[----:B------:R-:W-:-:S04]  /*15a0*/  ISETP.GE.U32.AND P0, PT, R20, UR6, PT ;  /* 0x0000000614007c0c */ /* 0x000fc8000bf06070 */
[----:B------:R-:W-:-:S13]  /*15b0*/  ISETP.GE.AND.EX P0, PT, R21, UR7, PT, P0 ;  /* 0x0000000715007c0c */ /* 0x000fda000bf06300 */
.L_x_1551:
[----:B------:R-:W0:Y:S01]  /*15c0*/  @!P0 LDC.64 R22, c[0x0][0x288] ;  /* 0x0000a200ff168b82 */ /* 0x000e220000000a00 */
[----:B------:R-:W-:Y:S01]  /*15d0*/  @!P0 MOV R18, R34 ;  /* 0x0000002200128202 */ /* 0x000fe20000000f00 */
[----:B------:R-:W-:-:S06]  /*15e0*/  @!P0 IMAD.MOV.U32 R19, RZ, RZ, R15 ;  /* 0x000000ffff138224 */ /* 0x000fcc00078e000f */
[----:B------:R-:W2:Y:S08]  /*15f0*/  @!P0 LDC.64 R20, c[0x0][0x230] ;  /* 0x00008c00ff148b82 */ /* 0x000eb00000000a00 */
[----:B------:R-:W3:Y:S01]  /*1600*/  @!P0 LDC.64 R28, c[0x0][0x228] ;  /* 0x00008a00ff1c8b82 */ /* 0x000ee20000000a00 */
[----:B0-----:R-:W-:-:S07]  /*1610*/  @!P0 IMAD R24, R17, R22, RZ ;  /* 0x0000001611188224 */ /* 0x001fce00078e02ff */
[----:B------:R-:W0:Y:S01]  /*1620*/  @!P0 LDC.64 R26, c[0x0][0x230] ;  /* 0x00008c00ff1a8b82 */ /* 0x000e220000000a00 */
[----:B------:R-:W-:-:S04]  /*1630*/  @!P0 IMAD.WIDE.U32 R18, R33, R22, R18 ;  /* 0x0000001621128225 */ /* 0x000fc800078e0012 */
[----:B------:R-:W-:Y:S01]  /*1640*/  @!P0 IMAD R25, R33, R23, R24 ;  /* 0x0000001721198224 */ /* 0x000fe200078e0218 */
[----:B------:R-:W-:-:S04]  /*1650*/  @!P0 SHF.L.U32 R23, R18, 0x2, RZ ;  /* 0x0000000212178819 */ /* 0x000fc800000006ff */
[----:B------:R-:W-:Y:S02]  /*1660*/  @!P0 IADD3 R19, R19, R25, RZ ;  /* 0x0000001913138210 */ /* 0x000fe40007ffe0ff */
[C---:B--2---:R-:W-:Y:S01]  /*1670*/  @!P0 IADD3 R30, P1, R23.reuse, R20, RZ ;  /* 0x00000014171e8210 */ /* 0x044fe20007f3e0ff */
[----:B------:R-:W2:Y:S01]  /*1680*/  @!P0 LDC.64 R24, c[0x0][0x228] ;  /* 0x00008a00ff188b82 */ /* 0x000ea20000000a00 */
[----:B------:R-:W-:Y:S02]  /*1690*/  @!P0 SHF.L.U64.HI R20, R18, 0x2, R19 ;  /* 0x0000000212148819 */ /* 0x000fe40000010213 */
[----:B------:R-:W-:Y:S02]  /*16a0*/  CS2R R18, SRZ ;  /* 0x0000000000127805 */ /* 0x000fe4000001ff00 */
[----:B---3--:R-:W-:Y:S01]  /*16b0*/  @!P0 IADD3 R28, P2, R23, R28, RZ ;  /* 0x0000001c171c8210 */ /* 0x008fe20007f5e0ff */
[----:B------:R-:W-:-:S03]  /*16c0*/  @!P0 IMAD.X R31, R20, 0x1, R21, P1 ;  /* 0x00000001141f8824 */ /* 0x000fc600008e0615 */
[----:B------:R-:W-:Y:S02]  /*16d0*/  @!P0 IADD3.X R29, R20, R29, RZ, P2, !PT ;  /* 0x0000001d141d8210 */ /* 0x000fe400017fe4ff */
[----:B------:R-:W-:Y:S01]  /*16e0*/  CS2R R20, SRZ ;  /* 0x0000000000147805 */ /* 0x000fe2000001ff00 */
[----:B------:R-:W3:Y:S01]  /*16f0*/  @!P0 LDC.64 R22, c[0x0][0x288] ;  /* 0x0000a200ff168b82 */ /* 0x000ee20000000a00 */
[----:B------:R-:W4:Y:S04]  /*1700*/  @!P0 LDG.E.64 R18, desc[UR4][R30.64] ;  /* 0x000000041e128981 */ /* 0x000f28000c1e1b00 */
[----:B------:R5:W4:Y:S01]  /*1710*/  @!P0 LDG.E.64 R20, desc[UR4][R28.64] ;  /* 0x000000041c148981 */ /* 0x000b22000c1e1b00 */
[----:B------:R-:W-:-:S04]  /*1720*/  @!P0 IADD3 R37, P1, R33, 0x1, RZ ;  /* 0x0000000121258810 */ /* 0x000fc80007f3e0ff */
[----:B------:R-:W-:Y:S02]  /*1730*/  @!P0 IADD3.X R39, RZ, R17, RZ, P1, !PT ;  /* 0x00000011ff278210 */ /* 0x000fe40000ffe4ff */
[----:B-----5:R-:W-:Y:S01]  /*1740*/  @!P0 MOV R29, R15 ;  /* 0x0000000f001d8202 */ /* 0x020fe20000000f00 */
[----:B------:R-:W-:Y:S02]  /*1750*/  @!P0 IMAD.MOV.U32 R28, RZ, RZ, R34 ;  /* 0x000000ffff1c8224 */ /* 0x000fe400078e0022 */
[----:B---3--:R-:W-:-:S04]  /*1760*/  @!P0 IMAD R32, R39, R22, RZ ;  /* 0x0000001627208224 */ /* 0x008fc800078e02ff */
[C---:B------:R-:W-:Y:S02]  /*1770*/  @!P0 IMAD R39, R37.reuse, R23, R32 ;  /* 0x0000001725278224 */ /* 0x040fe400078e0220 */
[----:B------:R-:W-:-:S04]  /*1780*/  @!P0 IMAD.WIDE.U32 R22, R37, R22, R28 ;  /* 0x0000001625168225 */ /* 0x000fc800078e001c */
[----:B------:R-:W-:Y:S01]  /*1790*/  @!P0 IMAD.SHL.U32 R31, R22, 0x4, RZ ;  /* 0x00000004161f8824 */ /* 0x000fe200078e00ff */
[----:B------:R-:W-:-:S04]  /*17a0*/  @!P0 IADD3 R23, R23, R39, RZ ;  /* 0x0000002717178210 */ /* 0x000fc80007ffe0ff */
[----:B------:R-:W-:Y:S02]  /*17b0*/  @!P0 SHF.L.U64.HI R28, R22, 0x2, R23 ;  /* 0x00000002161c8819 */ /* 0x000fe40000010217 */
[----:B------:R-:W-:Y:S02]  /*17c0*/  CS2R R22, SRZ ;  /* 0x0000000000167805 */ /* 0x000fe4000001ff00 */
[C---:B0-----:R-:W-:Y:S02]  /*17d0*/  @!P0 IADD3 R36, P1, R31.reuse, R26, RZ ;  /* 0x0000001a1f248210 */ /* 0x041fe40007f3e0ff */
[----:B--2---:R-:W-:Y:S02]  /*17e0*/  @!P0 IADD3 R30, P2, R31, R24, RZ ;  /* 0x000000181f1e8210 */ /* 0x004fe40007f5e0ff */
[C---:B------:R-:W-:Y:S02]  /*17f0*/  @!P0 IADD3.X R37, R28.reuse, R27, RZ, P1, !PT ;  /* 0x0000001b1c258210 */ /* 0x040fe40000ffe4ff */
[----:B------:R-:W0:Y:S01]  /*1800*/  @!P0 LDC.64 R26, c[0x0][0x288] ;  /* 0x0000a200ff1a8b82 */ /* 0x000e220000000a00 */
[----:B------:R-:W-:-:S02]  /*1810*/  @!P0 IADD3.X R31, R28, R25, RZ, P2, !PT ;  /* 0x000000191c1f8210 */ /* 0x000fc400017fe4ff */
[----:B------:R-:W-:Y:S02]  /*1820*/  @!P0 IADD3 R39, P1, R33, 0x2, RZ ;  /* 0x0000000221278810 */ /* 0x000fe40007f3e0ff */
[----:B------:R-:W-:Y:S01]  /*1830*/  CS2R R24, SRZ ;  /* 0x0000000000187805 */ /* 0x000fe2000001ff00 */
[----:B------:R-:W2:Y:S02]  /*1840*/  @!P0 LDG.E.64 R22, desc[UR4][R36.64] ;  /* 0x0000000424168981 */ /* 0x000ea4000c1e1b00 */
[----:B------:R-:W3:Y:S01]  /*1850*/  @!P0 LDC.64 R28, c[0x0][0x230] ;  /* 0x00008c00ff1c8b82 */ /* 0x000ee20000000a00 */
[----:B------:R-:W-:Y:S02]  /*1860*/  @!P0 IMAD.X R41, RZ, RZ, R17, P1 ;  /* 0x000000ffff298224 */ /* 0x000fe400008e0611 */
[----:B------:R5:W2:Y:S02]  /*1870*/  @!P0 LDG.E.64 R24, desc[UR4][R30.64] ;  /* 0x000000041e188981 */ /* 0x000aa4000c1e1b00 */
[----:B-----5:R-:W-:-:S02]  /*1880*/  @!P0 MOV R30, R34 ;  /* 0x00000022001e8202 */ /* 0x020fc40000000f00 */
[----:B------:R-:W-:Y:S01]  /*1890*/  @!P0 MOV R31, R15 ;  /* 0x0000000f001f8202 */ /* 0x000fe20000000f00 */
[----:B0-----:R-:W-:-:S04]  /*18a0*/  @!P0 IMAD R32, R41, R26, RZ ;  /* 0x0000001a29208224 */ /* 0x001fc800078e02ff */
[C---:B------:R-:W-:Y:S02]  /*18b0*/  @!P0 IMAD R41, R39.reuse, R27, R32 ;  /* 0x0000001b27298224 */ /* 0x040fe400078e0220 */
[----:B------:R-:W-:Y:S02]  /*18c0*/  @!P0 IMAD.WIDE.U32 R26, R39, R26, R30 ;  /* 0x0000001a271a8225 */ /* 0x000fe400078e001e */
[----:B------:R-:W0:Y:S02]  /*18d0*/  @!P0 LDC.64 R30, c[0x0][0x288] ;  /* 0x0000a200ff1e8b82 */ /* 0x000e240000000a00 */
[----:B------:R-:W-:Y:S01]  /*18e0*/  @!P0 IMAD.IADD R27, R27, 0x1, R41 ;  /* 0x000000011b1b8824 */ /* 0x000fe200078e0229 */
[----:B------:R-:W-:-:S04]  /*18f0*/  @!P0 SHF.L.U32 R37, R26, 0x2, RZ ;  /* 0x000000021a258819 */ /* 0x000fc800000006ff */
[----:B------:R-:W-:Y:S02]  /*1900*/  @!P0 SHF.L.U64.HI R32, R26, 0x2, R27 ;  /* 0x000000021a208819 */ /* 0x000fe4000001021b */
[----:B------:R-:W-:Y:S02]  /*1910*/  CS2R R26, SRZ ;  /* 0x00000000001a7805 */ /* 0x000fe4000001ff00 */
[----:B---3--:R-:W-:-:S04]  /*1920*/  @!P0 IADD3 R38, P1, R37, R28, RZ ;  /* 0x0000001c25268210 */ /* 0x008fc80007f3e0ff */
[----:B------:R-:W-:Y:S02]  /*1930*/  @!P0 IADD3.X R39, R32, R29, RZ, P1, !PT ;  /* 0x0000001d20278210 */ /* 0x000fe40000ffe4ff */
[----:B------:R-:W3:Y:S03]  /*1940*/  @!P0 LDC.64 R28, c[0x0][0x228] ;  /* 0x00008a00ff1c8b82 */ /* 0x000ee60000000a00 */
[----:B------:R5:W2:Y:S01]  /*1950*/  @!P0 LDG.E.64 R26, desc[UR4][R38.64] ;  /* 0x00000004261a8981 */ /* 0x000aa2000c1e1b00 */
[----:B---3--:R-:W-:-:S05]  /*1960*/  @!P0 IADD3 R36, P1, R37, R28, RZ ;  /* 0x0000001c25248210 */ /* 0x008fca0007f3e0ff */
[----:B------:R-:W-:Y:S01]  /*1970*/  @!P0 IMAD.X R37, R32, 0x1, R29, P1 ;  /* 0x0000000120258824 */ /* 0x000fe200008e061d */
[----:B------:R-:W-:-:S06]  /*1980*/  CS2R R28, SRZ ;  /* 0x00000000001c7805 */ /* 0x000fcc000001ff00 */
[----:B------:R3:W2:Y:S01]  /*1990*/  @!P0 LDG.E.64 R28, desc[UR4][R36.64] ;  /* 0x00000004241c8981 */ /* 0x0006a2000c1e1b00 */
[----:B----4-:R-:W-:-:S04]  /*19a0*/  FADD.FTZ R18, -R16, R18 ;  /* 0x0000001210127221 */ /* 0x010fc80000010100 */
[----:B-1----:R-:W-:Y:S01]  /*19b0*/  FMUL.FTZ R18, R18, R9 ;  /* 0x0000000912127220 */ /* 0x002fe20000410000 */
[C---:B------:R-:W-:Y:S01]  /*19c0*/  FMUL.FTZ R41, R20.reuse, R11 ;  /* 0x0000000b14297220 */ /* 0x040fe20000410000 */
[----:B-----5:R-:W-:Y:S01]  /*19d0*/  FMUL.FTZ R39, R21, R12 ;  /* 0x0000000c15277220 */ /* 0x020fe20000410000 */
[----:B------:R-:W-:Y:S01]  /*19e0*/  FADD.FTZ R3, R20, R3 ;  /* 0x0000000314037221 */ /* 0x000fe20000010000 */
[C---:B------:R-:W-:Y:S01]  /*19f0*/  FFMA.FTZ R5, R18.reuse, R20, R5 ;  /* 0x0000001412057223 */ /* 0x040fe20000010005 */
[----:B------:R-:W-:Y:S01]  /*1a00*/  FFMA.FTZ R18, R18, R41, R2 ;  /* 0x0000002912127223 */ /* 0x000fe20000010002 */
[----:B------:R-:W-:Y:S01]  /*1a10*/  FADD.FTZ R0, R41, R0 ;  /* 0x0000000029007221 */ /* 0x000fe20000010000 */
[----:B------:R-:W-:Y:S01]  /*1a20*/  FADD.FTZ R2, -R16, R19 ;  /* 0x0000001310027221 */ /* 0x000fe20000010100 */
[----:B------:R-:W-:Y:S01]  /*1a30*/  @!P0 IADD3 R41, P1, R33, 0x3, RZ ;  /* 0x0000000321298810 */ /* 0x000fe20007f3e0ff */
[----:B------:R-:W-:Y:S02]  /*1a40*/  FADD.FTZ R4, R21, R4 ;  /* 0x0000000415047221 */ /* 0x000fe40000010000 */
[----:B------:R-:W-:Y:S01]  /*1a50*/  FMUL.FTZ R19, R2, R9 ;  /* 0x0000000902137220 */ /* 0x000fe20000410000 */
[----:B---3--:R-:W-:-:S03]  /*1a60*/  @!P0 IADD3.X R37, RZ, R17, RZ, P1, !PT ;  /* 0x00000011ff258210 */ /* 0x008fc60000ffe4ff */
[C---:B------:R-:W-:Y:S01]  /*1a70*/  FFMA.FTZ R2, R19.reuse, R39, R18 ;  /* 0x0000002713027223 */ /* 0x040fe20000010012 */
[----:B------:R-:W-:Y:S01]  /*1a80*/  FFMA.FTZ R6, R19, R21, R6 ;  /* 0x0000001513067223 */ /* 0x000fe20000010006 */
[----:B------:R-:W-:Y:S01]  /*1a90*/  @!P0 MOV R18, R34 ;  /* 0x0000002200128202 */ /* 0x000fe20000000f00 */
[-C--:B0-----:R-:W-:Y:S02]  /*1aa0*/  @!P0 IMAD R20, R37, R30.reuse, RZ ;  /* 0x0000001e25148224 */ /* 0x081fe400078e02ff */
[----:B------:R-:W-:Y:S01]  /*1ab0*/  @!P0 IMAD.MOV.U32 R19, RZ, RZ, R15 ;  /* 0x000000ffff138224 */ /* 0x000fe200078e000f */
[----:B------:R-:W0:Y:S01]  /*1ac0*/  @!P0 LDC.64 R36, c[0x0][0x230] ;  /* 0x00008c00ff248b82 */ /* 0x000e220000000a00 */
[C---:B------:R-:W-:Y:S02]  /*1ad0*/  @!P0 IMAD R21, R41.reuse, R31, R20 ;  /* 0x0000001f29158224 */ /* 0x040fe400078e0214 */
[----:B------:R-:W-:Y:S01]  /*1ae0*/  @!P0 IMAD.WIDE.U32 R18, R41, R30, R18 ;  /* 0x0000001e29128225 */ /* 0x000fe200078e0012 */
[----:B------:R-:W-:-:S04]  /*1af0*/  CS2R R30, SRZ ;  /* 0x00000000001e7805 */ /* 0x000fc8000001ff00 */
[----:B------:R-:W-:Y:S02]  /*1b00*/  @!P0 IADD3 R21, R19, R21, RZ ;  /* 0x0000001513158210 */ /* 0x000fe40007ffe0ff */
[C---:B------:R-:W-:Y:S02]  /*1b10*/  @!P0 SHF.L.U32 R19, R18.reuse, 0x2, RZ ;  /* 0x0000000212138819 */ /* 0x040fe400000006ff */
[----:B------:R-:W-:Y:S02]  /*1b20*/  @!P0 SHF.L.U64.HI R18, R18, 0x2, R21 ;  /* 0x0000000212128819 */ /* 0x000fe40000010215 */
[----:B------:R-:W1:Y:S01]  /*1b30*/  @!P0 LDC.64 R20, c[0x0][0x228] ;  /* 0x00008a00ff148b82 */ /* 0x000e620000000a00 */
[----:B0-----:R-:W-:-:S05]  /*1b40*/  @!P0 IADD3 R36, P1, R19, R36, RZ ;  /* 0x0000002413248210 */ /* 0x001fca0007f3e0ff */
[----:B------:R-:W-:-:S05]  /*1b50*/  @!P0 IMAD.X R37, R18, 0x1, R37, P1 ;  /* 0x0000000112258824 */ /* 0x000fca00008e0625 */
[----:B------:R-:W3:Y:S01]  /*1b60*/  @!P0 LDG.E.64 R30, desc[UR4][R36.64] ;  /* 0x00000004241e8981 */ /* 0x000ee2000c1e1b00 */
[----:B-1----:R-:W-:-:S04]  /*1b70*/  @!P0 IADD3 R20, P1, R19, R20, RZ ;  /* 0x0000001413148210 */ /* 0x002fc80007f3e0ff */
[----:B------:R-:W-:Y:S02]  /*1b80*/  @!P0 IADD3.X R21, R18, R21, RZ, P1, !PT ;  /* 0x0000001512158210 */ /* 0x000fe40000ffe4ff */
[----:B------:R-:W-:-:S06]  /*1b90*/  CS2R R18, SRZ ;  /* 0x0000000000127805 */ /* 0x000fcc000001ff00 */
[----:B------:R0:W4:Y:S01]  /*1ba0*/  @!P0 LDG.E.64 R18, desc[UR4][R20.64] ;  /* 0x0000000414128981 */ /* 0x000122000c1e1b00 */
[C---:B--2---:R-:W-:Y:S01]  /*1bb0*/  FADD.FTZ R22, -R16.reuse, R22 ;  /* 0x0000001610167221 */ /* 0x044fe20000010100 */
[----:B------:R-:W-:Y:S01]  /*1bc0*/  FADD.FTZ R39, R39, R0 ;  /* 0x0000000027277221 */ /* 0x000fe20000010000 */
[----:B------:R-:W-:Y:S01]  /*1bd0*/  FADD.FTZ R3, R3, R24 ;  /* 0x0000001803037221 */ /* 0x000fe20000010000 */
        /* <DEDUP_REMOVED lines=10> */
[----:B------:R-:W-:Y:S01]  /*1c80*/  FADD.FTZ R22, R39, R24 ;  /* 0x0000001827167221 */ /* 0x000fe20000010000 */
[----:B------:R-:W-:Y:S01]  /*1c90*/  FFMA.FTZ R2, R41, R24, R2 ;  /* 0x0000001829027223 */ /* 0x000fe20000010002 */
[----:B------:R-:W-:-:S02]  /*1ca0*/  IADD3.X R17, RZ, R17, RZ, P2, !PT ;  /* 0x00000011ff117210 */ /* 0x000fc400017fe4ff */
[----:B------:R-:W-:Y:S01]  /*1cb0*/  FADD.FTZ R22, R21, R22 ;  /* 0x0000001615167221 */ /* 0x000fe20000010000 */
[----:B------:R-:W-:Y:S01]  /*1cc0*/  FFMA.FTZ R2, R23, R21, R2 ;  /* 0x0000001517027223 */ /* 0x000fe20000010002 */
[C---:B------:R-:W-:Y:S01]  /*1cd0*/  FADD.FTZ R26, -R16.reuse, R26 ;  /* 0x0000001a101a7221 */ /* 0x040fe20000010100 */
[----:B------:R-:W-:-:S03]  /*1ce0*/  FADD.FTZ R0, -R16, R27 ;  /* 0x0000001b10007221 */ /* 0x000fc60000010100 */
[-C--:B------:R-:W-:Y:S01]  /*1cf0*/  FMUL.FTZ R26, R26, R9.reuse ;  /* 0x000000091a1a7220 */ /* 0x080fe20000410000 */
[----:B------:R-:W-:Y:S01]  /*1d00*/  FMUL.FTZ R0, R0, R9 ;  /* 0x0000000900007220 */ /* 0x000fe20000410000 */
        /* <DEDUP_REMOVED lines=8> */
[----:B------:R-:W-:Y:S01]  /*1d90*/  FFMA.FTZ R6, R0, R2, R21 ;  /* 0x0000000200067223 */ /* 0x000fe20000010015 */
[----:B------:R-:W-:Y:S01]  /*1da0*/  FADD.FTZ R27, R2, R3 ;  /* 0x00000003021b7221 */ /* 0x000fe20000010000 */
[C---:B---3--:R-:W-:Y:S01]  /*1db0*/  FADD.FTZ R30, -R16.reuse, R30 ;  /* 0x0000001e101e7221 */ /* 0x048fe20000010100 */
[----:B------:R-:W-:-:S03]  /*1dc0*/  FADD.FTZ R0, -R16, R31 ;  /* 0x0000001f10007221 */ /* 0x000fc60000010100 */
[-C--:B------:R-:W-:Y:S01]  /*1dd0*/  FMUL.FTZ R21, R30, R9.reuse ;  /* 0x000000091e157220 */ /* 0x080fe20000410000 */
[----:B------:R-:W-:Y:S01]  /*1de0*/  FMUL.FTZ R2, R0, R9 ;  /* 0x0000000900027220 */ /* 0x000fe20000410000 */
[----:B----4-:R-:W-:Y:S02]  /*1df0*/  FADD.FTZ R3, R23, R18 ;  /* 0x0000001217037221 */ /* 0x010fe40000010000 */
[----:B------:R-:W-:Y:S01]  /*1e00*/  FFMA.FTZ R5, R21, R18, R28 ;  /* 0x0000001215057223 */ /* 0x000fe2000001001c */
[----:B------:R-:W-:Y:S01]  /*1e10*/  FMUL.FTZ R18, R18, R11 ;  /* 0x0000000b12127220 */ /* 0x000fe20000410000 */
[----:B------:R-:W-:Y:S01]  /*1e20*/  FMUL.FTZ R20, R19, R12 ;  /* 0x0000000c13147220 */ /* 0x000fe20000410000 */
[----:B------:R-:W-:Y:S02]  /*1e30*/  FADD.FTZ R4, R4, R19 ;  /* 0x0000001304047221 */ /* 0x000fe40000010000 */
[----:B------:R-:W-:Y:S01]  /*1e40*/  FADD.FTZ R23, R27, R18 ;  /* 0x000000121b177221 */ /* 0x000fe20000010000 */
[----:B------:R-:W-:Y:S01]  /*1e50*/  FFMA.FTZ R21, R21, R18, R6 ;  /* 0x0000001215157223 */ /* 0x000fe20000010006 */
[----:B------:R-:W-:-:S02]  /*1e60*/  FFMA.FTZ R6, R2, R19, R25 ;  /* 0x0000001302067223 */ /* 0x000fc40000010019 */
[----:B------:R-:W-:Y:S01]  /*1e70*/  FADD.FTZ R0, R20, R23 ;  /* 0x0000001714007221 */ /* 0x000fe20000010000 */
[----:B------:R-:W-:Y:S01]  /*1e80*/  FFMA.FTZ R2, R2, R20, R21 ;  /* 0x0000001402027223 */ /* 0x000fe20000010015 */
[----:B------:R-:W-:Y:S06]  /*1e90*/  @!P1 BRA `(.L_x_1551) ;  /* 0xfffffff400c89947 */ /* 0x000fec000383ffff */
.L_x_1545:
[----:B------:R-:W0:Y:S01]  /*1ea0*/  S2R R12, SR_CgaCtaId ;  /* 0x00000000000c7919 */ /* 0x000e220000008800 */
[----:B------:R-:W-:Y:S02]  /*1eb0*/  ISETP.NE.AND P0, PT, R7, RZ, PT ;  /* 0x000000ff0700720c */ /* 0x000fe40003f05270 */
[----:B-1----:R-:W-:Y:S02]  /*1ec0*/  MOV R9, 0x400 ;  /* 0x0000040000097802 */ /* 0x002fe40000000f00 */
        /* <DEDUP_REMOVED lines=16> */
[----:B------:R-:W2:Y:S04]  /*1fd0*/  LDS R0, [R31+0x1c] ;  /* 0x00001c001f007984 */ /* 0x000ea80000000800 */
[----:B------:R-:W-:Y:S04]  /*1fe0*/  LDS R8, [R31+0x24] ;  /* 0x000024001f087984 */ /* 0x000fe80000000800 */
[----:B------:R-:W3:Y:S04]  /*1ff0*/  LDS R9, [R31+0x18] ;  /* 0x000018001f097984 */ /* 0x000ee80000000800 */
[----:B------:R-:W4:Y:S04]  /*2000*/  LDS R13, [R31+0x2c] ;  /* 0x00002c001f0d7984 */ /* 0x000f280000000800 */
[----:B------:R-:W5:Y:S04]  /*2010*/  LDS R11, [R31+0x28] ;  /* 0x000028001f0b7984 */ /* 0x000f680000000800 */
[----:B------:R-:W5:Y:S01]  /*2020*/  LDS R15, [R31+0x30] ;  /* 0x000030001f0f7984 */ /* 0x000f620000000800 */
[----:B-1----:R-:W-:-:S03]  /*2030*/  LEA R30, R24, R25, 0x18 ;  /* 0x00000019181e7211 */ /* 0x002fc600078ec0ff */
[----:B------:R-:W1:Y:S04]  /*2040*/  LDS R14, [R31+0x38] ;  /* 0x000038001f0e7984 */ /* 0x000e680000000800 */
[----:B------:R-:W1:Y:S04]  /*2050*/  LDS R12, [R31+0x34] ;  /* 0x000034001f0c7984 */ /* 0x000e680000000800 */
[----:B------:R-:W1:Y:S01]  /*2060*/  LDS R16, [R31+0x3c] ;  /* 0x00003c001f107984 */ /* 0x000e620000000800 */
[----:B------:R-:W1:Y:S01]  /*2070*/  S2R R17, SR_TID.X ;  /* 0x0000000000117919 */ /* 0x000e620000002100 */
[----:B0-----:R-:W-:-:S02]  /*2080*/  FADD.FTZ R27, R2, R7 ;  /* 0x00000007021b7221 */ /* 0x001fc40000010000 */
[----:B------:R-:W0:Y:S01]  /*2090*/  LDS R21, [R31+0x44] ;  /* 0x000044001f157984 */ /* 0x000e220000000800 */
[----:B--2---:R-:W-:-:S03]  /*20a0*/  ISETP.NE.AND P0, PT, R0, RZ, PT ;  /* 0x000000ff0000720c */ /* 0x004fc60003f05270 */
[----:B------:R-:W2:Y:S01]  /*20b0*/  LDS R19, [R31+0x40] ;  /* 0x000040001f137984 */ /* 0x000ea20000000800 */
[----:B------:R-:W-:Y:S02]  /*20c0*/  FSEL R24, R27, R2, !P0 ;  /* 0x000000021b187208 */ /* 0x000fe40004000000 */
[----:B------:R-:W-:Y:S01]  /*20d0*/  P2R R40, PR, RZ, 0x1 ;  /* 0x00000001ff287803 */ /* 0x000fe20000000000 */
[----:B------:R-:W2:Y:S01]  /*20e0*/  LDS R23, [R31+0x48] ;  /* 0x000048001f177984 */ /* 0x000ea20000000800 */
[----:B---3--:R-:W-:-:S03]  /*20f0*/  FADD.FTZ R29, R8, R9 ;  /* 0x00000009081d7221 */ /* 0x008fc60000010000 */
[----:B------:R-:W-:Y:S01]  /*2100*/  LDS R20, [R31+0x50] ;  /* 0x000050001f147984 */ /* 0x000fe20000000800 */
[----:B----4-:R-:W-:Y:S01]  /*2110*/  FADD.FTZ R28, R24, R13 ;  /* 0x0000000d181c7221 */ /* 0x010fe20000010000 */
[----:B------:R-:W-:Y:S02]  /*2120*/  FSEL R26, R29, R8, !P0 ;  /* 0x000000081d1a7208 */ /* 0x000fe40004000000 */
[----:B------:R-:W3:Y:S01]  /*2130*/  LDS R18, [R31+0x4c] ;  /* 0x00004c001f127984 */ /* 0x000ee20000000800 */
[----:B-----5:R-:W-:-:S03]  /*2140*/  ISETP.NE.AND P6, PT, R11, RZ, PT ;  /* 0x000000ff0b00720c */ /* 0x020fc60003fc5270 */
[----:B------:R-:W4:Y:S01]  /*2150*/  LDS R22, [R31+0x54] ;  /* 0x000054001f167984 */ /* 0x000f220000000800 */
[----:B------:R-:W-:Y:S01]  /*2160*/  FADD.FTZ R26, R26, R15 ;  /* 0x0000000f1a1a7221 */ /* 0x000fe20000010000 */
[----:B------:R-:W-:Y:S02]  /*2170*/  FSEL R33, R28, R13, !P6 ;  /* 0x0000000d1c217208 */ /* 0x000fe40007000000 */
[----:B------:R-:W5:Y:S02]  /*2180*/  LDS R29, [R31+0x5c] ;  /* 0x00005c001f1d7984 */ /* 0x000f640000000800 */
[----:B------:R-:W-:Y:S01]  /*2190*/  FSEL R35, R26, R15, !P6 ;  /* 0x0000000f1a237208 */ /* 0x000fe20007000000 */
[----:B-1----:R-:W-:Y:S01]  /*21a0*/  FADD.FTZ R33, R33, R14 ;  /* 0x0000000e21217221 */ /* 0x002fe20000010000 */
[----:B------:R-:W1:Y:S01]  /*21b0*/  LDS R25, [R31+0x58] ;  /* 0x000058001f197984 */ /* 0x000e620000000800 */
[----:B------:R-:W-:Y:S01]  /*21c0*/  IMAD R36, R17, 0x6c, R30 ;  /* 0x0000006c11247824 */ /* 0x000fe200078e021e */
[----:B------:R-:W-:-:S02]  /*21d0*/  ISETP.NE.AND P5, PT, R12, RZ, PT ;  /* 0x000000ff0c00720c */ /* 0x000fc40003fa5270 */
[----:B------:R-:W1:Y:S01]  /*21e0*/  LDS R27, [R31+0x60] ;  /* 0x000060001f1b7984 */ /* 0x000e620000000800 */
[----:B------:R-:W-:Y:S01]  /*21f0*/  FADD.FTZ R35, R35, R16 ;  /* 0x0000001023237221 */ /* 0x000fe20000010000 */
[----:B------:R-:W-:Y:S02]  /*2200*/  FSEL R32, R33, R14, !P5 ;  /* 0x0000000e21207208 */ /* 0x000fe40006800000 */
[----:B------:R-:W1:Y:S02]  /*2210*/  LDS R24, [R31+0x10] ;  /* 0x000010001f187984 */ /* 0x000e640000000800 */
[----:B------:R-:W-:Y:S02]  /*2220*/  FSEL R34, R35, R16, !P5 ;  /* 0x0000001023227208 */ /* 0x000fe40006800000 */
[----:B------:R-:W1:Y:S01]  /*2230*/  LDS R28, [R36+0x68] ;  /* 0x00006800241c7984 */ /* 0x000e620000000800 */
[----:B0-----:R-:W-:-:S03]  /*2240*/  FADD.FTZ R32, R32, R21 ;  /* 0x0000001520207221 */ /* 0x001fc60000010000 */
[----:B------:R0:W1:Y:S01]  /*2250*/  LDS R26, [R31+0x64] ;  /* 0x000064001f1a7984 */ /* 0x0000620000000800 */
[----:B--2---:R-:W-:-:S03]  /*2260*/  ISETP.NE.AND P4, PT, R19, RZ, PT ;  /* 0x000000ff1300720c */ /* 0x004fc60003f85270 */
[----:B------:R-:W2:Y:S01]  /*2270*/  LDS R30, [R36+0x6c] ;  /* 0x00006c00241e7984 */ /* 0x000ea20000000800 */
[----:B------:R-:W-:Y:S01]  /*2280*/  FADD.FTZ R34, R34, R23 ;  /* 0x0000001722227221 */ /* 0x000fe20000010000 */
[----:B0-----:R-:W-:Y:S01]  /*2290*/  FSEL R31, R32, R21, !P4 ;  /* 0x00000015201f7208 */ /* 0x001fe20006000000 */
[----:B------:R-:W0:Y:S03]  /*22a0*/  S2R R38, SR_LANEID ;  /* 0x0000000000267919 */ /* 0x000e260000000000 */
[----:B------:R-:W-:Y:S02]  /*22b0*/  FSEL R33, R34, R23, !P4 ;  /* 0x0000001722217208 */ /* 0x000fe40006000000 */
[----:B---3--:R-:W-:Y:S01]  /*22c0*/  ISETP.NE.AND P3, PT, R18, RZ, PT ;  /* 0x000000ff1200720c */ /* 0x008fe20003f65270 */
[----:B------:R-:W-:Y:S02]  /*22d0*/  FADD.FTZ R31, R31, R20 ;  /* 0x000000141f1f7221 */ /* 0x000fe40000010000 */
[----:B----4-:R-:W-:-:S03]  /*22e0*/  FADD.FTZ R33, R33, R22 ;  /* 0x0000001621217221 */ /* 0x010fc60000010000 */
[----:B------:R-:W-:Y:S02]  /*22f0*/  FSEL R32, R31, R20, !P3 ;  /* 0x000000141f207208 */ /* 0x000fe40005800000 */
[----:B------:R-:W-:-:S03]  /*2300*/  FSEL R34, R33, R22, !P3 ;  /* 0x0000001621227208 */ /* 0x000fc60005800000 */
[----:B-----5:R-:W-:Y:S01]  /*2310*/  FADD.FTZ R32, R32, R29 ;  /* 0x0000001d20207221 */ /* 0x020fe20000010000 */
[----:B-1----:R-:W-:Y:S01]  /*2320*/  ISETP.NE.AND P2, PT, R25, RZ, PT ;  /* 0x000000ff1900720c */ /* 0x002fe20003f45270 */
[----:B------:R-:W-:-:S03]  /*2330*/  FADD.FTZ R34, R34, R27 ;  /* 0x0000001b22227221 */ /* 0x000fc60000010000 */
[----:B------:R-:W-:Y:S02]  /*2340*/  FSEL R33, R32, R29, !P2 ;  /* 0x0000001d20217208 */ /* 0x000fe40005000000 */
[----:B------:R-:W-:Y:S02]  /*2350*/  IADD3 R31, R11, R0, R24 ;  /* 0x000000000b1f7210 */ /* 0x000fe40007ffe018 */
[----:B------:R-:W-:Y:S02]  /*2360*/  FSEL R35, R34, R27, !P2 ;  /* 0x0000001b22237208 */ /* 0x000fe40005000000 */
[----:B------:R-:W-:Y:S01]  /*2370*/  IADD3 R31, R19, R31, R12 ;  /* 0x0000001f131f7210 */ /* 0x000fe20007ffe00c */
[----:B------:R-:W-:-:S03]  /*2380*/  FADD.FTZ R33, R33, R28 ;  /* 0x0000001c21217221 */ /* 0x000fc60000010000 */
[----:B------:R-:W-:Y:S02]  /*2390*/  IADD3 R31, R25, R31, R18 ;  /* 0x0000001f191f7210 */ /* 0x000fe40007ffe012 */
[----:B------:R-:W-:Y:S01]  /*23a0*/  ISETP.NE.AND P1, PT, R26, RZ, PT ;  /* 0x000000ff1a00720c */ /* 0x000fe20003f25270 */
[----:B--2---:R-:W-:Y:S02]  /*23b0*/  FADD.FTZ R35, R35, R30 ;  /* 0x0000001e23237221 */ /* 0x004fe40000010000 */
[----:B------:R-:W-:Y:S01]  /*23c0*/  IMAD.IADD R32, R31, 0x1, R26 ;  /* 0x000000011f207824 */ /* 0x000fe200078e021a */
[----:B------:R-:W-:Y:S02]  /*23d0*/  FSEL R31, R33, R28, !P1 ;  /* 0x0000001c211f7208 */ /* 0x000fe40004800000 */
[----:B------:R-:W-:Y:S01]  /*23e0*/  FSEL R33, R35, R30, !P1 ;  /* 0x0000001e23217208 */ /* 0x000fe20004800000 */
[----:B0-----:R-:W-:Y:S06]  /*23f0*/  BRA.DIV UR6, `(.L_x_1553) ;  /* 0x0000000a06f87947 */ /* 0x001fec000b800000 */
[----:B------:R-:W0:Y:S01]  /*2400*/  SHFL.UP PT, R44, R31, 0x1, RZ ;  /* 0x042000001f2c7989 */ /* 0x000e2200000e00ff */
[----:B------:R-:W-:Y:S02]  /*2410*/  P2R R34, PR, RZ, 0x2 ;  /* 0x00000002ff227803 */ /* 0x000fe40000000000 */
[----:B------:R-:W-:Y:S01]  /*2420*/  ISETP.GE.AND P1, PT, R38, 0x1, PT ;  /* 0x000000012600780c */ /* 0x000fe20003f26270 */
[----:B------:R-:W1:Y:S01]  /*2430*/  SHFL.UP PT, R39, R32, 0x1, RZ ;  /* 0x0420000020277989 */ /* 0x000e6200000e00ff */
[----:B------:R-:W-:Y:S01]  /*2440*/  ISETP.NE.AND P0, PT, R32, RZ, PT ;  /* 0x000000ff2000720c */ /* 0x000fe20003f05270 */
[----:B0-----:R-:W-:-:S10]  /*2450*/  FADD.FTZ R44, R31, R44 ;  /* 0x0000002c1f2c7221 */ /* 0x001fd40000010000 */
[----:B-1----:R-:W-:Y:S02]  /*2460*/  @P1 IADD3 R32, R32, R39, RZ ;  /* 0x0000002720201210 */ /* 0x002fe40007ffe0ff */
        /* <DEDUP_REMOVED lines=18> */
[----:B------:R-:W-:-:S05]  /*2590*/  @P1 IMAD.IADD R32, R32, 0x1, R39 ;  /* 0x0000000120201824 */ /* 0x000fca00078e0227 */
        /* <DEDUP_REMOVED lines=9> */
[----:B------:R-:W-:Y:S01]  /*2630*/  @P1 IADD3 R32, R32, R39, RZ ;  /* 0x0000002720201210 */ /* 0x000fe20007ffe0ff */
[----:B0-----:R-:W-:-:S05]  /*2640*/  FADD.FTZ R44, R31, R44 ;  /* 0x0000002c1f2c7221 */ /* 0x001fca0000010000 */
[----:B------:R-:W-:Y:S02]  /*2650*/  @P1 FSEL R31, R44, R31, !P0 ;  /* 0x0000001f2c1f1208 */ /* 0x000fe40004000000 */
[----:B------:R-:W0:Y:S02]  /*2660*/  SHFL.UP PT, R44, R33, 0x8, RZ ;  /* 0x05000000212c7989 */ /* 0x000e2400000e00ff */
[----:B0-----:R-:W-:-:S05]  /*2670*/  FADD.FTZ R44, R33, R44 ;  /* 0x0000002c212c7221 */ /* 0x001fca0000010000 */
[----:B------:R-:W-:Y:S02]  /*2680*/  @P1 FSEL R33, R44, R33, !P0 ;  /* 0x000000212c211208 */ /* 0x000fe40004000000 */
[----:B------:R-:W0:Y:S01]  /*2690*/  SHFL.UP PT, R44, R31, 0x10, RZ ;  /* 0x060000001f2c7989 */ /* 0x000e2200000e00ff */
[----:B------:R-:W-:Y:S02]  /*26a0*/  ISETP.GE.AND P1, PT, R38, 0x10, PT ;  /* 0x000000102600780c */ /* 0x000fe40003f26270 */
[----:B------:R-:W-:Y:S01]  /*26b0*/  ISETP.NE.AND P0, PT, R32, RZ, PT ;  /* 0x000000ff2000720c */ /* 0x000fe20003f05270 */
[----:B------:R-:W1:Y:S01]  /*26c0*/  SHFL.UP PT, R39, R33, 0x10, RZ ;  /* 0x0600000021277989 */ /* 0x000e6200000e00ff */
[----:B0-----:R-:W-:Y:S01]  /*26d0*/  FADD.FTZ R44, R31, R44 ;  /* 0x0000002c1f2c7221 */ /* 0x001fe20000010000 */
[----:B-1----:R-:W-:-:S08]  /*26e0*/  FADD.FTZ R36, R33, R39 ;  /* 0x0000002721247221 */ /* 0x002fd00000010000 */
[----:B------:R-:W-:Y:S01]  /*26f0*/  @P1 FSEL R31, R44, R31, !P0 ;  /* 0x0000001f2c1f1208 */ /* 0x000fe20004000000 */
[----:B------:R-:W0:Y:S01]  /*2700*/  SHFL.UP PT, R39, R32, 0x10, RZ ;  /* 0x0600000020277989 */ /* 0x000e2200000e00ff */
[----:B------:R-:W-:Y:S02]  /*2710*/  @P1 FSEL R33, R36, R33, !P0 ;  /* 0x0000002124211208 */ /* 0x000fe40004000000 */
[----:B------:R-:W-:Y:S02]  /*2720*/  ISETP.GE.AND P0, PT, R38, 0x10, PT ;  /* 0x000000102600780c */ /* 0x000fe40003f06270 */
[----:B------:R-:W-:Y:S01]  /*2730*/  ISETP.NE.AND P1, PT, R34, RZ, PT ;  /* 0x000000ff2200720c */ /* 0x000fe20003f25270 */
[----:B------:R1:W2:Y:S10]  /*2740*/  SHFL.UP PT, R41, R33, 0x1, RZ ;  /* 0x0420000021297989 */ /* 0x0002b400000e00ff */
[----:B0-----:R-:W-:-:S02]  /*2750*/  @P0 IADD3 R32, R32, R39, RZ ;  /* 0x0000002720200210 */ /* 0x001fc40007ffe0ff */
[----:B------:R1:W0:Y:S04]  /*2760*/  SHFL.UP PT, R39, R31, 0x1, RZ ;  /* 0x042000001f277989 */ /* 0x00022800000e00ff */
[----:B------:R1:W3:Y:S02]  /*2770*/  SHFL.UP PT, R38, R32, 0x1, RZ ;  /* 0x0420000020267989 */ /* 0x0002e400000e00ff */
.L_x_1574:
[----:B-1----:R-:W-:Y:S02]  /*2780*/  P2R R32, PR, RZ, 0x2 ;  /* 0x00000002ff207803 */ /* 0x002fe40000000000 */
[----:B------:R-:W-:Y:S02]  /*2790*/  ISETP.NE.AND P1, PT, R17, RZ, PT ;  /* 0x000000ff1100720c */ /* 0x000fe40003f25270 */
[----:B------:R-:W-:Y:S01]  /*27a0*/  P2R R31, PR, RZ, 0x4 ;  /* 0x00000004ff1f7803 */ /* 0x000fe20000000000 */
[----:B------:R-:W1:Y:S01]  /*27b0*/  S2R R17, SR_CgaCtaId ;  /* 0x0000000000117919 */ /* 0x000e620000008800 */
[----:B------:R-:W-:-:S09]  /*27c0*/  PLOP3.LUT P0, PT, PT, PT, PT, 0x80, 0x0 ;  /* 0x000000000000781c */ /* 0x000fd20003f0f070 */
[----:B------:R-:W-:Y:S01]  /*27d0*/  @P1 ISETP.NE.AND P2, PT, R24, RZ, PT ;  /* 0x000000ff1800120c */ /* 0x000fe20003f45270 */
[----:B---3--:R-:W-:-:S03]  /*27e0*/  @P1 IMAD.IADD R24, R38, 0x1, R24 ;  /* 0x0000000126181824 */ /* 0x008fc600078e0218 */
[----:B------:R-:W-:Y:S02]  /*27f0*/  @P1 PLOP3.LUT P0, PT, P2, PT, PT, 0x80, 0x0 ;  /* 0x000000000000181c */ /* 0x000fe4000170f070 */
[----:B------:R-:W-:Y:S02]  /*2800*/  ISETP.NE.AND P2, PT, R31, RZ, PT ;  /* 0x000000ff1f00720c */ /* 0x000fe40003f45270 */
[----:B------:R-:W3:Y:S01]  /*2810*/  S2R R31, SR_TID.X ;  /* 0x00000000001f7919 */ /* 0x000ee20000002100 */
[----:B------:R-:W-:Y:S02]  /*2820*/  IADD3 R0, R0, R24, RZ ;  /* 0x0000001800007210 */ /* 0x000fe40007ffe0ff */
[----:B------:R-:W-:Y:S02]  /*2830*/  ISETP.NE.AND P1, PT, R32, RZ, PT ;  /* 0x000000ff2000720c */ /* 0x000fe40003f25270 */
[----:B------:R-:W-:Y:S02]  /*2840*/  IADD3 R11, R11, R0, RZ ;  /* 0x000000000b0b7210 */ /* 0x000fe40007ffe0ff */
[----:B------:R-:W-:-:S02]  /*2850*/  MOV R32, 0x400 ;  /* 0x0000040000207802 */ /* 0x000fc40000000f00 */
[----:B0-----:R-:W-:Y:S01]  /*2860*/  @!P0 FADD.FTZ R7, R39, R7 ;  /* 0x0000000727078221 */ /* 0x001fe20000010000 */
[----:B--2---:R-:W-:Y:S01]  /*2870*/  @!P0 FADD.FTZ R9, R41, R9 ;  /* 0x0000000929098221 */ /* 0x004fe20000010000 */
[----:B------:R-:W-:Y:S01]  /*2880*/  ISETP.NE.AND P0, PT, R40, RZ, PT ;  /* 0x000000ff2800720c */ /* 0x000fe20003f05270 */
[----:B------:R-:W-:Y:S01]  /*2890*/  IMAD.IADD R12, R12, 0x1, R11 ;  /* 0x000000010c0c7824 */ /* 0x000fe200078e020b */
[----:B-1----:R-:W-:-:S04]  /*28a0*/  LEA R32, R17, R32, 0x18 ;  /* 0x0000002011207211 */ /* 0x002fc800078ec0ff */
[----:B------:R-:W-:-:S04]  /*28b0*/  IADD3 R19, R19, R12, RZ ;  /* 0x0000000c13137210 */ /* 0x000fc80007ffe0ff */
[----:B------:R-:W-:-:S03]  /*28c0*/  IADD3 R18, R18, R19, RZ ;  /* 0x0000001312127210 */ /* 0x000fc60007ffe0ff */
        /* <DEDUP_REMOVED lines=8> */
[----:B---3--:R-:W-:-:S02]  /*2950*/  IMAD R31, R31, 0x6c, R32 ;  /* 0x0000006c1f1f7824 */ /* 0x008fc400078e0220 */
[----:B------:R-:W-:Y:S01]  /*2960*/  @!P4 FADD.FTZ R21, R21, R14 ;  /* 0x0000000e1515c221 */ /* 0x000fe20000010000 */
[----:B------:R-:W-:Y:S02]  /*2970*/  @!P4 FADD.FTZ R23, R23, R16 ;  /* 0x000000101717c221 */ /* 0x000fe40000010000 */
[----:B------:R1:W-:Y:S01]  /*2980*/  STS [R31+0x10], R24 ;  /* 0x000010181f007388 */ /* 0x0003e20000000800 */
[----:B------:R-:W-:Y:S01]  /*2990*/  @!P3 FADD.FTZ R20, R20, R21 ;  /* 0x000000151414b221 */ /* 0x000fe20000010000 */
[----:B------:R-:W-:Y:S02]  /*29a0*/  @!P3 FADD.FTZ R22, R22, R23 ;  /* 0x000000171616b221 */ /* 0x000fe40000010000 */
        /* <DEDUP_REMOVED lines=27> */
.L_x_1552:
[----:B01----:R-:W0:Y:S01]  /*2b60*/  S2R R0, SR_TID.X ;  /* 0x0000000000007919 */ /* 0x003e220000002100 */
[----:B------:R-:W1:Y:S01]  /*2b70*/  LDC R7, c[0x0][0x2b4] ;  /* 0x0000ad00ff077b82 */ /* 0x000e620000000800 */
[----:B------:R-:W-:Y:S01]  /*2b80*/  MOV R13, 0x400 ;  /* 0x00000400000d7802 */ /* 0x000fe20000000f00 */
[----:B------:R-:W-:Y:S05]  /*2b90*/  WARPSYNC.ALL ;  /* 0x0000000000007948 */ /* 0x000fea0003800000 */
[----:B------:R-:W2:Y:S01]  /*2ba0*/  S2R R15, SR_CgaCtaId ;  /* 0x00000000000f7919 */ /* 0x000ea20000008800 */
[----:B------:R-:W3:Y:S01]  /*2bb0*/  S2R R12, SR_TID.X ;  /* 0x00000000000c7919 */ /* 0x000ee20000002100 */
[----:B0-----:R-:W-:Y:S01]  /*2bc0*/  LEA.HI R2, R0, R0, RZ, 0x1d ;  /* 0x0000000000027211 */ /* 0x001fe200078fe8ff */
[----:B-1----:R-:W-:Y:S01]  /*2bd0*/  IMAD R0, R10, R7, RZ ;  /* 0x000000070a007224 */ /* 0x002fe200078e02ff */
[----:B--2---:R-:W-:-:S04]  /*2be0*/  LEA R9, R15, R13, 0x18 ;  /* 0x0000000d0f097211 */ /* 0x004fc800078ec0ff */
[----:B---3--:R-:W-:Y:S01]  /*2bf0*/  LEA R0, R12, -R0, 0x1 ;  /* 0x800000000c007211 */ /* 0x008fe200078e08ff */
        /* <DEDUP_REMOVED lines=10> */
[----:B------:R-:W1:Y:S01]  /*2ca0*/  LDC R7, c[0x0][0x2b8] ;  /* 0x0000ae00ff077b82 */ /* 0x000e620000000800 */
[----:B------:R-:W-:Y:S04]  /*2cb0*/  @!P2 LDS R9, [R17+0x18] ;  /* 0x000018001109a984 */ /* 0x000fe80000000800 */
[----:B------:R-:W2:Y:S01]  /*2cc0*/  @!P2 LDS R8, [R17+0x14] ;  /* 0x000014001108a984 */ /* 0x000ea20000000800 */
[----:B0-----:R-:W-:-:S05]  /*2cd0*/  IMAD R2, R11, UR6, R12 ;  /* 0x000000060b027c24 */ /* 0x001fca000f8e020c */
[----:B------:R-:W-:Y:S01]  /*2ce0*/  ISETP.GE.AND P0, PT, R2, UR8, PT ;  /* 0x0000000802007c0c */ /* 0x000fe2000bf06270 */
[----:B-1----:R-:W-:-:S03]  /*2cf0*/  IMAD R14, R7, UR6, R12 ;  /* 0x00000006070e7c24 */ /* 0x002fc6000f8e020c */
[----:B------:R-:W-:Y:S02]  /*2d00*/  ISETP.LT.U32.AND P0, PT, R12, R11, !P0 ;  /* 0x0000000b0c00720c */ /* 0x000fe40004701070 */
[----:B------:R-:W-:Y:S02]  /*2d10*/  @!P2 LEA R7, R15, R0, 0x18 ;  /* 0x000000000f07a211 */ /* 0x000fe400078ec0ff */
[----:B------:R-:W-:Y:S02]  /*2d20*/  ISETP.GE.U32.AND P1, PT, R14, UR10, PT ;  /* 0x0000000a0e007c0c */ /* 0x000fe4000bf26070 */
[----:B------:R-:W-:Y:S02]  /*2d30*/  @!P2 LEA R7, R10, R7, 0x3 ;  /* 0x000000070a07a211 */ /* 0x000fe400078e18ff */
[----:B------:R-:W-:-:S04]  /*2d40*/  SHF.R.S32.HI R16, RZ, 0x1f, R14 ;  /* 0x0000001fff107819 */ /* 0x000fc8000001140e */
[----:B------:R-:W-:Y:S01]  /*2d50*/  ISETP.GE.AND.EX P1, PT, R16, UR11, PT, P1 ;  /* 0x0000000b10007c0c */ /* 0x000fe2000bf26310 */
[----:B--2---:R0:W-:Y:S01]  /*2d60*/  @!P2 STS.64 [R7], R8 ;  /* 0x000000080700a388 */ /* 0x0041e20000000a00 */
[----:B------:R-:W-:Y:S06]  /*2d70*/  BAR.SYNC.DEFER_BLOCKING 0x0 ;  /* 0x0000000000007b1d */ /* 0x000fec0000010000 */
[----:B------:R-:W-:Y:S05]  /*2d80*/  @!P0 BRA `(.L_x_1555) ;  /* 0x0000000000388947 */ /* 0x000fea0003800000 */
[----:B------:R-:W-:Y:S01]  /*2d90*/  VIADD R0, R13, 0xda0 ;  /* 0x00000da00d007836 */ /* 0x000fe20000000000 */
[----:B0-----:R-:W0:Y:S01]  /*2da0*/  S2R R7, SR_CTAID.Z ;  /* 0x0000000000077919 */ /* 0x001e220000002700 */
[----:B------:R-:W1:Y:S03]  /*2db0*/  LDC.64 R10, c[0x0][0x268] ;  /* 0x00009a00ff0a7b82 */ /* 0x000e660000000a00 */
        /* <DEDUP_REMOVED lines=11> */
.L_x_1555:
[----:B------:R-:W-:Y:S05]  /*2e70*/  BSYNC B0 ;  /* 0x0000000000007941 */ /* 0x000fea0003800000 */
.L_x_1554:
        /* <DEDUP_REMOVED lines=22> */
.L_x_1553:
[----:B------:R-:W-:Y:S01]  /*2fe0*/  HFMA2.MMA R36, -RZ, RZ, 0, 0 ;  /* 0x00000000ff247435 */ /* 0x000fe200000001ff */
[----:B------:R-:W-:Y:S01]  /*2ff0*/  MOV R35, R32 ;  /* 0x0000002000237202 */ /* 0x000fe20000000f00 */
[----:B------:R-:W-:Y:S01]  /*3000*/  IMAD.MOV.U32 R34, RZ, RZ, 0x1 ;  /* 0x00000001ff227424 */ /* 0x000fe200078e00ff */
[----:B------:R-:W-:Y:S02]  /*3010*/  MOV R37, 0xffffffff ;  /* 0xffffffff00257802 */ /* 0x000fe40000000f00 */
[----:B------:R-:W-:Y:S02]  /*3020*/  P2R R41, PR, RZ, 0x4 ;  /* 0x00000004ff297803 */ /* 0x000fe40000000000 */
[----:B------:R-:W-:-:S13]  /*3030*/  ISETP.GE.AND P2, PT, R38, 0x1, PT ;  /* 0x000000012600780c */ /* 0x000fda0003f46270 */
[----:B------:R-:W-:Y:S05]  /*3040*/  WARPSYNC.COLLECTIVE R37, `(.L_x_1556) ;  /* 0x0000000025087348 */ /* 0x000fea0003c00000 */
[----:B------:R0:W1:Y:S02]  /*3050*/  SHFL.UP P0, R43, R35, R34, R36 ;  /* 0x04000022232b7389 */ /* 0x0000640000000024 */
[----:B01----:R-:W-:Y:S01]  /*3060*/  ENDCOLLECTIVE ;  /* 0x000000000000791b */ /* 0x003fe20003800000 */
.L_x_1556:
[----:B------:R-:W-:Y:S02]  /*3070*/  P2R R42, PR, RZ, 0x2 ;  /* 0x00000002ff2a7803 */ /* 0x000fe40000000000 */
[----:B------:R-:W-:Y:S02]  /*3080*/  ISETP.NE.AND P1, PT, R32, RZ, PT ;  /* 0x000000ff2000720c */ /* 0x000fe40003f25270 */
[----:B------:R-:W-:Y:S01]  /*3090*/  MOV R35, R31 ;  /* 0x0000001f00237202 */ /* 0x000fe20000000f00 */
[----:B------:R-:W-:-:S10]  /*30a0*/  IMAD.MOV.U32 R39, RZ, RZ, R43 ;  /* 0x000000ffff277224 */ /* 0x000fd400078e002b */
[----:B------:R-:W-:Y:S05]  /*30b0*/  WARPSYNC.COLLECTIVE R37, `(.L_x_1557) ;  /* 0x0000000025087348 */ /* 0x000fea0003c00000 */
[----:B------:R0:W1:Y:S02]  /*30c0*/  SHFL.UP P0, R43, R35, R34, R36 ;  /* 0x04000022232b7389 */ /* 0x0000640000000024 */
[----:B01----:R-:W-:Y:S01]  /*30d0*/  ENDCOLLECTIVE ;  /* 0x000000000000791b */ /* 0x003fe20003800000 */
.L_x_1557:
[----:B------:R-:W-:Y:S01]  /*30e0*/  @P2 IADD3 R32, R32, R39, RZ ;  /* 0x0000002720202210 */ /* 0x000fe20007ffe0ff */
[----:B------:R-:W-:Y:S01]  /*30f0*/  IMAD.MOV.U32 R35, RZ, RZ, R33 ;  /* 0x000000ffff237224 */ /* 0x000fe200078e0021 */
[----:B------:R-:W-:-:S07]  /*3100*/  MOV R44, R43 ;  /* 0x0000002b002c7202 */ /* 0x000fce0000000f00 */
[----:B------:R-:W-:Y:S05]  /*3110*/  WARPSYNC.COLLECTIVE R37, `(.L_x_1558) ;  /* 0x0000000025087348 */ /* 0x000fea0003c00000 */
[----:B------:R0:W1:Y:S02]  /*3120*/  SHFL.UP P0, R43, R35, R34, R36 ;  /* 0x04000022232b7389 */ /* 0x0000640000000024 */
[----:B01----:R-:W-:Y:S01]  /*3130*/  ENDCOLLECTIVE ;  /* 0x000000000000791b */ /* 0x003fe20003800000 */
.L_x_1558:
[----:B------:R-:W-:-:S05]  /*3140*/  FADD.FTZ R44, R31, R44 ;  /* 0x0000002c1f2c7221 */ /* 0x000fca0000010000 */
[----:B------:R-:W-:Y:S01]  /*3150*/  @P2 FSEL R31, R44, R31, !P1 ;  /* 0x0000001f2c1f2208 */ /* 0x000fe20004800000 */
[----:B------:R-:W-:Y:S01]  /*3160*/  HFMA2.MMA R34, -RZ, RZ, 0, 1.1920928955078125e-07 ;  /* 0x00000002ff227435 */ /* 0x000fe200000001ff */
[----:B------:R-:W-:Y:S01]  /*3170*/  IMAD.MOV.U32 R35, RZ, RZ, R32 ;  /* 0x000000ffff237224 */ /* 0x000fe200078e0020 */
[----:B------:R-:W-:-:S09]  /*3180*/  MOV R44, R43 ;  /* 0x0000002b002c7202 */ /* 0x000fd20000000f00 */
[----:B------:R-:W-:Y:S05]  /*3190*/  WARPSYNC.COLLECTIVE R37, `(.L_x_1559) ;  /* 0x0000000025087348 */ /* 0x000fea0003c00000 */
[----:B------:R0:W1:Y:S02]  /*31a0*/  SHFL.UP P0, R43, R35, R34, R36 ;  /* 0x04000022232b7389 */ /* 0x0000640000000024 */
[----:B01----:R-:W-:Y:S01]  /*31b0*/  ENDCOLLECTIVE ;  /* 0x000000000000791b */ /* 0x003fe20003800000 */
.L_x_1559:
[----:B------:R-:W-:-:S05]  /*31c0*/  FADD.FTZ R44, R33, R44 ;  /* 0x0000002c212c7221 */ /* 0x000fca0000010000 */
[----:B------:R-:W-:Y:S02]  /*31d0*/  @P2 FSEL R33, R44, R33, !P1 ;  /* 0x000000212c212208 */ /* 0x000fe40004800000 */
[----:B------:R-:W-:Y:S02]  /*31e0*/  ISETP.GE.AND P1, PT, R38, 0x2, PT ;  /* 0x000000022600780c */ /* 0x000fe40003f26270 */
[----:B------:R-:W-:Y:S01]  /*31f0*/  ISETP.NE.AND P2, PT, R32, RZ, PT ;  /* 0x000000ff2000720c */ /* 0x000fe20003f45270 */
[----:B------:R-:W-:Y:S01]  /*3200*/  IMAD.MOV.U32 R35, RZ, RZ, R31 ;  /* 0x000000ffff237224 */ /* 0x000fe200078e001f */
[----:B------:R-:W-:-:S11]  /*3210*/  MOV R39, R43 ;  /* 0x0000002b00277202 */ /* 0x000fd60000000f00 */
[----:B------:R-:W-:Y:S05]  /*3220*/  WARPSYNC.COLLECTIVE R37, `(.L_x_1560) ;  /* 0x0000000025087348 */ /* 0x000fea0003c00000 */
[----:B------:R0:W1:Y:S02]  /*3230*/  SHFL.UP P0, R43, R35, R34, R36 ;  /* 0x04000022232b7389 */ /* 0x0000640000000024 */
[----:B01----:R-:W-:Y:S01]  /*3240*/  ENDCOLLECTIVE ;  /* 0x000000000000791b */ /* 0x003fe20003800000 */
.L_x_1560:
[----:B------:R-:W-:Y:S02]  /*3250*/  @P1 IADD3 R32, R32, R39, RZ ;  /* 0x0000002720201210 */ /* 0x000fe40007ffe0ff */
[----:B------:R-:W-:Y:S02]  /*3260*/  MOV R35, R33 ;  /* 0x0000002100237202 */ /* 0x000fe40000000f00 */
[----:B------:R-:W-:-:S07]  /*3270*/  MOV R44, R43 ;  /* 0x0000002b002c7202 */ /* 0x000fce0000000f00 */
[----:B------:R-:W-:Y:S05]  /*3280*/  WARPSYNC.COLLECTIVE R37, `(.L_x_1561) ;  /* 0x0000000025087348 */ /* 0x000fea0003c00000 */
[----:B------:R0:W1:Y:S02]  /*3290*/  SHFL.UP P0, R43, R35, R34, R36 ;  /* 0x04000022232b7389 */ /* 0x0000640000000024 */
[----:B01----:R-:W-:Y:S01]  /*32a0*/  ENDCOLLECTIVE ;  /* 0x000000000000791b */ /* 0x003fe20003800000 */
.L_x_1561:
[----:B------:R-:W-:-:S05]  /*32b0*/  FADD.FTZ R44, R31, R44 ;  /* 0x0000002c1f2c7221 */ /* 0x000fca0000010000 */
[----:B------:R-:W-:Y:S02]  /*32c0*/  @P1 FSEL R31, R44, R31, !P2 ;  /* 0x0000001f2c1f1208 */ /* 0x000fe40005000000 */
[----:B------:R-:W-:Y:S01]  /*32d0*/  MOV R35, R32 ;  /* 0x0000002000237202 */ /* 0x000fe20000000f00 */
[----:B------:R-:W-:Y:S02]  /*32e0*/  IMAD.MOV.U32 R34, RZ, RZ, 0x4 ;  /* 0x00000004ff227424 */ /* 0x000fe400078e00ff */
[----:B------:R-:W-:-:S07]  /*32f0*/  IMAD.MOV.U32 R44, RZ, RZ, R43 ;  /* 0x000000ffff2c7224 */ /* 0x000fce00078e002b */
[----:B------:R-:W-:Y:S05]  /*3300*/  WARPSYNC.COLLECTIVE R37, `(.L_x_1562) ;  /* 0x0000000025087348 */ /* 0x000fea0003c00000 */
[----:B------:R0:W1:Y:S02]  /*3310*/  SHFL.UP P0, R43, R35, R34, R36 ;  /* 0x04000022232b7389 */ /* 0x0000640000000024 */
[----:B01----:R-:W-:Y:S01]  /*3320*/  ENDCOLLECTIVE ;  /* 0x000000000000791b */ /* 0x003fe20003800000 */
.L_x_1562:
[----:B------:R-:W-:-:S05]  /*3330*/  FADD.FTZ R44, R33, R44 ;  /* 0x0000002c212c7221 */ /* 0x000fca0000010000 */
[----:B------:R-:W-:Y:S02]  /*3340*/  @P1 FSEL R33, R44, R33, !P2 ;  /* 0x000000212c211208 */ /* 0x000fe40005000000 */
[----:B------:R-:W-:Y:S02]  /*3350*/  ISETP.GE.AND P1, PT, R38, 0x4, PT ;  /* 0x000000042600780c */ /* 0x000fe40003f26270 */
[----:B------:R-:W-:Y:S02]  /*3360*/  ISETP.NE.AND P2, PT, R32, RZ, PT ;  /* 0x000000ff2000720c */ /* 0x000fe40003f45270 */
[----:B------:R-:W-:Y:S02]  /*3370*/  MOV R35, R31 ;  /* 0x0000001f00237202 */ /* 0x000fe40000000f00 */
[----:B------:R-:W-:-:S09]  /*3380*/  MOV R39, R43 ;  /* 0x0000002b00277202 */ /* 0x000fd20000000f00 */
[----:B------:R-:W-:Y:S05]  /*3390*/  WARPSYNC.COLLECTIVE R37, `(.L_x_1563) ;  /* 0x0000000025087348 */ /* 0x000fea0003c00000 */
[----:B------:R0:W1:Y:S02]  /*33a0*/  SHFL.UP P0, R43, R35, R34, R36 ;  /* 0x04000022232b7389 */ /* 0x0000640000000024 */
[----:B01----:R-:W-:Y:S01]  /*33b0*/  ENDCOLLECTIVE ;  /* 0x000000000000791b */ /* 0x003fe20003800000 */
.L_x_1563:
[----:B------:R-:W-:Y:S01]  /*33c0*/  @P1 IMAD.IADD R32, R32, 0x1, R39 ;  /* 0x0000000120201824 */ /* 0x000fe200078e0227 */
[----:B------:R-:W-:Y:S01]  /*33d0*/  MOV R35, R33 ;  /* 0x0000002100237202 */ /* 0x000fe20000000f00 */
[----:B------:R-:W-:-:S07]  /*33e0*/  IMAD.MOV.U32 R44, RZ, RZ, R43 ;  /* 0x000000ffff2c7224 */ /* 0x000fce00078e002b */
[----:B------:R-:W-:Y:S05]  /*33f0*/  WARPSYNC.COLLECTIVE R37, `(.L_x_1564) ;  /* 0x0000000025087348 */ /* 0x000fea0003c00000 */
[----:B------:R0:W1:Y:S02]  /*3400*/  SHFL.UP P0, R43, R35, R34, R36 ;  /* 0x04000022232b7389 */ /* 0x0000640000000024 */
[----:B01----:R-:W-:Y:S01]  /*3410*/  ENDCOLLECTIVE ;  /* 0x000000000000791b */ /* 0x003fe20003800000 */
.L_x_1564:
[----:B------:R-:W-:-:S05]  /*3420*/  FADD.FTZ R44, R31, R44 ;  /* 0x0000002c1f2c7221 */ /* 0x000fca0000010000 */
[----:B------:R-:W-:Y:S01]  /*3430*/  @P1 FSEL R31, R44, R31, !P2 ;  /* 0x0000001f2c1f1208 */ /* 0x000fe20005000000 */
[----:B------:R-:W-:Y:S01]  /*3440*/  HFMA2.MMA R34, -RZ, RZ, 0, 4.76837158203125e-07 ;  /* 0x00000008ff227435 */ /* 0x000fe200000001ff */
[----:B------:R-:W-:Y:S02]  /*3450*/  MOV R35, R32 ;  /* 0x0000002000237202 */ /* 0x000fe40000000f00 */
[----:B------:R-:W-:-:S08]  /*3460*/  MOV R44, R43 ;  /* 0x0000002b002c7202 */ /* 0x000fd00000000f00 */
[----:B------:R-:W-:Y:S05]  /*3470*/  WARPSYNC.COLLECTIVE R37, `(.L_x_1565) ;  /* 0x0000000025087348 */ /* 0x000fea0003c00000 */
[----:B------:R0:W1:Y:S02]  /*3480*/  SHFL.UP P0, R43, R35, R34, R36 ;  /* 0x04000022232b7389 */ /* 0x0000640000000024 */
[----:B01----:R-:W-:Y:S01]  /*3490*/  ENDCOLLECTIVE ;  /* 0x000000000000791b */ /* 0x003fe20003800000 */
.L_x_1565:
[----:B------:R-:W-:-:S05]  /*34a0*/  FADD.FTZ R44, R33, R44 ;  /* 0x0000002c212c7221 */ /* 0x000fca0000010000 */
[----:B------:R-:W-:Y:S02]  /*34b0*/  @P1 FSEL R33, R44, R33, !P2 ;  /* 0x000000212c211208 */ /* 0x000fe40005000000 */
[----:B------:R-:W-:Y:S02]  /*34c0*/  ISETP.GE.AND P1, PT, R38, 0x8, PT ;  /* 0x000000082600780c */ /* 0x000fe40003f26270 */
[----:B------:R-:W-:Y:S02]  /*34d0*/  ISETP.NE.AND P2, PT, R32, RZ, PT ;  /* 0x000000ff2000720c */ /* 0x000fe40003f45270 */
[----:B------:R-:W-:Y:S01]  /*34e0*/  MOV R35, R31 ;  /* 0x0000001f00237202 */ /* 0x000fe20000000f00 */
[----:B------:R-:W-:-:S10]  /*34f0*/  IMAD.MOV.U32 R39, RZ, RZ, R43 ;  /* 0x000000ffff277224 */ /* 0x000fd400078e002b */
[----:B------:R-:W-:Y:S05]  /*3500*/  WARPSYNC.COLLECTIVE R37, `(.L_x_1566) ;  /* 0x0000000025087348 */ /* 0x000fea0003c00000 */
[----:B------:R0:W1:Y:S02]  /*3510*/  SHFL.UP P0, R43, R35, R34, R36 ;  /* 0x04000022232b7389 */ /* 0x0000640000000024 */
[----:B01----:R-:W-:Y:S01]  /*3520*/  ENDCOLLECTIVE ;  /* 0x000000000000791b */ /* 0x003fe20003800000 */
.L_x_1566:
[----:B------:R-:W-:Y:S01]  /*3530*/  @P1 IADD3 R32, R32, R39, RZ ;  /* 0x0000002720201210 */ /* 0x000fe20007ffe0ff */
[----:B------:R-:W-:Y:S01]  /*3540*/  IMAD.MOV.U32 R35, RZ, RZ, R33 ;  /* 0x000000ffff237224 */ /* 0x000fe200078e0021 */
[----:B------:R-:W-:-:S07]  /*3550*/  MOV R44, R43 ;  /* 0x0000002b002c7202 */ /* 0x000fce0000000f00 */
[----:B------:R-:W-:Y:S05]  /*3560*/  WARPSYNC.COLLECTIVE R37, `(.L_x_1567) ;  /* 0x0000000025087348 */ /* 0x000fea0003c00000 */
[----:B------:R0:W1:Y:S02]  /*3570*/  SHFL.UP P0, R43, R35, R34, R36 ;  /* 0x04000022232b7389 */ /* 0x0000640000000024 */
[----:B01----:R-:W-:Y:S01]  /*3580*/  ENDCOLLECTIVE ;  /* 0x000000000000791b */ /* 0x003fe20003800000 */
.L_x_1567:
[----:B------:R-:W-:-:S05]  /*3590*/  FADD.FTZ R44, R31, R44 ;  /* 0x0000002c1f2c7221 */ /* 0x000fca0000010000 */
[----:B------:R-:W-:Y:S01]  /*35a0*/  @P1 FSEL R31, R44, R31, !P2 ;  /* 0x0000001f2c1f1208 */ /* 0x000fe20005000000 */
[----:B------:R-:W-:Y:S01]  /*35b0*/  HFMA2.MMA R34, -RZ, RZ, 0, 9.5367431640625e-07 ;  /* 0x00000010ff227435 */ /* 0x000fe200000001ff */
[----:B------:R-:W-:Y:S01]  /*35c0*/  IMAD.MOV.U32 R35, RZ, RZ, R32 ;  /* 0x000000ffff237224 */ /* 0x000fe200078e0020 */
[----:B------:R-:W-:-:S09]  /*35d0*/  MOV R44, R43 ;  /* 0x0000002b002c7202 */ /* 0x000fd20000000f00 */
[----:B------:R-:W-:Y:S05]  /*35e0*/  WARPSYNC.COLLECTIVE R37, `(.L_x_1568) ;  /* 0x0000000025087348 */ /* 0x000fea0003c00000 */
[----:B------:R0:W1:Y:S02]  /*35f0*/  SHFL.UP P0, R43, R35, R34, R36 ;  /* 0x04000022232b7389 */ /* 0x0000640000000024 */
[----:B01----:R-:W-:Y:S01]  /*3600*/  ENDCOLLECTIVE ;  /* 0x000000000000791b */ /* 0x003fe20003800000 */
.L_x_1568:
[----:B------:R-:W-:-:S05]  /*3610*/  FADD.FTZ R44, R33, R44 ;  /* 0x0000002c212c7221 */ /* 0x000fca0000010000 */
[----:B------:R-:W-:Y:S02]  /*3620*/  @P1 FSEL R33, R44, R33, !P2 ;  /* 0x000000212c211208 */ /* 0x000fe40005000000 */
        /* <DEDUP_REMOVED lines=9> */
.L_x_1569:
[----:B------:R-:W-:Y:S01]  /*36c0*/  IMAD.MOV.U32 R35, RZ, RZ, R33 ;  /* 0x000000ffff237224 */ /* 0x000fe200078e0021 */
[----:B------:R-:W-:-:S07]  /*36d0*/  MOV R44, R43 ;  /* 0x0000002b002c7202 */ /* 0x000fce0000000f00 */
[----:B------:R-:W-:Y:S05]  /*36e0*/  WARPSYNC.COLLECTIVE R37, `(.L_x_1570) ;  /* 0x0000000025087348 */ /* 0x000fea0003c00000 */
[----:B------:R0:W1:Y:S02]  /*36f0*/  SHFL.UP P0, R43, R35, R34, R36 ;  /* 0x04000022232b7389 */ /* 0x0000640000000024 */
[----:B01----:R-:W-:Y:S01]  /*3700*/  ENDCOLLECTIVE ;  /* 0x000000000000791b */ /* 0x003fe20003800000 */
.L_x_1570:
        /* <DEDUP_REMOVED lines=11> */
.L_x_1571:
[----:B------:R-:W-:Y:S02]  /*37c0*/  ISETP.NE.AND P1, PT, R42, RZ, PT ;  /* 0x000000ff2a00720c */ /* 0x000fe40003f25270 */
[----:B------:R-:W-:Y:S02]  /*37d0*/  MOV R35, R31 ;  /* 0x0000001f00237202 */ /* 0x000fe40000000f00 */
[----:B------:R-:W-:-:S09]  /*37e0*/  MOV R38, R43 ;  /* 0x0000002b00267202 */ /* 0x000fd20000000f00 */
[----:B------:R-:W-:Y:S05]  /*37f0*/  WARPSYNC.COLLECTIVE R37, `(.L_x_1572) ;  /* 0x0000000025087348 */ /* 0x000fea0003c00000 */
[----:B------:R0:W1:Y:S02]  /*3800*/  SHFL.UP P0, R43, R35, R34, R36 ;  /* 0x04000022232b7389 */ /* 0x0000640000000024 */
[----:B01----:R-:W-:Y:S01]  /*3810*/  ENDCOLLECTIVE ;  /* 0x000000000000791b */ /* 0x003fe20003800000 */
.L_x_1572:
[----:B------:R-:W-:Y:S01]  /*3820*/  MOV R35, R33 ;  /* 0x0000002100237202 */ /* 0x000fe20000000f00 */
[----:B------:R-:W-:-:S07]  /*3830*/  IMAD.MOV.U32 R39, RZ, RZ, R43 ;  /* 0x000000ffff277224 */ /* 0x000fce00078e002b */
[----:B------:R-:W-:Y:S05]  /*3840*/  WARPSYNC.COLLECTIVE R37, `(.L_x_1573) ;  /* 0x0000000025087348 */ /* 0x000fea0003c00000 */
[----:B------:R0:W1:Y:S02]  /*3850*/  SHFL.UP P0, R43, R35, R34, R36 ;  /* 0x04000022232b7389 */ /* 0x0000640000000024 */
[----:B01----:R-:W-:Y:S01]  /*3860*/  ENDCOLLECTIVE ;  /* 0x000000000000791b */ /* 0x003fe20003800000 */
.L_x_1573:
[----:B------:R-:W-:Y:S01]  /*3870*/  MOV R41, R43 ;  /* 0x0000002b00297202 */ /* 0x000fe20000000f00 */
[----:B------:R-:W-:Y:S06]  /*3880*/  BRA `(.L_x_1574) ;  /* 0xffffffec00bc7947 */ /* 0x000fec000383ffff */
.L_x_1575:
        /* <DEDUP_REMOVED lines=15> */
.L_x_4486:


//--------------------- .text._Z30group_norm_nhwc_bwd_sum_kernelI11Fp32IOBf16WLi120EEv26Group_norm_nhwc_bwd_params --------------------------
	.section	.text._Z30group_norm_nhwc_bwd_sum_kernelI11Fp32IOBf16WLi120EEv26Group_norm_nhwc_bwd_params,"ax",@progbits
	.align	128
        .global         _Z30group_norm_nhwc_bwd_sum_kernelI11Fp32IOBf16WLi120EEv26Group_norm_nhwc_bwd_params
        .type           _Z30group_norm_nhwc_bwd_sum_kernelI11Fp32IOBf16WLi120EEv26Group_norm_nhwc_bwd_params,@function
        .size           _Z30group_norm_nhwc_bwd_sum_kernelI11Fp32IOBf16WLi120EEv26Group_norm_nhwc_bwd_params,(.L_x_4487 - _Z30group_norm_nhwc_bwd_sum_kernelI11Fp32IOBf16WLi120EEv26Group_norm_nhwc_bwd_params)
        .other          _Z30group_norm_nhwc_bwd_sum_kernelI11Fp32IOBf16WLi120EEv26Group_norm_nhwc_bwd_params,@"STO_CUDA_ENTRY STV_DEFAULT"
_Z30group_norm_nhwc_bwd_sum_kernelI11Fp32IOBf16WLi120EEv26Group_norm_nhwc_bwd_params:
.text._Z30group_norm_nhwc_bwd_sum_kernelI11Fp32IOBf16WLi120EEv26Group_norm_nhwc_bwd_params:
        /* <DEDUP_REMOVED lines=44> */
[----:B------:R-:W-:Y:S02]  /*02c0*/  HFMA2.MMA R12, -RZ, RZ, 0, 0 ;  /* 0x00000000ff0c7435 */ /* 0x000fe400000001ff */
[----:B------:R-:W-:-:S03]  /*02d0*/  ISETP.GE.AND.EX P0, PT, R21, UR11, PT, P0 ;  /* 0x0000000b15007c0c */ /* 0x000fc6000bf06300 */
[----:B0-----:R-:W0:Y:S02]  /*02e0*/  MUFU.RCP R9, R9 ;  /* 0x0000000900097308 */ /* 0x001e240000001000 */
[----:B0-----:R-:W-:Y:S01]  /*02f0*/  IADD3 R2, R9, 0xffffffe, RZ ;  /* 0x0ffffffe09027810 */ /* 0x001fe20007ffe0ff */
[----:B------:R-:W-:-:S05]  /*0300*/  IMAD.MOV.U32 R9, RZ, RZ, RZ ;  /* 0x000000ffff097224 */ /* 0x000fca00078e00ff */
        /* <DEDUP_REMOVED lines=23> */
[----:B--2---:R-:W-:-:S02]  /*0480*/  SHF.L.U32 R3, R3, 0x10, RZ ;  /* 0x0000001003037819 */ /* 0x004fc400000006ff */
[----:B---3--:R-:W-:Y:S01]  /*0490*/  SHF.L.U32 R2, R2, 0x10, RZ ;  /* 0x0000001002027819 */ /* 0x008fe200000006ff */
[----:B----4-:R-:W-:Y:S01]  /*04a0*/  @P1 IMAD.U32 R12, R17, 0x10000, RZ ;  /* 0x00010000110c1824 */ /* 0x010fe200078e00ff */
[----:B------:R-:W-:-:S07]  /*04b0*/  @P1 SHF.L.U32 R9, R16, 0x10, RZ ;  /* 0x0000001010091819 */ /* 0x000fce00000006ff */
.L_x_1577:
[----:B------:R-:W-:Y:S05]  /*04c0*/  BSYNC B0 ;  /* 0x0000000000007941 */ /* 0x000fea0003800000 */
.L_x_1576:
[----:B------:R-:W0:Y:S01]  /*04d0*/  S2UR UR8, SR_CTAID.Y ;  /* 0x00000000000879c3 */ /* 0x000e220000002600 */
[----:B-----5:R-:W-:Y:S01]  /*04e0*/  FFMA.FTZ R16, -R4, R4, R5 ;  /* 0x0000000404107223 */ /* 0x020fe20000010105 */
[----:B------:R-:W-:Y:S01]  /*04f0*/  IMAD R14, R7, R19, R6 ;  /* 0x00000013070e7224 */ /* 0x000fe200078e0206 */
[----:B------:R-:W-:Y:S01]  /*0500*/  MOV R29, 0x3f800000 ;  /* 0x3f800000001d7802 */ /* 0x000fe20000000f00 */
[----:B------:R-:W-:Y:S01]  /*0510*/  HFMA2.MMA R30, -RZ, RZ, 0, 0 ;  /* 0x00000000ff1e7435 */ /* 0x000fe200000001ff */
[----:B------:R-:W-:Y:S02]  /*0520*/  MOV R28, RZ ;  /* 0x000000ff001c7202 */ /* 0x000fe40000000f00 */
[----:B------:R-:W-:Y:S01]  /*0530*/  FSETP.GTU.FTZ.AND P2, PT, R16, RZ, PT ;  /* 0x000000ff1000720b */ /* 0x000fe20003f5c000 */
[----:B------:R-:W1:Y:S01]  /*0540*/  LDC.64 R10, c[0x0][0x290] ;  /* 0x0000a400ff0a7b82 */ /* 0x000e620000000a00 */
[----:B------:R-:W-:-:S11]  /*0550*/  ISETP.GE.U32.AND P3, PT, R14, R7, PT ;  /* 0x000000070e00720c */ /* 0x000fd60003f66070 */
[----:B------:R-:W2:Y:S02]  /*0560*/  @P2 LDC R15, c[0x0][0x250] ;  /* 0x00009400ff0f2b82 */ /* 0x000ea40000000800 */
[-C--:B------:R-:W-:Y:S01]  /*0570*/  @P3 IADD3 R14, R14, -R7.reuse, RZ ;  /* 0x800000070e0e3210 */ /* 0x080fe20007ffe0ff */
[----:B------:R-:W-:Y:S01]  /*0580*/  @P3 VIADD R18, R18, 0x1 ;  /* 0x0000000112123836 */ /* 0x000fe20000000000 */
[----:B------:R-:W-:Y:S01]  /*0590*/  ISETP.NE.U32.AND P3, PT, R7, RZ, PT ;  /* 0x000000ff0700720c */ /* 0x000fe20003f65070 */
[----:B0-----:R-:W-:Y:S01]  /*05a0*/  IMAD R22, R8, UR8, RZ ;  /* 0x0000000808167c24 */ /* 0x001fe2000f8e02ff */
[----:B------:R-:W-:-:S04]  /*05b0*/  ISETP.GE.U32.AND P4, PT, R14, R7, PT ;  /* 0x000000070e00720c */ /* 0x000fc80003f86070 */
[----:B------:R-:W-:Y:S02]  /*05c0*/  SHF.R.S32.HI R25, RZ, 0x1f, R22 ;  /* 0x0000001fff197819 */ /* 0x000fe40000011416 */
[----:B------:R-:W-:-:S04]  /*05d0*/  IADD3 R5, P1, R22, R8, RZ ;  /* 0x0000000816057210 */ /* 0x000fc80007f3e0ff */
[----:B------:R-:W-:Y:S02]  /*05e0*/  LEA.HI.X.SX32 R8, R8, R25, 0x1, P1 ;  /* 0x0000001908087211 */ /* 0x000fe400008f0eff */
[----:B-1----:R-:W-:Y:S02]  /*05f0*/  ISETP.LT.U32.AND P1, PT, R5, R10, PT ;  /* 0x0000000a0500720c */ /* 0x002fe40003f21070 */
[----:B------:R-:W-:Y:S02]  /*0600*/  @P4 IADD3 R18, R18, 0x1, RZ ;  /* 0x0000000112124810 */ /* 0x000fe40007ffe0ff */
[----:B------:R-:W-:Y:S01]  /*0610*/  ISETP.LT.AND.EX P1, PT, R8, R11, PT, P1 ;  /* 0x0000000b0800720c */ /* 0x000fe20003f21310 */
[----:B--2---:R-:W-:Y:S01]  /*0620*/  @P2 FADD.FTZ R14, R16, R15 ;  /* 0x0000000f100e2221 */ /* 0x004fe20000010000 */
[----:B------:R-:W-:Y:S02]  /*0630*/  SEL R13, R13, R18, !P3 ;  /* 0x000000120d0d7207 */ /* 0x000fe40005800000 */
[----:B------:R-:W-:Y:S01]  /*0640*/  SEL R5, R5, R10, P1 ;  /* 0x0000000a05057207 */ /* 0x000fe20000800000 */
[----:B------:R0:W1:Y:S01]  /*0650*/  @P2 MUFU.RSQ R29, R14 ;  /* 0x0000000e001d2308 */ /* 0x0000620000001400 */
[----:B------:R-:W-:-:S02]  /*0660*/  IADD3 R8, -R13, RZ, RZ ;  /* 0x000000ff0d087210 */ /* 0x000fc40007ffe1ff */
[----:B------:R-:W-:Y:S02]  /*0670*/  CS2R R10, SRZ ;  /* 0x00000000000a7805 */ /* 0x000fe4000001ff00 */
        /* <DEDUP_REMOVED lines=28> */
[----:B------:R-:W-:Y:S02]  /*0840*/  @!P0 IMAD R8, R25, UR10, RZ ;  /* 0x0000000a19088c24 */ /* 0x000fe4000f8e02ff */
[----:B------:R-:W-:Y:S02]  /*0850*/  @!P0 IMAD.MOV.U32 R32, RZ, RZ, R34 ;  /* 0x000000ffff208224 */ /* 0x000fe400078e0022 */
[C---:B------:R-:W-:Y:S02]  /*0860*/  @!P0 IMAD R7, R23.reuse, UR11, R8 ;  /* 0x0000000b17078c24 */ /* 0x040fe4000f8e0208 */
[----:B------:R-:W-:Y:S01]  /*0870*/  @!P0 IMAD.WIDE.U32 R14, R23, UR10, R32 ;  /* 0x0000000a170e8c25 */ /* 0x000fe2000f8e0020 */
[----:B------:R-:W1:Y:S04]  /*0880*/  @!P0 LDC.64 R16, c[0x0][0x228] ;  /* 0x00008a00ff108b82 */ /* 0x000e680000000a00 */
[----:B------:R-:W-:-:S02]  /*0890*/  @!P0 IADD3 R15, R15, R7, RZ ;  /* 0x000000070f0f8210 */ /* 0x000fc40007ffe0ff */
[C---:B------:R-:W-:Y:S02]  /*08a0*/  @!P0 SHF.L.U32 R7, R14.reuse, 0x2, RZ ;  /* 0x000000020e078819 */ /* 0x040fe400000006ff */
        /* <DEDUP_REMOVED lines=9> */
[----:B------:R-:W-:Y:S02]  /*0940*/  VIADD R22, R22, 0x1 ;  /* 0x0000000116167836 */ /* 0x000fe40000000000 */
        /* <DEDUP_REMOVED lines=32> */
.L_x_1580:
[----:B------:R-:W-:Y:S05]  /*0b50*/  @!P2 BRA `(.L_x_1578) ;  /* 0x0000001000e4a947 */ /* 0x000fea0003800000 */
[----:B------:R-:W-:-:S04]  /*0b60*/  IADD3 R22, R22, 0x1, RZ ;  /* 0x0000000116167810 */ /* 0x000fc80007ffe0ff */
[----:B------:R-:W-:-:S07]  /*0b70*/  SHF.R.S32.HI R23, RZ, 0x1f, R22 ;  /* 0x0000001fff177819 */ /* 0x000fce0000011416 */
.L_x_1581:
[----:B------:R-:W0:Y:S01]  /*0b80*/  @!P0 LDC.64 R16, c[0x0][0x288] ;  /* 0x0000a200ff108b82 */ /* 0x000e220000000a00 */
[----:B------:R-:W-:Y:S02]  /*0b90*/  @!P0 IADD3 R21, P1, R22, -0x1, RZ ;  /* 0xffffffff16158810 */ /* 0x000fe40007f3e0ff */
[----:B------:R-:W-:Y:S02]  /*0ba0*/  @!P0 MOV R18, R34 ;  /* 0x0000002200128202 */ /* 0x000fe40000000f00 */
[----:B------:R-:W-:-:S03]  /*0bb0*/  @!P0 IADD3.X R19, R23, -0x1, RZ, P1, !PT ;  /* 0xffffffff17138810 */ /* 0x000fc60000ffe4ff */
[----:B------:R-:W1:Y:S02]  /*0bc0*/  @!P0 LDC.64 R14, c[0x0][0x230] ;  /* 0x00008c00ff0e8b82 */ /* 0x000e640000000a00 */
[----:B0-----:R-:W-:Y:S01]  /*0bd0*/  @!P0 IMAD R20, R19, R16, RZ ;  /* 0x0000001013148224 */ /* 0x001fe200078e02ff */
[----:B------:R-:W-:-:S03]  /*0be0*/  @!P0 MOV R19, R33 ;  /* 0x0000002100138202 */ /* 0x000fc60000000f00 */
[C---:B------:R-:W-:Y:S02]  /*0bf0*/  @!P0 IMAD R17, R21.reuse, R17, R20 ;  /* 0x0000001115118224 */ /* 0x040fe400078e0214 */
[----:B------:R-:W-:Y:S02]  /*0c00*/  @!P0 IMAD.WIDE.U32 R18, R21, R16, R18 ;  /* 0x0000001015128225 */ /* 0x000fe400078e0012 */
[----:B------:R-:W0:Y:S02]  /*0c10*/  @!P0 LDC.64 R20, c[0x0][0x228] ;  /* 0x00008a00ff148b82 */ /* 0x000e240000000a00 */
[----:B------:R-:W-:Y:S01]  /*0c20*/  @!P0 IMAD.IADD R17, R19, 0x1, R17 ;  /* 0x0000000113118824 */ /* 0x000fe200078e0211 */
[----:B------:R-:W-:-:S04]  /*0c30*/  @!P0 SHF.L.U32 R27, R18, 0x2, RZ ;  /* 0x00000002121b8819 */ /* 0x000fc800000006ff */
[----:B-1----:R-:W-:Y:S02]  /*0c40*/  @!P0 IADD3 R24, P1, R27, R14, RZ ;  /* 0x0000000e1b188210 */ /* 0x002fe40007f3e0ff */
[----:B------:R-:W-:Y:S02]  /*0c50*/  @!P0 SHF.L.U64.HI R26, R18, 0x2, R17 ;  /* 0x00000002121a8819 */ /* 0x000fe40000010211 */
[----:B------:R-:W-:Y:S01]  /*0c60*/  CS2R R16, SRZ ;  /* 0x0000000000107805 */ /* 0x000fe2000001ff00 */
[----:B------:R-:W1:Y:S01]  /*0c70*/  @!P0 LDC.64 R18, c[0x0][0x288] ;  /* 0x0000a200ff128b82 */ /* 0x000e620000000a00 */
[----:B------:R-:W-:-:S05]  /*0c80*/  @!P0 IADD3.X R25, R26, R15, RZ, P1, !PT ;  /* 0x0000000f1a198210 */ /* 0x000fca0000ffe4ff */
[----:B------:R2:W3:Y:S02]  /*0c90*/  @!P0 LDG.E.64 R16, desc[UR6][R24.64] ;  /* 0x0000000618108981 */ /* 0x0004e4000c1e1b00 */
[----:B------:R-:W4:Y:S01]  /*0ca0*/  @!P0 LDC.64 R14, c[0x0][0x230] ;  /* 0x00008c00ff0e8b82 */ /* 0x000f220000000a00 */
[----:B0-----:R-:W-:Y:S02]  /*0cb0*/  @!P0 IADD3 R36, P1, R27, R20, RZ ;  /* 0x000000141b248210 */ /* 0x001fe40007f3e0ff */
[----:B--2---:R-:W-:-:S03]  /*0cc0*/  @!P0 MOV R24, R34 ;  /* 0x0000002200188202 */ /* 0x004fc60000000f00 */
[----:B------:R-:W-:Y:S01]  /*0cd0*/  @!P0 IMAD.X R37, R26, 0x1, R21, P1 ;  /* 0x000000011a258824 */ /* 0x000fe200008e0615 */
[----:B------:R-:W-:Y:S01]  /*0ce0*/  @!P0 MOV R25, R33 ;  /* 0x0000002100198202 */ /* 0x000fe20000000f00 */
        /* <DEDUP_REMOVED lines=8> */
[----:B----4-:R-:W-:-:S04]  /*0d70*/  @!P0 IADD3 R26, P1, R25, R14, RZ ;  /* 0x0000000e191a8210 */ /* 0x010fc80007f3e0ff */
[----:B------:R-:W-:Y:S02]  /*0d80*/  @!P0 IADD3.X R27, R24, R15, RZ, P1, !PT ;  /* 0x0000000f181b8210 */ /* 0x000fe40000ffe4ff */
        /* <DEDUP_REMOVED lines=47> */
[----:B------:R-:W-:-:S05]  /*1080*/  IADD3 R22, P2, R22, 0x2, RZ ;  /* 0x0000000216167810 */ /* 0x000fca0007f5e0ff */
[----:B------:R-:W-:Y:S02]  /*1090*/  IMAD.X R23, RZ, RZ, R23, P2 ;  /* 0x000000ffff177224 */ /* 0x000fe400010e0617 */
        /* <DEDUP_REMOVED lines=28> */
.L_x_1579:
[----:B------:R-:W-:Y:S01]  /*1260*/  LOP3.LUT P1, R9, R8, 0x3, RZ, 0xc0, !PT ;  /* 0x0000000308097812 */ /* 0x000fe2000782c0ff */
[----:B------:R-:W-:Y:S01]  /*1270*/  HFMA2.MMA R8, -RZ, RZ, 0, 0 ;  /* 0x00000000ff087435 */ /* 0x000fe200000001ff */
[----:B------:R-:W-:Y:S01]  /*1280*/  IADD3 R12, -R7, R10, RZ ;  /* 0x0000000a070c7210 */ /* 0x000fe20007ffe1ff */
[----:B------:R-:W-:Y:S01]  /*1290*/  HFMA2.MMA R7, -RZ, RZ, 0, 0 ;  /* 0x00000000ff077435 */ /* 0x000fe200000001ff */
[----:B------:R-:W-:Y:S02]  /*12a0*/  CS2R R10, SRZ ;  /* 0x00000000000a7805 */ /* 0x000fe4000001ff00 */
[----:B------:R-:W-:Y:S01]  /*12b0*/  MOV R28, RZ ;  /* 0x000000ff001c7202 */ /* 0x000fe20000000f00 */
[----:B------:R-:W-:-:S06]  /*12c0*/  IMAD.MOV.U32 R30, RZ, RZ, RZ ;  /* 0x000000ffff1e7224 */ /* 0x000fcc00078e00ff */
[----:B------:R-:W-:Y:S05]  /*12d0*/  @!P1 BRA `(.L_x_1582) ;  /* 0x0000000000b09947 */ /* 0x000fea0003800000 */
[----:B------:R-:W-:Y:S02]  /*12e0*/  MOV R8, RZ ;  /* 0x000000ff00087202 */ /* 0x000fe40000000f00 */
[----:B------:R-:W-:Y:S02]  /*12f0*/  CS2R R10, SRZ ;  /* 0x00000000000a7805 */ /* 0x000fe4000001ff00 */
[----:B------:R-:W-:Y:S02]  /*1300*/  MOV R28, RZ ;  /* 0x000000ff001c7202 */ /* 0x000fe40000000f00 */
[----:B------:R-:W-:Y:S02]  /*1310*/  MOV R7, RZ ;  /* 0x000000ff00077202 */ /* 0x000fe40000000f00 */
[----:B------:R-:W-:-:S07]  /*1320*/  MOV R30, RZ ;  /* 0x000000ff001e7202 */ /* 0x000fce0000000f00 */
.L_x_1583:
[----:B------:R-:W0:Y:S01]  /*1330*/  @!P0 LDC.64 R18, c[0x0][0x288] ;  /* 0x0000a200ff128b82 */ /* 0x000e220000000a00 */
[----:B------:R-:W-:Y:S01]  /*1340*/  @!P0 MOV R37, R33 ;  /* 0x0000002100258202 */ /* 0x000fe20000000f00 */
[----:B------:R-:W-:-:S06]  /*1350*/  @!P0 IMAD.MOV.U32 R36, RZ, RZ, R34 ;  /* 0x000000ffff248224 */ /* 0x000fcc00078e0022 */
[----:B------:R-:W1:Y:S08]  /*1360*/  @!P0 LDC.64 R16, c[0x0][0x230] ;  /* 0x00008c00ff108b82 */ /* 0x000e700000000a00 */
[----:B------:R-:W2:Y:S01]  /*1370*/  @!P0 LDC.64 R14, c[0x0][0x228] ;  /* 0x00008a00ff0e8b82 */ /* 0x000ea20000000a00 */
[-C--:B0-----:R-:W-:Y:S02]  /*1380*/  @!P0 IMAD R22, R25, R18.reuse, RZ ;  /* 0x0000001219168224 */ /* 0x081fe400078e02ff */
[----:B------:R-:W-:-:S04]  /*1390*/  @!P0 IMAD.WIDE.U32 R36, R23, R18, R36 ;  /* 0x0000001217248225 */ /* 0x000fc800078e0024 */
[----:B------:R-:W-:Y:S01]  /*13a0*/  @!P0 IMAD R27, R23, R19, R22 ;  /* 0x00000013171b8224 */ /* 0x000fe200078e0216 */
[----:B------:R-:W-:-:S04]  /*13b0*/  @!P0 SHF.L.U32 R19, R36, 0x2, RZ ;  /* 0x0000000224138819 */ /* 0x000fc800000006ff */
[----:B------:R-:W-:Y:S02]  /*13c0*/  @!P0 IADD3 R27, R37, R27, RZ ;  /* 0x0000001b251b8210 */ /* 0x000fe40007ffe0ff */
[C---:B-1----:R-:W-:Y:S02]  /*13d0*/  @!P0 IADD3 R26, P1, R19.reuse, R16, RZ ;  /* 0x00000010131a8210 */ /* 0x042fe40007f3e0ff */
[----:B------:R-:W-:Y:S02]  /*13e0*/  @!P0 SHF.L.U64.HI R36, R36, 0x2, R27 ;  /* 0x0000000224248819 */ /* 0x000fe4000001021b */
[----:B--2---:R-:W-:Y:S02]  /*13f0*/  @!P0 IADD3 R16, P2, R19, R14, RZ ;  /* 0x0000000e13108210 */ /* 0x004fe40007f5e0ff */
[----:B------:R-:W-:Y:S02]  /*1400*/  CS2R R18, SRZ ;  /* 0x0000000000127805 */ /* 0x000fe4000001ff00 */
[C---:B------:R-:W-:Y:S01]  /*1410*/  @!P0 IADD3.X R27, R36.reuse, R17, RZ, P1, !PT ;  /* 0x00000011241b8210 */ /* 0x040fe20000ffe4ff */
[----:B------:R-:W-:Y:S01]  /*1420*/  @!P0 IMAD.X R17, R36, 0x1, R15, P2 ;  /* 0x0000000124118824 */ /* 0x000fe200010e060f */
[----:B------:R-:W-:-:S03]  /*1430*/  CS2R R14, SRZ ;  /* 0x00000000000e7805 */ /* 0x000fc6000001ff00 */
[----:B------:R-:W2:Y:S04]  /*1440*/  @!P0 LDG.E.64 R18, desc[UR6][R26.64] ;  /* 0x000000061a128981 */ /* 0x000ea8000c1e1b00 */
[----:B------:R-:W3:Y:S01]  /*1450*/  @!P0 LDG.E.64 R14, desc[UR6][R16.64] ;  /* 0x00000006100e8981 */ /* 0x000ee2000c1e1b00 */
[----:B------:R-:W-:Y:S02]  /*1460*/  IADD3 R9, R9, -0x1, RZ ;  /* 0xffffffff09097810 */ /* 0x000fe40007ffe0ff */
[----:B------:R-:W-:Y:S02]  /*1470*/  IADD3 R22, P2, R23, 0x1, RZ ;  /* 0x0000000117167810 */ /* 0x000fe40007f5e0ff */
[----:B------:R-:W-:Y:S02]  /*1480*/  ISETP.NE.AND P1, PT, R9, RZ, PT ;  /* 0x000000ff0900720c */ /* 0x000fe40003f25270 */
[----:B------:R-:W-:-:S02]  /*1490*/  IADD3.X R25, RZ, R25, RZ, P2, !PT ;  /* 0x00000019ff197210 */ /* 0x000fc400017fe4ff */
[----:B------:R-:W-:Y:S01]  /*14a0*/  MOV R23, R22 ;  /* 0x0000001600177202 */ /* 0x000fe20000000f00 */
        /* <DEDUP_REMOVED lines=15> */
.L_x_1582:
[----:B------:R-:W-:-:S13]  /*15a0*/  ISETP.GE.U32.AND P0, PT, R12, 0x3, PT ;  /* 0x000000030c00780c */ /* 0x000fda0003f06070 */
[----:B------:R-:W-:Y:S05]  /*15b0*/  @!P0 BRA `(.L_x_1578) ;  /* 0x00000008004c8947 */ /* 0x000fea0003800000 */
[----:B------:R-:W-:Y:S01]  /*15c0*/  ULDC.64 UR8, c[0x0][0x288] ;  /* 0x0000a20000087ab9 */ /* 0x000fe20000000a00 */
[----:B------:R-:W-:Y:S02]  /*15d0*/  SHF.R.S32.HI R9, RZ, 0x1f, R22 ;  /* 0x0000001fff097819 */ /* 0x000fe40000011416 */
[----:B------:R-:W-:Y:S02]  /*15e0*/  ISETP.GE.U32.AND P0, PT, R20, UR8, PT ;  /* 0x0000000814007c0c */ /* 0x000fe4000bf06070 */
[----:B------:R-:W-:Y:S02]  /*15f0*/  MOV R12, R22 ;  /* 0x00000016000c7202 */ /* 0x000fe40000000f00 */
[----:B------:R-:W-:-:S13]  /*1600*/  ISETP.GE.AND.EX P0, PT, R21, UR9, PT, P0 ;  /* 0x0000000915007c0c */ /* 0x000fda000bf06300 */
.L_x_1584:
        /* <DEDUP_REMOVED lines=8> */
[C---:B------:R-:W-:Y:S01]  /*1690*/  @!P0 SHF.L.U32 R25, R20.reuse, 0x2, RZ ;  /* 0x0000000214198819 */ /* 0x040fe200000006ff */
[----:B------:R-:W0:Y:S03]  /*16a0*/  @!P0 LDC.64 R22, c[0x0][0x230] ;  /* 0x00008c00ff168b82 */ /* 0x000e260000000a00 */
[----:B------:R-:W-:Y:S02]  /*16b0*/  @!P0 IADD3 R15, R21, R15, RZ ;  /* 0x0000000f150f8210 */ /* 0x000fe40007ffe0ff */
[----:B-1----:R-:W-:Y:S02]  /*16c0*/  @!P0 IADD3 R26, P1, R25, R16, RZ ;  /* 0x00000010191a8210 */ /* 0x002fe40007f3e0ff */
[----:B------:R-:W-:Y:S02]  /*16d0*/  @!P0 SHF.L.U64.HI R20, R20, 0x2, R15 ;  /* 0x0000000214148819 */ /* 0x000fe4000001020f */
[----:B------:R-:W-:-:S02]  /*16e0*/  CS2R R14, SRZ ;  /* 0x00000000000e7805 */ /* 0x000fc4000001ff00 */
[----:B--2---:R-:W-:Y:S02]  /*16f0*/  @!P0 IADD3 R24, P2, R25, R18, RZ ;  /* 0x0000001219188210 */ /* 0x004fe40007f5e0ff */
[C---:B------:R-:W-:Y:S02]  /*1700*/  @!P0 IADD3.X R27, R20.reuse, R17, RZ, P1, !PT ;  /* 0x00000011141b8210 */ /* 0x040fe40000ffe4ff */
[----:B------:R-:W-:Y:S01]  /*1710*/  CS2R R16, SRZ ;  /* 0x0000000000107805 */ /* 0x000fe2000001ff00 */
[----:B------:R-:W-:Y:S02]  /*1720*/  @!P0 IMAD.X R25, R20, 0x1, R19, P2 ;  /* 0x0000000114198824 */ /* 0x000fe400010e0613 */
[----:B------:R-:W2:Y:S01]  /*1730*/  @!P0 LDG.E.64 R14, desc[UR6][R26.64] ;  /* 0x000000061a0e8981 */ /* 0x000ea2000c1e1b00 */
[----:B------:R-:W1:Y:S03]  /*1740*/  @!P0 LDC.64 R18, c[0x0][0x288] ;  /* 0x0000a200ff128b82 */ /* 0x000e660000000a00 */
[----:B------:R3:W4:Y:S01]  /*1750*/  @!P0 LDG.E.64 R16, desc[UR6][R24.64] ;  /* 0x0000000618108981 */ /* 0x000722000c1e1b00 */
[----:B------:R-:W-:-:S04]  /*1760*/  @!P0 IADD3 R31, P1, R12, 0x1, RZ ;  /* 0x000000010c1f8810 */ /* 0x000fc80007f3e0ff */
[----:B------:R-:W-:Y:S01]  /*1770*/  @!P0 IADD3.X R37, RZ, R9, RZ, P1, !PT ;  /* 0x00000009ff258210 */ /* 0x000fe20000ffe4ff */
[----:B------:R-:W5:Y:S01]  /*1780*/  @!P0 LDC.64 R20, c[0x0][0x228] ;  /* 0x00008a00ff148b82 */ /* 0x000f620000000a00 */
[----:B---3--:R-:W-:Y:S02]  /*1790*/  @!P0 MOV R24, R34 ;  /* 0x0000002200188202 */ /* 0x008fe40000000f00 */
[----:B------:R-:W-:Y:S01]  /*17a0*/  @!P0 MOV R25, R33 ;  /* 0x0000002100198202 */ /* 0x000fe20000000f00 */
[----:B-1----:R-:W-:-:S04]  /*17b0*/  @!P0 IMAD R36, R37, R18, RZ ;  /* 0x0000001225248224 */ /* 0x002fc800078e02ff */
[C---:B------:R-:W-:Y:S02]  /*17c0*/  @!P0 IMAD R37, R31.reuse, R19, R36 ;  /* 0x000000131f258224 */ /* 0x040fe400078e0224 */
[----:B------:R-:W-:-:S04]  /*17d0*/  @!P0 IMAD.WIDE.U32 R18, R31, R18, R24 ;  /* 0x000000121f128225 */ /* 0x000fc800078e0018 */
[----:B------:R-:W-:Y:S01]  /*17e0*/  @!P0 IMAD.SHL.U32 R27, R18, 0x4, RZ ;  /* 0x00000004121b8824 */ /* 0x000fe200078e00ff */
[----:B------:R-:W-:-:S04]  /*17f0*/  @!P0 IADD3 R19, R19, R37, RZ ;  /* 0x0000002513138210 */ /* 0x000fc80007ffe0ff */
[----:B------:R-:W-:Y:S02]  /*1800*/  @!P0 SHF.L.U64.HI R24, R18, 0x2, R19 ;  /* 0x0000000212188819 */ /* 0x000fe40000010213 */
[----:B------:R-:W-:Y:S02]  /*1810*/  CS2R R18, SRZ ;  /* 0x0000000000127805 */ /* 0x000fe4000001ff00 */
[C---:B0-----:R-:W-:Y:S02]  /*1820*/  @!P0 IADD3 R36, P1, R27.reuse, R22, RZ ;  /* 0x000000161b248210 */ /* 0x041fe40007f3e0ff */
[----:B-----5:R-:W-:Y:S02]  /*1830*/  @!P0 IADD3 R26, P2, R27, R20, RZ ;  /* 0x000000141b1a8210 */ /* 0x020fe40007f5e0ff */
[C---:B------:R-:W-:Y:S02]  /*1840*/  @!P0 IADD3.X R37, R24.reuse, R23, RZ, P1, !PT ;  /* 0x0000001718258210 */ /* 0x040fe40000ffe4ff */
[----:B------:R-:W0:Y:S01]  /*1850*/  @!P0 LDC.64 R22, c[0x0][0x288] ;  /* 0x0000a200ff168b82 */ /* 0x000e220000000a00 */
[----:B------:R-:W-:-:S02]  /*1860*/  @!P0 IADD3.X R27, R24, R21, RZ, P2, !PT ;  /* 0x00000015181b8210 */ /* 0x000fc400017fe4ff */
[----:B------:R-:W-:Y:S02]  /*1870*/  CS2R R20, SRZ ;  /* 0x0000000000147805 */ /* 0x000fe4000001ff00 */
[----:B------:R-:W-:Y:S01]  /*1880*/  @!P0 IADD3 R31, P1, R12, 0x2, RZ ;  /* 0x000000020c1f8810 */ /* 0x000fe20007f3e0ff */
[----:B------:R-:W3:Y:S04]  /*1890*/  @!P0 LDG.E.64 R18, desc[UR6][R36.64] ;  /* 0x0000000624128981 */ /* 0x000ee8000c1e1b00 */
[----:B------:R1:W5:Y:S01]  /*18a0*/  @!P0 LDG.E.64 R20, desc[UR6][R26.64] ;  /* 0x000000061a148981 */ /* 0x000362000c1e1b00 */
        /* <DEDUP_REMOVED lines=30> */
[----:B------:R-:W-:-:S02]  /*1a90*/  FMUL.FTZ R11, R10, R29 ;  /* 0x0000001d0a0b7220 */ /* 0x000fc40000410000 */
[----:B------:R-:W-:Y:S02]  /*1aa0*/  @!P0 IMAD.X R37, RZ, RZ, R9, P1 ;  /* 0x000000ffff258224 */ /* 0x000fe400008e0609 */
[----:B------:R-:W-:Y:S01]  /*1ab0*/  FFMA.FTZ R30, R11, R17, R30 ;  /* 0x000000110b1e7223 */ /* 0x000fe2000001001e */
[----:B------:R-:W-:Y:S01]  /*1ac0*/  FMUL.FTZ R17, R17, R2 ;  /* 0x0000000211117220 */ /* 0x000fe20000410000 */
[----:B0-----:R-:W-:-:S03]  /*1ad0*/  @!P0 IMAD R10, R37, R26, RZ ;  /* 0x0000001a250a8224 */ /* 0x001fc600078e02ff */
[----:B------:R-:W-:Y:S01]  /*1ae0*/  FFMA.FTZ R16, R11, R17, R16 ;  /* 0x000000110b107223 */ /* 0x000fe20000010010 */
[----:B------:R-:W-:Y:S01]  /*1af0*/  @!P0 IMAD R27, R15, R27, R10 ;  /* 0x0000001b0f1b8224 */ /* 0x000fe200078e020a */
[----:B------:R-:W-:Y:S02]  /*1b00*/  @!P0 MOV R10, R34 ;  /* 0x00000022000a8202 */ /* 0x000fe40000000f00 */
        /* <DEDUP_REMOVED lines=35> */
[----:B------:R-:W-:Y:S01]  /*1d40*/  IADD3.X R9, RZ, R9, RZ, P2, !PT ;  /* 0x00000009ff097210 */ /* 0x000fe200017fe4ff */
        /* <DEDUP_REMOVED lines=26> */
.L_x_1578:
        /* <DEDUP_REMOVED lines=18> */
[----:B------:R-:W-:Y:S04]  /*2010*/  LDS R12, [R8+0x240] ;  /* 0x00024000080c7984 */ /* 0x000fe80000000800 */
[----:B------:R-:W4:Y:S04]  /*2020*/  LDS R19, [R8+0x234] ;  /* 0x0002340008137984 */ /* 0x000f280000000800 */
[----:B------:R-:W-:Y:S04]  /*2030*/  LDS R16, [R8+0x244] ;  /* 0x0002440008107984 */ /* 0x000fe80000000800 */
[----:B------:R-:W5:Y:S04]  /*2040*/  LDS R21, [R8+0x238] ;  /* 0x0002380008157984 */ /* 0x000f680000000800 */
[----:B------:R-:W5:Y:S01]  /*2050*/  LDS R23, [R8+0x230] ;  /* 0x0002300008177984 */ /* 0x000f620000000800 */
[----:B0-----:R-:W-:-:S03]  /*2060*/  IMAD.WIDE.U32 R2, R24, -0x77777777, RZ ;  /* 0x8888888918027825 */ /* 0x001fc600078e00ff */
[----:B------:R-:W0:Y:S02]  /*2070*/  LDS R25, [R8+0x24c] ;  /* 0x00024c0008197984 */ /* 0x000e240000000800 */
[----:B------:R-:W-:Y:S02]  /*2080*/  SHF.R.U32.HI R3, RZ, 0x4, R3 ;  /* 0x00000004ff037819 */ /* 0x000fe40000011603 */
[----:B------:R-:W0:Y:S03]  /*2090*/  LDS R20, [R8+0x250] ;  /* 0x0002500008147984 */ /* 0x000e260000000800 */
[----:B------:R-:W-:Y:S01]  /*20a0*/  IMAD R2, R3, -0x1e, R24 ;  /* 0xffffffe203027824 */ /* 0x000fe200078e0218 */
[----:B------:R-:W0:Y:S01]  /*20b0*/  LDS R14, [R8+0x258] ;  /* 0x00025800080e7984 */ /* 0x000e220000000800 */
[----:B-1----:R-:W-:-:S03]  /*20c0*/  ISETP.NE.AND P0, PT, R10, RZ, PT ;  /* 0x000000ff0a00720c */ /* 0x002fc60003f05270 */
[----:B------:R-:W1:Y:S01]  /*20d0*/  LDS R15, [R8+0x25c] ;  /* 0x00025c00080f7984 */ /* 0x000e620000000800 */
[----:B--2---:R-:W-:Y:S02]  /*20e0*/  ISETP.NE.AND P1, PT, R18, RZ, PT ;  /* 0x000000ff1200720c */ /* 0x004fe40003f25270 */
[----:B---3--:R-:W-:-:S07]  /*20f0*/  ISETP.NE.AND P2, PT, R22, RZ, PT ;  /* 0x000000ff1600720c */ /* 0x008fce0003f45270 */
[----:B----4-:R-:W-:Y:S01]  /*2100*/  @!P0 FADD.FTZ R12, R12, R19 ;  /* 0x000000130c0c8221 */ /* 0x010fe20000010000 */
[----:B-----5:R-:W-:Y:S01]  /*2110*/  @!P0 FADD.FTZ R16, R16, R21 ;  /* 0x0000001510108221 */ /* 0x020fe20000010000 */
[----:B------:R-:W-:Y:S01]  /*2120*/  IADD3 R23, R18, R10, R23 ;  /* 0x0000000a12177210 */ /* 0x000fe20007ffe017 */
[----:B------:R-:W-:Y:S02]  /*2130*/  IMAD R10, R2, 0xc, R17 ;  /* 0x0000000c020a7824 */ /* 0x000fe400078e0211 */
[----:B0-----:R-:W-:Y:S01]  /*2140*/  @!P1 FADD.FTZ R25, R12, R25 ;  /* 0x000000190c199221 */ /* 0x001fe20000010000 */
[----:B------:R-:W-:Y:S02]  /*2150*/  IADD3 R3, R23, R22, RZ ;  /* 0x0000001617037210 */ /* 0x000fe40007ffe0ff */
[----:B------:R-:W-:Y:S01]  /*2160*/  MOV R12, 0x3fffffff ;  /* 0x3fffffff000c7802 */ /* 0x000fe20000000f00 */
[----:B------:R-:W-:Y:S02]  /*2170*/  @!P1 FADD.FTZ R20, R16, R20 ;  /* 0x0000001410149221 */ /* 0x000fe40000010000 */
[----:B------:R0:W-:Y:S01]  /*2180*/  STS [R10+0xc0], R3 ;  /* 0x0000c0030a007388 */ /* 0x0001e20000000800 */
[----:B------:R-:W-:Y:S01]  /*2190*/  R2UR UR4, R12 ;  /* 0x000000000c0472ca */ /* 0x000fe200000e0000 */
[----:B------:R-:W-:Y:S01]  /*21a0*/  @!P2 FADD.FTZ R14, R25, R14 ;  /* 0x0000000e190ea221 */ /* 0x000fe20000010000 */
[----:B-1----:R-:W-:-:S04]  /*21b0*/  @!P2 FADD.FTZ R15, R20, R15 ;  /* 0x0000000f140fa221 */ /* 0x002fc80000010000 */
[----:B------:R0:W-:Y:S04]  /*21c0*/  STS [R10+0xc4], R14 ;  /* 0x0000c40e0a007388 */ /* 0x0001e80000000800 */
[----:B------:R0:W-:Y:S03]  /*21d0*/  STS [R10+0xc8], R15 ;  /* 0x0000c80f0a007388 */ /* 0x0001e60000000800 */
[----:B------:R-:W-:Y:S05]  /*21e0*/  BRA.DIV UR4, `(.L_x_1586) ;  /* 0x0000000e043c7947 */ /* 0x000fea000b800000 */
[----:B------:R-:W-:Y:S01]  /*21f0*/  NOP ;  /* 0x0000000000007918 */ /* 0x000fe20000000000 */
.L_x_1602:
        /* <DEDUP_REMOVED lines=9> */
[----:B0-----:R-:W-:Y:S01]  /*2290*/  FSEL R15, R16, R15, !P0 ;  /* 0x0000000f100f7208 */ /* 0x001fe20004000000 */
[----:B---3--:R-:W-:Y:S01]  /*22a0*/  IMAD.IADD R3, R3, 0x1, R18 ;  /* 0x0000000103037824 */ /* 0x008fe200078e0212 */
[----:B------:R-:W-:-:S07]  /*22b0*/  FSEL R14, R17, R14, !P0 ;  /* 0x0000000e110e7208 */ /* 0x000fce0004000000 */
.L_x_1588:
[----:B------:R-:W-:Y:S05]  /*22c0*/  BSYNC B0 ;  /* 0x0000000000007941 */ /* 0x000fea0003800000 */
.L_x_1587:
[----:B------:R-:W-:-:S13]  /*22d0*/  R2UR UR4, R12 ;  /* 0x000000000c0472ca */ /* 0x000fda00000e0000 */
[----:B------:R-:W-:Y:S05]  /*22e0*/  BRA.DIV UR4, `(.L_x_1589) ;  /* 0x0000000e040c7947 */ /* 0x000fea000b800000 */
[----:B------:R-:W-:Y:S01]  /*22f0*/  NOP ;  /* 0x0000000000007918 */ /* 0x000fe20000000000 */
[----:B------:R1:W-:Y:S04]  /*2300*/  STS [R10+0xc0], R3 ;  /* 0x0000c0030a007388 */ /* 0x0003e80000000800 */
[----:B------:R1:W-:Y:S04]  /*2310*/  STS [R10+0xc4], R14 ;  /* 0x0000c40e0a007388 */ /* 0x0003e80000000800 */
[----:B------:R1:W-:Y:S01]  /*2320*/  STS [R10+0xc8], R15 ;  /* 0x0000c80f0a007388 */ /* 0x0003e20000000800 */
[----:B------:R-:W-:Y:S01]  /*2330*/  NOP ;  /* 0x0000000000007918 */ /* 0x000fe20000000000 */
.L_x_1606:
        /* <DEDUP_REMOVED lines=12> */
.L_x_1591:
[----:B------:R-:W-:Y:S05]  /*2400*/  BSYNC B0 ;  /* 0x0000000000007941 */ /* 0x000fea0003800000 */
.L_x_1590:
[----:B------:R-:W-:-:S13]  /*2410*/  R2UR UR4, R12 ;  /* 0x000000000c0472ca */ /* 0x000fda00000e0000 */
[----:B------:R-:W-:Y:S05]  /*2420*/  BRA.DIV UR4, `(.L_x_1592) ;  /* 0x0000000a04ec7947 */ /* 0x000fea000b800000 */
[----:B------:R-:W-:Y:S01]  /*2430*/  NOP ;  /* 0x0000000000007918 */ /* 0x000fe20000000000 */
[----:B------:R2:W-:Y:S04]  /*2440*/  STS [R10+0xc0], R3 ;  /* 0x0000c0030a007388 */ /* 0x0005e80000000800 */
[----:B------:R2:W-:Y:S04]  /*2450*/  STS [R10+0xc4], R14 ;  /* 0x0000c40e0a007388 */ /* 0x0005e80000000800 */
[----:B------:R2:W-:Y:S01]  /*2460*/  STS [R10+0xc8], R15 ;  /* 0x0000c80f0a007388 */ /* 0x0005e20000000800 */
[----:B------:R-:W-:Y:S01]  /*2470*/  NOP ;  /* 0x0000000000007918 */ /* 0x000fe20000000000 */
.L_x_1610:
        /* <DEDUP_REMOVED lines=12> */
.L_x_1594:
[----:B------:R-:W-:Y:S05]  /*2540*/  BSYNC B0 ;  /* 0x0000000000007941 */ /* 0x000fea0003800000 */
.L_x_1593:
[----:B------:R-:W-:-:S13]  /*2550*/  R2UR UR4, R12 ;  /* 0x000000000c0472ca */ /* 0x000fda00000e0000 */
[----:B------:R-:W-:Y:S05]  /*2560*/  BRA.DIV UR4, `(.L_x_1595) ;  /* 0x0000000a04cc7947 */ /* 0x000fea000b800000 */
[----:B------:R-:W-:Y:S01]  /*2570*/  NOP ;  /* 0x0000000000007918 */ /* 0x000fe20000000000 */
[----:B------:R3:W-:Y:S04]  /*2580*/  STS [R10+0xc0], R3 ;  /* 0x0000c0030a007388 */ /* 0x0007e80000000800 */
[----:B------:R3:W-:Y:S04]  /*2590*/  STS [R10+0xc4], R14 ;  /* 0x0000c40e0a007388 */ /* 0x0007e80000000800 */
[----:B------:R3:W-:Y:S01]  /*25a0*/  STS [R10+0xc8], R15 ;  /* 0x0000c80f0a007388 */ /* 0x0007e20000000800 */
[----:B------:R-:W-:Y:S01]  /*25b0*/  NOP ;  /* 0x0000000000007918 */ /* 0x000fe20000000000 */
.L_x_1614:
        /* <DEDUP_REMOVED lines=12> */
.L_x_1597:
[----:B------:R-:W-:Y:S05]  /*2680*/  BSYNC B0 ;  /* 0x0000000000007941 */ /* 0x000fea0003800000 */
.L_x_1596:
[----:B------:R-:W-:Y:S01]  /*2690*/  R2UR UR4, R12 ;  /* 0x000000000c0472ca */ /* 0x000fe200000e0000 */
[----:B------:R-:W-:Y:S01]  /*26a0*/  IMAD.MOV.U32 R19, RZ, RZ, R15 ;  /* 0x000000ffff137224 */ /* 0x000fe200078e000f */
[----:B------:R-:W-:-:S11]  /*26b0*/  MOV R18, R14 ;  /* 0x0000000e00127202 */ /* 0x000fd60000000f00 */
        /* <DEDUP_REMOVED lines=22> */
.L_x_1620:
        /* <DEDUP_REMOVED lines=20> */
[----:B---3--:R-:W-:-:S03]  /*2960*/  @P1 IMAD.IADD R23, R2, 0x1, R23 ;  /* 0x0000000102171824 */ /* 0x008fc600078e0217 */
[----:B------:R-:W3:Y:S02]  /*2970*/  LDS R22, [R8+0x25c] ;  /* 0x00025c0008167984 */ /* 0x000ee40000000800 */
[----:B----4-:R-:W-:Y:S01]  /*2980*/  @!P0 FADD.FTZ R24, R3, R24 ;  /* 0x0000001803188221 */ /* 0x010fe20000010000 */
[----:B------:R-:W-:Y:S01]  /*2990*/  IADD3 R3, R14, R23, RZ ;  /* 0x000000170e037210 */ /* 0x000fe20007ffe0ff */
[----:B------:R4:W-:Y:S03]  /*29a0*/  STS [R8+0x230], R23 ;  /* 0x0002301708007388 */ /* 0x0009e60000000800 */
[----:B------:R-:W-:Y:S01]  /*29b0*/  IADD3 R27, R16, R3, RZ ;  /* 0x00000003101b7210 */ /* 0x000fe20007ffe0ff */
[----:B------:R4:W-:Y:S01]  /*29c0*/  STS [R8+0x23c], R3 ;  /* 0x00023c0308007388 */ /* 0x0009e20000000800 */
[----:B-----5:R-:W-:-:S03]  /*29d0*/  @!P0 FADD.FTZ R25, R12, R25 ;  /* 0x000000190c198221 */ /* 0x020fc60000010000 */
[----:B------:R4:W-:Y:S01]  /*29e0*/  STS [R8+0x248], R27 ;  /* 0x0002481b08007388 */ /* 0x0009e20000000800 */
[C---:B------:R-:W-:Y:S02]  /*29f0*/  ISETP.NE.AND P0, PT, R20.reuse, RZ, PT ;  /* 0x000000ff1400720c */ /* 0x040fe40003f05270 */
[----:B------:R-:W-:Y:S01]  /*2a00*/  IADD3 R29, R20, R27, RZ ;  /* 0x0000001b141d7210 */ /* 0x000fe20007ffe0ff */
        /* <DEDUP_REMOVED lines=15> */
.L_x_1585:
[----:B------:R-:W-:Y:S05]  /*2b00*/  WARPSYNC.ALL ;  /* 0x0000000000007948 */ /* 0x000fea0003800000 */
[----:B------:R-:W-:Y:S06]  /*2b10*/  BAR.SYNC.DEFER_BLOCKING 0x0 ;  /* 0x0000000000007b1d */ /* 0x000fec0000010000 */
[----:B------:R-:W-:-:S02]  /*2b20*/  ULDC UR4, c[0x0][0x2b4] ;  /* 0x0000ad0000047ab9 */ /* 0x000fc40000000800 */
[----:B----4-:R-:W0:Y:S01]  /*2b30*/  LDC R17, c[0x0][0x2b0] ;  /* 0x0000ac00ff117b82 */ /* 0x010e220000000800 */
        /* <DEDUP_REMOVED lines=21> */
[----:B------:R-:W-:Y:S01]  /*2c90*/  IADD3 R5, R5, 0x950, RZ ;  /* 0x0000095005057810 */ /* 0x000fe20007ffe0ff */
[----:B------:R-:W1:Y:S01]  /*2ca0*/  S2R R3, SR_CTAID.Z ;  /* 0x0000000000037919 */ /* 0x000e620000002700 */
[----:B------:R-:W2:Y:S02]  /*2cb0*/  LDC.64 R8, c[0x0][0x268] ;  /* 0x00009a00ff087b82 */ /* 0x000ea40000000a00 */
[----:B------:R-:W-:-:S04]  /*2cc0*/  LEA R5, R4, R5, 0x18 ;  /* 0x0000000504057211 */ /* 0x000fc800078ec0ff */
[----:B------:R-:W-:-:S05]  /*2cd0*/  LEA R0, R0, R5, 0x3 ;  /* 0x0000000500007211 */ /* 0x000fca00078e18ff */
[----:B------:R-:W3:Y:S01]  /*2ce0*/  LDS.64 R12, [R0] ;  /* 0x00000000000c7984 */ /* 0x000ee20000000a00 */
[----:B-1----:R-:W-:-:S04]  /*2cf0*/  SHF.L.U32 R3, R3, 0x1, RZ ;  /* 0x0000000103037819 */ /* 0x002fc800000006ff */
[C---:B0-----:R-:W-:Y:S01]  /*2d00*/  IADD3 R15, R3.reuse, 0x1, RZ ;  /* 0x00000001030f7810 */ /* 0x041fe20007ffe0ff */
[----:B------:R-:W-:-:S04]  /*2d10*/  IMAD R5, R3, UR8, R10 ;  /* 0x0000000803057c24 */ /* 0x000fc8000f8e020a */
[----:B------:R-:W-:Y:S02]  /*2d20*/  IMAD R15, R15, UR8, R10 ;  /* 0x000000080f0f7c24 */ /* 0x000fe4000f8e020a */
[----:B--2---:R-:W-:-:S04]  /*2d30*/  IMAD.WIDE R4, R5, 0x4, R8 ;  /* 0x0000000405047825 */ /* 0x004fc800078e0208 */
[----:B------:R-:W-:Y:S01]  /*2d40*/  IMAD.WIDE R8, R15, 0x4, R8 ;  /* 0x000000040f087825 */ /* 0x000fe200078e0208 */
[----:B---3--:R1:W-:Y:S04]  /*2d50*/  REDG.E.ADD.F32.FTZ.RN.STRONG.GPU desc[UR6][R4.64], R12 ;  /* 0x0000000c040079a6 */ /* 0x0083e8000c10f386 */
[----:B------:R1:W-:Y:S02]  /*2d60*/  REDG.E.ADD.F32.FTZ.RN.STRONG.GPU desc[UR6][R8.64], R13 ;  /* 0x0000000d080079a6 */ /* 0x0003e4000c10f386 */
.L_x_1600:
[----:B------:R-:W-:Y:S05]  /*2d70*/  BSYNC B0 ;  /* 0x0000000000007941 */ /* 0x000fea0003800000 */
.L_x_1599:
        /* <DEDUP_REMOVED lines=22> */
.L_x_1586:
[----:B0-----:R-:W-:Y:S05]  /*2ee0*/  WARPSYNC.COLLECTIVE R12, `(.L_x_1601) ;  /* 0x000000000c087348 */ /* 0x001fea0003c00000 */
[----:B------:R-:W-:Y:S01]  /*2ef0*/  NOP ;  /* 0x0000000000007918 */ /* 0x000fe20000000000 */
[----:B0-----:R-:W-:Y:S01]  /*2f00*/  ENDCOLLECTIVE ;  /* 0x000000000000791b */ /* 0x001fe20003800000 */
.L_x_1601:
[----:B------:R-:W-:Y:S05]  /*2f10*/  BRA `(.L_x_1602) ;  /* 0xfffffff000b87947 */ /* 0x000fea000383ffff */
.L_x_1589:
[----:B------:R-:W-:Y:S01]  /*2f20*/  BSSY B0, `(.L_x_1603) ;  /* 0x0000004000007945 */ /* 0x000fe20003800000 */
[----:B0-----:R-:W-:Y:S05]  /*2f30*/  WARPSYNC.COLLECTIVE R12, `(.L_x_1604) ;  /* 0x000000000c087348 */ /* 0x001fea0003c00000 */
[----:B------:R-:W-:Y:S01]  /*2f40*/  NOP ;  /* 0x0000000000007918 */ /* 0x000fe20000000000 */
[----:B0-----:R-:W-:Y:S01]  /*2f50*/  ENDCOLLECTIVE ;  /* 0x000000000000791b */ /* 0x001fe20003800000 */
.L_x_1604:
[----:B------:R-:W-:Y:S05]  /*2f60*/  BSYNC B0 ;  /* 0x0000000000007941 */ /* 0x000fea0003800000 */
.L_x_1603:
[----:B------:R0:W-:Y:S04]  /*2f70*/  STS [R10+0xc0], R3 ;  /* 0x0000c0030a007388 */ /* 0x0001e80000000800 */
[----:B------:R0:W-:Y:S04]  /*2f80*/  STS [R10+0xc4], R14 ;  /* 0x0000c40e0a007388 */ /* 0x0001e80000000800 */
[----:B------:R0:W-:Y:S02]  /*2f90*/  STS [R10+0xc8], R15 ;  /* 0x0000c80f0a007388 */ /* 0x0001e40000000800 */
[----:B0-----:R-:W-:Y:S05]  /*2fa0*/  WARPSYNC.COLLECTIVE R12, `(.L_x_1605) ;  /* 0x000000000c087348 */ /* 0x001fea0003c00000 */
[----:B------:R-:W-:Y:S01]  /*2fb0*/  NOP ;  /* 0x0000000000007918 */ /* 0x000fe20000000000 */
[----:B0-----:R-:W-:Y:S01]  /*2fc0*/  ENDCOLLECTIVE ;  /* 0x000000000000791b */ /* 0x001fe20003800000 */
.L_x_1605:
[----:B------:R-:W-:Y:S05]  /*2fd0*/  BRA `(.L_x_1606) ;  /* 0xfffffff000d87947 */ /* 0x000fea000383ffff */
.L_x_1592:
[----:B------:R-:W-:Y:S01]  /*2fe0*/  BSSY B0, `(.L_x_1607) ;  /* 0x0000004000007945 */ /* 0x000fe20003800000 */
[----:B01----:R-:W-:Y:S05]  /*2ff0*/  WARPSYNC.COLLECTIVE R12, `(.L_x_1608) ;  /* 0x000000000c087348 */ /* 0x003fea0003c00000 */
[----:B------:R-:W-:Y:S01]  /*3000*/  NOP ;  /* 0x0000000000007918 */ /* 0x000fe20000000000 */
[----:B01----:R-:W-:Y:S01]  /*3010*/  ENDCOLLECTIVE ;  /* 0x000000000000791b */ /* 0x003fe20003800000 */
.L_x_1608:
[----:B------:R-:W-:Y:S05]  /*3020*/  BSYNC B0 ;  /* 0x0000000000007941 */ /* 0x000fea0003800000 */
.L_x_1607:
[----:B------:R0:W-:Y:S04]  /*3030*/  STS [R10+0xc0], R3 ;  /* 0x0000c0030a007388 */ /* 0x0001e80000000800 */
[----:B------:R0:W-:Y:S04]  /*3040*/  STS [R10+0xc4], R14 ;  /* 0x0000c40e0a007388 */ /* 0x0001e80000000800 */
[----:B------:R0:W-:Y:S02]  /*3050*/  STS [R10+0xc8], R15 ;  /* 0x0000c80f0a007388 */ /* 0x0001e40000000800 */
[----:B0-----:R-:W-:Y:S05]  /*3060*/  WARPSYNC.COLLECTIVE R12, `(.L_x_1609) ;  /* 0x000000000c087348 */ /* 0x001fea0003c00000 */
[----:B------:R-:W-:Y:S01]  /*3070*/  NOP ;  /* 0x0000000000007918 */ /* 0x000fe20000000000 */
[----:B0-----:R-:W-:Y:S01]  /*3080*/  ENDCOLLECTIVE ;  /* 0x000000000000791b */ /* 0x001fe20003800000 */
.L_x_1609:
[----:B------:R-:W-:Y:S05]  /*3090*/  BRA `(.L_x_1610) ;  /* 0xfffffff000f87947 */ /* 0x000fea000383ffff */
.L_x_1595:
[----:B------:R-:W-:Y:S01]  /*30a0*/  BSSY B0, `(.L_x_1611) ;  /* 0x0000004000007945 */ /* 0x000fe20003800000 */
[----:B012---:R-:W-:Y:S05]  /*30b0*/  WARPSYNC.COLLECTIVE R12, `(.L_x_1612) ;  /* 0x000000000c087348 */ /* 0x007fea0003c00000 */
[----:B------:R-:W-:Y:S01]  /*30c0*/  NOP ;  /* 0x0000000000007918 */ /* 0x000fe20000000000 */
[----:B012---:R-:W-:Y:S01]  /*30d0*/  ENDCOLLECTIVE ;  /* 0x000000000000791b */ /* 0x007fe20003800000 */
.L_x_1612:
[----:B------:R-:W-:Y:S05]  /*30e0*/  BSYNC B0 ;  /* 0x0000000000007941 */ /* 0x000fea0003800000 */
.L_x_1611:
[----:B------:R0:W-:Y:S04]  /*30f0*/  STS [R10+0xc0], R3 ;  /* 0x0000c0030a007388 */ /* 0x0001e80000000800 */
[----:B------:R0:W-:Y:S04]  /*3100*/  STS [R10+0xc4], R14 ;  /* 0x0000c40e0a007388 */ /* 0x0001e80000000800 */
[----:B------:R0:W-:Y:S02]  /*3110*/  STS [R10+0xc8], R15 ;  /* 0x0000c80f0a007388 */ /* 0x0001e40000000800 */
[----:B0-----:R-:W-:Y:S05]  /*3120*/  WARPSYNC.COLLECTIVE R12, `(.L_x_1613) ;  /* 0x000000000c087348 */ /* 0x001fea0003c00000 */
[----:B------:R-:W-:Y:S01]  /*3130*/  NOP ;  /* 0x0000000000007918 */ /* 0x000fe20000000000 */
[----:B0-----:R-:W-:Y:S01]  /*3140*/  ENDCOLLECTIVE ;  /* 0x000000000000791b */ /* 0x001fe20003800000 */
.L_x_1613:
[----:B------:R-:W-:Y:S05]  /*3150*/  BRA `(.L_x_1614) ;  /* 0xfffffff400187947 */ /* 0x000fea000383ffff */
.L_x_1598:
[----:B------:R-:W-:Y:S01]  /*3160*/  BSSY B0, `(.L_x_1615) ;  /* 0x0000005000007945 */ /* 0x000fe20003800000 */
[----:B------:R-:W-:-:S13]  /*3170*/  ISETP.GE.U32.AND P0, PT, R2, 0x10, PT ;  /* 0x000000100200780c */ /* 0x000fda0003f06070 */
[----:B0123--:R-:W-:Y:S05]  /*3180*/  WARPSYNC.COLLECTIVE R12, `(.L_x_1616) ;  /* 0x000000000c087348 */ /* 0x00ffea0003c00000 */
[----:B------:R-:W-:Y:S01]  /*3190*/  NOP ;  /* 0x0000000000007918 */ /* 0x000fe20000000000 */
[----:B0123--:R-:W-:Y:S01]  /*31a0*/  ENDCOLLECTIVE ;  /* 0x000000000000791b */ /* 0x00ffe20003800000 */
.L_x_1616:
[----:B------:R-:W-:Y:S05]  /*31b0*/  BSYNC B0 ;  /* 0x0000000000007941 */ /* 0x000fea0003800000 */
.L_x_1615:
[----:B------:R0:W-:Y:S01]  /*31c0*/  STS [R10+0xc0], R3 ;  /* 0x0000c0030a007388 */ /* 0x0001e20000000800 */
[----:B------:R-:W-:-:S03]  /*31d0*/  ISETP.NE.OR P1, PT, R3, RZ, !P0 ;  /* 0x000000ff0300720c */ /* 0x000fc60004725670 */
[----:B------:R0:W-:Y:S04]  /*31e0*/  STS [R10+0xc4], R14 ;  /* 0x0000c40e0a007388 */ /* 0x0001e80000000800 */
[----:B------:R0:W-:Y:S06]  /*31f0*/  STS [R10+0xc8], R15 ;  /* 0x0000c80f0a007388 */ /* 0x0001ec0000000800 */
[----:B0-----:R-:W-:Y:S05]  /*3200*/  WARPSYNC.COLLECTIVE R12, `(.L_x_1617) ;  /* 0x000000000c087348 */ /* 0x001fea0003c00000 */
[----:B------:R-:W-:Y:S01]  /*3210*/  NOP ;  /* 0x0000000000007918 */ /* 0x000fe20000000000 */
[----:B0-----:R-:W-:Y:S01]  /*3220*/  ENDCOLLECTIVE ;  /* 0x000000000000791b */ /* 0x001fe20003800000 */
.L_x_1617:
        /* <DEDUP_REMOVED lines=9> */
.L_x_1618:
        /* <DEDUP_REMOVED lines=9> */
.L_x_1619:
[----:B------:R-:W-:Y:S05]  /*3350*/  BRA `(.L_x_1620) ;  /* 0xfffffff400307947 */ /* 0x000fea000383ffff */
.L_x_1621:
        /* <DEDUP_REMOVED lines=10> */
.L_x_4487:


//--------------------- .text._Z30group_norm_nhwc_bwd_sum_kernelI11Fp32IOBf16WLi140EEv26Group_norm_nhwc_bwd_params --------------------------
	.section	.text._Z30group_norm_nhwc_bwd_sum_kernelI11Fp32IOBf16WLi140EEv26Group_norm_nhwc_bwd_params,"ax",@progbits
	.align	128
        .global         _Z30group_norm_nhwc_bwd_sum_kernelI11Fp32IOBf16WLi140EEv26Group_norm_nhwc_bwd_params
        .type           _Z30group_norm_nhwc_bwd_sum_kernelI11Fp32IOBf16WLi140EEv26Group_norm_nhwc_bwd_params,@function
        .size           _Z30group_norm_nhwc_bwd_sum_kernelI11Fp32IOBf16WLi140EEv26Group_norm_nhwc_bwd_params,(.L_x_4488 - _Z30group_norm_nhwc_bwd_sum_kernelI11Fp32IOBf16WLi140EEv26Group_norm_nhwc_bwd_params)
        .other          _Z30group_norm_nhwc_bwd_sum_kernelI11Fp32IOBf16WLi140EEv26Group_norm_nhwc_bwd_params,@"STO_CUDA_ENTRY STV_DEFAULT"
_Z30group_norm_nhwc_bwd_sum_kernelI11Fp32IOBf16WLi140EEv26Group_norm_nhwc_bwd_params:
.text._Z30group_norm_nhwc_bwd_sum_kernelI11Fp32IOBf16WLi140EEv26Group_norm_nhwc_bwd_params:
        /* <DEDUP_REMOVED lines=76> */
.L_x_1623:
[----:B------:R-:W-:Y:S05]  /*04c0*/  BSYNC B0 ;  /* 0x0000000000007941 */ /* 0x000fea0003800000 */
.L_x_1622:
        /* <DEDUP_REMOVED lines=104> */
.L_x_1626:
[----:B------:R-:W-:Y:S05]  /*0b50*/  @!P2 BRA `(.L_x_1624) ;  /* 0x0000001000e4a947 */ /* 0x000fea0003800000 */
[----:B------:R-:W-:-:S04]  /*0b60*/  IADD3 R22, R22, 0x1, RZ ;  /* 0x0000000116167810 */ /* 0x000fc80007ffe0ff */
[----:B------:R-:W-:-:S07]  /*0b70*/  SHF.R.S32.HI R23, RZ, 0x1f, R22 ;  /* 0x0000001fff177819 */ /* 0x000fce0000011416 */
.L_x_1627:
        /* <DEDUP_REMOVED lines=110> */
.L_x_1625:
        /* <DEDUP_REMOVED lines=13> */
.L_x_1629:
        /* <DEDUP_REMOVED lines=39> */
.L_x_1628:
[----:B------:R-:W-:-:S13]  /*15a0*/  ISETP.GE.U32.AND P0, PT, R12, 0x3, PT ;  /* 0x000000030c00780c */ /* 0x000fda0003f06070 */
[----:B------:R-:W-:Y:S05]  /*15b0*/  @!P0 BRA `(.L_x_1624) ;  /* 0x00000008004c8947 */ /* 0x000fea0003800000 */
[----:B------:R-:W-:Y:S01]  /*15c0*/  ULDC.64 UR8, c[0x0][0x288] ;  /* 0x0000a20000087ab9 */ /* 0x000fe20000000a00 */
[----:B------:R-:W-:Y:S02]  /*15d0*/  SHF.R.S32.HI R9, RZ, 0x1f, R22 ;  /* 0x0000001fff097819 */ /* 0x000fe40000011416 */
[----:B------:R-:W-:Y:S02]  /*15e0*/  ISETP.GE.U32.AND P0, PT, R20, UR8, PT ;  /* 0x0000000814007c0c */ /* 0x000fe4000bf06070 */
[----:B------:R-:W-:Y:S02]  /*15f0*/  MOV R12, R22 ;  /* 0x00000016000c7202 */ /* 0x000fe40000000f00 */
[----:B------:R-:W-:-:S13]  /*1600*/  ISETP.GE.AND.EX P0, PT, R21, UR9, PT, P0 ;  /* 0x0000000915007c0c */ /* 0x000fda000bf06300 */
.L_x_1630:
        /* <DEDUP_REMOVED lines=142> */
.L_x_1624:
        /* <DEDUP_REMOVED lines=21> */
[----:B------:R-:W5:Y:S01]  /*2040*/  LDS R19, [R8+0x218] ;  /* 0x0002180008137984 */ /* 0x000f620000000800 */
[----:B0-----:R-:W-:-:S03]  /*2050*/  SHF.R.U32.HI R2, RZ, 0x2, R27 ;  /* 0x00000002ff027819 */ /* 0x001fc6000001161b */
        /* <DEDUP_REMOVED lines=10> */
[----:B------:R-:W4:Y:S01]  /*2100*/  LDS R15, [R8+0x248] ;  /* 0x00024800080f7984 */ /* 0x000f220000000800 */
[----:B-----5:R-:W-:Y:S01]  /*2110*/  @!P0 FADD.FTZ R12, R12, R3 ;  /* 0x000000030c0c8221 */ /* 0x020fe20000010000 */
        /* <DEDUP_REMOVED lines=8> */
[----:B-1----:R-:W-:Y:S01]  /*21a0*/  @!P2 FADD.FTZ R20, R23, R20 ;  /* 0x000000141714a221 */ /* 0x002fe20000010000 */
[----:B------:R-:W-:Y:S02]  /*21b0*/  IADD3 R3, R24, R21, R18 ;  /* 0x0000001518037210 */ /* 0x000fe40007ffe012 */
[----:B------:R-:W-:Y:S01]  /*21c0*/  R2UR UR4, R9 ;  /* 0x00000000090472ca */ /* 0x000fe200000e0000 */
[----:B--2---:R-:W-:Y:S02]  /*21d0*/  @!P2 FADD.FTZ R22, R25, R22 ;  /* 0x000000161916a221 */ /* 0x004fe40000010000 */
[----:B------:R0:W-:Y:S01]  /*21e0*/  STS [R10+0xc0], R3 ;  /* 0x0000c0030a007388 */ /* 0x0001e20000000800 */
[----:B---3--:R-:W-:Y:S01]  /*21f0*/  @!P3 FADD.FTZ R17, R20, R17 ;  /* 0x000000111411b221 */ /* 0x008fe20000010000 */
[----:B----4-:R-:W-:-:S04]  /*2200*/  @!P3 FADD.FTZ R15, R22, R15 ;  /* 0x0000000f160fb221 */ /* 0x010fc80000010000 */
[----:B------:R0:W-:Y:S04]  /*2210*/  STS [R10+0xc4], R17 ;  /* 0x0000c4110a007388 */ /* 0x0001e80000000800 */
[----:B------:R0:W-:Y:S01]  /*2220*/  STS [R10+0xc8], R15 ;  /* 0x0000c80f0a007388 */ /* 0x0001e20000000800 */
[----:B------:R-:W-:Y:S05]  /*2230*/  BRA.DIV UR4, `(.L_x_1632) ;  /* 0x0000000e046c7947 */ /* 0x000fea000b800000 */
[----:B------:R-:W-:Y:S01]  /*2240*/  NOP ;  /* 0x0000000000007918 */ /* 0x000fe20000000000 */
.L_x_1648:
        /* <DEDUP_REMOVED lines=12> */
.L_x_1634:
[----:B------:R-:W-:Y:S05]  /*2310*/  BSYNC B0 ;  /* 0x0000000000007941 */ /* 0x000fea0003800000 */
.L_x_1633:
[----:B------:R-:W-:-:S13]  /*2320*/  R2UR UR4, R9 ;  /* 0x00000000090472ca */ /* 0x000fda00000e0000 */
[----:B------:R-:W-:Y:S05]  /*2330*/  BRA.DIV UR4, `(.L_x_1635) ;  /* 0x0000000e043c7947 */ /* 0x000fea000b800000 */
[----:B------:R-:W-:Y:S01]  /*2340*/  NOP ;  /* 0x0000000000007918 */ /* 0x000fe20000000000 */
[----:B------:R1:W-:Y:S04]  /*2350*/  STS [R10+0xc0], R3 ;  /* 0x0000c0030a007388 */ /* 0x0003e80000000800 */
[----:B------:R1:W-:Y:S04]  /*2360*/  STS [R10+0xc4], R17 ;  /* 0x0000c4110a007388 */ /* 0x0003e80000000800 */
[----:B------:R1:W-:Y:S01]  /*2370*/  STS [R10+0xc8], R15 ;  /* 0x0000c80f0a007388 */ /* 0x0003e20000000800 */
[----:B------:R-:W-:Y:S01]  /*2380*/  NOP ;  /* 0x0000000000007918 */ /* 0x000fe20000000000 */
.L_x_1652:
        /* <DEDUP_REMOVED lines=12> */
.L_x_1637:
[----:B------:R-:W-:Y:S05]  /*2450*/  BSYNC B0 ;  /* 0x0000000000007941 */ /* 0x000fea0003800000 */
.L_x_1636:
[----:B------:R-:W-:-:S13]  /*2460*/  R2UR UR4, R9 ;  /* 0x00000000090472ca */ /* 0x000fda00000e0000 */
[----:B------:R-:W-:Y:S05]  /*2470*/  BRA.DIV UR4, `(.L_x_1638) ;  /* 0x0000000e041c7947 */ /* 0x000fea000b800000 */
[----:B------:R-:W-:Y:S01]  /*2480*/  NOP ;  /* 0x0000000000007918 */ /* 0x000fe20000000000 */
[----:B------:R2:W-:Y:S04]  /*2490*/  STS [R10+0xc0], R3 ;  /* 0x0000c0030a007388 */ /* 0x0005e80000000800 */
[----:B------:R2:W-:Y:S04]  /*24a0*/  STS [R10+0xc4], R17 ;  /* 0x0000c4110a007388 */ /* 0x0005e80000000800 */
[----:B------:R2:W-:Y:S01]  /*24b0*/  STS [R10+0xc8], R15 ;  /* 0x0000c80f0a007388 */ /* 0x0005e20000000800 */
[----:B------:R-:W-:Y:S01]  /*24c0*/  NOP ;  /* 0x0000000000007918 */ /* 0x000fe20000000000 */
.L_x_1656:
        /* <DEDUP_REMOVED lines=12> */
.L_x_1640:
[----:B------:R-:W-:Y:S05]  /*2590*/  BSYNC B0 ;  /* 0x0000000000007941 */ /* 0x000fea0003800000 */
.L_x_1639:
[----:B------:R-:W-:-:S13]  /*25a0*/  R2UR UR4, R9 ;  /* 0x00000000090472ca */ /* 0x000fda00000e0000 */
[----:B------:R-:W-:Y:S05]  /*25b0*/  BRA.DIV UR4, `(.L_x_1641) ;  /* 0x0000000a04fc7947 */ /* 0x000fea000b800000 */
[----:B------:R-:W-:Y:S01]  /*25c0*/  NOP ;  /* 0x0000000000007918 */ /* 0x000fe20000000000 */
[----:B------:R3:W-:Y:S04]  /*25d0*/  STS [R10+0xc0], R3 ;  /* 0x0000c0030a007388 */ /* 0x0007e80000000800 */
[----:B------:R3:W-:Y:S04]  /*25e0*/  STS [R10+0xc4], R17 ;  /* 0x0000c4110a007388 */ /* 0x0007e80000000800 */
[----:B------:R3:W-:Y:S01]  /*25f0*/  STS [R10+0xc8], R15 ;  /* 0x0000c80f0a007388 */ /* 0x0007e20000000800 */
[----:B------:R-:W-:Y:S01]  /*2600*/  NOP ;  /* 0x0000000000007918 */ /* 0x000fe20000000000 */
.L_x_1660:
        /* <DEDUP_REMOVED lines=12> */
.L_x_1643:
[----:B------:R-:W-:Y:S05]  /*26d0*/  BSYNC B0 ;  /* 0x0000000000007941 */ /* 0x000fea0003800000 */
.L_x_1642:
        /* <DEDUP_REMOVED lines=25> */
.L_x_1666:
[----:B------:R-:W1:Y:S01]  /*2870*/  LDS R25, [R8+0x210] ;  /* 0x0002100008197984 */ /* 0x000e620000000800 */
[----:B------:R-:W-:Y:S02]  /*2880*/  ISETP.NE.AND P1, PT, R0, RZ, PT ;  /* 0x000000ff0000720c */ /* 0x000fe40003f25270 */
[----:B------:R-:W-:Y:S01]  /*2890*/  PLOP3.LUT P0, PT, PT, PT, PT, 0x80, 0x0 ;  /* 0x000000000000781c */ /* 0x000fe20003f0f070 */
[----:B------:R-:W2:Y:S04]  /*28a0*/  LDS R12, [R8+0x21c] ;  /* 0x00021c00080c7984 */ /* 0x000ea80000000800 */
[----:B------:R-:W3:Y:S04]  /*28b0*/  LDS R2, [R10+0xb4] ;  /* 0x0000b4000a027984 */ /* 0x000ee80000000800 */
[----:B0-----:R-:W-:Y:S04]  /*28c0*/  LDS R3, [R10+0xb8] ;  /* 0x0000b8000a037984 */ /* 0x001fe80000000800 */
[----:B------:R-:W0:Y:S04]  /*28d0*/  LDS R24, [R8+0x214] ;  /* 0x0002140008187984 */ /* 0x000e280000000800 */
        /* <DEDUP_REMOVED lines=9> */
[----:B--2---:R-:W-:Y:S01]  /*2970*/  ISETP.NE.AND P2, PT, R12, RZ, PT ;  /* 0x000000ff0c00720c */ /* 0x004fe20003f45270 */
[----:B------:R-:W2:Y:S01]  /*2980*/  LDS R16, [R8+0x22c] ;  /* 0x00022c0008107984 */ /* 0x000ea20000000800 */
[----:B---3--:R-:W-:-:S03]  /*2990*/  @P1 IADD3 R25, R2, R25, RZ ;  /* 0x0000001902191210 */ /* 0x008fc60007ffe0ff */
[----:B------:R-:W3:Y:S04]  /*29a0*/  LDS R18, [R8+0x230] ;  /* 0x0002300008127984 */ /* 0x000ee80000000800 */
[----:B------:R-:W3:Y:S02]  /*29b0*/  LDS R21, [R8+0x238] ;  /* 0x0002380008157984 */ /* 0x000ee40000000800 */
[----:B0-----:R-:W-:Y:S01]  /*29c0*/  @!P0 FADD.FTZ R24, R3, R24 ;  /* 0x0000001803188221 */ /* 0x001fe20000010000 */
[----:B------:R-:W-:Y:S01]  /*29d0*/  IADD3 R3, R12, R25, RZ ;  /* 0x000000190c037210 */ /* 0x000fe20007ffe0ff */
[----:B------:R-:W0:Y:S04]  /*29e0*/  LDS R23, [R8+0x23c] ;  /* 0x00023c0008177984 */ /* 0x000e280000000800 */
[----:B------:R-:W0:Y:S01]  /*29f0*/  LDS R10, [R8+0x244] ;  /* 0x00024400080a7984 */ /* 0x000e220000000800 */
        /* <DEDUP_REMOVED lines=14> */
[----:B--2---:R-:W-:-:S03]  /*2ae0*/  @!P0 FADD.FTZ R16, R16, R15 ;  /* 0x0000000f10108221 */ /* 0x004fc60000010000 */
[----:B------:R1:W-:Y:S01]  /*2af0*/  STS [R8+0x228], R14 ;  /* 0x0002280e08007388 */ /* 0x0003e20000000800 */
[----:B---3--:R-:W-:-:S03]  /*2b00*/  @!P0 FADD.FTZ R18, R18, R17 ;  /* 0x0000001112128221 */ /* 0x008fc60000010000 */
[----:B------:R1:W-:Y:S01]  /*2b10*/  STS [R8+0x234], R19 ;  /* 0x0002341308007388 */ /* 0x0003e20000000800 */
[----:B------:R-:W-:-:S03]  /*2b20*/  @!P3 FADD.FTZ R21, R21, R16 ;  /* 0x000000101515b221 */ /* 0x000fc60000010000 */
[----:B------:R1:W-:Y:S01]  /*2b30*/  STS [R8+0x240], R9 ;  /* 0x0002400908007388 */ /* 0x0003e20000000800 */
[----:B0-----:R-:W-:-:S03]  /*2b40*/  @!P3 FADD.FTZ R23, R23, R18 ;  /* 0x000000121717b221 */ /* 0x001fc60000010000 */
        /* <DEDUP_REMOVED lines=10> */
.L_x_1631:
[----:B0-----:R-:W-:Y:S01]  /*2bf0*/  LEA R3, R4, R5, 0x18 ;  /* 0x0000000504037211 */ /* 0x001fe200078ec0ff */
[----:B------:R-:W-:Y:S05]  /*2c00*/  WARPSYNC.ALL ;  /* 0x0000000000007948 */ /* 0x000fea0003800000 */
[----:B------:R-:W-:Y:S01]  /*2c10*/  IMAD R12, R0, 0xc, R3 ;  /* 0x0000000c000c7824 */ /* 0x000fe200078e0203 */
[----:B------:R-:W-:Y:S06]  /*2c20*/  BAR.SYNC.DEFER_BLOCKING 0x0 ;  /* 0x0000000000007b1d */ /* 0x000fec0000010000 */
[----:B------:R-:W-:-:S02]  /*2c30*/  ULDC UR4, c[0x0][0x2b4] ;  /* 0x0000ad0000047ab9 */ /* 0x000fc40000000800 */
[----:B-1----:R-:W0:Y:S01]  /*2c40*/  LDC R15, c[0x0][0x2b0] ;  /* 0x0000ac00ff0f7b82 */ /* 0x002e220000000800 */
        /* <DEDUP_REMOVED lines=15> */
[----:B------:R-:W-:-:S02]  /*2d40*/  @!P2 LEA R6, R13, R6, 0x3 ;  /* 0x000000060d06a211 */ /* 0x000fc400078e18ff */
        /* <DEDUP_REMOVED lines=19> */
.L_x_1646:
[----:B------:R-:W-:Y:S05]  /*2e80*/  BSYNC B0 ;  /* 0x0000000000007941 */ /* 0x000fea0003800000 */
.L_x_1645:
        /* <DEDUP_REMOVED lines=22> */
.L_x_1632:
[----:B0-----:R-:W-:Y:S05]  /*2ff0*/  WARPSYNC.COLLECTIVE R9, `(.L_x_1647) ;  /* 0x0000000009087348 */ /* 0x001fea0003c00000 */
[----:B------:R-:W-:Y:S01]  /*3000*/  NOP ;  /* 0x0000000000007918 */ /* 0x000fe20000000000 */
[----:B0-----:R-:W-:Y:S01]  /*3010*/  ENDCOLLECTIVE ;  /* 0x000000000000791b */ /* 0x001fe20003800000 */
.L_x_1647:
[----:B------:R-:W-:Y:S05]  /*3020*/  BRA `(.L_x_1648) ;  /* 0xfffffff000887947 */ /* 0x000fea000383ffff */
.L_x_1635:
[----:B------:R-:W-:Y:S01]  /*3030*/  BSSY B0, `(.L_x_1649) ;  /* 0x0000004000007945 */ /* 0x000fe20003800000 */
[----:B0-----:R-:W-:Y:S05]  /*3040*/  WARPSYNC.COLLECTIVE R9, `(.L_x_1650) ;  /* 0x0000000009087348 */ /* 0x001fea0003c00000 */
[----:B------:R-:W-:Y:S01]  /*3050*/  NOP ;  /* 0x0000000000007918 */ /* 0x000fe20000000000 */
[----:B0-----:R-:W-:Y:S01]  /*3060*/  ENDCOLLECTIVE ;  /* 0x000000000000791b */ /* 0x001fe20003800000 */
.L_x_1650:
[----:B------:R-:W-:Y:S05]  /*3070*/  BSYNC B0 ;  /* 0x0000000000007941 */ /* 0x000fea0003800000 */
.L_x_1649:
[----:B------:R0:W-:Y:S04]  /*3080*/  STS [R10+0xc0], R3 ;  /* 0x0000c0030a007388 */ /* 0x0001e80000000800 */
[----:B------:R0:W-:Y:S04]  /*3090*/  STS [R10+0xc4], R17 ;  /* 0x0000c4110a007388 */ /* 0x0001e80000000800 */
[----:B------:R0:W-:Y:S02]  /*30a0*/  STS [R10+0xc8], R15 ;  /* 0x0000c80f0a007388 */ /* 0x0001e40000000800 */
[----:B0-----:R-:W-:Y:S05]  /*30b0*/  WARPSYNC.COLLECTIVE R9, `(.L_x_1651) ;  /* 0x0000000009087348 */ /* 0x001fea0003c00000 */
[----:B------:R-:W-:Y:S01]  /*30c0*/  NOP ;  /* 0x0000000000007918 */ /* 0x000fe20000000000 */
[----:B0-----:R-:W-:Y:S01]  /*30d0*/  ENDCOLLECTIVE ;  /* 0x000000000000791b */ /* 0x001fe20003800000 */
.L_x_1651:
[----:B------:R-:W-:Y:S05]  /*30e0*/  BRA `(.L_x_1652) ;  /* 0xfffffff000a87947 */ /* 0x000fea000383ffff */
.L_x_1638:
[----:B------:R-:W-:Y:S01]  /*30f0*/  BSSY B0, `(.L_x_1653) ;  /* 0x0000004000007945 */ /* 0x000fe20003800000 */
[----:B01----:R-:W-:Y:S05]  /*3100*/  WARPSYNC.COLLECTIVE R9, `(.L_x_1654) ;  /* 0x0000000009087348 */ /* 0x003fea0003c00000 */
[----:B------:R-:W-:Y:S01]  /*3110*/  NOP ;  /* 0x0000000000007918 */ /* 0x000fe20000000000 */
[----:B01----:R-:W-:Y:S01]  /*3120*/  ENDCOLLECTIVE ;  /* 0x000000000000791b */ /* 0x003fe20003800000 */
.L_x_1654:
[----:B------:R-:W-:Y:S05]  /*3130*/  BSYNC B0 ;  /* 0x0000000000007941 */ /* 0x000fea0003800000 */
.L_x_1653:
[----:B------:R0:W-:Y:S04]  /*3140*/  STS [R10+0xc0], R3 ;  /* 0x0000c0030a007388 */ /* 0x0001e80000000800 */
[----:B------:R0:W-:Y:S04]  /*3150*/  STS [R10+0xc4], R17 ;  /* 0x0000c4110a007388 */ /* 0x0001e80000000800 */
[----:B------:R0:W-:Y:S02]  /*3160*/  STS [R10+0xc8], R15 ;  /* 0x0000c80f0a007388 */ /* 0x0001e40000000800 */
[----:B0-----:R-:W-:Y:S05]  /*3170*/  WARPSYNC.COLLECTIVE R9, `(.L_x_1655) ;  /* 0x0000000009087348 */ /* 0x001fea0003c00000 */
[----:B------:R-:W-:Y:S01]  /*3180*/  NOP ;  /* 0x0000000000007918 */ /* 0x000fe20000000000 */
[----:B0-----:R-:W-:Y:S01]  /*3190*/  ENDCOLLECTIVE ;  /* 0x000000000000791b */ /* 0x001fe20003800000 */
.L_x_1655:
[----:B------:R-:W-:Y:S05]  /*31a0*/  BRA `(.L_x_1656) ;  /* 0xfffffff000c87947 */ /* 0x000fea000383ffff */
.L_x_1641:
[----:B------:R-:W-:Y:S01]  /*31b0*/  BSSY B0, `(.L_x_1657) ;  /* 0x0000004000007945 */ /* 0x000fe20003800000 */
[----:B012---:R-:W-:Y:S05]  /*31c0*/  WARPSYNC.COLLECTIVE R9, `(.L_x_1658) ;  /* 0x0000000009087348 */ /* 0x007fea0003c00000 */
[----:B------:R-:W-:Y:S01]  /*31d0*/  NOP ;  /* 0x0000000000007918 */ /* 0x000fe20000000000 */
[----:B012---:R-:W-:Y:S01]  /*31e0*/  ENDCOLLECTIVE ;  /* 0x000000000000791b */ /* 0x007fe20003800000 */
.L_x_1658:
[----:B------:R-:W-:Y:S05]  /*31f0*/  BSYNC B0 ;  /* 0x0000000000007941 */ /* 0x000fea0003800000 */
.L_x_1657:
[----:B------:R0:W-:Y:S04]  /*3200*/  STS [R10+0xc0], R3 ;  /* 0x0000c0030a007388 */ /* 0x0001e80000000800 */
[----:B------:R0:W-:Y:S04]  /*3210*/  STS [R10+0xc4], R17 ;  /* 0x0000c4110a007388 */ /* 0x0001e80000000800 */
[----:B------:R0:W-:Y:S02]  /*3220*/  STS [R10+0xc8], R15 ;  /* 0x0000c80f0a007388 */ /* 0x0001e40000000800 */
[----:B0-----:R-:W-:Y:S05]  /*3230*/  WARPSYNC.COLLECTIVE R9, `(.L_x_1659) ;  /* 0x0000000009087348 */ /* 0x001fea0003c00000 */
[----:B------:R-:W-:Y:S01]  /*3240*/  NOP ;  /* 0x0000000000007918 */ /* 0x000fe20000000000 */
[----:B0-----:R-:W-:Y:S01]  /*3250*/  ENDCOLLECTIVE ;  /* 0x000000000000791b */ /* 0x001fe20003800000 */
.L_x_1659:
[----:B------:R-:W-:Y:S05]  /*3260*/  BRA `(.L_x_1660) ;  /* 0xfffffff000e87947 */ /* 0x000fea000383ffff */
.L_x_1644:
[----:B------:R-:W-:Y:S01]  /*3270*/  BSSY B0, `(.L_x_1661) ;  /* 0x0000005000007945 */ /* 0x000fe20003800000 */
[----:B------:R-:W-:-:S13]  /*3280*/  ISETP.GE.U32.AND P0, PT, R2, 0x10, PT ;  /* 0x000000100200780c */ /* 0x000fda0003f06070 */
[----:B0123--:R-:W-:Y:S05]  /*3290*/  WARPSYNC.COLLECTIVE R9, `(.L_x_1662) ;  /* 0x0000000009087348 */ /* 0x00ffea0003c00000 */
[----:B------:R-:W-:Y:S01]  /*32a0*/  NOP ;  /* 0x0000000000007918 */ /* 0x000fe20000000000 */
[----:B0123--:R-:W-:Y:S01]  /*32b0*/  ENDCOLLECTIVE ;  /* 0x000000000000791b */ /* 0x00ffe20003800000 */
.L_x_1662:
[----:B------:R-:W-:Y:S05]  /*32c0*/  BSYNC B0 ;  /* 0x0000000000007941 */ /* 0x000fea0003800000 */
.L_x_1661:
[----:B------:R0:W-:Y:S01]  /*32d0*/  STS [R10+0xc0], R3 ;  /* 0x0000c0030a007388 */ /* 0x0001e20000000800 */
[----:B------:R-:W-:-:S03]  /*32e0*/  ISETP.NE.OR P1, PT, R3, RZ, !P0 ;  /* 0x000000ff0300720c */ /* 0x000fc60004725670 */
[----:B------:R0:W-:Y:S04]  /*32f0*/  STS [R10+0xc4], R17 ;  /* 0x0000c4110a007388 */ /* 0x0001e80000000800 */
[----:B------:R0:W-:Y:S06]  /*3300*/  STS [R10+0xc8], R15 ;  /* 0x0000c80f0a007388 */ /* 0x0001ec0000000800 */
[----:B0-----:R-:W-:Y:S05]  /*3310*/  WARPSYNC.COLLECTIVE R9, `(.L_x_1663) ;  /* 0x0000000009087348 */ /* 0x001fea0003c00000 */
[----:B------:R-:W-:Y:S01]  /*3320*/  NOP ;  /* 0x0000000000007918 */ /* 0x000fe20000000000 */
[----:B0-----:R-:W-:Y:S01]  /*3330*/  ENDCOLLECTIVE ;  /* 0x000000000000791b */ /* 0x001fe20003800000 */
.L_x_1663:
        /* <DEDUP_REMOVED lines=9> */
.L_x_1664:
        /* <DEDUP_REMOVED lines=9> */
.L_x_1665:
[----:B------:R-:W-:Y:S05]  /*3460*/  BRA `(.L_x_1666) ;  /* 0xfffffff400007947 */ /* 0x000fea000383ffff */
.L_x_1667:
        /* <DEDUP_REMOVED lines=9> */
.L_x_4488:


//--------------------- .text._Z30group_norm_nhwc_bwd_sum_kernelI11Fp32IOBf16WLi160EEv26Group_norm_nhwc_bwd_params --------------------------
	.section	.text._Z30group_norm_nhwc_bwd_sum_kernelI11Fp32IOBf16WLi160EEv26Group_norm_nhwc_bwd_params,"ax",@progbits
	.align	128
        .global         _Z30group_norm_nhwc_bwd_sum_kernelI11Fp32IOBf16WLi160EEv26Group_norm_nhwc_bwd_params
        .type           _Z30group_norm_nhwc_bwd_sum_kernelI11Fp32IOBf16WLi160EEv26Group_norm_nhwc_bwd_params,@function
        .size           _Z30group_norm_nhwc_bwd_sum_kernelI11Fp32IOBf16WLi160EEv26Group_norm_nhwc_bwd_params,(.L_x_4489 - _Z30group_norm_nhwc_bwd_sum_kernelI11Fp32IOBf16WLi160EEv26Group_norm_nhwc_bwd_params)
        .other          _Z30group_norm_nhwc_bwd_sum_kernelI11Fp32IOBf16WLi160EEv26Group_norm_nhwc_bwd_params,@"STO_CUDA_ENTRY STV_DEFAULT"
_Z30group_norm_nhwc_bwd_sum_kernelI11Fp32IOBf16WLi160EEv26Group_norm_nhwc_bwd_params:
.text._Z30group_norm_nhwc_bwd_sum_kernelI11Fp32IOBf16WLi160EEv26Group_norm_nhwc_bwd_params:
        /* <DEDUP_REMOVED lines=11> */
[----:B------:R-:W1:Y:S01]  /*00b0*/  LDC R10, c[0x0][0x2ac] ;  /* 0x0000ab00ff0a7b82 */ /* 0x000e620000000800 */
        /* <DEDUP_REMOVED lines=27> */
[----:B------:R-:W2:Y:S01]  /*0270*/  LDG.E.64 R4, desc[UR4][R4.64] ;  /* 0x0000000404047981 */ /* 0x000ea2000c1e1b00 */
[----:B------:R-:W0:Y:S01]  /*0280*/  I2F.U32.RP R0, R7 ;  /* 0x0000000700007306 */ /* 0x000e220000209000 */
[----:B------:R-:W-:Y:S01]  /*0290*/  ISETP.GE.U32.AND P0, PT, R16, UR8, PT ;  /* 0x0000000810007c0c */ /* 0x000fe2000bf06070 */
[----:B------:R-:W-:Y:S01]  /*02a0*/  BSSY B0, `(.L_x_1668) ;  /* 0x0000021000007945 */ /* 0x000fe20003800000 */
[----:B------:R-:W-:Y:S01]  /*02b0*/  SHF.R.S32.HI R17, RZ, 0x1f, R16 ;  /* 0x0000001fff117819 */ /* 0x000fe20000011410 */
[----:B------:R-:W-:-:S03]  /*02c0*/  HFMA2.MMA R14, -RZ, RZ, 0, 0 ;  /* 0x00000000ff0e7435 */ /* 0x000fc600000001ff */
[----:B------:R-:W-:Y:S01]  /*02d0*/  ISETP.GE.AND.EX P0, PT, R17, UR9, PT, P0 ;  /* 0x0000000911007c0c */ /* 0x000fe2000bf06300 */
[----:B0-----:R-:W0:Y:S02]  /*02e0*/  MUFU.RCP R0, R0 ;  /* 0x0000000000007308 */ /* 0x001e240000001000 */
[----:B0-----:R-:W-:Y:S02]  /*02f0*/  IADD3 R2, R0, 0xffffffe, RZ ;  /* 0x0ffffffe00027810 */ /* 0x001fe40007ffe0ff */
[----:B------:R-:W-:-:S04]  /*0300*/  MOV R0, RZ ;  /* 0x000000ff00007202 */ /* 0x000fc80000000f00 */
[----:B------:R0:W3:Y:S02]  /*0310*/  F2I.FTZ.U32.TRUNC.NTZ R3, R2 ;  /* 0x0000000200037305 */ /* 0x0000e4000021f000 */
[----:B0-----:R-:W-:Y:S01]  /*0320*/  IMAD.MOV.U32 R2, RZ, RZ, RZ ;  /* 0x000000ffff027224 */ /* 0x001fe200078e00ff */
[----:B---3--:R-:W-:-:S05]  /*0330*/  IADD3 R8, RZ, -R3, RZ ;  /* 0x80000003ff087210 */ /* 0x008fca0007ffe0ff */
[----:B------:R-:W-:-:S04]  /*0340*/  IMAD R15, R8, R7, RZ ;  /* 0x00000007080f7224 */ /* 0x000fc800078e02ff */
[----:B------:R-:W-:Y:S01]  /*0350*/  IMAD.HI.U32 R15, R3, R15, R2 ;  /* 0x0000000f030f7227 */ /* 0x000fe200078e0002 */
[----:B------:R-:W-:-:S03]  /*0360*/  CS2R R2, SRZ ;  /* 0x0000000000027805 */ /* 0x000fc6000001ff00 */
[----:B--2---:R-:W-:Y:S01]  /*0370*/  FFMA.FTZ R20, -R4, R4, R5 ;  /* 0x0000000404147223 */ /* 0x004fe20000010105 */
        /* <DEDUP_REMOVED lines=14> */
[----:B------:R-:W5:Y:S01]  /*0460*/  @P1 LDG.E.U16 R5, desc[UR4][R12.64+0x2] ;  /* 0x000002040c051981 */ /* 0x000f62000c1e1500 */
[----:B--2---:R-:W-:-:S02]  /*0470*/  SHF.L.U32 R3, R3, 0x10, RZ ;  /* 0x0000001003037819 */ /* 0x004fc400000006ff */
[----:B---3--:R-:W-:Y:S02]  /*0480*/  SHF.L.U32 R2, R2, 0x10, RZ ;  /* 0x0000001002027819 */ /* 0x008fe400000006ff */
[----:B----4-:R-:W-:Y:S01]  /*0490*/  @P1 SHF.L.U32 R14, R18, 0x10, RZ ;  /* 0x00000010120e1819 */ /* 0x010fe200000006ff */
[----:B-----5:R-:W-:-:S07]  /*04a0*/  @P1 IMAD.U32 R0, R5, 0x10000, RZ ;  /* 0x0001000005001824 */ /* 0x020fce00078e00ff */
.L_x_1669:
[----:B------:R-:W-:Y:S05]  /*04b0*/  BSYNC B0 ;  /* 0x0000000000007941 */ /* 0x000fea0003800000 */
.L_x_1668:
[----:B------:R-:W0:Y:S01]  /*04c0*/  S2UR UR7, SR_CTAID.Y ;  /* 0x00000000000779c3 */ /* 0x000e220000002600 */
[----:B------:R-:W-:Y:S01]  /*04d0*/  FSETP.GTU.FTZ.AND P2, PT, R20, RZ, PT ;  /* 0x000000ff1400720b */ /* 0x000fe20003f5c000 */
[----:B------:R-:W-:Y:S01]  /*04e0*/  IMAD.HI.U32 R18, R15, R6, RZ ;  /* 0x000000060f127227 */ /* 0x000fe200078e00ff */
[----:B------:R-:W-:-:S03]  /*04f0*/  MOV R13, 0x3f800000 ;  /* 0x3f800000000d7802 */ /* 0x000fc60000000f00 */
[----:B------:R-:W-:Y:S02]  /*0500*/  IMAD.MOV R5, RZ, RZ, -R18 ;  /* 0x000000ffff057224 */ /* 0x000fe400078e0a12 */
[----:B------:R-:W1:Y:S02]  /*0510*/  LDC.64 R8, c[0x0][0x290] ;  /* 0x0000a400ff087b82 */ /* 0x000e640000000a00 */
[----:B------:R-:W-:-:S05]  /*0520*/  IMAD R6, R7, R5, R6 ;  /* 0x0000000507067224 */ /* 0x000fca00078e0206 */
[----:B------:R-:W-:Y:S01]  /*0530*/  ISETP.GE.U32.AND P4, PT, R6, R7, PT ;  /* 0x000000070600720c */ /* 0x000fe20003f86070 */
[----:B------:R-:W2:Y:S01]  /*0540*/  @P2 LDC R15, c[0x0][0x250] ;  /* 0x00009400ff0f2b82 */ /* 0x000ea20000000800 */
[----:B0-----:R-:W-:-:S11]  /*0550*/  IMAD R19, R10, UR7, RZ ;  /* 0x000000070a137c24 */ /* 0x001fd6000f8e02ff */
[-C--:B------:R-:W-:Y:S01]  /*0560*/  @P4 IADD3 R6, R6, -R7.reuse, RZ ;  /* 0x8000000706064210 */ /* 0x080fe20007ffe0ff */
[----:B------:R-:W-:Y:S01]  /*0570*/  @P4 VIADD R18, R18, 0x1 ;  /* 0x0000000112124836 */ /* 0x000fe20000000000 */
[----:B------:R-:W-:Y:S02]  /*0580*/  SHF.R.S32.HI R31, RZ, 0x1f, R19 ;  /* 0x0000001fff1f7819 */ /* 0x000fe40000011413 */
[----:B------:R-:W-:Y:S02]  /*0590*/  IADD3 R5, P1, R19, R10, RZ ;  /* 0x0000000a13057210 */ /* 0x000fe40007f3e0ff */
[----:B------:R-:W-:Y:S02]  /*05a0*/  ISETP.GE.U32.AND P3, PT, R6, R7, PT ;  /* 0x000000070600720c */ /* 0x000fe40003f66070 */
[----:B------:R-:W-:Y:S02]  /*05b0*/  LEA.HI.X.SX32 R10, R10, R31, 0x1, P1 ;  /* 0x0000001f0a0a7211 */ /* 0x000fe400008f0eff */
[----:B-1----:R-:W-:Y:S01]  /*05c0*/  ISETP.LT.U32.AND P1, PT, R5, R8, PT ;  /* 0x000000080500720c */ /* 0x002fe20003f21070 */
[----:B--2---:R-:W-:Y:S01]  /*05d0*/  @P2 FADD.FTZ R15, R20, R15 ;  /* 0x0000000f140f2221 */ /* 0x004fe20000010000 */
[----:B------:R-:W-:-:S02]  /*05e0*/  ISETP.NE.U32.AND P4, PT, R7, RZ, PT ;  /* 0x000000ff0700720c */ /* 0x000fc40003f85070 */
[----:B------:R-:W-:Y:S02]  /*05f0*/  CS2R R6, SRZ ;  /* 0x0000000000067805 */ /* 0x000fe4000001ff00 */
[----:B------:R-:W-:Y:S01]  /*0600*/  ISETP.LT.AND.EX P1, PT, R10, R9, PT, P1 ;  /* 0x000000090a00720c */ /* 0x000fe20003f21310 */
[----:B------:R0:W1:Y:S01]  /*0610*/  @P2 MUFU.RSQ R13, R15 ;  /* 0x0000000f000d2308 */ /* 0x0000620000001400 */
[----:B------:R-:W-:Y:S02]  /*0620*/  HFMA2.MMA R10, -RZ, RZ, 0, 0 ;  /* 0x00000000ff0a7435 */ /* 0x000fe400000001ff */
[----:B------:R-:W-:Y:S02]  /*0630*/  SEL R12, R5, R8, P1 ;  /* 0x00000008050c7207 */ /* 0x000fe40000800000 */
[----:B------:R-:W-:Y:S02]  /*0640*/  CS2R R8, SRZ ;  /* 0x0000000000087805 */ /* 0x000fe4000001ff00 */
[----:B------:R-:W-:Y:S01]  /*0650*/  @P3 IADD3 R18, R18, 0x1, RZ ;  /* 0x0000000112123810 */ /* 0x000fe20007ffe0ff */
[----:B------:R-:W-:Y:S01]  /*0660*/  IMAD.MOV.U32 R5, RZ, RZ, RZ ;  /* 0x000000ffff057224 */ /* 0x000fe200078e00ff */
[----:B------:R-:W-:-:S02]  /*0670*/  ISETP.GE.AND P1, PT, R19, R12, PT ;  /* 0x0000000c1300720c */ /* 0x000fc40003f26270 */
[----:B------:R-:W-:-:S11]  /*0680*/  SEL R11, R11, R18, !P4 ;  /* 0x000000120b0b7207 */ /* 0x000fd60006000000 */
[----:B01----:R-:W-:Y:S05]  /*0690*/  @P1 BRA `(.L_x_1670) ;  /* 0x0000001400fc1947 */ /* 0x003fea0003800000 */
        /* <DEDUP_REMOVED lines=23> */
[----:B------:R-:W-:Y:S01]  /*0810*/  CS2R R16, SRZ ;  /* 0x0000000000107805 */ /* 0x000fe2000001ff00 */
[----:B------:R-:W-:Y:S02]  /*0820*/  @!P0 IMAD.MOV.U32 R26, RZ, RZ, R28 ;  /* 0x000000ffff1a8224 */ /* 0x000fe400078e001c */
[C---:B------:R-:W-:Y:S02]  /*0830*/  @!P0 IMAD R5, R23.reuse, UR9, R8 ;  /* 0x0000000917058c24 */ /* 0x040fe4000f8e0208 */
[----:B------:R-:W-:Y:S01]  /*0840*/  @!P0 IMAD.WIDE.U32 R8, R23, UR8, R26 ;  /* 0x0000000817088c25 */ /* 0x000fe2000f8e001a */
[----:B------:R-:W1:Y:S04]  /*0850*/  @!P0 LDC.64 R24, c[0x0][0x228] ;  /* 0x00008a00ff188b82 */ /* 0x000e680000000a00 */
[----:B------:R-:W-:-:S02]  /*0860*/  @!P0 IADD3 R5, R9, R5, RZ ;  /* 0x0000000509058210 */ /* 0x000fc40007ffe0ff */
[C---:B------:R-:W-:Y:S02]  /*0870*/  @!P0 SHF.L.U32 R23, R8.reuse, 0x2, RZ ;  /* 0x0000000208178819 */ /* 0x040fe400000006ff */
[----:B------:R-:W-:Y:S02]  /*0880*/  @!P0 SHF.L.U64.HI R8, R8, 0x2, R5 ;  /* 0x0000000208088819 */ /* 0x000fe40000010205 */
[----:B0-----:R-:W-:-:S05]  /*0890*/  @!P0 IADD3 R20, P1, R23, R6, RZ ;  /* 0x0000000617148210 */ /* 0x001fca0007f3e0ff */
[----:B------:R-:W-:-:S05]  /*08a0*/  @!P0 IMAD.X R21, R8, 0x1, R7, P1 ;  /* 0x0000000108158824 */ /* 0x000fca00008e0607 */
        /* <DEDUP_REMOVED lines=14> */
[----:B------:R-:W1:Y:S08]  /*0990*/  MUFU.EX2 R10, R10 ;  /* 0x0000000a000a7308 */ /* 0x000e700000000800 */
[----:B------:R-:W2:Y:S01]  /*09a0*/  MUFU.EX2 R18, R18 ;  /* 0x0000001200127308 */ /* 0x000ea20000000800 */
[----:B-1----:R-:W-:-:S07]  /*09b0*/  FADD.FTZ R16, R10, 1 ;  /* 0x3f8000000a107421 */ /* 0x002fce0000010000 */
[----:B------:R-:W0:Y:S01]  /*09c0*/  MUFU.RCP R17, R16 ;  /* 0x0000001000117308 */ /* 0x000e220000001000 */
[----:B--2---:R-:W-:-:S07]  /*09d0*/  FADD.FTZ R20, R18, 1 ;  /* 0x3f80000012147421 */ /* 0x004fce0000010000 */
        /* <DEDUP_REMOVED lines=9> */
[----:B------:R-:W-:Y:S01]  /*0a70*/  FMUL.FTZ R6, R8, R3 ;  /* 0x0000000308067220 */ /* 0x000fe20000410000 */
[----:B------:R-:W-:Y:S02]  /*0a80*/  FADD.FTZ R7, RZ, R8 ;  /* 0x00000008ff077221 */ /* 0x000fe40000010000 */
[----:B------:R-:W-:Y:S01]  /*0a90*/  FMUL.FTZ R10, R17, R2 ;  /* 0x00000002110a7220 */ /* 0x000fe20000410000 */
[C---:B------:R-:W-:Y:S01]  /*0aa0*/  FFMA.FTZ R16, R9.reuse, R6, RZ ;  /* 0x0000000609107223 */ /* 0x040fe200000100ff */
[----:B------:R-:W-:Y:S01]  /*0ab0*/  FADD.FTZ R5, RZ, R6 ;  /* 0x00000006ff057221 */ /* 0x000fe20000010000 */
[----:B------:R-:W-:Y:S01]  /*0ac0*/  FFMA.FTZ R9, R9, R8, RZ ;  /* 0x0000000809097223 */ /* 0x000fe200000100ff */
[----:B------:R-:W-:Y:S01]  /*0ad0*/  FADD.FTZ R8, RZ, R17 ;  /* 0x00000011ff087221 */ /* 0x000fe20000010000 */
[C---:B------:R-:W-:Y:S01]  /*0ae0*/  FFMA.FTZ R6, R15.reuse, R10, R16 ;  /* 0x0000000a0f067223 */ /* 0x040fe20000010010 */
[----:B------:R-:W-:Y:S01]  /*0af0*/  FADD.FTZ R5, R10, R5 ;  /* 0x000000050a057221 */ /* 0x000fe20000010000 */
[----:B------:R-:W-:-:S07]  /*0b00*/  FFMA.FTZ R10, R15, R17, RZ ;  /* 0x000000110f0a7223 */ /* 0x000fce00000100ff */
.L_x_1672:
[----:B------:R-:W-:Y:S05]  /*0b10*/  @!P2 BRA `(.L_x_1670) ;  /* 0x0000001000dca947 */ /* 0x000fea0003800000 */
[----:B------:R-:W-:-:S05]  /*0b20*/  VIADD R15, R19, 0x1 ;  /* 0x00000001130f7836 */ /* 0x000fca0000000000 */
[----:B------:R-:W-:-:S07]  /*0b30*/  SHF.R.S32.HI R25, RZ, 0x1f, R15 ;  /* 0x0000001fff197819 */ /* 0x000fce000001140f */
.L_x_1673:
[----:B------:R-:W0:Y:S01]  /*0b40*/  @!P0 LDC.64 R18, c[0x0][0x288] ;  /* 0x0000a200ff128b82 */ /* 0x000e220000000a00 */
[----:B------:R-:W-:-:S04]  /*0b50*/  @!P0 IADD3 R23, P1, R15, -0x1, RZ ;  /* 0xffffffff0f178810 */ /* 0x000fc80007f3e0ff */
[----:B------:R-:W-:-:S03]  /*0b60*/  @!P0 IADD3.X R21, R25, -0x1, RZ, P1, !PT ;  /* 0xffffffff19158810 */ /* 0x000fc60000ffe4ff */
[----:B------:R-:W1:Y:S02]  /*0b70*/  @!P0 LDC.64 R16, c[0x0][0x230] ;  /* 0x00008c00ff108b82 */ /* 0x000e640000000a00 */
[----:B0-----:R-:W-:Y:S01]  /*0b80*/  @!P0 IMAD R20, R21, R18, RZ ;  /* 0x0000001215148224 */ /* 0x001fe200078e02ff */
[----:B------:R-:W-:-:S03]  /*0b90*/  @!P0 MOV R21, R27 ;  /* 0x0000001b00158202 */ /* 0x000fc60000000f00 */
[----:B------:R-:W-:Y:S01]  /*0ba0*/  @!P0 IMAD R19, R23, R19, R20 ;  /* 0x0000001317138224 */ /* 0x000fe200078e0214 */
[----:B------:R-:W-:-:S05]  /*0bb0*/  @!P0 MOV R20, R28 ;  /* 0x0000001c00148202 */ /* 0x000fca0000000f00 */
[----:B------:R-:W-:-:S04]  /*0bc0*/  @!P0 IMAD.WIDE.U32 R20, R23, R18, R20 ;  /* 0x0000001217148225 */ /* 0x000fc800078e0014 */
[----:B------:R-:W-:Y:S01]  /*0bd0*/  @!P0 IMAD.IADD R19, R21, 0x1, R19 ;  /* 0x0000000115138824 */ /* 0x000fe200078e0213 */
[----:B------:R-:W-:-:S04]  /*0be0*/  @!P0 SHF.L.U32 R23, R20, 0x2, RZ ;  /* 0x0000000214178819 */ /* 0x000fc800000006ff */
[----:B------:R-:W-:Y:S02]  /*0bf0*/  @!P0 SHF.L.U64.HI R18, R20, 0x2, R19 ;  /* 0x0000000214128819 */ /* 0x000fe40000010213 */
[----:B------:R-:W-:Y:S02]  /*0c00*/  CS2R R20, SRZ ;  /* 0x0000000000147805 */ /* 0x000fe4000001ff00 */
[----:B-1----:R-:W-:-:S04]  /*0c10*/  @!P0 IADD3 R30, P1, R23, R16, RZ ;  /* 0x00000010171e8210 */ /* 0x002fc80007f3e0ff */
[----:B------:R-:W-:Y:S02]  /*0c20*/  @!P0 IADD3.X R31, R18, R17, RZ, P1, !PT ;  /* 0x00000011121f8210 */ /* 0x000fe40000ffe4ff */
[----:B------:R-:W0:Y:S03]  /*0c30*/  @!P0 LDC.64 R16, c[0x0][0x228] ;  /* 0x00008a00ff108b82 */ /* 0x000e260000000a00 */
[----:B------:R-:W2:Y:S01]  /*0c40*/  @!P0 LDG.E.64 R20, desc[UR4][R30.64] ;  /* 0x000000041e148981 */ /* 0x000ea2000c1e1b00 */
[----:B0-----:R-:W-:-:S05]  /*0c50*/  @!P0 IADD3 R22, P1, R23, R16, RZ ;  /* 0x0000001017168210 */ /* 0x001fca0007f3e0ff */
[----:B------:R-:W-:Y:S01]  /*0c60*/  @!P0 IMAD.X R23, R18, 0x1, R17, P1 ;  /* 0x0000000112178824 */ /* 0x000fe200008e0611 */
[----:B------:R-:W-:Y:S01]  /*0c70*/  CS2R R18, SRZ ;  /* 0x0000000000127805 */ /* 0x000fe2000001ff00 */
[----:B------:R-:W0:Y:S05]  /*0c80*/  @!P0 LDC.64 R16, c[0x0][0x288] ;  /* 0x0000a200ff108b82 */ /* 0x000e2a0000000a00 */
[----:B------:R1:W3:Y:S02]  /*0c90*/  @!P0 LDG.E.64 R18, desc[UR4][R22.64] ;  /* 0x0000000416128981 */ /* 0x0002e4000c1e1b00 */
[----:B-1----:R-:W-:Y:S02]  /*0ca0*/  @!P0 MOV R22, R28 ;  /* 0x0000001c00168202 */ /* 0x002fe40000000f00 */
        /* <DEDUP_REMOVED lines=8> */
[----:B------:R-:W1:Y:S02]  /*0d30*/  @!P0 LDC.64 R16, c[0x0][0x230] ;  /* 0x00008c00ff108b82 */ /* 0x000e640000000a00 */
[----:B-1----:R-:W-:-:S04]  /*0d40*/  @!P0 IADD3 R32, P1, R31, R16, RZ ;  /* 0x000000101f208210 */ /* 0x002fc80007f3e0ff */
[----:B------:R-:W-:Y:S02]  /*0d50*/  @!P0 IADD3.X R33, R24, R17, RZ, P1, !PT ;  /* 0x0000001118218210 */ /* 0x000fe40000ffe4ff */
[----:B------:R-:W-:-:S06]  /*0d60*/  CS2R R16, SRZ ;  /* 0x0000000000107805 */ /* 0x000fcc000001ff00 */
[----:B------:R1:W4:Y:S01]  /*0d70*/  @!P0 LDG.E.64 R16, desc[UR4][R32.64] ;  /* 0x0000000420108981 */ /* 0x000322000c1e1b00 */
[----:B0-----:R-:W-:-:S05]  /*0d80*/  @!P0 IADD3 R30, P1, R31, R22, RZ ;  /* 0x000000161f1e8210 */ /* 0x001fca0007f3e0ff */
[----:B------:R-:W-:Y:S01]  /*0d90*/  @!P0 IMAD.X R31, R24, 0x1, R23, P1 ;  /* 0x00000001181f8824 */ /* 0x000fe200008e0617 */
[----:B------:R-:W-:-:S06]  /*0da0*/  CS2R R22, SRZ ;  /* 0x0000000000167805 */ /* 0x000fcc000001ff00 */
[----:B------:R0:W5:Y:S01]  /*0db0*/  @!P0 LDG.E.64 R22, desc[UR4][R30.64] ;  /* 0x000000041e168981 */ /* 0x000162000c1e1b00 */
[----:B--2---:R-:W-:-:S04]  /*0dc0*/  FADD.FTZ R20, -R4, R20 ;  /* 0x0000001404147221 */ /* 0x004fc80000010100 */
[----:B------:R-:W-:-:S04]  /*0dd0*/  FMUL.FTZ R20, R20, R13 ;  /* 0x0000000d14147220 */ /* 0x000fc80000410000 */
[----:B------:R-:W-:-:S04]  /*0de0*/  FFMA.FTZ R24, R20, R3, R14 ;  /* 0x0000000314187223 */ /* 0x000fc8000001000e */
[----:B------:R-:W-:-:S06]  /*0df0*/  FMUL.FTZ R34, R24, -1.4426950216293334961 ;  /* 0xbfb8aa3b18227820 */ /* 0x000fcc0000410000 */
[----:B------:R-:W1:Y:S02]  /*0e00*/  MUFU.EX2 R34, R34 ;  /* 0x0000002200227308 */ /* 0x000e640000000800 */
[----:B-1----:R-:W-:-:S06]  /*0e10*/  FADD.FTZ R32, R34, 1 ;  /* 0x3f80000022207421 */ /* 0x002fcc0000010000 */
[----:B------:R-:W3:Y:S02]  /*0e20*/  MUFU.RCP R33, R32 ;  /* 0x0000002000217308 */ /* 0x000ee40000001000 */
[C---:B---3--:R-:W-:Y:S01]  /*0e30*/  FMUL.FTZ R18, R33.reuse, R18 ;  /* 0x0000001221127220 */ /* 0x048fe20000410000 */
[----:B------:R-:W-:-:S04]  /*0e40*/  FADD.FTZ R33, -R33, 1 ;  /* 0x3f80000021217421 */ /* 0x000fc80000010100 */
[----:B------:R-:W-:-:S04]  /*0e50*/  FFMA.FTZ R33, R24, R33, 1 ;  /* 0x3f80000018217423 */ /* 0x000fc80000010021 */
[----:B------:R-:W-:-:S04]  /*0e60*/  FMUL.FTZ R18, R18, R33 ;  /* 0x0000002112127220 */ /* 0x000fc80000410000 */
[----:B------:R-:W-:Y:S01]  /*0e70*/  FADD.FTZ R7, R18, R7 ;  /* 0x0000000712077221 */ /* 0x000fe20000010000 */
[----:B------:R-:W-:Y:S01]  /*0e80*/  FFMA.FTZ R9, R20, R18, R9 ;  /* 0x0000001214097223 */ /* 0x000fe20000010009 */
[----:B0-----:R-:W-:Y:S01]  /*0e90*/  FMUL.FTZ R31, R18, R3 ;  /* 0x00000003121f7220 */ /* 0x001fe20000410000 */
[----:B------:R-:W-:-:S03]  /*0ea0*/  FADD.FTZ R18, -R4, R21 ;  /* 0x0000001504127221 */ /* 0x000fc60000010100 */
[----:B------:R-:W-:Y:S01]  /*0eb0*/  FFMA.FTZ R6, R20, R31, R6 ;  /* 0x0000001f14067223 */ /* 0x000fe20000010006 */
[----:B------:R-:W-:Y:S01]  /*0ec0*/  FMUL.FTZ R21, R18, R13 ;  /* 0x0000000d12157220 */ /* 0x000fe20000410000 */
[----:B------:R-:W-:-:S03]  /*0ed0*/  FADD.FTZ R5, R31, R5 ;  /* 0x000000051f057221 */ /* 0x000fc60000010000 */
[----:B------:R-:W-:-:S04]  /*0ee0*/  FFMA.FTZ R18, R21, R2, R0 ;  /* 0x0000000215127223 */ /* 0x000fc80000010000 */
[----:B------:R-:W-:-:S06]  /*0ef0*/  FMUL.FTZ R20, R18, -1.4426950216293334961 ;  /* 0xbfb8aa3b12147820 */ /* 0x000fcc0000410000 */
[----:B------:R-:W0:Y:S01]  /*0f00*/  MUFU.EX2 R20, R20 ;  /* 0x0000001400147308 */ /* 0x000e220000000800 */
[----:B----4-:R-:W-:Y:S01]  /*0f10*/  FADD.FTZ R16, -R4, R16 ;  /* 0x0000001004107221 */ /* 0x010fe20000010100 */
[----:B0-----:R-:W-:-:S03]  /*0f20*/  FADD.FTZ R24, R20, 1 ;  /* 0x3f80000014187421 */ /* 0x001fc60000010000 */
[----:B------:R-:W-:-:S03]  /*0f30*/  FMUL.FTZ R16, R16, R13 ;  /* 0x0000000d10107220 */ /* 0x000fc60000410000 */
[----:B------:R-:W0:Y:S02]  /*0f40*/  MUFU.RCP R24, R24 ;  /* 0x0000001800187308 */ /* 0x000e240000001000 */
[C---:B0-----:R-:W-:Y:S01]  /*0f50*/  FADD.FTZ R31, -R24.reuse, 1 ;  /* 0x3f800000181f7421 */ /* 0x041fe20000010100 */
[----:B------:R-:W-:-:S03]  /*0f60*/  FMUL.FTZ R19, R24, R19 ;  /* 0x0000001318137220 */ /* 0x000fc60000410000 */
[----:B------:R-:W-:-:S04]  /*0f70*/  FFMA.FTZ R18, R18, R31, 1 ;  /* 0x3f80000012127423 */ /* 0x000fc8000001001f */
[----:B------:R-:W-:Y:S01]  /*0f80*/  FMUL.FTZ R19, R19, R18 ;  /* 0x0000001213137220 */ /* 0x000fe20000410000 */
[----:B------:R-:W-:-:S03]  /*0f90*/  FFMA.FTZ R18, R16, R3, R14 ;  /* 0x0000000310127223 */ /* 0x000fc6000001000e */
[----:B------:R-:W-:Y:S01]  /*0fa0*/  FADD.FTZ R8, R19, R8 ;  /* 0x0000000813087221 */ /* 0x000fe20000010000 */
[----:B------:R-:W-:Y:S01]  /*0fb0*/  FMUL.FTZ R20, R18, -1.4426950216293334961 ;  /* 0xbfb8aa3b12147820 */ /* 0x000fe20000410000 */
[----:B------:R-:W-:Y:S01]  /*0fc0*/  FFMA.FTZ R10, R21, R19, R10 ;  /* 0x00000013150a7223 */ /* 0x000fe2000001000a */
[----:B------:R-:W-:-:S04]  /*0fd0*/  FMUL.FTZ R19, R19, R2 ;  /* 0x0000000213137220 */ /* 0x000fc80000410000 */
[----:B------:R-:W0:Y:S01]  /*0fe0*/  MUFU.EX2 R20, R20 ;  /* 0x0000001400147308 */ /* 0x000e220000000800 */
[----:B------:R-:W-:Y:S01]  /*0ff0*/  FFMA.FTZ R21, R21, R19, R6 ;  /* 0x0000001315157223 */ /* 0x000fe20000010006 */
[----:B------:R-:W-:Y:S01]  /*1000*/  FADD.FTZ R6, -R4, R17 ;  /* 0x0000001104067221 */ /* 0x000fe20000010100 */
[----:B------:R-:W-:-:S03]  /*1010*/  FADD.FTZ R5, R19, R5 ;  /* 0x0000000513057221 */ /* 0x000fc60000010000 */
[----:B------:R-:W-:-:S04]  /*1020*/  FMUL.FTZ R17, R6, R13 ;  /* 0x0000000d06117220 */ /* 0x000fc80000410000 */
[----:B------:R-:W-:Y:S01]  /*1030*/  FFMA.FTZ R6, R17, R2, R0 ;  /* 0x0000000211067223 */ /* 0x000fe20000010000 */
[----:B0-----:R-:W-:-:S04]  /*1040*/  FADD.FTZ R24, R20, 1 ;  /* 0x3f80000014187421 */ /* 0x001fc80000010000 */
[----:B------:R-:W0:Y:S02]  /*1050*/  MUFU.RCP R31, R24 ;  /* 0x00000018001f7308 */ /* 0x000e240000001000 */
[C---:B0-----:R-:W-:Y:S01]  /*1060*/  FADD.FTZ R19, -R31.reuse, 1 ;  /* 0x3f8000001f137421 */ /* 0x041fe20000010100 */
[----:B-----5:R-:W-:-:S03]  /*1070*/  FMUL.FTZ R22, R31, R22 ;  /* 0x000000161f167220 */ /* 0x020fc60000410000 */
[----:B------:R-:W-:Y:S01]  /*1080*/  FFMA.FTZ R33, R18, R19, 1 ;  /* 0x3f80000012217423 */ /* 0x000fe20000010013 */
[----:B------:R-:W-:-:S03]  /*1090*/  FMUL.FTZ R18, R6, -1.4426950216293334961 ;  /* 0xbfb8aa3b06127820 */ /* 0x000fc60000410000 */
[----:B------:R-:W-:-:S03]  /*10a0*/  FMUL.FTZ R22, R22, R33 ;  /* 0x0000002116167220 */ /* 0x000fc60000410000 */
[----:B------:R-:W0:Y:S01]  /*10b0*/  MUFU.EX2 R18, R18 ;  /* 0x0000001200127308 */ /* 0x000e220000000800 */
[----:B------:R-:W-:Y:S01]  /*10c0*/  FFMA.FTZ R9, R16, R22, R9 ;  /* 0x0000001610097223 */ /* 0x000fe20000010009 */
[----:B------:R-:W-:Y:S01]  /*10d0*/  FADD.FTZ R7, R7, R22 ;  /* 0x0000001607077221 */ /* 0x000fe20000010000 */
[----:B0-----:R-:W-:-:S05]  /*10e0*/  FADD.FTZ R19, R18, 1 ;  /* 0x3f80000012137421 */ /* 0x001fca0000010000 */
[----:B------:R-:W0:Y:S02]  /*10f0*/  MUFU.RCP R20, R19 ;  /* 0x0000001300147308 */ /* 0x000e240000001000 */
[C---:B0-----:R-:W-:Y:S01]  /*1100*/  FADD.FTZ R31, -R20.reuse, 1 ;  /* 0x3f800000141f7421 */ /* 0x041fe20000010100 */
[----:B------:R-:W-:-:S03]  /*1110*/  FMUL.FTZ R23, R20, R23 ;  /* 0x0000001714177220 */ /* 0x000fc60000410000 */
[----:B------:R-:W-:Y:S01]  /*1120*/  FFMA.FTZ R6, R6, R31, 1 ;  /* 0x3f80000006067423 */ /* 0x000fe2000001001f */
[C---:B------:R-:W-:Y:S02]  /*1130*/  IADD3 R31, R15.reuse, 0x1, RZ ;  /* 0x000000010f1f7810 */ /* 0x040fe40007ffe0ff */
[----:B------:R-:W-:Y:S01]  /*1140*/  IADD3 R15, P2, R15, 0x2, RZ ;  /* 0x000000020f0f7810 */ /* 0x000fe20007f5e0ff */
[----:B------:R-:W-:Y:S01]  /*1150*/  FMUL.FTZ R23, R23, R6 ;  /* 0x0000000617177220 */ /* 0x000fe20000410000 */
[----:B------:R-:W-:Y:S01]  /*1160*/  ISETP.GE.AND P1, PT, R31, R12, PT ;  /* 0x0000000c1f00720c */ /* 0x000fe20003f26270 */
[----:B------:R-:W-:Y:S01]  /*1170*/  FMUL.FTZ R6, R22, R3 ;  /* 0x0000000316067220 */ /* 0x000fe20000410000 */
[----:B------:R-:W-:Y:S01]  /*1180*/  IADD3.X R25, RZ, R25, RZ, P2, !PT ;  /* 0x00000019ff197210 */ /* 0x000fe200017fe4ff */
[----:B------:R-:W-:Y:S01]  /*1190*/  FADD.FTZ R8, R8, R23 ;  /* 0x0000001708087221 */ /* 0x000fe20000010000 */
[----:B------:R-:W-:Y:S01]  /*11a0*/  FFMA.FTZ R10, R17, R23, R10 ;  /* 0x00000017110a7223 */ /* 0x000fe2000001000a */
[----:B------:R-:W-:Y:S01]  /*11b0*/  FFMA.FTZ R21, R16, R6, R21 ;  /* 0x0000000610157223 */ /* 0x000fe20000010015 */
[----:B------:R-:W-:Y:S01]  /*11c0*/  FMUL.FTZ R16, R23, R2 ;  /* 0x0000000217107220 */ /* 0x000fe20000410000 */
[----:B------:R-:W-:-:S03]  /*11d0*/  FADD.FTZ R5, R5, R6 ;  /* 0x0000000605057221 */ /* 0x000fc60000010000 */
[----:B------:R-:W-:Y:S01]  /*11e0*/  FFMA.FTZ R6, R17, R16, R21 ;  /* 0x0000001011067223 */ /* 0x000fe20000010015 */
[----:B------:R-:W-:Y:S02]  /*11f0*/  FADD.FTZ R5, R16, R5 ;  /* 0x0000000510057221 */ /* 0x000fe40000010000 */
[----:B------:R-:W-:Y:S05]  /*1200*/  @!P1 BRA `(.L_x_1673) ;  /* 0xfffffff8004c9947 */ /* 0x000fea000383ffff */
[----:B------:R-:W-:Y:S05]  /*1210*/  BRA `(.L_x_1670) ;  /* 0x0000000c001c7947 */ /* 0x000fea0003800000 */
.L_x_1671:
        /* <DEDUP_REMOVED lines=11> */
.L_x_1675:
[----:B------:R-:W0:Y:S01]  /*12d0*/  @!P0 LDC.64 R14, c[0x0][0x288] ;  /* 0x0000a200ff0e8b82 */ /* 0x000e220000000a00 */
[----:B------:R-:W-:-:S07]  /*12e0*/  @!P0 IMAD.MOV.U32 R19, RZ, RZ, R27 ;  /* 0x000000ffff138224 */ /* 0x000fce00078e001b */
[----:B------:R-:W1:Y:S01]  /*12f0*/  @!P0 LDC.64 R24, c[0x0][0x230] ;  /* 0x00008c00ff188b82 */ /* 0x000e620000000a00 */
[----:B0-----:R-:W-:-:S04]  /*1300*/  @!P0 IMAD R18, R31, R14, RZ ;  /* 0x0000000e1f128224 */ /* 0x001fc800078e02ff */
[----:B------:R-:W-:Y:S01]  /*1310*/  @!P0 IMAD R15, R23, R15, R18 ;  /* 0x0000000f170f8224 */ /* 0x000fe200078e0212 */
[----:B------:R-:W-:-:S05]  /*1320*/  @!P0 MOV R18, R28 ;  /* 0x0000001c00128202 */ /* 0x000fca0000000f00 */
[----:B------:R-:W-:-:S05]  /*1330*/  @!P0 IMAD.WIDE.U32 R18, R23, R14, R18 ;  /* 0x0000000e17128225 */ /* 0x000fca00078e0012 */
[----:B------:R-:W-:Y:S02]  /*1340*/  @!P0 IADD3 R15, R19, R15, RZ ;  /* 0x0000000f130f8210 */ /* 0x000fe40007ffe0ff */
[C---:B------:R-:W-:Y:S02]  /*1350*/  @!P0 SHF.L.U32 R21, R18.reuse, 0x2, RZ ;  /* 0x0000000212158819 */ /* 0x040fe400000006ff */
[----:B------:R-:W-:Y:S02]  /*1360*/  @!P0 SHF.L.U64.HI R20, R18, 0x2, R15 ;  /* 0x0000000212148819 */ /* 0x000fe4000001020f */
[----:B------:R-:W-:Y:S01]  /*1370*/  CS2R R14, SRZ ;  /* 0x00000000000e7805 */ /* 0x000fe2000001ff00 */
[----:B------:R-:W0:Y:S01]  /*1380*/  @!P0 LDC.64 R18, c[0x0][0x228] ;  /* 0x00008a00ff128b82 */ /* 0x000e220000000a00 */
[----:B-1----:R-:W-:-:S05]  /*1390*/  @!P0 IADD3 R24, P1, R21, R24, RZ ;  /* 0x0000001815188210 */ /* 0x002fca0007f3e0ff */
[----:B------:R-:W-:-:S05]  /*13a0*/  @!P0 IMAD.X R25, R20, 0x1, R25, P1 ;  /* 0x0000000114198824 */ /* 0x000fca00008e0619 */
[----:B------:R-:W2:Y:S01]  /*13b0*/  @!P0 LDG.E.64 R14, desc[UR4][R24.64] ;  /* 0x00000004180e8981 */ /* 0x000ea2000c1e1b00 */
[----:B0-----:R-:W-:-:S04]  /*13c0*/  @!P0 IADD3 R18, P1, R21, R18, RZ ;  /* 0x0000001215128210 */ /* 0x001fc80007f3e0ff */
[----:B------:R-:W-:Y:S02]  /*13d0*/  @!P0 IADD3.X R19, R20, R19, RZ, P1, !PT ;  /* 0x0000001314138210 */ /* 0x000fe40000ffe4ff */
[----:B------:R-:W-:-:S06]  /*13e0*/  CS2R R20, SRZ ;  /* 0x0000000000147805 */ /* 0x000fcc000001ff00 */
[----:B------:R-:W3:Y:S01]  /*13f0*/  @!P0 LDG.E.64 R20, desc[UR4][R18.64] ;  /* 0x0000000412148981 */ /* 0x000ee2000c1e1b00 */
[----:B------:R-:W-:Y:S02]  /*1400*/  IADD3 R0, R0, -0x1, RZ ;  /* 0xffffffff00007810 */ /* 0x000fe40007ffe0ff */
[----:B------:R-:W-:Y:S02]  /*1410*/  IADD3 R23, P2, R23, 0x1, RZ ;  /* 0x0000000117177810 */ /* 0x000fe40007f5e0ff */
[----:B------:R-:W-:-:S03]  /*1420*/  ISETP.NE.AND P1, PT, R0, RZ, PT ;  /* 0x000000ff0000720c */ /* 0x000fc60003f25270 */
[----:B------:R-:W-:Y:S02]  /*1430*/  IMAD.X R31, RZ, RZ, R31, P2 ;  /* 0x000000ffff1f7224 */ /* 0x000fe400010e061f */
[----:B--2---:R-:W-:-:S04]  /*1440*/  FADD.FTZ R14, -R4, R14 ;  /* 0x0000000e040e7221 */ /* 0x004fc80000010100 */
[----:B------:R-:W-:Y:S01]  /*1450*/  FMUL.FTZ R14, R14, R13 ;  /* 0x0000000d0e0e7220 */ /* 0x000fe20000410000 */
[----:B---3--:R-:W-:-:S03]  /*1460*/  FMUL.FTZ R33, R20, R3 ;  /* 0x0000000314217220 */ /* 0x008fc60000410000 */
[----:B------:R-:W-:Y:S01]  /*1470*/  FFMA.FTZ R9, R14, R20, R9 ;  /* 0x000000140e097223 */ /* 0x000fe20000010009 */
[----:B------:R-:W-:Y:S01]  /*1480*/  FADD.FTZ R7, R20, R7 ;  /* 0x0000000714077221 */ /* 0x000fe20000010000 */
[----:B------:R-:W-:Y:S01]  /*1490*/  FMUL.FTZ R19, R21, R2 ;  /* 0x0000000215137220 */ /* 0x000fe20000410000 */
[----:B------:R-:W-:Y:S01]  /*14a0*/  FFMA.FTZ R14, R14, R33, R6 ;  /* 0x000000210e0e7223 */ /* 0x000fe20000010006 */
[----:B------:R-:W-:Y:S01]  /*14b0*/  FADD.FTZ R6, -R4, R15 ;  /* 0x0000000f04067221 */ /* 0x000fe20000010100 */
[----:B------:R-:W-:Y:S01]  /*14c0*/  FADD.FTZ R20, R33, R5 ;  /* 0x0000000521147221 */ /* 0x000fe20000010000 */
[----:B------:R-:W-:Y:S02]  /*14d0*/  FADD.FTZ R8, R21, R8 ;  /* 0x0000000815087221 */ /* 0x000fe40000010000 */
[----:B------:R-:W-:Y:S01]  /*14e0*/  FMUL.FTZ R15, R6, R13 ;  /* 0x0000000d060f7220 */ /* 0x000fe20000410000 */
[----:B------:R-:W-:-:S03]  /*14f0*/  FADD.FTZ R5, R19, R20 ;  /* 0x0000001413057221 */ /* 0x000fc60000010000 */
[C---:B------:R-:W-:Y:S01]  /*1500*/  FFMA.FTZ R10, R15.reuse, R21, R10 ;  /* 0x000000150f0a7223 */ /* 0x040fe2000001000a */
[----:B------:R-:W-:Y:S01]  /*1510*/  FFMA.FTZ R6, R15, R19, R14 ;  /* 0x000000130f067223 */ /* 0x000fe2000001000e */
[----:B------:R-:W-:Y:S06]  /*1520*/  @P1 BRA `(.L_x_1675) ;  /* 0xfffffffc00681947 */ /* 0x000fec000383ffff */
[----:B------:R-:W-:-:S07]  /*1530*/  MOV R19, R23 ;  /* 0x0000001700137202 */ /* 0x000fce0000000f00 */
.L_x_1674:
[----:B------:R-:W-:-:S13]  /*1540*/  ISETP.GE.U32.AND P0, PT, R22, 0x3, PT ;  /* 0x000000031600780c */ /* 0x000fda0003f06070 */
[----:B------:R-:W-:Y:S05]  /*1550*/  @!P0 BRA `(.L_x_1670) ;  /* 0x00000008004c8947 */ /* 0x000fea0003800000 */
[----:B------:R-:W-:Y:S01]  /*1560*/  ULDC.64 UR6, c[0x0][0x288] ;  /* 0x0000a20000067ab9 */ /* 0x000fe20000000a00 */
[----:B------:R-:W-:Y:S02]  /*1570*/  SHF.R.S32.HI R15, RZ, 0x1f, R19 ;  /* 0x0000001fff0f7819 */ /* 0x000fe40000011413 */
[----:B------:R-:W-:Y:S02]  /*1580*/  ISETP.GE.U32.AND P0, PT, R16, UR6, PT ;  /* 0x0000000610007c0c */ /* 0x000fe4000bf06070 */
[----:B------:R-:W-:Y:S02]  /*1590*/  MOV R23, R19 ;  /* 0x0000001300177202 */ /* 0x000fe40000000f00 */
[----:B------:R-:W-:-:S13]  /*15a0*/  ISETP.GE.AND.EX P0, PT, R17, UR7, PT, P0 ;  /* 0x0000000711007c0c */ /* 0x000fda000bf06300 */
.L_x_1676:
[----:B------:R-:W0:Y:S01]  /*15b0*/  @!P0 LDC.64 R18, c[0x0][0x288] ;  /* 0x0000a200ff128b82 */ /* 0x000e220000000a00 */
[----:B------:R-:W-:Y:S01]  /*15c0*/  @!P0 MOV R25, R27 ;  /* 0x0000001b00198202 */ /* 0x000fe20000000f00 */
[----:B------:R-:W-:-:S06]  /*15d0*/  @!P0 IMAD.MOV.U32 R24, RZ, RZ, R28 ;  /* 0x000000ffff188224 */ /* 0x000fcc00078e001c */
[----:B------:R-:W1:Y:S08]  /*15e0*/  @!P0 LDC.64 R20, c[0x0][0x230] ;  /* 0x00008c00ff148b82 */ /* 0x000e700000000a00 */
[----:B------:R-:W2:Y:S01]  /*15f0*/  @!P0 LDC.64 R16, c[0x0][0x228] ;  /* 0x00008a00ff108b82 */ /* 0x000ea20000000a00 */
[-C--:B0-----:R-:W-:Y:S02]  /*1600*/  @!P0 IMAD R0, R15, R18.reuse, RZ ;  /* 0x000000120f008224 */ /* 0x081fe400078e02ff */
[----:B------:R-:W-:-:S04]  /*1610*/  @!P0 IMAD.WIDE.U32 R24, R23, R18, R24 ;  /* 0x0000001217188225 */ /* 0x000fc800078e0018 */
[----:B------:R-:W-:-:S05]  /*1620*/  @!P0 IMAD R19, R23, R19, R0 ;  /* 0x0000001317138224 */ /* 0x000fca00078e0200 */
[----:B------:R-:W-:Y:S01]  /*1630*/  @!P0 IADD3 R19, R25, R19, RZ ;  /* 0x0000001319138210 */ /* 0x000fe20007ffe0ff */
[----:B------:R-:W-:-:S03]  /*1640*/  @!P0 IMAD.SHL.U32 R25, R24, 0x4, RZ ;  /* 0x0000000418198824 */ /* 0x000fc600078e00ff */
[----:B------:R-:W-:Y:S02]  /*1650*/  @!P0 SHF.L.U64.HI R0, R24, 0x2, R19 ;  /* 0x0000000218008819 */ /* 0x000fe40000010213 */
[----:B------:R-:W-:Y:S02]  /*1660*/  CS2R R18, SRZ ;  /* 0x0000000000127805 */ /* 0x000fe4000001ff00 */
[----:B-1----:R-:W-:-:S04]  /*1670*/  @!P0 IADD3 R30, P1, R25, R20, RZ ;  /* 0x00000014191e8210 */ /* 0x002fc80007f3e0ff */
[C---:B------:R-:W-:Y:S02]  /*1680*/  @!P0 IADD3.X R31, R0.reuse, R21, RZ, P1, !PT ;  /* 0x00000015001f8210 */ /* 0x040fe40000ffe4ff */
[----:B--2---:R-:W-:Y:S02]  /*1690*/  @!P0 IADD3 R24, P1, R25, R16, RZ ;  /* 0x0000001019188210 */ /* 0x004fe40007f3e0ff */
[----:B------:R-:W-:Y:S01]  /*16a0*/  CS2R R20, SRZ ;  /* 0x0000000000147805 */ /* 0x000fe2000001ff00 */
[----:B------:R0:W2:Y:S01]  /*16b0*/  @!P0 LDG.E.64 R18, desc[UR4][R30.64] ;  /* 0x000000041e128981 */ /* 0x0000a2000c1e1b00 */
[----:B------:R-:W-:Y:S02]  /*16c0*/  @!P0 IADD3.X R25, R0, R17, RZ, P1, !PT ;  /* 0x0000001100198210 */ /* 0x000fe40000ffe4ff */
[----:B------:R-:W1:Y:S03]  /*16d0*/  @!P0 LDC.64 R16, c[0x0][0x288] ;  /* 0x0000a200ff108b82 */ /* 0x000e660000000a00 */
[----:B------:R-:W3:Y:S01]  /*16e0*/  @!P0 LDG.E.64 R20, desc[UR4][R24.64] ;  /* 0x0000000418148981 */ /* 0x000ee2000c1e1b00 */
[----:B------:R-:W-:-:S05]  /*16f0*/  @!P0 IADD3 R33, P1, R23, 0x1, RZ ;  /* 0x0000000117218810 */ /* 0x000fca0007f3e0ff */
[----:B------:R-:W-:-:S04]  /*1700*/  @!P0 IMAD.X R0, RZ, RZ, R15, P1 ;  /* 0x000000ffff008224 */ /* 0x000fc800008e060f */
[----:B-1----:R-:W-:-:S04]  /*1710*/  @!P0 IMAD R14, R0, R16, RZ ;  /* 0x00000010000e8224 */ /* 0x002fc800078e02ff */
[----:B------:R-:W-:Y:S01]  /*1720*/  @!P0 IMAD R17, R33, R17, R14 ;  /* 0x0000001121118224 */ /* 0x000fe200078e020e */
[----:B0-----:R-:W-:Y:S01]  /*1730*/  CS2R R30, SRZ ;  /* 0x00000000001e7805 */ /* 0x001fe2000001ff00 */
[----:B--2---:R-:W-:-:S04]  /*1740*/  FADD.FTZ R18, -R4, R18 ;  /* 0x0000001204127221 */ /* 0x004fc80000010100 */
[----:B------:R-:W-:Y:S01]  /*1750*/  FMUL.FTZ R18, R18, R13 ;  /* 0x0000000d12127220 */ /* 0x000fe20000410000 */
[C---:B---3--:R-:W-:Y:S01]  /*1760*/  FMUL.FTZ R37, R20.reuse, R3 ;  /* 0x0000000314257220 */ /* 0x048fe20000410000 */
[----:B------:R-:W-:Y:S01]  /*1770*/  FADD.FTZ R35, R20, R7 ;  /* 0x0000000714237221 */ /* 0x000fe20000010000 */
[----:B------:R-:W-:Y:S01]  /*1780*/  @!P0 MOV R7, R27 ;  /* 0x0000001b00078202 */ /* 0x000fe20000000f00 */
[C---:B------:R-:W-:Y:S01]  /*1790*/  FFMA.FTZ R9, R18.reuse, R20, R9 ;  /* 0x0000001412097223 */ /* 0x040fe20000010009 */
[----:B------:R-:W-:Y:S01]  /*17a0*/  FFMA.FTZ R0, R18, R37, R6 ;  /* 0x0000002512007223 */ /* 0x000fe20000010006 */
[----:B------:R-:W-:-:S05]  /*17b0*/  @!P0 MOV R6, R28 ;  /* 0x0000001c00068202 */ /* 0x000fca0000000f00 */
[----:B------:R-:W-:Y:S02]  /*17c0*/  @!P0 IMAD.WIDE.U32 R6, R33, R16, R6 ;  /* 0x0000001021068225 */ /* 0x000fe400078e0006 */
[----:B------:R-:W0:Y:S02]  /*17d0*/  @!P0 LDC.64 R32, c[0x0][0x288] ;  /* 0x0000a200ff208b82 */ /* 0x000e240000000a00 */
[----:B------:R-:W-:Y:S01]  /*17e0*/  @!P0 IMAD.IADD R7, R7, 0x1, R17 ;  /* 0x0000000107078824 */ /* 0x000fe200078e0211 */
[----:B------:R-:W-:-:S04]  /*17f0*/  @!P0 SHF.L.U32 R25, R6, 0x2, RZ ;  /* 0x0000000206198819 */ /* 0x000fc800000006ff */
[----:B------:R-:W-:Y:S01]  /*1800*/  @!P0 SHF.L.U64.HI R14, R6, 0x2, R7 ;  /* 0x00000002060e8819 */ /* 0x000fe20000010207 */
[----:B------:R-:W1:Y:S08]  /*1810*/  @!P0 LDC.64 R16, c[0x0][0x228] ;  /* 0x00008a00ff108b82 */ /* 0x000e700000000a00 */
[----:B------:R-:W2:Y:S01]  /*1820*/  @!P0 LDC.64 R6, c[0x0][0x230] ;  /* 0x00008c00ff068b82 */ /* 0x000ea20000000a00 */
[----:B-1----:R-:W-:-:S05]  /*1830*/  @!P0 IADD3 R16, P2, R25, R16, RZ ;  /* 0x0000001019108210 */ /* 0x002fca0007f5e0ff */
[C---:B------:R-:W-:Y:S01]  /*1840*/  @!P0 IMAD.X R17, R14.reuse, 0x1, R17, P2 ;  /* 0x000000010e118824 */ /* 0x040fe200010e0611 */
[----:B--2---:R-:W-:Y:S02]  /*1850*/  @!P0 IADD3 R6, P1, R25, R6, RZ ;  /* 0x0000000619068210 */ /* 0x004fe40007f3e0ff */
[----:B------:R-:W-:Y:S02]  /*1860*/  CS2R R24, SRZ ;  /* 0x0000000000187805 */ /* 0x000fe4000001ff00 */
[----:B------:R-:W-:-:S04]  /*1870*/  @!P0 IADD3.X R7, R14, R7, RZ, P1, !PT ;  /* 0x000000070e078210 */ /* 0x000fc80000ffe4ff */
[----:B------:R1:W2:Y:S01]  /*1880*/  @!P0 LDG.E.64 R24, desc[UR4][R16.64] ;  /* 0x0000000410188981 */ /* 0x0002a2000c1e1b00 */
[----:B------:R-:W-:-:S03]  /*1890*/  FADD.FTZ R14, -R4, R19 ;  /* 0x00000013040e7221 */ /* 0x000fc60000010100 */
[----:B------:R3:W4:Y:S01]  /*18a0*/  @!P0 LDG.E.64 R30, desc[UR4][R6.64] ;  /* 0x00000004061e8981 */ /* 0x000722000c1e1b00 */
[----:B------:R-:W-:Y:S01]  /*18b0*/  FADD.FTZ R18, R37, R5 ;  /* 0x0000000525127221 */ /* 0x000fe20000010000 */
[----:B------:R-:W-:Y:S01]  /*18c0*/  FMUL.FTZ R5, R14, R13 ;  /* 0x0000000d0e057220 */ /* 0x000fe20000410000 */
[C---:B------:R-:W-:Y:S01]  /*18d0*/  FMUL.FTZ R19, R21.reuse, R2 ;  /* 0x0000000215137220 */ /* 0x040fe20000410000 */
[----:B------:R-:W-:Y:S01]  /*18e0*/  FADD.FTZ R8, R21, R8 ;  /* 0x0000000815087221 */ /* 0x000fe20000010000 */
[----:B-1----:R-:W-:Y:S02]  /*18f0*/  @!P0 IADD3 R17, P1, R23, 0x2, RZ ;  /* 0x0000000217118810 */ /* 0x002fe40007f3e0ff */
[----:B------:R-:W-:Y:S01]  /*1900*/  FFMA.FTZ R14, R5, R19, R0 ;  /* 0x00000013050e7223 */ /* 0x000fe20000010000 */
[----:B------:R-:W-:Y:S01]  /*1910*/  FADD.FTZ R0, R19, R18 ;  /* 0x0000001213007221 */ /* 0x000fe20000010000 */
[----:B------:R-:W-:Y:S01]  /*1920*/  FFMA.FTZ R10, R5, R21, R10 ;  /* 0x00000015050a7223 */ /* 0x000fe2000001000a */
[----:B---3--:R-:W-:Y:S01]  /*1930*/  @!P0 IADD3.X R7, RZ, R15, RZ, P1, !PT ;  /* 0x0000000fff078210 */ /* 0x008fe20000ffe4ff */
[----:B------:R-:W1:Y:S04]  /*1940*/  @!P0 LDC.64 R20, c[0x0][0x288] ;  /* 0x0000a200ff148b82 */ /* 0x000e680000000a00 */
[----:B0-----:R-:W-:-:S02]  /*1950*/  @!P0 IMAD R6, R7, R32, RZ ;  /* 0x0000002007068224 */ /* 0x001fc400078e02ff */
[----:B------:R-:W-:Y:S02]  /*1960*/  @!P0 IMAD.MOV.U32 R7, RZ, RZ, R27 ;  /* 0x000000ffff078224 */ /* 0x000fe400078e001b */
[----:B------:R-:W-:Y:S01]  /*1970*/  @!P0 IMAD R19, R17, R33, R6 ;  /* 0x0000002111138224 */ /* 0x000fe200078e0206 */
[----:B------:R-:W-:-:S05]  /*1980*/  @!P0 MOV R6, R28 ;  /* 0x0000001c00068202 */ /* 0x000fca0000000f00 */
[----:B------:R-:W-:Y:S01]  /*1990*/  @!P0 IMAD.WIDE.U32 R6, R17, R32, R6 ;  /* 0x0000002011068225 */ /* 0x000fe200078e0006 */
[----:B------:R-:W-:Y:S01]  /*19a0*/  CS2R R16, SRZ ;  /* 0x0000000000107805 */ /* 0x000fe2000001ff00 */
[----:B------:R-:W0:Y:S03]  /*19b0*/  @!P0 LDC.64 R32, c[0x0][0x230] ;  /* 0x00008c00ff208b82 */ /* 0x000e260000000a00 */
[----:B------:R-:W-:Y:S02]  /*19c0*/  @!P0 IADD3 R7, R7, R19, RZ ;  /* 0x0000001307078210 */ /* 0x000fe40007ffe0ff */
[C---:B------:R-:W-:Y:S02]  /*19d0*/  @!P0 SHF.L.U32 R19, R6.reuse, 0x2, RZ ;  /* 0x0000000206138819 */ /* 0x040fe400000006ff */
[----:B------:R-:W-:Y:S02]  /*19e0*/  @!P0 SHF.L.U64.HI R18, R6, 0x2, R7 ;  /* 0x0000000206128819 */ /* 0x000fe40000010207 */
[----:B------:R-:W3:Y:S01]  /*19f0*/  @!P0 LDC.64 R6, c[0x0][0x228] ;  /* 0x00008a00ff068b82 */ /* 0x000ee20000000a00 */
[----:B0-----:R-:W-:-:S05]  /*1a00*/  @!P0 IADD3 R32, P1, R19, R32, RZ ;  /* 0x0000002013208210 */ /* 0x001fca0007f3e0ff */
[----:B------:R-:W-:Y:S01]  /*1a10*/  @!P0 IMAD.X R33, R18, 0x1, R33, P1 ;  /* 0x0000000112218824 */ /* 0x000fe200008e0621 */
[----:B---3--:R-:W-:-:S04]  /*1a20*/  @!P0 IADD3 R6, P1, R19, R6, RZ ;  /* 0x0000000613068210 */ /* 0x008fc80007f3e0ff */
[----:B------:R-:W3:Y:S01]  /*1a30*/  @!P0 LDG.E.64 R16, desc[UR4][R32.64] ;  /* 0x0000000420108981 */ /* 0x000ee2000c1e1b00 */
[----:B------:R-:W-:Y:S02]  /*1a40*/  @!P0 IADD3.X R7, R18, R7, RZ, P1, !PT ;  /* 0x0000000712078210 */ /* 0x000fe40000ffe4ff */
[----:B------:R-:W-:-:S06]  /*1a50*/  CS2R R18, SRZ ;  /* 0x0000000000127805 */ /* 0x000fcc000001ff00 */
[----:B------:R0:W5:Y:S01]  /*1a60*/  @!P0 LDG.E.64 R18, desc[UR4][R6.64] ;  /* 0x0000000406128981 */ /* 0x000162000c1e1b00 */
[----:B--2---:R-:W-:Y:S01]  /*1a70*/  FMUL.FTZ R5, R24, R3 ;  /* 0x0000000318057220 */ /* 0x004fe20000410000 */
[----:B------:R-:W-:Y:S01]  /*1a80*/  FADD.FTZ R35, R35, R24 ;  /* 0x0000001823237221 */ /* 0x000fe20000010000 */
[C---:B----4-:R-:W-:Y:S01]  /*1a90*/  FADD.FTZ R30, -R4.reuse, R30 ;  /* 0x0000001e041e7221 */ /* 0x050fe20000010100 */
[----:B------:R-:W-:-:S03]  /*1aa0*/  FADD.FTZ R22, -R4, R31 ;  /* 0x0000001f04167221 */ /* 0x000fc60000010100 */
[----:B------:R-:W-:Y:S01]  /*1ab0*/  FMUL.FTZ R30, R30, R13 ;  /* 0x0000000d1e1e7220 */ /* 0x000fe20000410000 */
[----:B------:R-:W-:-:S03]  /*1ac0*/  FADD.FTZ R0, R0, R5 ;  /* 0x0000000500007221 */ /* 0x000fc60000010000 */
[----:B------:R-:W-:Y:S01]  /*1ad0*/  FFMA.FTZ R14, R30, R5, R14 ;  /* 0x000000051e0e7223 */ /* 0x000fe2000001000e */
[----:B------:R-:W-:Y:S01]  /*1ae0*/  FMUL.FTZ R5, R22, R13 ;  /* 0x0000000d16057220 */ /* 0x000fe20000410000 */
[----:B------:R-:W-:Y:S01]  /*1af0*/  FMUL.FTZ R31, R25, R2 ;  /* 0x00000002191f7220 */ /* 0x000fe20000410000 */
[----:B------:R-:W-:Y:S01]  /*1b00*/  FADD.FTZ R8, R8, R25 ;  /* 0x0000001908087221 */ /* 0x000fe20000010000 */
[----:B------:R-:W-:Y:S01]  /*1b10*/  FFMA.FTZ R9, R30, R24, R9 ;  /* 0x000000181e097223 */ /* 0x000fe20000010009 */
[----:B------:R-:W-:Y:S01]  /*1b20*/  FFMA.FTZ R10, R5, R25, R10 ;  /* 0x00000019050a7223 */ /* 0x000fe2000001000a */
[----:B------:R-:W-:-:S04]  /*1b30*/  @!P0 IADD3 R25, P1, R23, 0x3, RZ ;  /* 0x0000000317198810 */ /* 0x000fc80007f3e0ff */
[----:B0-----:R-:W-:-:S05]  /*1b40*/  @!P0 IADD3.X R7, RZ, R15, RZ, P1, !PT ;  /* 0x0000000fff078210 */ /* 0x001fca0000ffe4ff */
[----:B-1----:R-:W-:Y:S01]  /*1b50*/  @!P0 IMAD R6, R7, R20, RZ ;  /* 0x0000001407068224 */ /* 0x002fe200078e02ff */
[----:B------:R-:W-:-:S03]  /*1b60*/  @!P0 MOV R7, R27 ;  /* 0x0000001b00078202 */ /* 0x000fc60000000f00 */
[----:B------:R-:W-:Y:S02]  /*1b70*/  @!P0 IMAD R21, R25, R21, R6 ;  /* 0x0000001519158224 */ /* 0x000fe400078e0206 */
[----:B------:R-:W-:-:S04]  /*1b80*/  @!P0 IMAD.MOV.U32 R6, RZ, RZ, R28 ;  /* 0x000000ffff068224 */ /* 0x000fc800078e001c */
[----:B------:R-:W-:-:S04]  /*1b90*/  @!P0 IMAD.WIDE.U32 R6, R25, R20, R6 ;  /* 0x0000001419068225 */ /* 0x000fc800078e0006 */
[----:B------:R-:W-:Y:S01]  /*1ba0*/  FFMA.FTZ R14, R5, R31, R14 ;  /* 0x0000001f050e7223 */ /* 0x000fe2000001000e */
[----:B------:R-:W-:Y:S02]  /*1bb0*/  FADD.FTZ R0, R31, R0 ;  /* 0x000000001f007221 */ /* 0x000fe40000010000 */
[----:B------:R-:W0:Y:S01]  /*1bc0*/  @!P0 LDC.64 R30, c[0x0][0x230] ;  /* 0x00008c00ff1e8b82 */ /* 0x000e220000000a00 */
[----:B------:R-:W-:Y:S01]  /*1bd0*/  @!P0 IADD3 R7, R7, R21, RZ ;  /* 0x0000001507078210 */ /* 0x000fe20007ffe0ff */
[----:B------:R-:W-:Y:S02]  /*1be0*/  @!P0 IMAD.SHL.U32 R21, R6, 0x4, RZ ;  /* 0x0000000406158824 */ /* 0x000fe400078e00ff */
[----:B---3--:R-:W-:-:S04]  /*1bf0*/  FADD.FTZ R16, -R4, R16 ;  /* 0x0000001004107221 */ /* 0x008fc80000010100 */
[----:B------:R-:W-:Y:S01]  /*1c00*/  FMUL.FTZ R16, R16, R13 ;  /* 0x0000000d10107220 */ /* 0x000fe20000410000 */
[----:B-----5:R-:W-:-:S03]  /*1c10*/  FMUL.FTZ R5, R18, R3 ;  /* 0x0000000312057220 */ /* 0x020fc60000410000 */
[C---:B------:R-:W-:Y:S01]  /*1c20*/  FFMA.FTZ R9, R16.reuse, R18, R9 ;  /* 0x0000001210097223 */ /* 0x040fe20000010009 */
[----:B------:R-:W-:Y:S01]  /*1c30*/  FFMA.FTZ R14, R16, R5, R14 ;  /* 0x00000005100e7223 */ /* 0x000fe2000001000e */
[----:B------:R-:W-:Y:S02]  /*1c40*/  @!P0 SHF.L.U64.HI R16, R6, 0x2, R7 ;  /* 0x0000000206108819 */ /* 0x000fe40000010207 */
[----:B------:R-:W1:Y:S01]  /*1c50*/  @!P0 LDC.64 R6, c[0x0][0x228] ;  /* 0x00008a00ff068b82 */ /* 0x000e620000000a00 */
[----:B0-----:R-:W-:Y:S02]  /*1c60*/  @!P0 IADD3 R30, P1, R21, R30, RZ ;  /* 0x0000001e151e8210 */ /* 0x001fe40007f3e0ff */
[----:B------:R-:W-:Y:S02]  /*1c70*/  CS2R R24, SRZ ;  /* 0x0000000000187805 */ /* 0x000fe4000001ff00 */
[----:B------:R-:W-:-:S05]  /*1c80*/  @!P0 IADD3.X R31, R16, R31, RZ, P1, !PT ;  /* 0x0000001f101f8210 */ /* 0x000fca0000ffe4ff */
[----:B------:R0:W2:Y:S01]  /*1c90*/  @!P0 LDG.E.64 R24, desc[UR4][R30.64] ;  /* 0x000000041e188981 */ /* 0x0000a2000c1e1b00 */
[----:B-1----:R-:W-:Y:S02]  /*1ca0*/  @!P0 IADD3 R6, P1, R21, R6, RZ ;  /* 0x0000000615068210 */ /* 0x002fe40007f3e0ff */
[----:B------:R-:W-:Y:S02]  /*1cb0*/  CS2R R20, SRZ ;  /* 0x0000000000147805 */ /* 0x000fe4000001ff00 */
[----:B------:R-:W-:-:S05]  /*1cc0*/  @!P0 IADD3.X R7, R16, R7, RZ, P1, !PT ;  /* 0x0000000710078210 */ /* 0x000fca0000ffe4ff */
[----:B------:R-:W3:Y:S01]  /*1cd0*/  @!P0 LDG.E.64 R20, desc[UR4][R6.64] ;  /* 0x0000000406148981 */ /* 0x000ee2000c1e1b00 */
[----:B------:R-:W-:Y:S01]  /*1ce0*/  FADD.FTZ R16, -R4, R17 ;  /* 0x0000001104107221 */ /* 0x000fe20000010100 */
[----:B------:R-:W-:Y:S01]  /*1cf0*/  IADD3 R23, P2, R23, 0x4, RZ ;  /* 0x0000000417177810 */ /* 0x000fe20007f5e0ff */
[----:B------:R-:W-:Y:S01]  /*1d00*/  FADD.FTZ R0, R0, R5 ;  /* 0x0000000500007221 */ /* 0x000fe20000010000 */
[----:B------:R-:W-:Y:S01]  /*1d10*/  FMUL.FTZ R17, R19, R2 ;  /* 0x0000000213117220 */ /* 0x000fe20000410000 */
[----:B------:R-:W-:Y:S01]  /*1d20*/  FMUL.FTZ R5, R16, R13 ;  /* 0x0000000d10057220 */ /* 0x000fe20000410000 */
[----:B------:R-:W-:-:S03]  /*1d30*/  ISETP.GE.AND P1, PT, R23, R12, PT ;  /* 0x0000000c1700720c */ /* 0x000fc60003f26270 */
[----:B0-----:R-:W-:Y:S01]  /*1d40*/  FFMA.FTZ R31, R5, R19, R10 ;  /* 0x00000013051f7223 */ /* 0x001fe2000001000a */
[----:B------:R-:W-:Y:S01]  /*1d50*/  FADD.FTZ R10, R17, R0 ;  /* 0x00000000110a7221 */ /* 0x000fe20000010000 */
[----:B------:R-:W-:Y:S01]  /*1d60*/  FFMA.FTZ R17, R5, R17, R14 ;  /* 0x0000001105117223 */ /* 0x000fe2000001000e */
[----:B------:R-:W-:Y:S01]  /*1d70*/  FADD.FTZ R8, R8, R19 ;  /* 0x0000001308087221 */ /* 0x000fe20000010000 */
[----:B------:R-:W-:Y:S01]  /*1d80*/  FADD.FTZ R35, R35, R18 ;  /* 0x0000001223237221 */ /* 0x000fe20000010000 */
[----:B------:R-:W-:Y:S02]  /*1d90*/  IMAD.X R15, RZ, RZ, R15, P2 ;  /* 0x000000ffff0f7224 */ /* 0x000fe400010e060f */
[C---:B--2---:R-:W-:Y:S01]  /*1da0*/  FADD.FTZ R24, -R4.reuse, R24 ;  /* 0x0000001804187221 */ /* 0x044fe20000010100 */
[----:B------:R-:W-:-:S03]  /*1db0*/  FADD.FTZ R0, -R4, R25 ;  /* 0x0000001904007221 */ /* 0x000fc60000010100 */
[-C--:B------:R-:W-:Y:S01]  /*1dc0*/  FMUL.FTZ R24, R24, R13.reuse ;  /* 0x0000000d18187220 */ /* 0x080fe20000410000 */
[----:B------:R-:W-:Y:S01]  /*1dd0*/  FMUL.FTZ R0, R0, R13 ;  /* 0x0000000d00007220 */ /* 0x000fe20000410000 */
[----:B---3--:R-:W-:Y:S01]  /*1de0*/  FMUL.FTZ R5, R20, R3 ;  /* 0x0000000314057220 */ /* 0x008fe20000410000 */
[----:B------:R-:W-:-:S03]  /*1df0*/  FMUL.FTZ R6, R21, R2 ;  /* 0x0000000215067220 */ /* 0x000fc60000410000 */
[----:B------:R-:W-:Y:S01]  /*1e00*/  FADD.FTZ R19, R10, R5 ;  /* 0x000000050a137221 */ /* 0x000fe20000010000 */
[C---:B------:R-:W-:Y:S01]  /*1e10*/  FFMA.FTZ R17, R24.reuse, R5, R17 ;  /* 0x0000000518117223 */ /* 0x040fe20000010011 */
[----:B------:R-:W-:Y:S01]  /*1e20*/  FADD.FTZ R7, R35, R20 ;  /* 0x0000001423077221 */ /* 0x000fe20000010000 */
[----:B------:R-:W-:Y:S01]  /*1e30*/  FFMA.FTZ R9, R24, R20, R9 ;  /* 0x0000001418097223 */ /* 0x000fe20000010009 */
[----:B------:R-:W-:Y:S01]  /*1e40*/  FADD.FTZ R5, R6, R19 ;  /* 0x0000001306057221 */ /* 0x000fe20000010000 */
[----:B------:R-:W-:Y:S01]  /*1e50*/  FADD.FTZ R8, R8, R21 ;  /* 0x0000001508087221 */ /* 0x000fe20000010000 */
[C---:B------:R-:W-:Y:S01]  /*1e60*/  FFMA.FTZ R10, R0.reuse, R21, R31 ;  /* 0x00000015000a7223 */ /* 0x040fe2000001001f */
[----:B------:R-:W-:Y:S01]  /*1e70*/  FFMA.FTZ R6, R0, R6, R17 ;  /* 0x0000000600067223 */ /* 0x000fe20000010011 */
[----:B------:R-:W-:Y:S06]  /*1e80*/  @!P1 BRA `(.L_x_1676) ;  /* 0xfffffff400c89947 */ /* 0x000fec000383ffff */
.L_x_1670:
[----:B------:R-:W0:Y:S01]  /*1e90*/  S2R R0, SR_TID.X ;  /* 0x0000000000007919 */ /* 0x000e220000002100 */
[----:B------:R-:W-:Y:S01]  /*1ea0*/  IADD3 R13, -R11, RZ, RZ ;  /* 0x000000ff0b0d7210 */ /* 0x000fe20007ffe1ff */
[----:B------:R-:W-:Y:S01]  /*1eb0*/  ULDC UR6, c[0x0][0x2b4] ;  /* 0x0000ad0000067ab9 */ /* 0x000fe20000000800 */
[----:B------:R-:W-:Y:S01]  /*1ec0*/  MOV R2, 0x400 ;  /* 0x0000040000027802 */ /* 0x000fe20000000f00 */
[----:B------:R-:W1:Y:S01]  /*1ed0*/  S2R R3, SR_CgaCtaId ;  /* 0x0000000000037919 */ /* 0x000e620000008800 */
[----:B0-----:R-:W-:Y:S02]  /*1ee0*/  SHF.L.U32 R4, R0, 0x1, RZ ;  /* 0x0000000100047819 */ /* 0x001fe400000006ff */
[----:B-1----:R-:W-:-:S03]  /*1ef0*/  LEA R3, R3, R2, 0x18 ;  /* 0x0000000203037211 */ /* 0x002fc600078ec0ff */
[----:B------:R-:W-:Y:S02]  /*1f00*/  IMAD R4, R13, UR6, R4 ;  /* 0x000000060d047c24 */ /* 0x000fe4000f8e0204 */
[----:B------:R-:W-:-:S03]  /*1f10*/  IMAD R13, R0, 0xc, R3 ;  /* 0x0000000c000d7824 */ /* 0x000fc600078e0203 */
[----:B------:R-:W-:-:S04]  /*1f20*/  ISETP.NE.AND P0, PT, R4, RZ, PT ;  /* 0x000000ff0400720c */ /* 0x000fc80003f05270 */
[----:B------:R-:W-:Y:S01]  /*1f30*/  SEL R2, RZ, 0x1, P0 ;  /* 0x00000001ff027807 */ /* 0x000fe20000000000 */
[----:B------:R0:W-:Y:S01]  /*1f40*/  STS [R13+0x14], R6 ;  /* 0x000014060d007388 */ /* 0x0001e20000000800 */
[----:B------:R-:W-:-:S03]  /*1f50*/  ISETP.GT.U32.AND P0, PT, R0, 0x1f, PT ;  /* 0x0000001f0000780c */ /* 0x000fc60003f04070 */
        /* <DEDUP_REMOVED lines=44> */
[----:B------:R-:W-:Y:S02]  /*2220*/  ISETP.NE.AND P4, PT, R19, RZ, PT ;  /* 0x000000ff1300720c */ /* 0x000fe40003f85270 */
[----:B------:R-:W-:Y:S02]  /*2230*/  IADD3 R24, R13, R2, R20 ;  /* 0x000000020d187210 */ /* 0x000fe40007ffe014 */
[----:B------:R-:W-:Y:S02]  /*2240*/  FSEL R23, R23, R18, !P4 ;  /* 0x0000001217177208 */ /* 0x000fe40006000000 */
[----:B------:R-:W-:Y:S02]  /*2250*/  IADD3 R24, R19, R24, R16 ;  /* 0x0000001813187210 */ /* 0x000fe40007ffe010 */
[----:B------:R-:W-:Y:S01]  /*2260*/  FSEL R25, R25, R22, !P4 ;  /* 0x0000001619197208 */ /* 0x000fe20006000000 */
[----:B----4-:R-:W-:Y:S06]  /*2270*/  BRA.DIV UR6, `(.L_x_1678) ;  /* 0x0000000a068c7947 */ /* 0x010fec000b800000 */
[----:B------:R-:W0:Y:S01]  /*2280*/  SHFL.UP PT, R26, R23, 0x1, RZ ;  /* 0x04200000171a7989 */ /* 0x000e2200000e00ff */
[C---:B------:R-:W-:Y:S02]  /*2290*/  ISETP.GE.AND P5, PT, R21.reuse, 0x1, PT ;  /* 0x000000011500780c */ /* 0x040fe40003fa6270 */
[----:B------:R-:W-:Y:S01]  /*22a0*/  ISETP.NE.AND P0, PT, R24, RZ, PT ;  /* 0x000000ff1800720c */ /* 0x000fe20003f05270 */
[----:B------:R-:W1:Y:S01]  /*22b0*/  SHFL.UP PT, R27, R24, 0x1, RZ ;  /* 0x04200000181b7989 */ /* 0x000e6200000e00ff */
[----:B------:R-:W-:Y:S01]  /*22c0*/  ISETP.GE.AND P6, PT, R21, 0x8, PT ;  /* 0x000000081500780c */ /* 0x000fe20003fc6270 */
[----:B0-----:R-:W-:-:S08]  /*22d0*/  FADD.FTZ R26, R23, R26 ;  /* 0x0000001a171a7221 */ /* 0x001fd00000010000 */
        /* <DEDUP_REMOVED lines=27> */
[C---:B------:R-:W-:Y:S01]  /*2490*/  ISETP.NE.AND P5, PT, R24.reuse, RZ, PT ;  /* 0x000000ff1800720c */ /* 0x040fe20003fa5270 */
[----:B------:R-:W-:Y:S01]  /*24a0*/  @P6 IMAD.IADD R24, R24, 0x1, R27 ;  /* 0x0000000118186824 */ /* 0x000fe200078e021b */
[----:B------:R-:W-:-:S04]  /*24b0*/  ISETP.GE.AND P0, PT, R21, 0x10, PT ;  /* 0x000000101500780c */ /* 0x000fc80003f06270 */
[----:B------:R-:W-:Y:S01]  /*24c0*/  SHFL.UP PT, R21, R24, 0x10, RZ ;  /* 0x0600000018157989 */ /* 0x000fe200000e00ff */
[----:B0-----:R-:W-:-:S05]  /*24d0*/  FADD.FTZ R26, R23, R26 ;  /* 0x0000001a171a7221 */ /* 0x001fca0000010000 */
[----:B------:R-:W-:Y:S02]  /*24e0*/  @P6 FSEL R23, R26, R23, !P5 ;  /* 0x000000171a176208 */ /* 0x000fe40006800000 */
[----:B------:R-:W0:Y:S02]  /*24f0*/  SHFL.UP PT, R26, R25, 0x8, RZ ;  /* 0x05000000191a7989 */ /* 0x000e2400000e00ff */
[----:B0-----:R-:W-:-:S05]  /*2500*/  FADD.FTZ R26, R25, R26 ;  /* 0x0000001a191a7221 */ /* 0x001fca0000010000 */
[----:B------:R-:W-:Y:S02]  /*2510*/  @P6 FSEL R25, R26, R25, !P5 ;  /* 0x000000191a196208 */ /* 0x000fe40006800000 */
[----:B------:R-:W0:Y:S01]  /*2520*/  SHFL.UP PT, R26, R23, 0x10, RZ ;  /* 0x06000000171a7989 */ /* 0x000e2200000e00ff */
[C---:B------:R-:W-:Y:S02]  /*2530*/  ISETP.NE.AND P5, PT, R24.reuse, RZ, PT ;  /* 0x000000ff1800720c */ /* 0x040fe40003fa5270 */
[----:B------:R-:W-:Y:S01]  /*2540*/  @P0 IADD3 R24, R24, R21, RZ ;  /* 0x0000001518180210 */ /* 0x000fe20007ffe0ff */
[----:B------:R-:W1:Y:S05]  /*2550*/  SHFL.UP PT, R28, R25, 0x10, RZ ;  /* 0x06000000191c7989 */ /* 0x000e6a00000e00ff */
[----:B------:R-:W2:Y:S01]  /*2560*/  SHFL.UP PT, R24, R24, 0x1, RZ ;  /* 0x0420000018187989 */ /* 0x000ea200000e00ff */
[----:B0-----:R-:W-:Y:S01]  /*2570*/  FADD.FTZ R26, R23, R26 ;  /* 0x0000001a171a7221 */ /* 0x001fe20000010000 */
[----:B-1----:R-:W-:-:S04]  /*2580*/  FADD.FTZ R28, R25, R28 ;  /* 0x0000001c191c7221 */ /* 0x002fc80000010000 */
[----:B------:R-:W-:Y:S02]  /*2590*/  @P0 FSEL R23, R26, R23, !P5 ;  /* 0x000000171a170208 */ /* 0x000fe40006800000 */
[----:B------:R-:W-:-:S03]  /*25a0*/  @P0 FSEL R25, R28, R25, !P5 ;  /* 0x000000191c190208 */ /* 0x000fc60006800000 */
[----:B------:R0:W1:Y:S04]  /*25b0*/  SHFL.UP PT, R21, R23, 0x1, RZ ;  /* 0x0420000017157989 */ /* 0x00006800000e00ff */
[----:B--2---:R0:W3:Y:S02]  /*25c0*/  SHFL.UP PT, R26, R25, 0x1, RZ ;  /* 0x04200000191a7989 */ /* 0x0040e400000e00ff */
.L_x_1699:
[----:B------:R-:W-:Y:S01]  /*25d0*/  ISETP.NE.AND P5, PT, R0, RZ, PT ;  /* 0x000000ff0000720c */ /* 0x000fe20003fa5270 */
[----:B0-----:R-:W0:Y:S01]  /*25e0*/  S2R R23, SR_CgaCtaId ;  /* 0x0000000000177919 */ /* 0x001e220000008800 */
[----:B------:R-:W-:Y:S02]  /*25f0*/  PLOP3.LUT P0, PT, PT, PT, PT, 0x80, 0x0 ;  /* 0x000000000000781c */ /* 0x000fe40003f0f070 */
[----:B------:R-:W-:Y:S01]  /*2600*/  MOV R0, 0x400 ;  /* 0x0000040000007802 */ /* 0x000fe20000000f00 */
[----:B------:R-:W2:Y:S08]  /*2610*/  S2R R25, SR_TID.X ;  /* 0x0000000000197919 */ /* 0x000eb00000002100 */
[----:B------:R-:W-:-:S02]  /*2620*/  @P5 ISETP.NE.AND P6, PT, R20, RZ, PT ;  /* 0x000000ff1400520c */ /* 0x000fc40003fc5270 */
[----:B------:R-:W-:Y:S02]  /*2630*/  @P5 IADD3 R20, R24, R20, RZ ;  /* 0x0000001418145210 */ /* 0x000fe40007ffe0ff */
[----:B------:R-:W-:-:S03]  /*2640*/  @P5 PLOP3.LUT P0, PT, P6, PT, PT, 0x80, 0x0 ;  /* 0x000000000000581c */ /* 0x000fc6000370f070 */
[----:B------:R-:W-:-:S05]  /*2650*/  IMAD.IADD R2, R2, 0x1, R20 ;  /* 0x0000000102027824 */ /* 0x000fca00078e0214 */
[----:B------:R-:W-:-:S04]  /*2660*/  IADD3 R13, R13, R2, RZ ;  /* 0x000000020d0d7210 */ /* 0x000fc80007ffe0ff */
[----:B------:R-:W-:Y:S01]  /*2670*/  IADD3 R16, R16, R13, RZ ;  /* 0x0000000d10107210 */ /* 0x000fe20007ffe0ff */
[----:B-1----:R-:W-:Y:S01]  /*2680*/  @!P0 FADD.FTZ R4, R21, R4 ;  /* 0x0000000415048221 */ /* 0x002fe20000010000 */
[----:B---3--:R-:W-:Y:S01]  /*2690*/  @!P0 FADD.FTZ R6, R26, R6 ;  /* 0x000000061a068221 */ /* 0x008fe20000010000 */
[----:B0-----:R-:W-:Y:S02]  /*26a0*/  LEA R0, R23, R0, 0x18 ;  /* 0x0000000017007211 */ /* 0x001fe400078ec0ff */
[----:B------:R-:W-:Y:S01]  /*26b0*/  @!P1 FADD.FTZ R3, R3, R4 ;  /* 0x0000000403039221 */ /* 0x000fe20000010000 */
[----:B------:R-:W-:Y:S01]  /*26c0*/  @!P1 FADD.FTZ R5, R5, R6 ;  /* 0x0000000605059221 */ /* 0x000fe20000010000 */
[----:B------:R-:W-:Y:S02]  /*26d0*/  IMAD.IADD R19, R19, 0x1, R16 ;  /* 0x0000000113137824 */ /* 0x000fe400078e0210 */
[----:B------:R-:W-:Y:S01]  /*26e0*/  @!P2 FADD.FTZ R12, R12, R3 ;  /* 0x000000030c0ca221 */ /* 0x000fe20000010000 */
[----:B------:R-:W-:Y:S01]  /*26f0*/  @!P2 FADD.FTZ R14, R14, R5 ;  /* 0x000000050e0ea221 */ /* 0x000fe20000010000 */
[----:B--2---:R-:W-:-:S02]  /*2700*/  IMAD R25, R25, 0x3c, R0 ;  /* 0x0000003c19197824 */ /* 0x004fc400078e0200 */
[----:B------:R-:W-:Y:S01]  /*2710*/  @!P3 FADD.FTZ R15, R15, R12 ;  /* 0x0000000c0f0fb221 */ /* 0x000fe20000010000 */
[----:B------:R-:W-:Y:S02]  /*2720*/  @!P3 FADD.FTZ R17, R17, R14 ;  /* 0x0000000e1111b221 */ /* 0x000fe40000010000 */
[----:B------:R1:W-:Y:S01]  /*2730*/  STS [R25+0x10], R20 ;  /* 0x0000101419007388 */ /* 0x0003e20000000800 */
[----:B------:R-:W-:Y:S01]  /*2740*/  @!P4 FADD.FTZ R18, R18, R15 ;  /* 0x0000000f1212c221 */ /* 0x000fe20000010000 */
        /* <DEDUP_REMOVED lines=15> */
.L_x_1677:
[----:B-1----:R-:W1:Y:S01]  /*2840*/  S2R R15, SR_CgaCtaId ;  /* 0x00000000000f7919 */ /* 0x002e620000008800 */
[----:B0-----:R-:W0:Y:S01]  /*2850*/  LDC R2, c[0x0][0x2b4] ;  /* 0x0000ad00ff027b82 */ /* 0x001e220000000800 */
[----:B------:R-:W-:Y:S01]  /*2860*/  MOV R16, 0x400 ;  /* 0x0000040000107802 */ /* 0x000fe20000000f00 */
[----:B------:R-:W-:Y:S05]  /*2870*/  WARPSYNC.ALL ;  /* 0x0000000000007948 */ /* 0x000fea0003800000 */
[----:B------:R-:W2:Y:S01]  /*2880*/  S2R R3, SR_TID.X ;  /* 0x0000000000037919 */ /* 0x000ea20000002100 */
[----:B------:R-:W3:Y:S01]  /*2890*/  S2R R12, SR_TID.X ;  /* 0x00000000000c7919 */ /* 0x000ee20000002100 */
[----:B0-----:R-:W-:Y:S01]  /*28a0*/  IMAD R0, R11, R2, RZ ;  /* 0x000000020b007224 */ /* 0x001fe200078e02ff */
[----:B-1----:R-:W-:-:S05]  /*28b0*/  LEA R4, R15, R16, 0x18 ;  /* 0x000000100f047211 */ /* 0x002fca00078ec0ff */
[----:B--2---:R-:W-:Y:S01]  /*28c0*/  IMAD R17, R3, 0xc, R4 ;  /* 0x0000000c03117824 */ /* 0x004fe200078e0204 */
[----:B---3--:R-:W-:Y:S01]  /*28d0*/  LEA R0, R12, -R0, 0x1 ;  /* 0x800000000c007211 */ /* 0x008fe200078e08ff */
        /* <DEDUP_REMOVED lines=38> */
.L_x_1680:
[----:B------:R-:W-:Y:S05]  /*2b40*/  BSYNC B0 ;  /* 0x0000000000007941 */ /* 0x000fea0003800000 */
.L_x_1679:
[----:B------:R-:W-:Y:S05]  /*2b50*/  @P1 EXIT ;  /* 0x000000000000194d */ /* 0x000fea0003800000 */
[----:B01----:R-:W0:Y:S01]  /*2b60*/  LDC R2, c[0x0][0x270] ;  /* 0x00009c00ff027b82 */ /* 0x003e220000000800 */
[----:B------:R-:W-:-:S07]  /*2b70*/  ULDC.64 UR6, c[0x0][0x268] ;  /* 0x00009a0000067ab9 */ /* 0x000fce0000000a00 */
[----:B------:R-:W1:Y:S01]  /*2b80*/  LDC R11, c[0x0][RZ] ;  /* 0x00000000ff0b7b82 */ /* 0x000e620000000800 */
[----:B0-----:R-:W-:-:S04]  /*2b90*/  IMAD R2, R2, UR8, RZ ;  /* 0x0000000802027c24 */ /* 0x001fc8000f8e02ff */
        /* <DEDUP_REMOVED lines=17> */
.L_x_1678:
[----:B------:R-:W-:Y:S01]  /*2cb0*/  HFMA2.MMA R31, -RZ, RZ, 0, 5.9604644775390625e-08 ;  /* 0x00000001ff1f7435 */ /* 0x000fe200000001ff */
[----:B------:R-:W-:Y:S01]  /*2cc0*/  MOV R30, R24 ;  /* 0x00000018001e7202 */ /* 0x000fe20000000f00 */
[----:B------:R-:W-:Y:S01]  /*2cd0*/  IMAD.MOV.U32 R32, RZ, RZ, RZ ;  /* 0x000000ffff207224 */ /* 0x000fe200078e00ff */
[----:B------:R-:W-:Y:S02]  /*2ce0*/  MOV R29, 0xffffffff ;  /* 0xffffffff001d7802 */ /* 0x000fe40000000f00 */
[----:B------:R-:W-:Y:S02]  /*2cf0*/  ISETP.GE.AND P6, PT, R21, 0x1, PT ;  /* 0x000000011500780c */ /* 0x000fe40003fc6270 */
[----:B------:R-:W-:-:S13]  /*2d00*/  ISETP.NE.AND P5, PT, R24, RZ, PT ;  /* 0x000000ff1800720c */ /* 0x000fda0003fa5270 */
[----:B------:R-:W-:Y:S05]  /*2d10*/  WARPSYNC.COLLECTIVE R29, `(.L_x_1681) ;  /* 0x000000001d087348 */ /* 0x000fea0003c00000 */
[----:B------:R0:W1:Y:S02]  /*2d20*/  SHFL.UP P0, R28, R30, R31, R32 ;  /* 0x0400001f1e1c7389 */ /* 0x0000640000000020 */
[----:B01----:R-:W-:Y:S01]  /*2d30*/  ENDCOLLECTIVE ;  /* 0x000000000000791b */ /* 0x003fe20003800000 */
.L_x_1681:
[----:B------:R-:W-:Y:S01]  /*2d40*/  IMAD.MOV.U32 R30, RZ, RZ, R23 ;  /* 0x000000ffff1e7224 */ /* 0x000fe200078e0017 */
[----:B------:R-:W-:-:S07]  /*2d50*/  MOV R27, R28 ;  /* 0x0000001c001b7202 */ /* 0x000fce0000000f00 */
[----:B------:R-:W-:Y:S05]  /*2d60*/  WARPSYNC.COLLECTIVE R29, `(.L_x_1682) ;  /* 0x000000001d087348 */ /* 0x000fea0003c00000 */
[----:B------:R0:W1:Y:S02]  /*2d70*/  SHFL.UP P0, R28, R30, R31, R32 ;  /* 0x0400001f1e1c7389 */ /* 0x0000640000000020 */
[----:B01----:R-:W-:Y:S01]  /*2d80*/  ENDCOLLECTIVE ;  /* 0x000000000000791b */ /* 0x003fe20003800000 */
.L_x_1682:
[----:B------:R-:W-:Y:S02]  /*2d90*/  @P6 IADD3 R24, R24, R27, RZ ;  /* 0x0000001b18186210 */ /* 0x000fe40007ffe0ff */
[----:B------:R-:W-:Y:S02]  /*2da0*/  MOV R30, R25 ;  /* 0x00000019001e7202 */ /* 0x000fe40000000f00 */
[----:B------:R-:W-:-:S07]  /*2db0*/  MOV R26, R28 ;  /* 0x0000001c001a7202 */ /* 0x000fce0000000f00 */
[----:B------:R-:W-:Y:S05]  /*2dc0*/  WARPSYNC.COLLECTIVE R29, `(.L_x_1683) ;  /* 0x000000001d087348 */ /* 0x000fea0003c00000 */
[----:B------:R0:W1:Y:S02]  /*2dd0*/  SHFL.UP P0, R28, R30, R31, R32 ;  /* 0x0400001f1e1c7389 */ /* 0x0000640000000020 */
[----:B01----:R-:W-:Y:S01]  /*2de0*/  ENDCOLLECTIVE ;  /* 0x000000000000791b */ /* 0x003fe20003800000 */
.L_x_1683:
        /* <DEDUP_REMOVED lines=8> */
.L_x_1684:
        /* <DEDUP_REMOVED lines=9> */
.L_x_1685:
[----:B------:R-:W-:Y:S01]  /*2f00*/  @P6 IMAD.IADD R24, R24, 0x1, R27 ;  /* 0x0000000118186824 */ /* 0x000fe200078e021b */
[----:B------:R-:W-:Y:S01]  /*2f10*/  MOV R30, R25 ;  /* 0x00000019001e7202 */ /* 0x000fe20000000f00 */
[----:B------:R-:W-:-:S07]  /*2f20*/  IMAD.MOV.U32 R26, RZ, RZ, R28 ;  /* 0x000000ffff1a7224 */ /* 0x000fce00078e001c */
[----:B------:R-:W-:Y:S05]  /*2f30*/  WARPSYNC.COLLECTIVE R29, `(.L_x_1686) ;  /* 0x000000001d087348 */ /* 0x000fea0003c00000 */
[----:B------:R0:W1:Y:S02]  /*2f40*/  SHFL.UP P0, R28, R30, R31, R32 ;  /* 0x0400001f1e1c7389 */ /* 0x0000640000000020 */
[----:B01----:R-:W-:Y:S01]  /*2f50*/  ENDCOLLECTIVE ;  /* 0x000000000000791b */ /* 0x003fe20003800000 */
.L_x_1686:
[----:B------:R-:W-:-:S05]  /*2f60*/  FADD.FTZ R26, R23, R26 ;  /* 0x0000001a171a7221 */ /* 0x000fca0000010000 */
[----:B------:R-:W-:Y:S01]  /*2f70*/  @P6 FSEL R23, R26, R23, !P5 ;  /* 0x000000171a176208 */ /* 0x000fe20006800000 */
[----:B------:R-:W-:Y:S01]  /*2f80*/  HFMA2.MMA R31, -RZ, RZ, 0, 2.384185791015625e-07 ;  /* 0x00000004ff1f7435 */ /* 0x000fe200000001ff */
[----:B------:R-:W-:Y:S02]  /*2f90*/  MOV R30, R24 ;  /* 0x00000018001e7202 */ /* 0x000fe40000000f00 */
[----:B------:R-:W-:-:S08]  /*2fa0*/  MOV R26, R28 ;  /* 0x0000001c001a7202 */ /* 0x000fd00000000f00 */
[----:B------:R-:W-:Y:S05]  /*2fb0*/  WARPSYNC.COLLECTIVE R29, `(.L_x_1687) ;  /* 0x000000001d087348 */ /* 0x000fea0003c00000 */
[----:B------:R0:W1:Y:S02]  /*2fc0*/  SHFL.UP P0, R28, R30, R31, R32 ;  /* 0x0400001f1e1c7389 */ /* 0x0000640000000020 */
[----:B01----:R-:W-:Y:S01]  /*2fd0*/  ENDCOLLECTIVE ;  /* 0x000000000000791b */ /* 0x003fe20003800000 */
.L_x_1687:
        /* <DEDUP_REMOVED lines=9> */
.L_x_1688:
[----:B------:R-:W-:Y:S02]  /*3070*/  @P6 IADD3 R24, R24, R27, RZ ;  /* 0x0000001b18186210 */ /* 0x000fe40007ffe0ff */
[----:B------:R-:W-:Y:S02]  /*3080*/  MOV R30, R25 ;  /* 0x00000019001e7202 */ /* 0x000fe40000000f00 */
[----:B------:R-:W-:-:S07]  /*3090*/  MOV R26, R28 ;  /* 0x0000001c001a7202 */ /* 0x000fce0000000f00 */
[----:B------:R-:W-:Y:S05]  /*30a0*/  WARPSYNC.COLLECTIVE R29, `(.L_x_1689) ;  /* 0x000000001d087348 */ /* 0x000fea0003c00000 */
[----:B------:R0:W1:Y:S02]  /*30b0*/  SHFL.UP P0, R28, R30, R31, R32 ;  /* 0x0400001f1e1c7389 */ /* 0x0000640000000020 */
[----:B01----:R-:W-:Y:S01]  /*30c0*/  ENDCOLLECTIVE ;  /* 0x000000000000791b */ /* 0x003fe20003800000 */
.L_x_1689:
[----:B------:R-:W-:-:S05]  /*30d0*/  FADD.FTZ R26, R23, R26 ;  /* 0x0000001a171a7221 */ /* 0x000fca0000010000 */
[----:B------:R-:W-:Y:S01]  /*30e0*/  @P6 FSEL R23, R26, R23, !P5 ;  /* 0x000000171a176208 */ /* 0x000fe20006800000 */
[----:B------:R-:W-:Y:S01]  /*30f0*/  HFMA2.MMA R31, -RZ, RZ, 0, 4.76837158203125e-07 ;  /* 0x00000008ff1f7435 */ /* 0x000fe200000001ff */
[----:B------:R-:W-:Y:S01]  /*3100*/  MOV R30, R24 ;  /* 0x00000018001e7202 */ /* 0x000fe20000000f00 */
[----:B------:R-:W-:-:S09]  /*3110*/  IMAD.MOV.U32 R26, RZ, RZ, R28 ;  /* 0x000000ffff1a7224 */ /* 0x000fd200078e001c */
[----:B------:R-:W-:Y:S05]  /*3120*/  WARPSYNC.COLLECTIVE R29, `(.L_x_1690) ;  /* 0x000000001d087348 */ /* 0x000fea0003c00000 */
[----:B------:R0:W1:Y:S02]  /*3130*/  SHFL.UP P0, R28, R30, R31, R32 ;  /* 0x0400001f1e1c7389 */ /* 0x0000640000000020 */
[----:B01----:R-:W-:Y:S01]  /*3140*/  ENDCOLLECTIVE ;  /* 0x000000000000791b */ /* 0x003fe20003800000 */
.L_x_1690:
        /* <DEDUP_REMOVED lines=9> */
.L_x_1691:
[----:B------:R-:W-:Y:S02]  /*31e0*/  MOV R30, R25 ;  /* 0x00000019001e7202 */ /* 0x000fe40000000f00 */
[----:B------:R-:W-:-:S07]  /*31f0*/  MOV R26, R28 ;  /* 0x0000001c001a7202 */ /* 0x000fce0000000f00 */
[----:B------:R-:W-:Y:S05]  /*3200*/  WARPSYNC.COLLECTIVE R29, `(.L_x_1692) ;  /* 0x000000001d087348 */ /* 0x000fea0003c00000 */
[----:B------:R0:W1:Y:S02]  /*3210*/  SHFL.UP P0, R28, R30, R31, R32 ;  /* 0x0400001f1e1c7389 */ /* 0x0000640000000020 */
[----:B01----:R-:W-:Y:S01]  /*3220*/  ENDCOLLECTIVE ;  /* 0x000000000000791b */ /* 0x003fe20003800000 */
.L_x_1692:
        /* <DEDUP_REMOVED lines=14> */
.L_x_1693:
[----:B------:R-:W-:Y:S01]  /*3310*/  MOV R30, R23 ;  /* 0x00000017001e7202 */ /* 0x000fe20000000f00 */
[----:B------:R-:W-:-:S07]  /*3320*/  IMAD.MOV.U32 R21, RZ, RZ, R28 ;  /* 0x000000ffff157224 */ /* 0x000fce00078e001c */
[----:B------:R-:W-:Y:S05]  /*3330*/  WARPSYNC.COLLECTIVE R29, `(.L_x_1694) ;  /* 0x000000001d087348 */ /* 0x000fea0003c00000 */
[----:B------:R0:W1:Y:S02]  /*3340*/  SHFL.UP P0, R28, R30, R31, R32 ;  /* 0x0400001f1e1c7389 */ /* 0x0000640000000020 */
[----:B01----:R-:W-:Y:S01]  /*3350*/  ENDCOLLECTIVE ;  /* 0x000000000000791b */ /* 0x003fe20003800000 */
.L_x_1694:
[----:B------:R-:W-:Y:S01]  /*3360*/  @P6 IADD3 R24, R24, R21, RZ ;  /* 0x0000001518186210 */ /* 0x000fe20007ffe0ff */
[----:B------:R-:W-:Y:S01]  /*3370*/  IMAD.MOV.U32 R30, RZ, RZ, R25 ;  /* 0x000000ffff1e7224 */ /* 0x000fe200078e0019 */
[----:B------:R-:W-:-:S07]  /*3380*/  MOV R26, R28 ;  /* 0x0000001c001a7202 */ /* 0x000fce0000000f00 */
[----:B------:R-:W-:Y:S05]  /*3390*/  WARPSYNC.COLLECTIVE R29, `(.L_x_1695) ;  /* 0x000000001d087348 */ /* 0x000fea0003c00000 */
[----:B------:R0:W1:Y:S02]  /*33a0*/  SHFL.UP P0, R28, R30, R31, R32 ;  /* 0x0400001f1e1c7389 */ /* 0x0000640000000020 */
[----:B01----:R-:W-:Y:S01]  /*33b0*/  ENDCOLLECTIVE ;  /* 0x000000000000791b */ /* 0x003fe20003800000 */
.L_x_1695:
[----:B------:R-:W-:-:S05]  /*33c0*/  FADD.FTZ R26, R23, R26 ;  /* 0x0000001a171a7221 */ /* 0x000fca0000010000 */
[----:B------:R-:W-:Y:S01]  /*33d0*/  @P6 FSEL R23, R26, R23, !P5 ;  /* 0x000000171a176208 */ /* 0x000fe20006800000 */
[----:B------:R-:W-:Y:S01]  /*33e0*/  HFMA2.MMA R31, -RZ, RZ, 0, 5.9604644775390625e-08 ;  /* 0x00000001ff1f7435 */ /* 0x000fe200000001ff */
[----:B------:R-:W-:Y:S01]  /*33f0*/  MOV R30, R24 ;  /* 0x00000018001e7202 */ /* 0x000fe20000000f00 */
[----:B------:R-:W-:-:S05]  /*3400*/  FADD.FTZ R28, R25, R28 ;  /* 0x0000001c191c7221 */ /* 0x000fca0000010000 */
[----:B------:R-:W-:-:S07]  /*3410*/  @P6 FSEL R25, R28, R25, !P5 ;  /* 0x000000191c196208 */ /* 0x000fce0006800000 */
[----:B------:R-:W-:Y:S05]  /*3420*/  WARPSYNC.COLLECTIVE R29, `(.L_x_1696) ;  /* 0x000000001d087348 */ /* 0x000fea0003c00000 */
[----:B------:R0:W1:Y:S02]  /*3430*/  SHFL.UP P0, R28, R30, R31, R32 ;  /* 0x0400001f1e1c7389 */ /* 0x0000640000000020 */
[----:B01----:R-:W-:Y:S01]  /*3440*/  ENDCOLLECTIVE ;  /* 0x000000000000791b */ /* 0x003fe20003800000 */
.L_x_1696:
[----:B------:R-:W-:Y:S01]  /*3450*/  IMAD.MOV.U32 R30, RZ, RZ, R23 ;  /* 0x000000ffff1e7224 */ /* 0x000fe200078e0017 */
[----:B------:R-:W-:-:S07]  /*3460*/  MOV R24, R28 ;  /* 0x0000001c00187202 */ /* 0x000fce0000000f00 */
[----:B------:R-:W-:Y:S05]  /*3470*/  WARPSYNC.COLLECTIVE R29, `(.L_x_1697) ;  /* 0x000000001d087348 */ /* 0x000fea0003c00000 */
[----:B------:R0:W1:Y:S02]  /*3480*/  SHFL.UP P0, R28, R30, R31, R32 ;  /* 0x0400001f1e1c7389 */ /* 0x0000640000000020 */
[----:B01----:R-:W-:Y:S01]  /*3490*/  ENDCOLLECTIVE ;  /* 0x000000000000791b */ /* 0x003fe20003800000 */
.L_x_1697:
[----:B------:R-:W-:Y:S02]  /*34a0*/  MOV R30, R25 ;  /* 0x00000019001e7202 */ /* 0x000fe40000000f00 */
[----:B------:R-:W-:-:S07]  /*34b0*/  MOV R21, R28 ;  /* 0x0000001c00157202 */ /* 0x000fce0000000f00 */
[----:B------:R-:W-:Y:S05]  /*34c0*/  WARPSYNC.COLLECTIVE R29, `(.L_x_1698) ;  /* 0x000000001d087348 */ /* 0x000fea0003c00000 */
[----:B------:R0:W1:Y:S02]  /*34d0*/  SHFL.UP P0, R28, R30, R31, R32 ;  /* 0x0400001f1e1c7389 */ /* 0x0000640000000020 */
[----:B01----:R-:W-:Y:S01]  /*34e0*/  ENDCOLLECTIVE ;  /* 0x000000000000791b */ /* 0x003fe20003800000 */
.L_x_1698:
[----:B------:R-:W-:Y:S01]  /*34f0*/  MOV R26, R28 ;  /* 0x0000001c001a7202 */ /* 0x000fe20000000f00 */
[----:B------:R-:W-:Y:S06]  /*3500*/  BRA `(.L_x_1699) ;  /* 0xfffffff000307947 */ /* 0x000fec000383ffff */
.L_x_1700:
        /* <DEDUP_REMOVED lines=15> */
.L_x_4489:


//--------------------- .text._Z30group_norm_nhwc_bwd_sum_kernelI11Fp32IOFp16WLi196EEv26Group_norm_nhwc_bwd_params --------------------------
	.section	.text._Z30group_norm_nhwc_bwd_sum_kernelI11Fp32IOFp16WLi196EEv26Group_norm_nhwc_bwd_params,"ax",@progbits
	.align	128
        .global         _Z30group_norm_nhwc_bwd_sum_kernelI11Fp32IOFp16WLi196EEv26Group_norm_nhwc_bwd_params
        .type           _Z30group_norm_nhwc_bwd_sum_kernelI11Fp32IOFp16WLi196EEv26Group_norm_nhwc_bwd_params,@function
        .size           _Z30group_norm_nhwc_bwd_sum_kernelI11Fp32IOFp16WLi196EEv26Group_norm_nhwc_bwd_params,(.L_x_4490 - _Z30group_norm_nhwc_bwd_sum_kernelI11Fp32IOFp16WLi196EEv26Group_norm_nhwc_bwd_params)
        .other          _Z30group_norm_nhwc_bwd_sum_kernelI11Fp32IOFp16WLi196EEv26Group_norm_nhwc_bwd_params,@"STO_CUDA_ENTRY STV_DEFAULT"
_Z30group_norm_nhwc_bwd_sum_kernelI11Fp32IOFp16WLi196EEv26Group_norm_nhwc_bwd_params:
.text._Z30group_norm_nhwc_bwd_sum_kernelI11Fp32IOFp16WLi196EEv26Group_norm_nhwc_bwd_params:
        /* <DEDUP_REMOVED lines=32> */
[----:B------:R-:W-:Y:S02]  /*0200*/  ISETP.NE.AND P0, PT, R9, RZ, PT ;  /* 0x000000ff0900720c */ /* 0x000fe40003f05270 */
[----:B------:R-:W-:Y:S02]  /*0210*/  MOV R0, R3 ;  /* 0x0000000300007202 */ /* 0x000fe40000000f00 */
[----:B------:R-:W-:Y:S02]  /*0220*/  LOP3.LUT R3, RZ, R9, RZ, 0x33, !PT ;  /* 0x00000009ff037212 */ /* 0x000fe400078e33ff */
[----:B------:R-:W-:-:S04]  /*0230*/  @!P2 IADD3 R0, -R0, RZ, RZ ;  /* 0x000000ff0000a210 */ /* 0x000fc80007ffe1ff */
        /* <DEDUP_REMOVED lines=9> */
[----:B------:R-:W-:-:S03]  /*02d0*/  HFMA2.MMA R8, -RZ, RZ, 0, 0 ;  /* 0x00000000ff087435 */ /* 0x000fc600000001ff */
[----:B------:R-:W-:Y:S01]  /*02e0*/  ISETP.GE.AND.EX P0, PT, R19, UR11, PT, P0 ;  /* 0x0000000b13007c0c */ /* 0x000fe2000bf06300 */
[----:B0-----:R-:W0:Y:S02]  /*02f0*/  MUFU.RCP R0, R0 ;  /* 0x0000000000007308 */ /* 0x001e240000001000 */
[----:B0-----:R-:W-:Y:S01]  /*0300*/  VIADD R10, R0, 0xffffffe ;  /* 0x0ffffffe000a7836 */ /* 0x001fe20000000000 */
[----:B------:R-:W-:-:S05]  /*0310*/  MOV R0, RZ ;  /* 0x000000ff00007202 */ /* 0x000fca0000000f00 */
[----:B------:R0:W2:Y:S02]  /*0320*/  F2I.FTZ.U32.TRUNC.NTZ R11, R10 ;  /* 0x0000000a000b7305 */ /* 0x0000a4000021f000 */
[----:B0-----:R-:W-:Y:S01]  /*0330*/  HFMA2.MMA R10, -RZ, RZ, 0, 0 ;  /* 0x00000000ff0a7435 */ /* 0x001fe200000001ff */
[----:B--2---:R-:W-:-:S05]  /*0340*/  IADD3 R2, RZ, -R11, RZ ;  /* 0x8000000bff027210 */ /* 0x004fca0007ffe0ff */
[----:B------:R-:W-:Y:S02]  /*0350*/  IMAD R7, R2, R9, RZ ;  /* 0x0000000902077224 */ /* 0x000fe400078e02ff */
[----:B------:R-:W-:Y:S02]  /*0360*/  IMAD.MOV.U32 R2, RZ, RZ, RZ ;  /* 0x000000ffff027224 */ /* 0x000fe400078e00ff */
        /* <DEDUP_REMOVED lines=19> */
[----:B--2---:R-:W-:-:S02]  /*04a0*/  HADD2.F32 R2, -RZ, R2.H0_H0 ;  /* 0x20000002ff027230 */ /* 0x004fc40000004100 */
[----:B---3--:R-:W-:Y:S02]  /*04b0*/  HADD2.F32 R0, -RZ, R0.H0_H0 ;  /* 0x20000000ff007230 */ /* 0x008fe40000004100 */
[----:B----4-:R-:W-:Y:S02]  /*04c0*/  @P1 HADD2.F32 R7, -RZ, R21.H0_H0 ;  /* 0x20000015ff071230 */ /* 0x010fe40000004100 */
[----:B------:R-:W-:-:S07]  /*04d0*/  @P1 HADD2.F32 R8, -RZ, R4.H0_H0 ;  /* 0x20000004ff081230 */ /* 0x000fce0000004100 */
.L_x_1702:
[----:B------:R-:W-:Y:S05]  /*04e0*/  BSYNC B0 ;  /* 0x0000000000007941 */ /* 0x000fea0003800000 */
.L_x_1701:
        /* <DEDUP_REMOVED lines=22> */
[----:B------:R-:W-:Y:S02]  /*0650*/  SEL R3, R3, R16, !P4 ;  /* 0x0000001003037207 */ /* 0x000fe40006000000 */
[----:B------:R-:W-:Y:S02]  /*0660*/  SEL R5, R13, R10, P1 ;  /* 0x0000000a0d057207 */ /* 0x000fe40000800000 */
[----:B------:R-:W-:Y:S02]  /*0670*/  IADD3 R10, -R3, RZ, RZ ;  /* 0x000000ff030a7210 */ /* 0x000fe40007ffe1ff */
[----:B------:R-:W-:-:S02]  /*0680*/  ISETP.GE.AND P1, PT, R12, R5, PT ;  /* 0x000000050c00720c */ /* 0x000fc40003f26270 */
[----:B------:R0:W1:Y:S01]  /*0690*/  @P2 MUFU.RSQ R4, R11 ;  /* 0x0000000b00042308 */ /* 0x0000620000001400 */
[----:B------:R-:W-:Y:S01]  /*06a0*/  IMAD R6, R9, R10, R6 ;  /* 0x0000000a09067224 */ /* 0x000fe200078e0206 */
[----:B------:R-:W-:Y:S01]  /*06b0*/  MOV R15, RZ ;  /* 0x000000ff000f7202 */ /* 0x000fe20000000f00 */
[----:B------:R-:W-:-:S08]  /*06c0*/  IMAD.MOV.U32 R9, RZ, RZ, RZ ;  /* 0x000000ffff097224 */ /* 0x000fd000078e00ff */
        /* <DEDUP_REMOVED lines=14> */
[----:B------:R-:W-:Y:S02]  /*07b0*/  LOP3.LUT R10, R10, 0x1, RZ, 0xc0, !PT ;  /* 0x000000010a0a7812 */ /* 0x000fe400078ec0ff */
[----:B------:R-:W-:Y:S02]  /*07c0*/  CS2R R26, SRZ ;  /* 0x00000000001a7805 */ /* 0x000fe4000001ff00 */
[----:B------:R-:W-:Y:S01]  /*07d0*/  ISETP.NE.AND P2, PT, R16, R9, PT ;  /* 0x000000091000720c */ /* 0x000fe20003f45270 */
[----:B------:R-:W-:Y:S01]  /*07e0*/  HFMA2.MMA R9, -RZ, RZ, 0, 0 ;  /* 0x00000000ff097435 */ /* 0x000fe200000001ff */
        /* <DEDUP_REMOVED lines=11> */
[C---:B------:R-:W-:Y:S02]  /*08a0*/  @!P0 SHF.L.U32 R21, R10.reuse, 0x2, RZ ;  /* 0x000000020a158819 */ /* 0x040fe400000006ff */
        /* <DEDUP_REMOVED lines=42> */
.L_x_1705:
[----:B------:R-:W-:Y:S05]  /*0b50*/  @!P2 BRA `(.L_x_1703) ;  /* 0x0000001000e8a947 */ /* 0x000fea0003800000 */
[----:B------:R-:W-:-:S05]  /*0b60*/  VIADD R21, R12, 0x1 ;  /* 0x000000010c157836 */ /* 0x000fca0000000000 */
[----:B------:R-:W-:-:S07]  /*0b70*/  SHF.R.S32.HI R20, RZ, 0x1f, R21 ;  /* 0x0000001fff147819 */ /* 0x000fce0000011415 */
.L_x_1706:
[----:B------:R-:W0:Y:S01]  /*0b80*/  @!P0 LDC.64 R10, c[0x0][0x288] ;  /* 0x0000a200ff0a8b82 */ /* 0x000e220000000a00 */
[----:B------:R-:W-:Y:S02]  /*0b90*/  @!P0 IADD3 R17, P1, R21, -0x1, RZ ;  /* 0xffffffff15118810 */ /* 0x000fe40007f3e0ff */
[----:B------:R-:W-:Y:S02]  /*0ba0*/  @!P0 MOV R34, R32 ;  /* 0x0000002000228202 */ /* 0x000fe40000000f00 */
[----:B------:R-:W-:Y:S02]  /*0bb0*/  @!P0 IADD3.X R19, R20, -0x1, RZ, P1, !PT ;  /* 0xffffffff14138810 */ /* 0x000fe40000ffe4ff */
[----:B------:R-:W-:Y:S01]  /*0bc0*/  @!P0 MOV R35, R31 ;  /* 0x0000001f00238202 */ /* 0x000fe20000000f00 */
[----:B------:R-:W2:Y:S02]  /*0bd0*/  @!P0 LDC.64 R12, c[0x0][0x230] ;  /* 0x00008c00ff0c8b82 */ /* 0x000ea40000000a00 */
[----:B0-----:R-:W-:-:S02]  /*0be0*/  @!P0 IMAD R16, R19, R10, RZ ;  /* 0x0000000a13108224 */ /* 0x001fc400078e02ff */
        /* <DEDUP_REMOVED lines=103> */
.L_x_1704:
[----:B------:R-:W-:Y:S02]  /*1260*/  LOP3.LUT P1, R7, R10, 0x3, RZ, 0xc0, !PT ;  /* 0x000000030a077812 */ /* 0x000fe4000782c0ff */
[----:B------:R-:W-:Y:S02]  /*1270*/  CS2R R26, SRZ ;  /* 0x00000000001a7805 */ /* 0x000fe4000001ff00 */
[----:B------:R-:W-:Y:S01]  /*1280*/  IADD3 R8, -R9, R16, RZ ;  /* 0x0000001009087210 */ /* 0x000fe20007ffe1ff */
[----:B------:R-:W-:Y:S01]  /*1290*/  HFMA2.MMA R9, -RZ, RZ, 0, 0 ;  /* 0x00000000ff097435 */ /* 0x000fe200000001ff */
[----:B------:R-:W-:Y:S02]  /*12a0*/  CS2R R28, SRZ ;  /* 0x00000000001c7805 */ /* 0x000fe4000001ff00 */
[----:B------:R-:W-:-:S05]  /*12b0*/  MOV R15, RZ ;  /* 0x000000ff000f7202 */ /* 0x000fca0000000f00 */
[----:B------:R-:W-:Y:S05]  /*12c0*/  @!P1 BRA `(.L_x_1707) ;  /* 0x0000000000ac9947 */ /* 0x000fea0003800000 */
[----:B------:R-:W-:Y:S02]  /*12d0*/  CS2R R26, SRZ ;  /* 0x00000000001a7805 */ /* 0x000fe4000001ff00 */
[----:B------:R-:W-:Y:S01]  /*12e0*/  CS2R R28, SRZ ;  /* 0x00000000001c7805 */ /* 0x000fe2000001ff00 */
[----:B------:R-:W-:Y:S01]  /*12f0*/  IMAD.MOV.U32 R9, RZ, RZ, RZ ;  /* 0x000000ffff097224 */ /* 0x000fe200078e00ff */
[----:B------:R-:W-:-:S07]  /*1300*/  MOV R15, RZ ;  /* 0x000000ff000f7202 */ /* 0x000fce0000000f00 */
.L_x_1708:
        /* <DEDUP_REMOVED lines=39> */
.L_x_1707:
        /* <DEDUP_REMOVED lines=10> */
.L_x_1709:
        /* <DEDUP_REMOVED lines=72> */
[----:B------:R-:W-:-:S03]  /*1aa0*/  @!P0 MOV R34, R32 ;  /* 0x0000002000228202 */ /* 0x000fc60000000f00 */
[-C--:B0-----:R-:W-:Y:S02]  /*1ab0*/  @!P0 IMAD R36, R27, R18.reuse, RZ ;  /* 0x000000121b248224 */ /* 0x081fe400078e02ff */
        /* <DEDUP_REMOVED lines=68> */
.L_x_1703:
        /* <DEDUP_REMOVED lines=68> */
.L_x_1727:
        /* <DEDUP_REMOVED lines=12> */
.L_x_1713:
[----:B------:R-:W-:Y:S05]  /*2400*/  BSYNC B0 ;  /* 0x0000000000007941 */ /* 0x000fea0003800000 */
.L_x_1712:
[----:B------:R-:W-:-:S13]  /*2410*/  R2UR UR4, R10 ;  /* 0x000000000a0472ca */ /* 0x000fda00000e0000 */
[----:B------:R-:W-:Y:S05]  /*2420*/  BRA.DIV UR4, `(.L_x_1714) ;  /* 0x0000000e04a87947 */ /* 0x000fea000b800000 */
[----:B------:R-:W-:Y:S01]  /*2430*/  NOP ;  /* 0x0000000000007918 */ /* 0x000fe20000000000 */
[----:B------:R0:W-:Y:S04]  /*2440*/  STS [R7+0xc0], R5 ;  /* 0x0000c00507007388 */ /* 0x0001e80000000800 */
[----:B------:R0:W-:Y:S04]  /*2450*/  STS [R7+0xc4], R6 ;  /* 0x0000c40607007388 */ /* 0x0001e80000000800 */
[----:B------:R0:W-:Y:S01]  /*2460*/  STS [R7+0xc8], R8 ;  /* 0x0000c80807007388 */ /* 0x0001e20000000800 */
[----:B------:R-:W-:Y:S01]  /*2470*/  NOP ;  /* 0x0000000000007918 */ /* 0x000fe20000000000 */
.L_x_1731:
        /* <DEDUP_REMOVED lines=12> */
.L_x_1716:
[----:B------:R-:W-:Y:S05]  /*2540*/  BSYNC B0 ;  /* 0x0000000000007941 */ /* 0x000fea0003800000 */
.L_x_1715:
[----:B------:R-:W-:-:S13]  /*2550*/  R2UR UR4, R10 ;  /* 0x000000000a0472ca */ /* 0x000fda00000e0000 */
[----:B------:R-:W-:Y:S05]  /*2560*/  BRA.DIV UR4, `(.L_x_1717) ;  /* 0x0000000e04887947 */ /* 0x000fea000b800000 */
[----:B------:R-:W-:Y:S01]  /*2570*/  NOP ;  /* 0x0000000000007918 */ /* 0x000fe20000000000 */
[----:B------:R2:W-:Y:S04]  /*2580*/  STS [R7+0xc0], R5 ;  /* 0x0000c00507007388 */ /* 0x0005e80000000800 */
[----:B------:R2:W-:Y:S04]  /*2590*/  STS [R7+0xc4], R6 ;  /* 0x0000c40607007388 */ /* 0x0005e80000000800 */
[----:B------:R2:W-:Y:S01]  /*25a0*/  STS [R7+0xc8], R8 ;  /* 0x0000c80807007388 */ /* 0x0005e20000000800 */
[----:B------:R-:W-:Y:S01]  /*25b0*/  NOP ;  /* 0x0000000000007918 */ /* 0x000fe20000000000 */
.L_x_1735:
        /* <DEDUP_REMOVED lines=12> */
.L_x_1719:
[----:B------:R-:W-:Y:S05]  /*2680*/  BSYNC B0 ;  /* 0x0000000000007941 */ /* 0x000fea0003800000 */
.L_x_1718:
[----:B------:R-:W-:-:S13]  /*2690*/  R2UR UR4, R10 ;  /* 0x000000000a0472ca */ /* 0x000fda00000e0000 */
[----:B------:R-:W-:Y:S05]  /*26a0*/  BRA.DIV UR4, `(.L_x_1720) ;  /* 0x0000000e04687947 */ /* 0x000fea000b800000 */
[----:B------:R-:W-:Y:S01]  /*26b0*/  NOP ;  /* 0x0000000000007918 */ /* 0x000fe20000000000 */
[----:B------:R3:W-:Y:S04]  /*26c0*/  STS [R7+0xc0], R5 ;  /* 0x0000c00507007388 */ /* 0x0007e80000000800 */
[----:B------:R3:W-:Y:S04]  /*26d0*/  STS [R7+0xc4], R6 ;  /* 0x0000c40607007388 */ /* 0x0007e80000000800 */
[----:B------:R3:W-:Y:S01]  /*26e0*/  STS [R7+0xc8], R8 ;  /* 0x0000c80807007388 */ /* 0x0007e20000000800 */
[----:B------:R-:W-:Y:S01]  /*26f0*/  NOP ;  /* 0x0000000000007918 */ /* 0x000fe20000000000 */
.L_x_1739:
        /* <DEDUP_REMOVED lines=12> */
.L_x_1722:
[----:B------:R-:W-:Y:S05]  /*27c0*/  BSYNC B0 ;  /* 0x0000000000007941 */ /* 0x000fea0003800000 */
.L_x_1721:
        /* <DEDUP_REMOVED lines=25> */
.L_x_1745:
        /* <DEDUP_REMOVED lines=76> */
.L_x_1710:
        /* <DEDUP_REMOVED lines=48> */
.L_x_1725:
[----:B------:R-:W-:Y:S05]  /*3120*/  BSYNC B0 ;  /* 0x0000000000007941 */ /* 0x000fea0003800000 */
.L_x_1724:
        /* <DEDUP_REMOVED lines=22> */
.L_x_1711:
[----:B-1----:R-:W-:Y:S05]  /*3290*/  WARPSYNC.COLLECTIVE R10, `(.L_x_1726) ;  /* 0x000000000a087348 */ /* 0x002fea0003c00000 */
[----:B------:R-:W-:Y:S01]  /*32a0*/  NOP ;  /* 0x0000000000007918 */ /* 0x000fe20000000000 */
[----:B-1----:R-:W-:Y:S01]  /*32b0*/  ENDCOLLECTIVE ;  /* 0x000000000000791b */ /* 0x002fe20003800000 */
.L_x_1726:
[----:B------:R-:W-:Y:S05]  /*32c0*/  BRA `(.L_x_1727) ;  /* 0xfffffff0001c7947 */ /* 0x000fea000383ffff */
.L_x_1714:
[----:B------:R-:W-:Y:S01]  /*32d0*/  BSSY B0, `(.L_x_1728) ;  /* 0x0000004000007945 */ /* 0x000fe20003800000 */
[----:B-1----:R-:W-:Y:S05]  /*32e0*/  WARPSYNC.COLLECTIVE R10, `(.L_x_1729) ;  /* 0x000000000a087348 */ /* 0x002fea0003c00000 */
[----:B------:R-:W-:Y:S01]  /*32f0*/  NOP ;  /* 0x0000000000007918 */ /* 0x000fe20000000000 */
[----:B-1----:R-:W-:Y:S01]  /*3300*/  ENDCOLLECTIVE ;  /* 0x000000000000791b */ /* 0x002fe20003800000 */
.L_x_1729:
[----:B------:R-:W-:Y:S05]  /*3310*/  BSYNC B0 ;  /* 0x0000000000007941 */ /* 0x000fea0003800000 */
.L_x_1728:
[----:B------:R0:W-:Y:S04]  /*3320*/  STS [R7+0xc0], R5 ;  /* 0x0000c00507007388 */ /* 0x0001e80000000800 */
[----:B------:R0:W-:Y:S04]  /*3330*/  STS [R7+0xc4], R6 ;  /* 0x0000c40607007388 */ /* 0x0001e80000000800 */
[----:B------:R0:W-:Y:S02]  /*3340*/  STS [R7+0xc8], R8 ;  /* 0x0000c80807007388 */ /* 0x0001e40000000800 */
[----:B0-----:R-:W-:Y:S05]  /*3350*/  WARPSYNC.COLLECTIVE R10, `(.L_x_1730) ;  /* 0x000000000a087348 */ /* 0x001fea0003c00000 */
[----:B------:R-:W-:Y:S01]  /*3360*/  NOP ;  /* 0x0000000000007918 */ /* 0x000fe20000000000 */
[----:B0-----:R-:W-:Y:S01]  /*3370*/  ENDCOLLECTIVE ;  /* 0x000000000000791b */ /* 0x001fe20003800000 */
.L_x_1730:
[----:B------:R-:W-:Y:S05]  /*3380*/  BRA `(.L_x_1731) ;  /* 0xfffffff0003c7947 */ /* 0x000fea000383ffff */
.L_x_1717:
[----:B------:R-:W-:Y:S01]  /*3390*/  BSSY B0, `(.L_x_1732) ;  /* 0x0000004000007945 */ /* 0x000fe20003800000 */
[----:B01----:R-:W-:Y:S05]  /*33a0*/  WARPSYNC.COLLECTIVE R10, `(.L_x_1733) ;  /* 0x000000000a087348 */ /* 0x003fea0003c00000 */
[----:B------:R-:W-:Y:S01]  /*33b0*/  NOP ;  /* 0x0000000000007918 */ /* 0x000fe20000000000 */
[----:B01----:R-:W-:Y:S01]  /*33c0*/  ENDCOLLECTIVE ;  /* 0x000000000000791b */ /* 0x003fe20003800000 */
.L_x_1733:
[----:B------:R-:W-:Y:S05]  /*33d0*/  BSYNC B0 ;  /* 0x0000000000007941 */ /* 0x000fea0003800000 */
.L_x_1732:
[----:B------:R0:W-:Y:S04]  /*33e0*/  STS [R7+0xc0], R5 ;  /* 0x0000c00507007388 */ /* 0x0001e80000000800 */
[----:B------:R0:W-:Y:S04]  /*33f0*/  STS [R7+0xc4], R6 ;  /* 0x0000c40607007388 */ /* 0x0001e80000000800 */
[----:B------:R0:W-:Y:S02]  /*3400*/  STS [R7+0xc8], R8 ;  /* 0x0000c80807007388 */ /* 0x0001e40000000800 */
[----:B0-----:R-:W-:Y:S05]  /*3410*/  WARPSYNC.COLLECTIVE R10, `(.L_x_1734) ;  /* 0x000000000a087348 */ /* 0x001fea0003c00000 */
[----:B------:R-:W-:Y:S01]  /*3420*/  NOP ;  /* 0x0000000000007918 */ /* 0x000fe20000000000 */
[----:B0-----:R-:W-:Y:S01]  /*3430*/  ENDCOLLECTIVE ;  /* 0x000000000000791b */ /* 0x001fe20003800000 */
.L_x_1734:
[----:B------:R-:W-:Y:S05]  /*3440*/  BRA `(.L_x_1735) ;  /* 0xfffffff0005c7947 */ /* 0x000fea000383ffff */
.L_x_1720:
[----:B------:R-:W-:Y:S01]  /*3450*/  BSSY B0, `(.L_x_1736) ;  /* 0x0000004000007945 */ /* 0x000fe20003800000 */
[----:B012---:R-:W-:Y:S05]  /*3460*/  WARPSYNC.COLLECTIVE R10, `(.L_x_1737) ;  /* 0x000000000a087348 */ /* 0x007fea0003c00000 */
[----:B------:R-:W-:Y:S01]  /*3470*/  NOP ;  /* 0x0000000000007918 */ /* 0x000fe20000000000 */
[----:B012---:R-:W-:Y:S01]  /*3480*/  ENDCOLLECTIVE ;  /* 0x000000000000791b */ /* 0x007fe20003800000 */
.L_x_1737:
[----:B------:R-:W-:Y:S05]  /*3490*/  BSYNC B0 ;  /* 0x0000000000007941 */ /* 0x000fea0003800000 */
.L_x_1736:
[----:B------:R0:W-:Y:S04]  /*34a0*/  STS [R7+0xc0], R5 ;  /* 0x0000c00507007388 */ /* 0x0001e80000000800 */
[----:B------:R0:W-:Y:S04]  /*34b0*/  STS [R7+0xc4], R6 ;  /* 0x0000c40607007388 */ /* 0x0001e80000000800 */
[----:B------:R0:W-:Y:S02]  /*34c0*/  STS [R7+0xc8], R8 ;  /* 0x0000c80807007388 */ /* 0x0001e40000000800 */
[----:B0-----:R-:W-:Y:S05]  /*34d0*/  WARPSYNC.COLLECTIVE R10, `(.L_x_1738) ;  /* 0x000000000a087348 */ /* 0x001fea0003c00000 */
[----:B------:R-:W-:Y:S01]  /*34e0*/  NOP ;  /* 0x0000000000007918 */ /* 0x000fe20000000000 */
[----:B0-----:R-:W-:Y:S01]  /*34f0*/  ENDCOLLECTIVE ;  /* 0x000000000000791b */ /* 0x001fe20003800000 */
.L_x_1738:
[----:B------:R-:W-:Y:S05]  /*3500*/  BRA `(.L_x_1739) ;  /* 0xfffffff0007c7947 */ /* 0x000fea000383ffff */
.L_x_1723:
[----:B------:R-:W-:Y:S01]  /*3510*/  BSSY B0, `(.L_x_1740) ;  /* 0x0000005000007945 */ /* 0x000fe20003800000 */
[----:B------:R-:W-:-:S13]  /*3520*/  ISETP.GE.U32.AND P0, PT, R4, 0x10, PT ;  /* 0x000000100400780c */ /* 0x000fda0003f06070 */
[----:B0123--:R-:W-:Y:S05]  /*3530*/  WARPSYNC.COLLECTIVE R10, `(.L_x_1741) ;  /* 0x000000000a087348 */ /* 0x00ffea0003c00000 */
[----:B------:R-:W-:Y:S01]  /*3540*/  NOP ;  /* 0x0000000000007918 */ /* 0x000fe20000000000 */
[----:B0123--:R-:W-:Y:S01]  /*3550*/  ENDCOLLECTIVE ;  /* 0x000000000000791b */ /* 0x00ffe20003800000 */
.L_x_1741:
[----:B------:R-:W-:Y:S05]  /*3560*/  BSYNC B0 ;  /* 0x0000000000007941 */ /* 0x000fea0003800000 */
.L_x_1740:
[----:B------:R0:W-:Y:S01]  /*3570*/  STS [R7+0xc0], R5 ;  /* 0x0000c00507007388 */ /* 0x0001e20000000800 */
[----:B------:R-:W-:-:S03]  /*3580*/  ISETP.NE.OR P1, PT, R5, RZ, !P0 ;  /* 0x000000ff0500720c */ /* 0x000fc60004725670 */
[----:B------:R0:W-:Y:S04]  /*3590*/  STS [R7+0xc4], R6 ;  /* 0x0000c40607007388 */ /* 0x0001e80000000800 */
[----:B------:R0:W-:Y:S06]  /*35a0*/  STS [R7+0xc8], R8 ;  /* 0x0000c80807007388 */ /* 0x0001ec0000000800 */
[----:B0-----:R-:W-:Y:S05]  /*35b0*/  WARPSYNC.COLLECTIVE R10, `(.L_x_1742) ;  /* 0x000000000a087348 */ /* 0x001fea0003c00000 */
[----:B------:R-:W-:Y:S01]  /*35c0*/  NOP ;  /* 0x0000000000007918 */ /* 0x000fe20000000000 */
[----:B0-----:R-:W-:Y:S01]  /*35d0*/  ENDCOLLECTIVE ;  /* 0x000000000000791b */ /* 0x001fe20003800000 */
.L_x_1742:
        /* <DEDUP_REMOVED lines=9> */
.L_x_1743:
        /* <DEDUP_REMOVED lines=9> */
.L_x_1744:
[----:B------:R-:W-:Y:S05]  /*3700*/  BRA `(.L_x_1745) ;  /* 0xfffffff000947947 */ /* 0x000fea000383ffff */
.L_x_1746:
        /* <DEDUP_REMOVED lines=15> */
.L_x_4490:


//--------------------- .text._Z30group_norm_nhwc_bwd_sum_kernelI11Fp32IOFp16WLi168EEv26Group_norm_nhwc_bwd_params --------------------------
	.section	.text._Z30group_norm_nhwc_bwd_sum_kernelI11Fp32IOFp16WLi168EEv26Group_norm_nhwc_bwd_params,"ax",@progbits
	.align	128
        .global         _Z30group_norm_nhwc_bwd_sum_kernelI11Fp32IOFp16WLi168EEv26Group_norm_nhwc_bwd_params
        .type           _Z30group_norm_nhwc_bwd_sum_kernelI11Fp32IOFp16WLi168EEv26Group_norm_nhwc_bwd_params,@function
        .size           _Z30group_norm_nhwc_bwd_sum_kernelI11Fp32IOFp16WLi168EEv26Group_norm_nhwc_bwd_params,(.L_x_4491 - _Z30group_norm_nhwc_bwd_sum_kernelI11Fp32IOFp16WLi168EEv26Group_norm_nhwc_bwd_params)
        .other          _Z30group_norm_nhwc_bwd_sum_kernelI11Fp32IOFp16WLi168EEv26Group_norm_nhwc_bwd_params,@"STO_CUDA_ENTRY STV_DEFAULT"
_Z30group_norm_nhwc_bwd_sum_kernelI11Fp32IOFp16WLi168EEv26Group_norm_nhwc_bwd_params:
.text._Z30group_norm_nhwc_bwd_sum_kernelI11Fp32IOFp16WLi168EEv26Group_norm_nhwc_bwd_params:
        /* <DEDUP_REMOVED lines=76> */
.L_x_1748:
[----:B------:R-:W-:Y:S05]  /*04c0*/  BSYNC B0 ;  /* 0x0000000000007941 */ /* 0x000fea0003800000 */
.L_x_1747:
[----:B------:R-:W0:Y:S01]  /*04d0*/  S2UR UR8, SR_CTAID.Y ;  /* 0x00000000000879c3 */ /* 0x000e220000002600 */
[----:B-----5:R-:W-:Y:S01]  /*04e0*/  FFMA.FTZ R16, -R4, R4, R5 ;  /* 0x0000000404107223 */ /* 0x020fe20000010105 */
[----:B------:R-:W-:Y:S01]  /*04f0*/  IMAD R14, R7, R19, R6 ;  /* 0x00000013070e7224 */ /* 0x000fe200078e0206 */
[----:B------:R-:W-:Y:S01]  /*0500*/  MOV R29, 0x3f800000 ;  /* 0x3f800000001d7802 */ /* 0x000fe20000000f00 */
[----:B------:R-:W-:Y:S01]  /*0510*/  HFMA2.MMA R30, -RZ, RZ, 0, 0 ;  /* 0x00000000ff1e7435 */ /* 0x000fe200000001ff */
[----:B------:R-:W-:Y:S01]  /*0520*/  IMAD.MOV.U32 R28, RZ, RZ, RZ ;  /* 0x000000ffff1c7224 */ /* 0x000fe200078e00ff */
[----:B------:R-:W-:Y:S02]  /*0530*/  FSETP.GTU.FTZ.AND P2, PT, R16, RZ, PT ;  /* 0x000000ff1000720b */ /* 0x000fe40003f5c000 */
        /* <DEDUP_REMOVED lines=12> */
[----:B------:R-:W-:Y:S01]  /*0600*/  @P4 VIADD R18, R18, 0x1 ;  /* 0x0000000112124836 */ /* 0x000fe20000000000 */
[----:B------:R-:W-:Y:S01]  /*0610*/  ISETP.LT.AND.EX P1, PT, R8, R11, PT, P1 ;  /* 0x0000000b0800720c */ /* 0x000fe20003f21310 */
[----:B--2---:R-:W-:-:S03]  /*0620*/  @P2 FADD.FTZ R14, R16, R15 ;  /* 0x0000000f100e2221 */ /* 0x004fc60000010000 */
[----:B------:R-:W-:Y:S02]  /*0630*/  SEL R5, R5, R10, P1 ;  /* 0x0000000a05057207 */ /* 0x000fe40000800000 */
[----:B------:R-:W-:Y:S02]  /*0640*/  CS2R R10, SRZ ;  /* 0x00000000000a7805 */ /* 0x000fe4000001ff00 */
[----:B------:R-:W-:Y:S01]  /*0650*/  SEL R13, R13, R18, !P3 ;  /* 0x000000120d0d7207 */ /* 0x000fe20005800000 */
[----:B------:R0:W1:Y:S01]  /*0660*/  @P2 MUFU.RSQ R29, R14 ;  /* 0x0000000e001d2308 */ /* 0x0000620000001400 */
[----:B------:R-:W-:Y:S02]  /*0670*/  ISETP.GE.AND P1, PT, R22, R5, PT ;  /* 0x000000051600720c */ /* 0x000fe40003f26270 */
[----:B------:R-:W-:-:S05]  /*0680*/  IADD3 R8, -R13, RZ, RZ ;  /* 0x000000ff0d087210 */ /* 0x000fca0007ffe1ff */
[----:B------:R-:W-:Y:S01]  /*0690*/  IMAD R6, R7, R8, R6 ;  /* 0x0000000807067224 */ /* 0x000fe200078e0206 */
[----:B------:R-:W-:Y:S01]  /*06a0*/  HFMA2.MMA R8, -RZ, RZ, 0, 0 ;  /* 0x00000000ff087435 */ /* 0x000fe200000001ff */
[----:B------:R-:W-:-:S04]  /*06b0*/  MOV R7, RZ ;  /* 0x000000ff00077202 */ /* 0x000fc80000000f00 */
[----:B0-----:R-:W-:Y:S06]  /*06c0*/  @P1 BRA `(.L_x_1749) ;  /* 0x0000001800081947 */ /* 0x001fec0003800000 */
        /* <DEDUP_REMOVED lines=14> */
[----:B------:R-:W-:Y:S01]  /*07b0*/  ISETP.NE.AND P2, PT, R10, R7, PT ;  /* 0x000000070a00720c */ /* 0x000fe20003f45270 */
[----:B------:R-:W-:Y:S01]  /*07c0*/  HFMA2.MMA R7, -RZ, RZ, 0, 0 ;  /* 0x00000000ff077435 */ /* 0x000fe200000001ff */
[----:B------:R-:W-:Y:S01]  /*07d0*/  ISETP.NE.U32.AND P1, PT, R8, 0x1, PT ;  /* 0x000000010800780c */ /* 0x000fe20003f25070 */
[----:B------:R-:W-:Y:S01]  /*07e0*/  IMAD.MOV.U32 R8, RZ, RZ, RZ ;  /* 0x000000ffff087224 */ /* 0x000fe200078e00ff */
[----:B------:R-:W-:Y:S02]  /*07f0*/  CS2R R10, SRZ ;  /* 0x00000000000a7805 */ /* 0x000fe4000001ff00 */
[----:B------:R-:W-:Y:S02]  /*0800*/  MOV R28, RZ ;  /* 0x000000ff001c7202 */ /* 0x000fe40000000f00 */
[----:B------:R-:W-:-:S07]  /*0810*/  MOV R30, RZ ;  /* 0x000000ff001e7202 */ /* 0x000fce0000000f00 */
        /* <DEDUP_REMOVED lines=51> */
.L_x_1751:
[----:B------:R-:W-:Y:S05]  /*0b50*/  @!P2 BRA `(.L_x_1749) ;  /* 0x0000001000e4a947 */ /* 0x000fea0003800000 */
[----:B------:R-:W-:-:S04]  /*0b60*/  IADD3 R22, R22, 0x1, RZ ;  /* 0x0000000116167810 */ /* 0x000fc80007ffe0ff */
[----:B------:R-:W-:-:S07]  /*0b70*/  SHF.R.S32.HI R23, RZ, 0x1f, R22 ;  /* 0x0000001fff177819 */ /* 0x000fce0000011416 */
.L_x_1752:
        /* <DEDUP_REMOVED lines=9> */
[----:B------:R-:W0:Y:S01]  /*0c10*/  @!P0 LDC.64 R20, c[0x0][0x228] ;  /* 0x00008a00ff148b82 */ /* 0x000e220000000a00 */
[C---:B------:R-:W-:Y:S02]  /*0c20*/  @!P0 SHF.L.U32 R27, R18.reuse, 0x2, RZ ;  /* 0x00000002121b8819 */ /* 0x040fe400000006ff */
[----:B------:R-:W-:Y:S02]  /*0c30*/  @!P0 IADD3 R17, R19, R17, RZ ;  /* 0x0000001113118210 */ /* 0x000fe40007ffe0ff */
[----:B--2---:R-:W-:Y:S02]  /*0c40*/  @!P0 IADD3 R24, P1, R27, R14, RZ ;  /* 0x0000000e1b188210 */ /* 0x004fe40007f3e0ff */
[----:B------:R-:W-:-:S02]  /*0c50*/  @!P0 SHF.L.U64.HI R26, R18, 0x2, R17 ;  /* 0x00000002121a8819 */ /* 0x000fc40000010211 */
        /* <DEDUP_REMOVED lines=13> */
[----:B------:R-:W-:Y:S02]  /*0d30*/  @!P0 IADD3 R19, R25, R19, RZ ;  /* 0x0000001319138210 */ /* 0x000fe40007ffe0ff */
[C---:B------:R-:W-:Y:S02]  /*0d40*/  @!P0 SHF.L.U32 R25, R24.reuse, 0x2, RZ ;  /* 0x0000000218198819 */ /* 0x040fe400000006ff */
        /* <DEDUP_REMOVED lines=81> */
.L_x_1750:
        /* <DEDUP_REMOVED lines=13> */
.L_x_1754:
        /* <DEDUP_REMOVED lines=39> */
.L_x_1753:
[----:B------:R-:W-:-:S13]  /*15a0*/  ISETP.GE.U32.AND P0, PT, R12, 0x3, PT ;  /* 0x000000030c00780c */ /* 0x000fda0003f06070 */
[----:B------:R-:W-:Y:S05]  /*15b0*/  @!P0 BRA `(.L_x_1749) ;  /* 0x00000008004c8947 */ /* 0x000fea0003800000 */
[----:B------:R-:W-:Y:S01]  /*15c0*/  ULDC.64 UR8, c[0x0][0x288] ;  /* 0x0000a20000087ab9 */ /* 0x000fe20000000a00 */
[----:B------:R-:W-:Y:S02]  /*15d0*/  SHF.R.S32.HI R9, RZ, 0x1f, R22 ;  /* 0x0000001fff097819 */ /* 0x000fe40000011416 */
[----:B------:R-:W-:Y:S02]  /*15e0*/  ISETP.GE.U32.AND P0, PT, R20, UR8, PT ;  /* 0x0000000814007c0c */ /* 0x000fe4000bf06070 */
[----:B------:R-:W-:Y:S02]  /*15f0*/  MOV R12, R22 ;  /* 0x00000016000c7202 */ /* 0x000fe40000000f00 */
[----:B------:R-:W-:-:S13]  /*1600*/  ISETP.GE.AND.EX P0, PT, R21, UR9, PT, P0 ;  /* 0x0000000915007c0c */ /* 0x000fda000bf06300 */
.L_x_1755:
        /* <DEDUP_REMOVED lines=22> */
[----:B------:R-:W1:Y:S02]  /*1770*/  @!P0 LDC.64 R20, c[0x0][0x228] ;  /* 0x00008a00ff148b82 */ /* 0x000e640000000a00 */
[----:B------:R-:W-:-:S02]  /*1780*/  @!P0 IADD3.X R37, RZ, R9, RZ, P1, !PT ;  /* 0x00000009ff258210 */ /* 0x000fc40000ffe4ff */
[----:B----4-:R-:W-:Y:S02]  /*1790*/  @!P0 MOV R24, R34 ;  /* 0x0000002200188202 */ /* 0x010fe40000000f00 */
        /* <DEDUP_REMOVED lines=12> */
[----:B------:R-:W-:-:S02]  /*1860*/  @!P0 IADD3.X R27, R24, R21, RZ, P2, !PT ;  /* 0x00000015181b8210 */ /* 0x000fc400017fe4ff */
[----:B------:R-:W-:Y:S02]  /*1870*/  CS2R R20, SRZ ;  /* 0x0000000000147805 */ /* 0x000fe4000001ff00 */
        /* <DEDUP_REMOVED lines=103> */
.L_x_1749:
        /* <DEDUP_REMOVED lines=15> */
[----:B------:R-:W2:Y:S04]  /*1fe0*/  S2R R25, SR_LANEID ;  /* 0x0000000000197919 */ /* 0x000ea80000000000 */
[----:B0-----:R-:W0:Y:S04]  /*1ff0*/  LDS R2, [R4+0x21c] ;  /* 0x00021c0004027984 */ /* 0x001e280000000800 */
[----:B------:R-:W3:Y:S04]  /*2000*/  LDS R12, [R4+0x228] ;  /* 0x00022800040c7984 */ /* 0x000ee80000000800 */
[----:B------:R-:W4:Y:S04]  /*2010*/  LDS R16, [R4+0x234] ;  /* 0x0002340004107984 */ /* 0x000f280000000800 */
[----:B------:R-:W5:Y:S04]  /*2020*/  LDS R20, [R4+0x240] ;  /* 0x0002400004147984 */ /* 0x000f680000000800 */
[----:B------:R-:W-:Y:S04]  /*2030*/  LDS R3, [R4+0x220] ;  /* 0x0002200004037984 */ /* 0x000fe80000000800 */
[----:B------:R-:W1:Y:S04]  /*2040*/  LDS R8, [R4+0x214] ;  /* 0x0002140004087984 */ /* 0x000e680000000800 */
[----:B------:R-:W-:Y:S04]  /*2050*/  LDS R10, [R4+0x224] ;  /* 0x00022400040a7984 */ /* 0x000fe80000000800 */
[----:B------:R-:W2:Y:S04]  /*2060*/  LDS R17, [R4+0x218] ;  /* 0x0002180004117984 */ /* 0x000ea80000000800 */
[----:B------:R-:W2:Y:S04]  /*2070*/  LDS R26, [R4+0x24c] ;  /* 0x00024c00041a7984 */ /* 0x000ea80000000800 */
[----:B------:R-:W2:Y:S04]  /*2080*/  LDS R14, [R4+0x22c] ;  /* 0x00022c00040e7984 */ /* 0x000ea80000000800 */
[----:B------:R-:W2:Y:S01]  /*2090*/  LDS R21, [R4+0x230] ;  /* 0x0002300004157984 */ /* 0x000ea20000000800 */
[----:B0-----:R-:W-:-:S03]  /*20a0*/  ISETP.NE.AND P0, PT, R2, RZ, PT ;  /* 0x000000ff0200720c */ /* 0x001fc60003f05270 */
[----:B------:R-:W0:Y:S01]  /*20b0*/  LDS R19, [R4+0x210] ;  /* 0x0002100004137984 */ /* 0x000e220000000800 */
        /* <DEDUP_REMOVED lines=8> */
[----:B--2---:R-:W-:Y:S02]  /*2140*/  SHF.R.U32.HI R8, RZ, 0x2, R25 ;  /* 0x00000002ff087819 */ /* 0x004fe40000011619 */
[----:B------:R-:W1:Y:S04]  /*2150*/  LDS R15, [R4+0x250] ;  /* 0x00025000040f7984 */ /* 0x000e680000000800 */
[----:B------:R-:W2:Y:S01]  /*2160*/  LDS R9, [R4+0x254] ;  /* 0x0002540004097984 */ /* 0x000ea20000000800 */
[----:B------:R-:W-:Y:S01]  /*2170*/  @!P0 FADD.FTZ R10, R10, R17 ;  /* 0x000000110a0a8221 */ /* 0x000fe20000010000 */
[----:B------:R-:W-:Y:S01]  /*2180*/  ISETP.NE.AND P0, PT, R26, RZ, PT ;  /* 0x000000ff1a00720c */ /* 0x000fe20003f05270 */
[----:B------:R-:W-:-:S02]  /*2190*/  @!P1 FADD.FTZ R14, R3, R14 ;  /* 0x0000000e030e9221 */ /* 0x000fc40000010000 */
[----:B------:R-:W-:Y:S01]  /*21a0*/  @!P1 FADD.FTZ R21, R10, R21 ;  /* 0x000000150a159221 */ /* 0x000fe20000010000 */
[----:B0-----:R-:W-:Y:S01]  /*21b0*/  IADD3 R19, R12, R2, R19 ;  /* 0x000000020c137210 */ /* 0x001fe20007ffe013 */
        /* <DEDUP_REMOVED lines=12> */
[----:B-1----:R-:W-:Y:S02]  /*2280*/  @!P0 FADD.FTZ R15, R22, R15 ;  /* 0x0000000f160f8221 */ /* 0x002fe40000010000 */
[----:B--2---:R-:W-:-:S03]  /*2290*/  @!P0 FADD.FTZ R9, R24, R9 ;  /* 0x0000000918098221 */ /* 0x004fc60000010000 */
[----:B------:R0:W-:Y:S04]  /*22a0*/  STS [R8+0xc4], R15 ;  /* 0x0000c40f08007388 */ /* 0x0001e80000000800 */
[----:B------:R0:W-:Y:S03]  /*22b0*/  STS [R8+0xc8], R9 ;  /* 0x0000c80908007388 */ /* 0x0001e60000000800 */
[----:B------:R-:W-:Y:S05]  /*22c0*/  BRA.DIV UR4, `(.L_x_1757) ;  /* 0x0000000e04a47947 */ /* 0x000fea000b800000 */
[----:B------:R-:W-:Y:S01]  /*22d0*/  NOP ;  /* 0x0000000000007918 */ /* 0x000fe20000000000 */
.L_x_1773:
        /* <DEDUP_REMOVED lines=12> */
.L_x_1759:
[----:B------:R-:W-:Y:S05]  /*23a0*/  BSYNC B0 ;  /* 0x0000000000007941 */ /* 0x000fea0003800000 */
.L_x_1758:
[----:B------:R-:W-:-:S13]  /*23b0*/  R2UR UR4, R5 ;  /* 0x00000000050472ca */ /* 0x000fda00000e0000 */
[----:B------:R-:W-:Y:S05]  /*23c0*/  BRA.DIV UR4, `(.L_x_1760) ;  /* 0x0000000e04747947 */ /* 0x000fea000b800000 */
[----:B------:R-:W-:Y:S01]  /*23d0*/  NOP ;  /* 0x0000000000007918 */ /* 0x000fe20000000000 */
[----:B------:R1:W-:Y:S04]  /*23e0*/  STS [R8+0xc0], R3 ;  /* 0x0000c00308007388 */ /* 0x0003e80000000800 */
[----:B------:R1:W-:Y:S04]  /*23f0*/  STS [R8+0xc4], R15 ;  /* 0x0000c40f08007388 */ /* 0x0003e80000000800 */
[----:B------:R1:W-:Y:S01]  /*2400*/  STS [R8+0xc8], R9 ;  /* 0x0000c80908007388 */ /* 0x0003e20000000800 */
[----:B------:R-:W-:Y:S01]  /*2410*/  NOP ;  /* 0x0000000000007918 */ /* 0x000fe20000000000 */
.L_x_1777:
        /* <DEDUP_REMOVED lines=12> */
.L_x_1762:
[----:B------:R-:W-:Y:S05]  /*24e0*/  BSYNC B0 ;  /* 0x0000000000007941 */ /* 0x000fea0003800000 */
.L_x_1761:
[----:B------:R-:W-:-:S13]  /*24f0*/  R2UR UR4, R5 ;  /* 0x00000000050472ca */ /* 0x000fda00000e0000 */
[----:B------:R-:W-:Y:S05]  /*2500*/  BRA.DIV UR4, `(.L_x_1763) ;  /* 0x0000000e04547947 */ /* 0x000fea000b800000 */
[----:B------:R-:W-:Y:S01]  /*2510*/  NOP ;  /* 0x0000000000007918 */ /* 0x000fe20000000000 */
[----:B------:R2:W-:Y:S04]  /*2520*/  STS [R8+0xc0], R3 ;  /* 0x0000c00308007388 */ /* 0x0005e80000000800 */
[----:B------:R2:W-:Y:S04]  /*2530*/  STS [R8+0xc4], R15 ;  /* 0x0000c40f08007388 */ /* 0x0005e80000000800 */
[----:B------:R2:W-:Y:S01]  /*2540*/  STS [R8+0xc8], R9 ;  /* 0x0000c80908007388 */ /* 0x0005e20000000800 */
[----:B------:R-:W-:Y:S01]  /*2550*/  NOP ;  /* 0x0000000000007918 */ /* 0x000fe20000000000 */
.L_x_1781:
        /* <DEDUP_REMOVED lines=12> */
.L_x_1765:
[----:B------:R-:W-:Y:S05]  /*2620*/  BSYNC B0 ;  /* 0x0000000000007941 */ /* 0x000fea0003800000 */
.L_x_1764:
[----:B------:R-:W-:-:S13]  /*2630*/  R2UR UR4, R5 ;  /* 0x00000000050472ca */ /* 0x000fda00000e0000 */
[----:B------:R-:W-:Y:S05]  /*2640*/  BRA.DIV UR4, `(.L_x_1766) ;  /* 0x0000000e04347947 */ /* 0x000fea000b800000 */
[----:B------:R-:W-:Y:S01]  /*2650*/  NOP ;  /* 0x0000000000007918 */ /* 0x000fe20000000000 */
[----:B------:R3:W-:Y:S04]  /*2660*/  STS [R8+0xc0], R3 ;  /* 0x0000c00308007388 */ /* 0x0007e80000000800 */
[----:B------:R3:W-:Y:S04]  /*2670*/  STS [R8+0xc4], R15 ;  /* 0x0000c40f08007388 */ /* 0x0007e80000000800 */
[----:B------:R3:W-:Y:S01]  /*2680*/  STS [R8+0xc8], R9 ;  /* 0x0000c80908007388 */ /* 0x0007e20000000800 */
[----:B------:R-:W-:Y:S01]  /*2690*/  NOP ;  /* 0x0000000000007918 */ /* 0x000fe20000000000 */
.L_x_1785:
        /* <DEDUP_REMOVED lines=12> */
.L_x_1768:
[----:B------:R-:W-:Y:S05]  /*2760*/  BSYNC B0 ;  /* 0x0000000000007941 */ /* 0x000fea0003800000 */
.L_x_1767:
        /* <DEDUP_REMOVED lines=25> */
.L_x_1791:
        /* <DEDUP_REMOVED lines=43> */
[----:B-1----:R-:W-:Y:S02]  /*2bb0*/  IMAD.IADD R3, R22, 0x1, R9 ;  /* 0x0000000116037824 */ /* 0x002fe400078e0209 */
[----:B---3--:R-:W-:Y:S01]  /*2bc0*/  @!P4 FADD.FTZ R14, R14, R17 ;  /* 0x000000110e0ec221 */ /* 0x008fe20000010000 */
        /* <DEDUP_REMOVED lines=21> */
.L_x_1756:
        /* <DEDUP_REMOVED lines=15> */
[----:B------:R-:W2:-:S12]  /*2e10*/  LDC R3, c[0x0][0x2b8] ;  /* 0x0000ae00ff037b82 */ /* 0x000e980000000800 */
[----:B------:R-:W-:Y:S04]  /*2e20*/  @!P2 LDS R5, [R12+0x218] ;  /* 0x000218000c05a984 */ /* 0x000fe80000000800 */
[----:B------:R-:W3:Y:S01]  /*2e30*/  @!P2 LDS R4, [R12+0x214] ;  /* 0x000214000c04a984 */ /* 0x000ee20000000800 */
[----:B0-----:R-:W-:-:S05]  /*2e40*/  IMAD R10, R9, UR5, R0 ;  /* 0x00000005090a7c24 */ /* 0x001fca000f8e0200 */
[----:B------:R-:W-:Y:S01]  /*2e50*/  ISETP.GE.AND P0, PT, R10, UR8, PT ;  /* 0x000000080a007c0c */ /* 0x000fe2000bf06270 */
[----:B--2---:R-:W-:Y:S01]  /*2e60*/  IMAD R14, R3, UR5, R0 ;  /* 0x00000005030e7c24 */ /* 0x004fe2000f8e0200 */
[----:B------:R-:W-:Y:S02]  /*2e70*/  @!P2 IADD3 R3, R15, 0xb50, RZ ;  /* 0x00000b500f03a810 */ /* 0x000fe40007ffe0ff */
[----:B------:R-:W-:Y:S02]  /*2e80*/  ISETP.LT.U32.AND P0, PT, R0, R9, !P0 ;  /* 0x000000090000720c */ /* 0x000fe40004701070 */
[----:B------:R-:W-:Y:S02]  /*2e90*/  @!P2 LEA R6, R8, R3, 0x18 ;  /* 0x000000030806a211 */ /* 0x000fe400078ec0ff */
[----:B------:R-:W-:Y:S02]  /*2ea0*/  ISETP.GE.U32.AND P1, PT, R14, UR10, PT ;  /* 0x0000000a0e007c0c */ /* 0x000fe4000bf26070 */
[----:B------:R-:W-:-:S02]  /*2eb0*/  @!P2 LEA R6, R13, R6, 0x3 ;  /* 0x000000060d06a211 */ /* 0x000fc400078e18ff */
[----:B------:R-:W-:-:S04]  /*2ec0*/  SHF.R.S32.HI R2, RZ, 0x1f, R14 ;  /* 0x0000001fff027819 */ /* 0x000fc8000001140e */
[----:B------:R-:W-:Y:S01]  /*2ed0*/  ISETP.GE.AND.EX P1, PT, R2, UR11, PT, P1 ;  /* 0x0000000b02007c0c */ /* 0x000fe2000bf26310 */
[----:B---3--:R0:W-:Y:S01]  /*2ee0*/  @!P2 STS.64 [R6], R4 ;  /* 0x000000040600a388 */ /* 0x0081e20000000a00 */
[----:B------:R-:W-:Y:S06]  /*2ef0*/  BAR.SYNC.DEFER_BLOCKING 0x0 ;  /* 0x0000000000007b1d */ /* 0x000fec0000010000 */
[----:B------:R-:W-:Y:S05]  /*2f00*/  @!P0 BRA `(.L_x_1771) ;  /* 0x0000000000388947 */ /* 0x000fea0003800000 */
[----:B0-----:R-:W-:Y:S01]  /*2f10*/  IADD3 R4, R15, 0xb50, RZ ;  /* 0x00000b500f047810 */ /* 0x001fe20007ffe0ff */
[----:B------:R-:W0:Y:S03]  /*2f20*/  S2R R3, SR_CTAID.Z ;  /* 0x0000000000037919 */ /* 0x000e260000002700 */
[----:B------:R-:W-:Y:S02]  /*2f30*/  LEA R5, R8, R4, 0x18 ;  /* 0x0000000408057211 */ /* 0x000fe400078ec0ff */
[----:B------:R-:W2:Y:S02]  /*2f40*/  LDC.64 R8, c[0x0][0x268] ;  /* 0x00009a00ff087b82 */ /* 0x000ea40000000a00 */
        /* <DEDUP_REMOVED lines=10> */
.L_x_1771:
[----:B------:R-:W-:Y:S05]  /*2ff0*/  BSYNC B0 ;  /* 0x0000000000007941 */ /* 0x000fea0003800000 */
.L_x_1770:
        /* <DEDUP_REMOVED lines=22> */
.L_x_1757:
[----:B0-----:R-:W-:Y:S05]  /*3160*/  WARPSYNC.COLLECTIVE R5, `(.L_x_1772) ;  /* 0x0000000005087348 */ /* 0x001fea0003c00000 */
[----:B------:R-:W-:Y:S01]  /*3170*/  NOP ;  /* 0x0000000000007918 */ /* 0x000fe20000000000 */
[----:B0-----:R-:W-:Y:S01]  /*3180*/  ENDCOLLECTIVE ;  /* 0x000000000000791b */ /* 0x001fe20003800000 */
.L_x_1772:
[----:B------:R-:W-:Y:S05]  /*3190*/  BRA `(.L_x_1773) ;  /* 0xfffffff000507947 */ /* 0x000fea000383ffff */
.L_x_1760:
[----:B------:R-:W-:Y:S01]  /*31a0*/  BSSY B0, `(.L_x_1774) ;  /* 0x0000004000007945 */ /* 0x000fe20003800000 */
[----:B0-----:R-:W-:Y:S05]  /*31b0*/  WARPSYNC.COLLECTIVE R5, `(.L_x_1775) ;  /* 0x0000000005087348 */ /* 0x001fea0003c00000 */
[----:B------:R-:W-:Y:S01]  /*31c0*/  NOP ;  /* 0x0000000000007918 */ /* 0x000fe20000000000 */
[----:B0-----:R-:W-:Y:S01]  /*31d0*/  ENDCOLLECTIVE ;  /* 0x000000000000791b */ /* 0x001fe20003800000 */
.L_x_1775:
[----:B------:R-:W-:Y:S05]  /*31e0*/  BSYNC B0 ;  /* 0x0000000000007941 */ /* 0x000fea0003800000 */
.L_x_1774:
[----:B------:R0:W-:Y:S04]  /*31f0*/  STS [R8+0xc0], R3 ;  /* 0x0000c00308007388 */ /* 0x0001e80000000800 */
[----:B------:R0:W-:Y:S04]  /*3200*/  STS [R8+0xc4], R15 ;  /* 0x0000c40f08007388 */ /* 0x0001e80000000800 */
[----:B------:R0:W-:Y:S02]  /*3210*/  STS [R8+0xc8], R9 ;  /* 0x0000c80908007388 */ /* 0x0001e40000000800 */
[----:B0-----:R-:W-:Y:S05]  /*3220*/  WARPSYNC.COLLECTIVE R5, `(.L_x_1776) ;  /* 0x0000000005087348 */ /* 0x001fea0003c00000 */
[----:B------:R-:W-:Y:S01]  /*3230*/  NOP ;  /* 0x0000000000007918 */ /* 0x000fe20000000000 */
[----:B0-----:R-:W-:Y:S01]  /*3240*/  ENDCOLLECTIVE ;  /* 0x000000000000791b */ /* 0x001fe20003800000 */
.L_x_1776:
[----:B------:R-:W-:Y:S05]  /*3250*/  BRA `(.L_x_1777) ;  /* 0xfffffff000707947 */ /* 0x000fea000383ffff */
.L_x_1763:
[----:B------:R-:W-:Y:S01]  /*3260*/  BSSY B0, `(.L_x_1778) ;  /* 0x0000004000007945 */ /* 0x000fe20003800000 */
[----:B01----:R-:W-:Y:S05]  /*3270*/  WARPSYNC.COLLECTIVE R5, `(.L_x_1779) ;  /* 0x0000000005087348 */ /* 0x003fea0003c00000 */
[----:B------:R-:W-:Y:S01]  /*3280*/  NOP ;  /* 0x0000000000007918 */ /* 0x000fe20000000000 */
[----:B01----:R-:W-:Y:S01]  /*3290*/  ENDCOLLECTIVE ;  /* 0x000000000000791b */ /* 0x003fe20003800000 */
.L_x_1779:
[----:B------:R-:W-:Y:S05]  /*32a0*/  BSYNC B0 ;  /* 0x0000000000007941 */ /* 0x000fea0003800000 */
.L_x_1778:
[----:B------:R0:W-:Y:S04]  /*32b0*/  STS [R8+0xc0], R3 ;  /* 0x0000c00308007388 */ /* 0x0001e80000000800 */
[----:B------:R0:W-:Y:S04]  /*32c0*/  STS [R8+0xc4], R15 ;  /* 0x0000c40f08007388 */ /* 0x0001e80000000800 */
[----:B------:R0:W-:Y:S02]  /*32d0*/  STS [R8+0xc8], R9 ;  /* 0x0000c80908007388 */ /* 0x0001e40000000800 */
[----:B0-----:R-:W-:Y:S05]  /*32e0*/  WARPSYNC.COLLECTIVE R5, `(.L_x_1780) ;  /* 0x0000000005087348 */ /* 0x001fea0003c00000 */
[----:B------:R-:W-:Y:S01]  /*32f0*/  NOP ;  /* 0x0000000000007918 */ /* 0x000fe20000000000 */
[----:B0-----:R-:W-:Y:S01]  /*3300*/  ENDCOLLECTIVE ;  /* 0x000000000000791b */ /* 0x001fe20003800000 */
.L_x_1780:
[----:B------:R-:W-:Y:S05]  /*3310*/  BRA `(.L_x_1781) ;  /* 0xfffffff000907947 */ /* 0x000fea000383ffff */
.L_x_1766:
[----:B------:R-:W-:Y:S01]  /*3320*/  BSSY B0, `(.L_x_1782) ;  /* 0x0000004000007945 */ /* 0x000fe20003800000 */
[----:B012---:R-:W-:Y:S05]  /*3330*/  WARPSYNC.COLLECTIVE R5, `(.L_x_1783) ;  /* 0x0000000005087348 */ /* 0x007fea0003c00000 */
[----:B------:R-:W-:Y:S01]  /*3340*/  NOP ;  /* 0x0000000000007918 */ /* 0x000fe20000000000 */
[----:B012---:R-:W-:Y:S01]  /*3350*/  ENDCOLLECTIVE ;  /* 0x000000000000791b */ /* 0x007fe20003800000 */
.L_x_1783:
[----:B------:R-:W-:Y:S05]  /*3360*/  BSYNC B0 ;  /* 0x0000000000007941 */ /* 0x000fea0003800000 */
.L_x_1782:
[----:B------:R0:W-:Y:S04]  /*3370*/  STS [R8+0xc0], R3 ;  /* 0x0000c00308007388 */ /* 0x0001e80000000800 */
[----:B------:R0:W-:Y:S04]  /*3380*/  STS [R8+0xc4], R15 ;  /* 0x0000c40f08007388 */ /* 0x0001e80000000800 */
[----:B------:R0:W-:Y:S02]  /*3390*/  STS [R8+0xc8], R9 ;  /* 0x0000c80908007388 */ /* 0x0001e40000000800 */
[----:B0-----:R-:W-:Y:S05]  /*33a0*/  WARPSYNC.COLLECTIVE R5, `(.L_x_1784) ;  /* 0x0000000005087348 */ /* 0x001fea0003c00000 */
[----:B------:R-:W-:Y:S01]  /*33b0*/  NOP ;  /* 0x0000000000007918 */ /* 0x000fe20000000000 */
[----:B0-----:R-:W-:Y:S01]  /*33c0*/  ENDCOLLECTIVE ;  /* 0x000000000000791b */ /* 0x001fe20003800000 */
.L_x_1784:
[----:B------:R-:W-:Y:S05]  /*33d0*/  BRA `(.L_x_1785) ;  /* 0xfffffff000b07947 */ /* 0x000fea000383ffff */
.L_x_1769:
[----:B------:R-:W-:Y:S01]  /*33e0*/  BSSY B0, `(.L_x_1786) ;  /* 0x0000005000007945 */ /* 0x000fe20003800000 */
[----:B------:R-:W-:-:S13]  /*33f0*/  ISETP.GE.U32.AND P0, PT, R2, 0x10, PT ;  /* 0x000000100200780c */ /* 0x000fda0003f06070 */
[----:B0123--:R-:W-:Y:S05]  /*3400*/  WARPSYNC.COLLECTIVE R5, `(.L_x_1787) ;  /* 0x0000000005087348 */ /* 0x00ffea0003c00000 */
[----:B------:R-:W-:Y:S01]  /*3410*/  NOP ;  /* 0x0000000000007918 */ /* 0x000fe20000000000 */
[----:B0123--:R-:W-:Y:S01]  /*3420*/  ENDCOLLECTIVE ;  /* 0x000000000000791b */ /* 0x00ffe20003800000 */
.L_x_1787:
[----:B------:R-:W-:Y:S05]  /*3430*/  BSYNC B0 ;  /* 0x0000000000007941 */ /* 0x000fea0003800000 */
.L_x_1786:
[----:B------:R0:W-:Y:S01]  /*3440*/  STS [R8+0xc0], R3 ;  /* 0x0000c00308007388 */ /* 0x0001e20000000800 */
[----:B------:R-:W-:-:S03]  /*3450*/  ISETP.NE.OR P1, PT, R3, RZ, !P0 ;  /* 0x000000ff0300720c */ /* 0x000fc60004725670 */
[----:B------:R0:W-:Y:S04]  /*3460*/  STS [R8+0xc4], R15 ;  /* 0x0000c40f08007388 */ /* 0x0001e80000000800 */
[----:B------:R0:W-:Y:S06]  /*3470*/  STS [R8+0xc8], R9 ;  /* 0x0000c80908007388 */ /* 0x0001ec0000000800 */
[----:B0-----:R-:W-:Y:S05]  /*3480*/  WARPSYNC.COLLECTIVE R5, `(.L_x_1788) ;  /* 0x0000000005087348 */ /* 0x001fea0003c00000 */
[----:B------:R-:W-:Y:S01]  /*3490*/  NOP ;  /* 0x0000000000007918 */ /* 0x000fe20000000000 */
[----:B0-----:R-:W-:Y:S01]  /*34a0*/  ENDCOLLECTIVE ;  /* 0x000000000000791b */ /* 0x001fe20003800000 */
.L_x_1788:
        /* <DEDUP_REMOVED lines=9> */
.L_x_1789:
        /* <DEDUP_REMOVED lines=9> */
.L_x_1790:
[----:B------:R-:W-:Y:S05]  /*35d0*/  BRA `(.L_x_1791) ;  /* 0xfffffff000c87947 */ /* 0x000fea000383ffff */
.L_x_1792:
        /* <DEDUP_REMOVED lines=10> */
.L_x_4491:


//--------------------- .text._Z30group_norm_nhwc_bwd_sum_kernelI11Fp32IOFp16WLi64EEv26Group_norm_nhwc_bwd_params --------------------------
	.section	.text._Z30group_norm_nhwc_bwd_sum_kernelI11Fp32IOFp16WLi64EEv26Group_norm_nhwc_bwd_params,"ax",@progbits
	.align	128
        .global         _Z30group_norm_nhwc_bwd_sum_kernelI11Fp32IOFp16WLi64EEv26Group_norm_nhwc_bwd_params
        .type           _Z30group_norm_nhwc_bwd_sum_kernelI11Fp32IOFp16WLi64EEv26Group_norm_nhwc_bwd_params,@function
        .size           _Z30group_norm_nhwc_bwd_sum_kernelI11Fp32IOFp16WLi64EEv26Group_norm_nhwc_bwd_params,(.L_x_4492 - _Z30group_norm_nhwc_bwd_sum_kernelI11Fp32IOFp16WLi64EEv26Group_norm_nhwc_bwd_params)
        .other          _Z30group_norm_nhwc_bwd_sum_kernelI11Fp32IOFp16WLi64EEv26Group_norm_nhwc_bwd_params,@"STO_CUDA_ENTRY STV_DEFAULT"
_Z30group_norm_nhwc_bwd_sum_kernelI11Fp32IOFp16WLi64EEv26Group_norm_nhwc_bwd_params:
.text._Z30group_norm_nhwc_bwd_sum_kernelI11Fp32IOFp16WLi64EEv26Group_norm_nhwc_bwd_params:
        /* <DEDUP_REMOVED lines=76> */
.L_x_1794:
[----:B------:R-:W-:Y:S05]  /*04c0*/  BSYNC B0 ;  /* 0x0000000000007941 */ /* 0x000fea0003800000 */
.L_x_1793:
        /* <DEDUP_REMOVED lines=100> */
.L_x_1796:
[----:B------:R-:W-:Y:S05]  /*0b10*/  @!P1 BRA `(.L_x_1795) ;  /* 0x0000000400c09947 */ /* 0x000fea0003800000 */
[----:B------:R-:W-:-:S04]  /*0b20*/  IADD3 R24, R18, 0x1, RZ ;  /* 0x0000000112187810 */ /* 0x000fc80007ffe0ff */
[----:B------:R-:W-:-:S07]  /*0b30*/  SHF.R.S32.HI R25, RZ, 0x1f, R24 ;  /* 0x0000001fff197819 */ /* 0x000fce0000011418 */
.L_x_1797:
        /* <DEDUP_REMOVED lines=93> */
[C---:B------:R-:W-:Y:S02]  /*1110*/  IADD3 R34, R24.reuse, 0x1, RZ ;  /* 0x0000000118227810 */ /* 0x040fe40007ffe0ff */
[----:B------:R-:W-:Y:S01]  /*1120*/  IADD3 R24, P2, R24, 0x2, RZ ;  /* 0x0000000218187810 */ /* 0x000fe20007f5e0ff */
[----:B------:R-:W-:Y:S01]  /*1130*/  FADD.FTZ R8, R21, R8 ;  /* 0x0000000815087221 */ /* 0x000fe20000010000 */
[----:B------:R-:W-:Y:S01]  /*1140*/  FFMA.FTZ R10, R33, R21, R10 ;  /* 0x00000015210a7223 */ /* 0x000fe2000001000a */
[----:B------:R-:W-:Y:S01]  /*1150*/  ISETP.GE.AND P1, PT, R34, R13, PT ;  /* 0x0000000d2200720c */ /* 0x000fe20003f26270 */
[----:B------:R-:W-:Y:S01]  /*1160*/  FMUL.FTZ R21, R21, R4 ;  /* 0x0000000415157220 */ /* 0x000fe20000410000 */
[----:B------:R-:W-:Y:S01]  /*1170*/  FADD.FTZ R8, R8, R23 ;  /* 0x0000001708087221 */ /* 0x000fe20000010000 */
[----:B------:R-:W-:Y:S01]  /*1180*/  FFMA.FTZ R10, R19, R23, R10 ;  /* 0x00000017130a7223 */ /* 0x000fe2000001000a */
[----:B------:R-:W-:-:S02]  /*1190*/  IMAD.X R25, RZ, RZ, R25, P2 ;  /* 0x000000ffff197224 */ /* 0x000fc400010e0619 */
        /* <DEDUP_REMOVED lines=8> */
.L_x_1795:
        /* <DEDUP_REMOVED lines=13> */
[----:B------:R-:W-:Y:S01]  /*12f0*/  SHF.L.U32 R18, R14, 0x1, RZ ;  /* 0x000000010e127819 */ /* 0x000fe200000006ff */
[----:B------:R-:W-:-:S04]  /*1300*/  UMOV UR6, 0xffffffff ;  /* 0xffffffff00067882 */ /* 0x000fc80000000000 */
        /* <DEDUP_REMOVED lines=62> */
[----:B------:R0:W1:Y:S04]  /*16f0*/  SHFL.UP PT, R21, R20, 0x1, RZ ;  /* 0x0420000014157989 */ /* 0x00006800000e00ff */
[----:B------:R0:W2:Y:S04]  /*1700*/  SHFL.UP PT, R17, R16, 0x1, RZ ;  /* 0x0420000010117989 */ /* 0x0000a800000e00ff */
[----:B------:R0:W3:Y:S02]  /*1710*/  SHFL.UP PT, R22, R19, 0x1, RZ ;  /* 0x0420000013167989 */ /* 0x0000e400000e00ff */
.L_x_1820:
        /* <DEDUP_REMOVED lines=13> */
.L_x_1798:
        /* <DEDUP_REMOVED lines=43> */
.L_x_1801:
[----:B------:R-:W-:Y:S05]  /*1aa0*/  BSYNC B0 ;  /* 0x0000000000007941 */ /* 0x000fea0003800000 */
.L_x_1800:
        /* <DEDUP_REMOVED lines=22> */
.L_x_1799:
        /* <DEDUP_REMOVED lines=8> */
.L_x_1802:
[----:B------:R-:W-:Y:S01]  /*1c90*/  IMAD.MOV.U32 R25, RZ, RZ, R19 ;  /* 0x000000ffff197224 */ /* 0x000fe200078e0013 */
[----:B------:R-:W-:-:S07]  /*1ca0*/  MOV R21, R23 ;  /* 0x0000001700157202 */ /* 0x000fce0000000f00 */
[----:B------:R-:W-:Y:S05]  /*1cb0*/  WARPSYNC.COLLECTIVE R24, `(.L_x_1803) ;  /* 0x0000000018087348 */ /* 0x000fea0003c00000 */
[----:B------:R0:W1:Y:S02]  /*1cc0*/  SHFL.UP P0, R23, R25, R26, R27 ;  /* 0x0400001a19177389 */ /* 0x000064000000001b */
[----:B01----:R-:W-:Y:S01]  /*1cd0*/  ENDCOLLECTIVE ;  /* 0x000000000000791b */ /* 0x003fe20003800000 */
.L_x_1803:
[----:B------:R-:W-:Y:S02]  /*1ce0*/  MOV R25, R20 ;  /* 0x0000001400197202 */ /* 0x000fe40000000f00 */
[----:B------:R-:W-:-:S07]  /*1cf0*/  MOV R22, R23 ;  /* 0x0000001700167202 */ /* 0x000fce0000000f00 */
[----:B------:R-:W-:Y:S05]  /*1d00*/  WARPSYNC.COLLECTIVE R24, `(.L_x_1804) ;  /* 0x0000000018087348 */ /* 0x000fea0003c00000 */
[----:B------:R0:W1:Y:S02]  /*1d10*/  SHFL.UP P0, R23, R25, R26, R27 ;  /* 0x0400001a19177389 */ /* 0x000064000000001b */
[----:B01----:R-:W-:Y:S01]  /*1d20*/  ENDCOLLECTIVE ;  /* 0x000000000000791b */ /* 0x003fe20003800000 */
.L_x_1804:
        /* <DEDUP_REMOVED lines=12> */
.L_x_1805:
[----:B------:R-:W-:Y:S01]  /*1df0*/  MOV R25, R19 ;  /* 0x0000001300197202 */ /* 0x000fe20000000f00 */
[----:B------:R-:W-:-:S07]  /*1e00*/  IMAD.MOV.U32 R21, RZ, RZ, R23 ;  /* 0x000000ffff157224 */ /* 0x000fce00078e0017 */
[----:B------:R-:W-:Y:S05]  /*1e10*/  WARPSYNC.COLLECTIVE R24, `(.L_x_1806) ;  /* 0x0000000018087348 */ /* 0x000fea0003c00000 */
[----:B------:R0:W1:Y:S02]  /*1e20*/  SHFL.UP P0, R23, R25, R26, R27 ;  /* 0x0400001a19177389 */ /* 0x000064000000001b */
[----:B01----:R-:W-:Y:S01]  /*1e30*/  ENDCOLLECTIVE ;  /* 0x000000000000791b */ /* 0x003fe20003800000 */
.L_x_1806:
[----:B------:R-:W-:Y:S01]  /*1e40*/  IMAD.MOV.U32 R25, RZ, RZ, R20 ;  /* 0x000000ffff197224 */ /* 0x000fe200078e0014 */
[----:B------:R-:W-:-:S07]  /*1e50*/  MOV R22, R23 ;  /* 0x0000001700167202 */ /* 0x000fce0000000f00 */
[----:B------:R-:W-:Y:S05]  /*1e60*/  WARPSYNC.COLLECTIVE R24, `(.L_x_1807) ;  /* 0x0000000018087348 */ /* 0x000fea0003c00000 */
[----:B------:R0:W1:Y:S02]  /*1e70*/  SHFL.UP P0, R23, R25, R26, R27 ;  /* 0x0400001a19177389 */ /* 0x000064000000001b */
[----:B01----:R-:W-:Y:S01]  /*1e80*/  ENDCOLLECTIVE ;  /* 0x000000000000791b */ /* 0x003fe20003800000 */
.L_x_1807:
        /* <DEDUP_REMOVED lines=12> */
.L_x_1808:
[----:B------:R-:W-:Y:S02]  /*1f50*/  MOV R25, R19 ;  /* 0x0000001300197202 */ /* 0x000fe40000000f00 */
[----:B------:R-:W-:-:S07]  /*1f60*/  MOV R21, R23 ;  /* 0x0000001700157202 */ /* 0x000fce0000000f00 */
[----:B------:R-:W-:Y:S05]  /*1f70*/  WARPSYNC.COLLECTIVE R24, `(.L_x_1809) ;  /* 0x0000000018087348 */ /* 0x000fea0003c00000 */
[----:B------:R0:W1:Y:S02]  /*1f80*/  SHFL.UP P0, R23, R25, R26, R27 ;  /* 0x0400001a19177389 */ /* 0x000064000000001b */
[----:B01----:R-:W-:Y:S01]  /*1f90*/  ENDCOLLECTIVE ;  /* 0x000000000000791b */ /* 0x003fe20003800000 */
.L_x_1809:
[----:B------:R-:W-:Y:S01]  /*1fa0*/  MOV R25, R20 ;  /* 0x0000001400197202 */ /* 0x000fe20000000f00 */
[----:B------:R-:W-:-:S07]  /*1fb0*/  IMAD.MOV.U32 R22, RZ, RZ, R23 ;  /* 0x000000ffff167224 */ /* 0x000fce00078e0017 */
[----:B------:R-:W-:Y:S05]  /*1fc0*/  WARPSYNC.COLLECTIVE R24, `(.L_x_1810) ;  /* 0x0000000018087348 */ /* 0x000fea0003c00000 */
[----:B------:R0:W1:Y:S02]  /*1fd0*/  SHFL.UP P0, R23, R25, R26, R27 ;  /* 0x0400001a19177389 */ /* 0x000064000000001b */
[----:B01----:R-:W-:Y:S01]  /*1fe0*/  ENDCOLLECTIVE ;  /* 0x000000000000791b */ /* 0x003fe20003800000 */
.L_x_1810:
        /* <DEDUP_REMOVED lines=12> */
.L_x_1811:
[----:B------:R-:W-:Y:S01]  /*20b0*/  IMAD.MOV.U32 R25, RZ, RZ, R19 ;  /* 0x000000ffff197224 */ /* 0x000fe200078e0013 */
[----:B------:R-:W-:-:S07]  /*20c0*/  MOV R21, R23 ;  /* 0x0000001700157202 */ /* 0x000fce0000000f00 */
[----:B------:R-:W-:Y:S05]  /*20d0*/  WARPSYNC.COLLECTIVE R24, `(.L_x_1812) ;  /* 0x0000000018087348 */ /* 0x000fea0003c00000 */
[----:B------:R0:W1:Y:S02]  /*20e0*/  SHFL.UP P0, R23, R25, R26, R27 ;  /* 0x0400001a19177389 */ /* 0x000064000000001b */
[----:B01----:R-:W-:Y:S01]  /*20f0*/  ENDCOLLECTIVE ;  /* 0x000000000000791b */ /* 0x003fe20003800000 */
.L_x_1812:
[----:B------:R-:W-:Y:S02]  /*2100*/  MOV R25, R20 ;  /* 0x0000001400197202 */ /* 0x000fe40000000f00 */
[----:B------:R-:W-:-:S07]  /*2110*/  MOV R22, R23 ;  /* 0x0000001700167202 */ /* 0x000fce0000000f00 */
[----:B------:R-:W-:Y:S05]  /*2120*/  WARPSYNC.COLLECTIVE R24, `(.L_x_1813) ;  /* 0x0000000018087348 */ /* 0x000fea0003c00000 */
[----:B------:R0:W1:Y:S02]  /*2130*/  SHFL.UP P0, R23, R25, R26, R27 ;  /* 0x0400001a19177389 */ /* 0x000064000000001b */
[----:B01----:R-:W-:Y:S01]  /*2140*/  ENDCOLLECTIVE ;  /* 0x000000000000791b */ /* 0x003fe20003800000 */
.L_x_1813:
        /* <DEDUP_REMOVED lines=12> */
.L_x_1814:
[----:B------:R-:W-:Y:S01]  /*2210*/  MOV R25, R19 ;  /* 0x0000001300197202 */ /* 0x000fe20000000f00 */
[----:B------:R-:W-:-:S07]  /*2220*/  IMAD.MOV.U32 R21, RZ, RZ, R23 ;  /* 0x000000ffff157224 */ /* 0x000fce00078e0017 */
[----:B------:R-:W-:Y:S05]  /*2230*/  WARPSYNC.COLLECTIVE R24, `(.L_x_1815) ;  /* 0x0000000018087348 */ /* 0x000fea0003c00000 */
[----:B------:R0:W1:Y:S02]  /*2240*/  SHFL.UP P0, R23, R25, R26, R27 ;  /* 0x0400001a19177389 */ /* 0x000064000000001b */
[----:B01----:R-:W-:Y:S01]  /*2250*/  ENDCOLLECTIVE ;  /* 0x000000000000791b */ /* 0x003fe20003800000 */
.L_x_1815:
[----:B------:R-:W-:Y:S01]  /*2260*/  IMAD.MOV.U32 R25, RZ, RZ, R20 ;  /* 0x000000ffff197224 */ /* 0x000fe200078e0014 */
[----:B------:R-:W-:-:S07]  /*2270*/  MOV R22, R23 ;  /* 0x0000001700167202 */ /* 0x000fce0000000f00 */
[----:B------:R-:W-:Y:S05]  /*2280*/  WARPSYNC.COLLECTIVE R24, `(.L_x_1816) ;  /* 0x0000000018087348 */ /* 0x000fea0003c00000 */
[----:B------:R0:W1:Y:S02]  /*2290*/  SHFL.UP P0, R23, R25, R26, R27 ;  /* 0x0400001a19177389 */ /* 0x000064000000001b */
[----:B01----:R-:W-:Y:S01]  /*22a0*/  ENDCOLLECTIVE ;  /* 0x000000000000791b */ /* 0x003fe20003800000 */
.L_x_1816:
        /* <DEDUP_REMOVED lines=11> */
.L_x_1817:
[----:B------:R-:W-:Y:S02]  /*2360*/  MOV R25, R19 ;  /* 0x0000001300197202 */ /* 0x000fe40000000f00 */
[----:B------:R-:W-:-:S07]  /*2370*/  MOV R17, R23 ;  /* 0x0000001700117202 */ /* 0x000fce0000000f00 */
[----:B------:R-:W-:Y:S05]  /*2380*/  WARPSYNC.COLLECTIVE R24, `(.L_x_1818) ;  /* 0x0000000018087348 */ /* 0x000fea0003c00000 */
[----:B------:R0:W1:Y:S02]  /*2390*/  SHFL.UP P0, R23, R25, R26, R27 ;  /* 0x0400001a19177389 */ /* 0x000064000000001b */
[----:B01----:R-:W-:Y:S01]  /*23a0*/  ENDCOLLECTIVE ;  /* 0x000000000000791b */ /* 0x003fe20003800000 */
.L_x_1818:
[----:B------:R-:W-:Y:S01]  /*23b0*/  MOV R25, R20 ;  /* 0x0000001400197202 */ /* 0x000fe20000000f00 */
[----:B------:R-:W-:-:S07]  /*23c0*/  IMAD.MOV.U32 R22, RZ, RZ, R23 ;  /* 0x000000ffff167224 */ /* 0x000fce00078e0017 */
[----:B------:R-:W-:Y:S05]  /*23d0*/  WARPSYNC.COLLECTIVE R24, `(.L_x_1819) ;  /* 0x0000000018087348 */ /* 0x000fea0003c00000 */
[----:B------:R0:W1:Y:S02]  /*23e0*/  SHFL.UP P0, R23, R25, R26, R27 ;  /* 0x0400001a19177389 */ /* 0x000064000000001b */
[----:B01----:R-:W-:Y:S01]  /*23f0*/  ENDCOLLECTIVE ;  /* 0x000000000000791b */ /* 0x003fe20003800000 */
.L_x_1819:
[----:B------:R-:W-:Y:S01]  /*2400*/  MOV R21, R23 ;  /* 0x0000001700157202 */ /* 0x000fe20000000f00 */
[----:B------:R-:W-:Y:S06]  /*2410*/  BRA `(.L_x_1820) ;  /* 0xfffffff000c07947 */ /* 0x000fec000383ffff */
.L_x_1821:
        /* <DEDUP_REMOVED lines=14> */
.L_x_4492:


//--------------------- .text._Z30group_norm_nhwc_bwd_sum_kernelI11Fp32IOFp16WLi128EEv26Group_norm_nhwc_bwd_params --------------------------
	.section	.text._Z30group_norm_nhwc_bwd_sum_kernelI11Fp32IOFp16WLi128EEv26Group_norm_nhwc_bwd_params,"ax",@progbits
	.align	128
        .global         _Z30group_norm_nhwc_bwd_sum_kernelI11Fp32IOFp16WLi128EEv26Group_norm_nhwc_bwd_params
        .type           _Z30group_norm_nhwc_bwd_sum_kernelI11Fp32IOFp16WLi128EEv26Group_norm_nhwc_bwd_params,@function
        .size           _Z30group_norm_nhwc_bwd_sum_kernelI11Fp32IOFp16WLi128EEv26Group_norm_nhwc_bwd_params,(.L_x_4493 - _Z30group_norm_nhwc_bwd_sum_kernelI11Fp32IOFp16WLi128EEv26Group_norm_nhwc_bwd_params)
        .other          _Z30group_norm_nhwc_bwd_sum_kernelI11Fp32IOFp16WLi128EEv26Group_norm_nhwc_bwd_params,@"STO_CUDA_ENTRY STV_DEFAULT"
_Z30group_norm_nhwc_bwd_sum_kernelI11Fp32IOFp16WLi128EEv26Group_norm_nhwc_bwd_params:
.text._Z30group_norm_nhwc_bwd_sum_kernelI11Fp32IOFp16WLi128EEv26Group_norm_nhwc_bwd_params:
        /* <DEDUP_REMOVED lines=76> */
.L_x_1823:
[----:B------:R-:W-:Y:S05]  /*04c0*/  BSYNC B0 ;  /* 0x0000000000007941 */ /* 0x000fea0003800000 */
.L_x_1822:
[----:B------:R-:W0:Y:S01]  /*04d0*/  S2UR UR7, SR_CTAID.Y ;  /* 0x00000000000779c3 */ /* 0x000e220000002600 */
[----:B-----5:R-:W-:Y:S01]  /*04e0*/  FFMA.FTZ R16, -R4, R4, R5 ;  /* 0x0000000404107223 */ /* 0x020fe20000010105 */
[C---:B------:R-:W-:Y:S01]  /*04f0*/  IMAD R14, R7.reuse, R19, R6 ;  /* 0x00000013070e7224 */ /* 0x040fe200078e0206 */
[----:B------:R-:W-:Y:S01]  /*0500*/  ISETP.NE.U32.AND P4, PT, R7, RZ, PT ;  /* 0x000000ff0700720c */ /* 0x000fe20003f85070 */
[----:B------:R-:W-:Y:S01]  /*0510*/  IMAD.MOV.U32 R29, RZ, RZ, 0x3f800000 ;  /* 0x3f800000ff1d7424 */ /* 0x000fe200078e00ff */
[----:B------:R-:W-:Y:S01]  /*0520*/  HFMA2.MMA R30, -RZ, RZ, 0, 0 ;  /* 0x00000000ff1e7435 */ /* 0x000fe200000001ff */
[----:B------:R-:W-:Y:S02]  /*0530*/  FSETP.GTU.FTZ.AND P2, PT, R16, RZ, PT ;  /* 0x000000ff1000720b */ /* 0x000fe40003f5c000 */
[----:B------:R-:W1:Y:S01]  /*0540*/  LDC.64 R10, c[0x0][0x290] ;  /* 0x0000a400ff0a7b82 */ /* 0x000e620000000a00 */
[----:B------:R-:W-:Y:S02]  /*0550*/  ISETP.GE.U32.AND P1, PT, R14, R7, PT ;  /* 0x000000070e00720c */ /* 0x000fe40003f26070 */
[----:B------:R-:W-:-:S08]  /*0560*/  MOV R28, RZ ;  /* 0x000000ff001c7202 */ /* 0x000fd00000000f00 */
        /* <DEDUP_REMOVED lines=24> */
[----:B------:R-:W-:Y:S01]  /*06f0*/  IMAD.MOV.U32 R23, RZ, RZ, R22 ;  /* 0x000000ffff177224 */ /* 0x000fe200078e0016 */
[----:B------:R-:W-:Y:S02]  /*0700*/  LOP3.LUT R7, RZ, R5, RZ, 0x33, !PT ;  /* 0x00000005ff077212 */ /* 0x000fe400078e33ff */
[----:B------:R-:W-:Y:S02]  /*0710*/  IADD3 R10, -R22, -0x2, RZ ;  /* 0xfffffffe160a7810 */ /* 0x000fe40007ffe1ff */
        /* <DEDUP_REMOVED lines=9> */
[----:B------:R-:W-:Y:S01]  /*07b0*/  IMAD.MOV.U32 R30, RZ, RZ, RZ ;  /* 0x000000ffff1e7224 */ /* 0x000fe200078e00ff */
[----:B------:R-:W-:Y:S01]  /*07c0*/  ISETP.NE.AND P2, PT, R10, R7, PT ;  /* 0x000000070a00720c */ /* 0x000fe20003f45270 */
[----:B------:R-:W-:Y:S01]  /*07d0*/  HFMA2.MMA R7, -RZ, RZ, 0, 0 ;  /* 0x00000000ff077435 */ /* 0x000fe200000001ff */
[----:B------:R-:W-:Y:S01]  /*07e0*/  ISETP.NE.U32.AND P1, PT, R8, 0x1, PT ;  /* 0x000000010800780c */ /* 0x000fe20003f25070 */
[----:B------:R-:W-:Y:S01]  /*07f0*/  IMAD.MOV.U32 R8, RZ, RZ, RZ ;  /* 0x000000ffff087224 */ /* 0x000fe200078e00ff */
[----:B------:R-:W-:Y:S02]  /*0800*/  CS2R R10, SRZ ;  /* 0x00000000000a7805 */ /* 0x000fe4000001ff00 */
[----:B------:R-:W-:-:S09]  /*0810*/  MOV R28, RZ ;  /* 0x000000ff001c7202 */ /* 0x000fd20000000f00 */
        /* <DEDUP_REMOVED lines=51> */
.L_x_1826:
[----:B------:R-:W-:Y:S05]  /*0b50*/  @!P2 BRA `(.L_x_1824) ;  /* 0x0000001000e4a947 */ /* 0x000fea0003800000 */
[----:B------:R-:W-:-:S04]  /*0b60*/  IADD3 R22, R22, 0x1, RZ ;  /* 0x0000000116167810 */ /* 0x000fc80007ffe0ff */
[----:B------:R-:W-:-:S07]  /*0b70*/  SHF.R.S32.HI R23, RZ, 0x1f, R22 ;  /* 0x0000001fff177819 */ /* 0x000fce0000011416 */
.L_x_1827:
[----:B------:R-:W0:Y:S01]  /*0b80*/  @!P0 LDC.64 R16, c[0x0][0x288] ;  /* 0x0000a200ff108b82 */ /* 0x000e220000000a00 */
[----:B------:R-:W-:Y:S02]  /*0b90*/  @!P0 IADD3 R21, P1, R22, -0x1, RZ ;  /* 0xffffffff16158810 */ /* 0x000fe40007f3e0ff */
[----:B------:R-:W-:Y:S02]  /*0ba0*/  @!P0 MOV R18, R34 ;  /* 0x0000002200128202 */ /* 0x000fe40000000f00 */
[----:B------:R-:W-:-:S03]  /*0bb0*/  @!P0 IADD3.X R19, R23, -0x1, RZ, P1, !PT ;  /* 0xffffffff17138810 */ /* 0x000fc60000ffe4ff */
[----:B------:R-:W1:Y:S02]  /*0bc0*/  @!P0 LDC.64 R14, c[0x0][0x230] ;  /* 0x00008c00ff0e8b82 */ /* 0x000e640000000a00 */
[-C--:B0-----:R-:W-:Y:S02]  /*0bd0*/  @!P0 IMAD R20, R19, R16.reuse, RZ ;  /* 0x0000001013148224 */ /* 0x081fe400078e02ff */
[----:B------:R-:W-:Y:S02]  /*0be0*/  @!P0 IMAD.MOV.U32 R19, RZ, RZ, R33 ;  /* 0x000000ffff138224 */ /* 0x000fe400078e0021 */
[C---:B------:R-:W-:Y:S02]  /*0bf0*/  @!P0 IMAD R17, R21.reuse, R17, R20 ;  /* 0x0000001115118224 */ /* 0x040fe400078e0214 */
[----:B------:R-:W-:Y:S02]  /*0c00*/  @!P0 IMAD.WIDE.U32 R18, R21, R16, R18 ;  /* 0x0000001015128225 */ /* 0x000fe400078e0012 */
[----:B------:R-:W0:Y:S01]  /*0c10*/  @!P0 LDC.64 R20, c[0x0][0x228] ;  /* 0x00008a00ff148b82 */ /* 0x000e220000000a00 */
[----:B------:R-:W-:-:S02]  /*0c20*/  @!P0 SHF.L.U32 R27, R18, 0x2, RZ ;  /* 0x00000002121b8819 */ /* 0x000fc400000006ff */
[----:B------:R-:W-:Y:S02]  /*0c30*/  @!P0 IADD3 R17, R19, R17, RZ ;  /* 0x0000001113118210 */ /* 0x000fe40007ffe0ff */
[----:B-1----:R-:W-:Y:S02]  /*0c40*/  @!P0 IADD3 R24, P1, R27, R14, RZ ;  /* 0x0000000e1b188210 */ /* 0x002fe40007f3e0ff */
[----:B------:R-:W-:Y:S02]  /*0c50*/  @!P0 SHF.L.U64.HI R26, R18, 0x2, R17 ;  /* 0x00000002121a8819 */ /* 0x000fe40000010211 */
[----:B------:R-:W-:Y:S01]  /*0c60*/  CS2R R16, SRZ ;  /* 0x0000000000107805 */ /* 0x000fe2000001ff00 */
[----:B------:R-:W1:Y:S02]  /*0c70*/  @!P0 LDC.64 R18, c[0x0][0x288] ;  /* 0x0000a200ff128b82 */ /* 0x000e640000000a00 */
[----:B------:R-:W-:-:S05]  /*0c80*/  @!P0 IMAD.X R25, R26, 0x1, R15, P1 ;  /* 0x000000011a198824 */ /* 0x000fca00008e060f */
[----:B------:R2:W3:Y:S01]  /*0c90*/  @!P0 LDG.E.64 R16, desc[UR4][R24.64] ;  /* 0x0000000418108981 */ /* 0x0004e2000c1e1b00 */
[----:B------:R-:W4:Y:S01]  /*0ca0*/  @!P0 LDC.64 R14, c[0x0][0x230] ;  /* 0x00008c00ff0e8b82 */ /* 0x000f220000000a00 */
[----:B0-----:R-:W-:-:S04]  /*0cb0*/  @!P0 IADD3 R36, P1, R27, R20, RZ ;  /* 0x000000141b248210 */ /* 0x001fc80007f3e0ff */
[----:B------:R-:W-:Y:S02]  /*0cc0*/  @!P0 IADD3.X R37, R26, R21, RZ, P1, !PT ;  /* 0x000000151a258210 */ /* 0x000fe40000ffe4ff */
[----:B--2---:R-:W-:Y:S01]  /*0cd0*/  @!P0 MOV R24, R34 ;  /* 0x0000002200188202 */ /* 0x004fe20000000f00 */
[----:B------:R-:W0:Y:S01]  /*0ce0*/  @!P0 LDC.64 R20, c[0x0][0x228] ;  /* 0x00008a00ff148b82 */ /* 0x000e220000000a00 */
[----:B------:R-:W-:Y:S01]  /*0cf0*/  @!P0 MOV R25, R33 ;  /* 0x0000002100198202 */ /* 0x000fe20000000f00 */
[-C--:B-1----:R-:W-:Y:S02]  /*0d00*/  @!P0 IMAD R31, R23, R18.reuse, RZ ;  /* 0x00000012171f8224 */ /* 0x082fe400078e02ff */
[----:B------:R-:W-:-:S04]  /*0d10*/  @!P0 IMAD.WIDE.U32 R24, R22, R18, R24 ;  /* 0x0000001216188225 */ /* 0x000fc800078e0018 */
[----:B------:R-:W-:-:S04]  /*0d20*/  @!P0 IMAD R19, R22, R19, R31 ;  /* 0x0000001316138224 */ /* 0x000fc800078e021f */
[----:B------:R-:W-:Y:S01]  /*0d30*/  @!P0 IMAD.IADD R19, R25, 0x1, R19 ;  /* 0x0000000119138824 */ /* 0x000fe200078e0213 */
[----:B------:R-:W-:-:S04]  /*0d40*/  @!P0 SHF.L.U32 R25, R24, 0x2, RZ ;  /* 0x0000000218198819 */ /* 0x000fc800000006ff */
        /* <DEDUP_REMOVED lines=81> */
.L_x_1825:
[----:B------:R-:W-:Y:S01]  /*1260*/  LOP3.LUT P1, R9, R8, 0x3, RZ, 0xc0, !PT ;  /* 0x0000000308097812 */ /* 0x000fe2000782c0ff */
[----:B------:R-:W-:Y:S01]  /*1270*/  HFMA2.MMA R8, -RZ, RZ, 0, 0 ;  /* 0x00000000ff087435 */ /* 0x000fe200000001ff */
[----:B------:R-:W-:Y:S01]  /*1280*/  IADD3 R12, -R7, R10, RZ ;  /* 0x0000000a070c7210 */ /* 0x000fe20007ffe1ff */
[----:B------:R-:W-:Y:S01]  /*1290*/  HFMA2.MMA R30, -RZ, RZ, 0, 0 ;  /* 0x00000000ff1e7435 */ /* 0x000fe200000001ff */
[----:B------:R-:W-:Y:S01]  /*12a0*/  CS2R R10, SRZ ;  /* 0x00000000000a7805 */ /* 0x000fe2000001ff00 */
[----:B------:R-:W-:Y:S01]  /*12b0*/  IMAD.MOV.U32 R28, RZ, RZ, RZ ;  /* 0x000000ffff1c7224 */ /* 0x000fe200078e00ff */
[----:B------:R-:W-:-:S07]  /*12c0*/  MOV R7, RZ ;  /* 0x000000ff00077202 */ /* 0x000fce0000000f00 */
[----:B------:R-:W-:Y:S05]  /*12d0*/  @!P1 BRA `(.L_x_1828) ;  /* 0x0000000000b09947 */ /* 0x000fea0003800000 */
[----:B------:R-:W-:Y:S01]  /*12e0*/  IMAD.MOV.U32 R8, RZ, RZ, RZ ;  /* 0x000000ffff087224 */ /* 0x000fe200078e00ff */
[----:B------:R-:W-:Y:S02]  /*12f0*/  CS2R R10, SRZ ;  /* 0x00000000000a7805 */ /* 0x000fe4000001ff00 */
[----:B------:R-:W-:Y:S01]  /*1300*/  MOV R28, RZ ;  /* 0x000000ff001c7202 */ /* 0x000fe20000000f00 */
[----:B------:R-:W-:Y:S01]  /*1310*/  IMAD.MOV.U32 R30, RZ, RZ, RZ ;  /* 0x000000ffff1e7224 */ /* 0x000fe200078e00ff */
[----:B------:R-:W-:-:S07]  /*1320*/  MOV R7, RZ ;  /* 0x000000ff00077202 */ /* 0x000fce0000000f00 */
.L_x_1829:
        /* <DEDUP_REMOVED lines=39> */
.L_x_1828:
[----:B------:R-:W-:-:S13]  /*15a0*/  ISETP.GE.U32.AND P0, PT, R12, 0x3, PT ;  /* 0x000000030c00780c */ /* 0x000fda0003f06070 */
[----:B------:R-:W-:Y:S05]  /*15b0*/  @!P0 BRA `(.L_x_1824) ;  /* 0x00000008004c8947 */ /* 0x000fea0003800000 */
[----:B------:R-:W-:Y:S01]  /*15c0*/  ULDC.64 UR6, c[0x0][0x288] ;  /* 0x0000a20000067ab9 */ /* 0x000fe20000000a00 */
[--C-:B------:R-:W-:Y:S01]  /*15d0*/  SHF.R.S32.HI R9, RZ, 0x1f, R22.reuse ;  /* 0x0000001fff097819 */ /* 0x100fe20000011416 */
[----:B------:R-:W-:Y:S01]  /*15e0*/  IMAD.MOV.U32 R12, RZ, RZ, R22 ;  /* 0x000000ffff0c7224 */ /* 0x000fe200078e0016 */
[----:B------:R-:W-:-:S04]  /*15f0*/  ISETP.GE.U32.AND P0, PT, R20, UR6, PT ;  /* 0x0000000614007c0c */ /* 0x000fc8000bf06070 */
[----:B------:R-:W-:-:S13]  /*1600*/  ISETP.GE.AND.EX P0, PT, R21, UR7, PT, P0 ;  /* 0x0000000715007c0c */ /* 0x000fda000bf06300 */
.L_x_1830:
[----:B------:R-:W0:Y:S01]  /*1610*/  @!P0 LDC.64 R14, c[0x0][0x288] ;  /* 0x0000a200ff0e8b82 */ /* 0x000e220000000a00 */
[----:B------:R-:W-:Y:S02]  /*1620*/  @!P0 MOV R20, R34 ;  /* 0x0000002200148202 */ /* 0x000fe40000000f00 */
[----:B------:R-:W-:-:S05]  /*1630*/  @!P0 MOV R21, R33 ;  /* 0x0000002100158202 */ /* 0x000fca0000000f00 */
[----:B------:R-:W1:Y:S08]  /*1640*/  @!P0 LDC.64 R16, c[0x0][0x230] ;  /* 0x00008c00ff108b82 */ /* 0x000e700000000a00 */
[----:B------:R-:W2:Y:S01]  /*1650*/  @!P0 LDC.64 R18, c[0x0][0x228] ;  /* 0x00008a00ff128b82 */ /* 0x000ea20000000a00 */
[-C--:B0-----:R-:W-:Y:S02]  /*1660*/  @!P0 IMAD R22, R9, R14.reuse, RZ ;  /* 0x0000000e09168224 */ /* 0x081fe400078e02ff */
[----:B------:R-:W-:-:S04]  /*1670*/  @!P0 IMAD.WIDE.U32 R20, R12, R14, R20 ;  /* 0x0000000e0c148225 */ /* 0x000fc800078e0014 */
[----:B------:R-:W-:Y:S01]  /*1680*/  @!P0 IMAD R15, R12, R15, R22 ;  /* 0x0000000f0c0f8224 */ /* 0x000fe200078e0216 */
[----:B------:R-:W-:Y:S01]  /*1690*/  @!P0 SHF.L.U32 R25, R20, 0x2, RZ ;  /* 0x0000000214198819 */ /* 0x000fe200000006ff */
[----:B------:R-:W0:Y:S02]  /*16a0*/  @!P0 LDC.64 R22, c[0x0][0x230] ;  /* 0x00008c00ff168b82 */ /* 0x000e240000000a00 */
[----:B------:R-:W-:Y:S01]  /*16b0*/  @!P0 IMAD.IADD R15, R21, 0x1, R15 ;  /* 0x00000001150f8824 */ /* 0x000fe200078e020f */
[----:B-1----:R-:W-:-:S04]  /*16c0*/  @!P0 IADD3 R26, P1, R25, R16, RZ ;  /* 0x00000010191a8210 */ /* 0x002fc80007f3e0ff */
[----:B------:R-:W-:Y:S02]  /*16d0*/  @!P0 SHF.L.U64.HI R20, R20, 0x2, R15 ;  /* 0x0000000214148819 */ /* 0x000fe4000001020f */
[----:B------:R-:W-:Y:S02]  /*16e0*/  CS2R R14, SRZ ;  /* 0x00000000000e7805 */ /* 0x000fe4000001ff00 */
[----:B--2---:R-:W-:Y:S02]  /*16f0*/  @!P0 IADD3 R24, P2, R25, R18, RZ ;  /* 0x0000001219188210 */ /* 0x004fe40007f5e0ff */
[C---:B------:R-:W-:Y:S02]  /*1700*/  @!P0 IADD3.X R27, R20.reuse, R17, RZ, P1, !PT ;  /* 0x00000011141b8210 */ /* 0x040fe40000ffe4ff */
[----:B------:R-:W-:Y:S02]  /*1710*/  CS2R R16, SRZ ;  /* 0x0000000000107805 */ /* 0x000fe4000001ff00 */
[----:B------:R-:W-:-:S02]  /*1720*/  @!P0 IADD3.X R25, R20, R19, RZ, P2, !PT ;  /* 0x0000001314198210 */ /* 0x000fc400017fe4ff */
[----:B------:R-:W1:Y:S01]  /*1730*/  @!P0 LDC.64 R18, c[0x0][0x288] ;  /* 0x0000a200ff128b82 */ /* 0x000e620000000a00 */
[----:B------:R-:W2:Y:S04]  /*1740*/  @!P0 LDG.E.64 R14, desc[UR4][R26.64] ;  /* 0x000000041a0e8981 */ /* 0x000ea8000c1e1b00 */
[----:B------:R3:W4:Y:S01]  /*1750*/  @!P0 LDG.E.64 R16, desc[UR4][R24.64] ;  /* 0x0000000418108981 */ /* 0x000722000c1e1b00 */
[----:B------:R-:W-:Y:S02]  /*1760*/  @!P0 IADD3 R31, P1, R12, 0x1, RZ ;  /* 0x000000010c1f8810 */ /* 0x000fe40007f3e0ff */
[----:B------:R-:W5:Y:S02]  /*1770*/  @!P0 LDC.64 R20, c[0x0][0x228] ;  /* 0x00008a00ff148b82 */ /* 0x000f640000000a00 */
[----:B------:R-:W-:-:S02]  /*1780*/  @!P0 IADD3.X R37, RZ, R9, RZ, P1, !PT ;  /* 0x00000009ff258210 */ /* 0x000fc40000ffe4ff */
        /* <DEDUP_REMOVED lines=10> */
[----:B-----5:R-:W-:-:S03]  /*1830*/  @!P0 IADD3 R26, P2, R27, R20, RZ ;  /* 0x000000141b1a8210 */ /* 0x020fc60007f5e0ff */
[C---:B------:R-:W-:Y:S01]  /*1840*/  @!P0 IMAD.X R37, R24.reuse, 0x1, R23, P1 ;  /* 0x0000000118258824 */ /* 0x040fe200008e0617 */
[----:B------:R-:W-:Y:S01]  /*1850*/  @!P0 IADD3.X R27, R24, R21, RZ, P2, !PT ;  /* 0x00000015181b8210 */ /* 0x000fe200017fe4ff */
[----:B------:R-:W0:Y:S01]  /*1860*/  @!P0 LDC.64 R22, c[0x0][0x288] ;  /* 0x0000a200ff168b82 */ /* 0x000e220000000a00 */
        /* <DEDUP_REMOVED lines=19> */
[----:B0-----:R-:W-:-:S05]  /*19a0*/  @!P0 IADD3 R36, P1, R37, R24, RZ ;  /* 0x0000001825248210 */ /* 0x001fca0007f3e0ff */
[----:B------:R-:W-:Y:S01]  /*19b0*/  @!P0 IMAD.X R37, R26, 0x1, R25, P1 ;  /* 0x000000011a258824 */ /* 0x000fe200008e0619 */
        /* <DEDUP_REMOVED lines=83> */
.L_x_1824:
        /* <DEDUP_REMOVED lines=14> */
[----:B------:R-:W1:Y:S01]  /*1fd0*/  S2R R18, SR_LANEID ;  /* 0x0000000000127919 */ /* 0x000e620000000000 */
[----:B------:R-:W-:-:S03]  /*1fe0*/  UMOV UR6, 0xffffffff ;  /* 0xffffffff00067882 */ /* 0x000fc60000000000 */
[----:B------:R-:W-:Y:S04]  /*1ff0*/  LDS R16, [R20+0x20] ;  /* 0x0000200014107984 */ /* 0x000fe80000000800 */
[----:B------:R-:W2:Y:S04]  /*2000*/  LDS R14, [R20+0x14] ;  /* 0x00001400140e7984 */ /* 0x000ea80000000800 */
[----:B------:R-:W3:Y:S04]  /*2010*/  LDS R17, [R20+0x1c] ;  /* 0x00001c0014117984 */ /* 0x000ee80000000800 */
[----:B------:R-:W-:Y:S04]  /*2020*/  LDS R15, [R20+0x24] ;  /* 0x00002400140f7984 */ /* 0x000fe80000000800 */
[----:B------:R-:W4:Y:S04]  /*2030*/  LDS R12, [R20+0x18] ;  /* 0x00001800140c7984 */ /* 0x000f280000000800 */
[----:B0-----:R-:W0:Y:S04]  /*2040*/  LDS R9, [R20+0x2c] ;  /* 0x00002c0014097984 */ /* 0x001e280000000800 */
[----:B------:R-:W5:Y:S04]  /*2050*/  LDS R8, [R20+0x30] ;  /* 0x0000300014087984 */ /* 0x000f680000000800 */
[----:B------:R-:W1:Y:S04]  /*2060*/  LDS R10, [R20+0x28] ;  /* 0x00002800140a7984 */ /* 0x000e680000000800 */
[----:B------:R-:W1:Y:S04]  /*2070*/  LDS R4, [R20+0x38] ;  /* 0x0000380014047984 */ /* 0x000e680000000800 */
[----:B------:R-:W1:Y:S04]  /*2080*/  LDS R19, [R20+0x3c] ;  /* 0x00003c0014137984 */ /* 0x000e680000000800 */
[----:B------:R-:W1:Y:S04]  /*2090*/  LDS R6, [R20+0x34] ;  /* 0x0000340014067984 */ /* 0x000e680000000800 */
[----:B------:R1:W1:Y:S01]  /*20a0*/  LDS R5, [R20+0x10] ;  /* 0x0000100014057984 */ /* 0x0002620000000800 */
[----:B--2---:R-:W-:Y:S01]  /*20b0*/  FADD.FTZ R21, R16, R14 ;  /* 0x0000000e10157221 */ /* 0x004fe20000010000 */
[----:B---3--:R-:W-:-:S04]  /*20c0*/  ISETP.NE.AND P1, PT, R17, RZ, PT ;  /* 0x000000ff1100720c */ /* 0x008fc80003f25270 */
[----:B------:R-:W-:Y:S01]  /*20d0*/  FSEL R22, R21, R16, !P1 ;  /* 0x0000001015167208 */ /* 0x000fe20004800000 */
[----:B----4-:R-:W-:-:S04]  /*20e0*/  FADD.FTZ R24, R15, R12 ;  /* 0x0000000c0f187221 */ /* 0x010fc80000010000 */
[----:B0-----:R-:W-:Y:S01]  /*20f0*/  FADD.FTZ R22, R22, R9 ;  /* 0x0000000916167221 */ /* 0x001fe20000010000 */
[----:B------:R-:W-:-:S05]  /*2100*/  FSEL R21, R24, R15, !P1 ;  /* 0x0000000f18157208 */ /* 0x000fca0004800000 */
[----:B-----5:R-:W-:Y:S01]  /*2110*/  FADD.FTZ R23, R21, R8 ;  /* 0x0000000815177221 */ /* 0x020fe20000010000 */
[----:B-1----:R-:W-:-:S04]  /*2120*/  ISETP.NE.AND P2, PT, R10, RZ, PT ;  /* 0x000000ff0a00720c */ /* 0x002fc80003f45270 */
        /* <DEDUP_REMOVED lines=63> */
.L_x_1853:
        /* <DEDUP_REMOVED lines=31> */
.L_x_1831:
[----:B------:R-:W2:Y:S01]  /*2710*/  S2R R0, SR_TID.X ;  /* 0x0000000000007919 */ /* 0x000ea20000002100 */
[----:B01----:R-:W0:Y:S01]  /*2720*/  LDC R4, c[0x0][0x2b4] ;  /* 0x0000ad00ff047b82 */ /* 0x003e220000000800 */
[----:B------:R-:W-:Y:S01]  /*2730*/  LEA R6, R2, R3, 0x18 ;  /* 0x0000000302067211 */ /* 0x000fe200078ec0ff */
[----:B------:R-:W-:Y:S05]  /*2740*/  WARPSYNC.ALL ;  /* 0x0000000000007948 */ /* 0x000fea0003800000 */
[----:B------:R-:W1:Y:S01]  /*2750*/  S2R R15, SR_TID.X ;  /* 0x00000000000f7919 */ /* 0x000e620000002100 */
[----:B--2---:R-:W-:Y:S01]  /*2760*/  LEA.HI R5, R0, R0, RZ, 0x1e ;  /* 0x0000000000057211 */ /* 0x004fe200078ff0ff */
[----:B0-----:R-:W-:-:S04]  /*2770*/  IMAD R0, R13, R4, RZ ;  /* 0x000000040d007224 */ /* 0x001fc800078e02ff */
[----:B------:R-:W-:Y:S01]  /*2780*/  IMAD R14, R5, 0xc, R6 ;  /* 0x0000000c050e7824 */ /* 0x000fe200078e0206 */
[----:B-1----:R-:W-:Y:S01]  /*2790*/  LEA R0, R15, -R0, 0x1 ;  /* 0x800000000f007211 */ /* 0x002fe200078e08ff */
        /* <DEDUP_REMOVED lines=10> */
[----:B------:R-:W-:Y:S01]  /*2840*/  @!P2 LDS R5, [R14+0x18] ;  /* 0x000018000e05a984 */ /* 0x000fe20000000800 */
[----:B------:R-:W-:-:S03]  /*2850*/  @!P2 LEA R6, R2, R9, 0x18 ;  /* 0x000000090206a211 */ /* 0x000fc600078ec0ff */
[----:B------:R-:W2:Y:S01]  /*2860*/  @!P2 LDS R4, [R14+0x14] ;  /* 0x000014000e04a984 */ /* 0x000ea20000000800 */
[----:B------:R-:W-:Y:S01]  /*2870*/  @!P2 LEA R6, R13, R6, 0x3 ;  /* 0x000000060d06a211 */ /* 0x000fe200078e18ff */
        /* <DEDUP_REMOVED lines=10> */
[----:B0-----:R-:W-:Y:S02]  /*2920*/  IADD3 R5, R3, 0x7a0, RZ ;  /* 0x000007a003057810 */ /* 0x001fe40007ffe0ff */
[----:B------:R-:W0:Y:S02]  /*2930*/  S2R R3, SR_CTAID.Z ;  /* 0x0000000000037919 */ /* 0x000e240000002700 */
[----:B------:R-:W-:Y:S02]  /*2940*/  LEA R6, R2, R5, 0x18 ;  /* 0x0000000502067211 */ /* 0x000fe400078ec0ff */
[----:B------:R-:W1:Y:S03]  /*2950*/  LDC.64 R4, c[0x0][0x268] ;  /* 0x00009a00ff047b82 */ /* 0x000e660000000a00 */
        /* <DEDUP_REMOVED lines=10> */
.L_x_1834:
[----:B------:R-:W-:Y:S05]  /*2a00*/  BSYNC B0 ;  /* 0x0000000000007941 */ /* 0x000fea0003800000 */
.L_x_1833:
[----:B------:R-:W-:Y:S05]  /*2a10*/  @P1 EXIT ;  /* 0x000000000000194d */ /* 0x000fea0003800000 */
[----:B-1----:R-:W1:Y:S01]  /*2a20*/  LDC R2, c[0x0][0x270] ;  /* 0x00009c00ff027b82 */ /* 0x002e620000000800 */
[----:B------:R-:W-:-:S07]  /*2a30*/  ULDC.64 UR6, c[0x0][0x268] ;  /* 0x00009a0000067ab9 */ /* 0x000fce0000000a00 */
[----:B------:R-:W2:Y:S01]  /*2a40*/  LDC R9, c[0x0][RZ] ;  /* 0x00000000ff097b82 */ /* 0x000ea20000000800 */
[----:B-1----:R-:W-:-:S05]  /*2a50*/  IMAD R2, R2, UR8, RZ ;  /* 0x0000000802027c24 */ /* 0x002fca000f8e02ff */
        /* <DEDUP_REMOVED lines=17> */
.L_x_1832:
        /* <DEDUP_REMOVED lines=9> */
.L_x_1835:
[----:B------:R-:W-:Y:S01]  /*2c00*/  MOV R27, R21 ;  /* 0x00000015001b7202 */ /* 0x000fe20000000f00 */
[----:B------:R-:W-:-:S07]  /*2c10*/  IMAD.MOV.U32 R23, RZ, RZ, R25 ;  /* 0x000000ffff177224 */ /* 0x000fce00078e0019 */
[----:B------:R-:W-:Y:S05]  /*2c20*/  WARPSYNC.COLLECTIVE R26, `(.L_x_1836) ;  /* 0x000000001a087348 */ /* 0x000fea0003c00000 */
[----:B------:R0:W1:Y:S02]  /*2c30*/  SHFL.UP P0, R25, R27, R29, R32 ;  /* 0x0400001d1b197389 */ /* 0x0000640000000020 */
[----:B01----:R-:W-:Y:S01]  /*2c40*/  ENDCOLLECTIVE ;  /* 0x000000000000791b */ /* 0x003fe20003800000 */
.L_x_1836:
[----:B------:R-:W-:Y:S01]  /*2c50*/  @P5 IMAD.IADD R20, R20, 0x1, R23 ;  /* 0x0000000114145824 */ /* 0x000fe200078e0217 */
[----:B------:R-:W-:Y:S02]  /*2c60*/  MOV R27, R22 ;  /* 0x00000016001b7202 */ /* 0x000fe40000000f00 */
[----:B------:R-:W-:-:S07]  /*2c70*/  MOV R24, R25 ;  /* 0x0000001900187202 */ /* 0x000fce0000000f00 */
[----:B------:R-:W-:Y:S05]  /*2c80*/  WARPSYNC.COLLECTIVE R26, `(.L_x_1837) ;  /* 0x000000001a087348 */ /* 0x000fea0003c00000 */
[----:B------:R0:W1:Y:S02]  /*2c90*/  SHFL.UP P0, R25, R27, R29, R32 ;  /* 0x0400001d1b197389 */ /* 0x0000640000000020 */
[----:B01----:R-:W-:Y:S01]  /*2ca0*/  ENDCOLLECTIVE ;  /* 0x000000000000791b */ /* 0x003fe20003800000 */
.L_x_1837:
        /* <DEDUP_REMOVED lines=9> */
.L_x_1838:
[----:B------:R-:W-:Y:S02]  /*2d40*/  ISETP.GE.AND P5, PT, R18, 0x2, PT ;  /* 0x000000021200780c */ /* 0x000fe40003fa6270 */
[----:B------:R-:W-:Y:S01]  /*2d50*/  ISETP.NE.AND P4, PT, R20, RZ, PT ;  /* 0x000000ff1400720c */ /* 0x000fe20003f85270 */
[----:B------:R-:W-:Y:S01]  /*2d60*/  IMAD.MOV.U32 R27, RZ, RZ, R21 ;  /* 0x000000ffff1b7224 */ /* 0x000fe200078e0015 */
[----:B------:R-:W-:-:S11]  /*2d70*/  MOV R23, R25 ;  /* 0x0000001900177202 */ /* 0x000fd60000000f00 */
[----:B------:R-:W-:Y:S05]  /*2d80*/  WARPSYNC.COLLECTIVE R26, `(.L_x_1839) ;  /* 0x000000001a087348 */ /* 0x000fea0003c00000 */
[----:B------:R0:W1:Y:S02]  /*2d90*/  SHFL.UP P0, R25, R27, R29, R32 ;  /* 0x0400001d1b197389 */ /* 0x0000640000000020 */
[----:B01----:R-:W-:Y:S01]  /*2da0*/  ENDCOLLECTIVE ;  /* 0x000000000000791b */ /* 0x003fe20003800000 */
.L_x_1839:
[----:B------:R-:W-:Y:S02]  /*2db0*/  @P5 IADD3 R20, R20, R23, RZ ;  /* 0x0000001714145210 */ /* 0x000fe40007ffe0ff */
[----:B------:R-:W-:Y:S02]  /*2dc0*/  MOV R27, R22 ;  /* 0x00000016001b7202 */ /* 0x000fe40000000f00 */
[----:B------:R-:W-:-:S07]  /*2dd0*/  MOV R24, R25 ;  /* 0x0000001900187202 */ /* 0x000fce0000000f00 */
[----:B------:R-:W-:Y:S05]  /*2de0*/  WARPSYNC.COLLECTIVE R26, `(.L_x_1840) ;  /* 0x000000001a087348 */ /* 0x000fea0003c00000 */
[----:B------:R0:W1:Y:S02]  /*2df0*/  SHFL.UP P0, R25, R27, R29, R32 ;  /* 0x0400001d1b197389 */ /* 0x0000640000000020 */
[----:B01----:R-:W-:Y:S01]  /*2e00*/  ENDCOLLECTIVE ;  /* 0x000000000000791b */ /* 0x003fe20003800000 */
.L_x_1840:
        /* <DEDUP_REMOVED lines=9> */
.L_x_1841:
[----:B------:R-:W-:Y:S02]  /*2ea0*/  ISETP.GE.AND P5, PT, R18, 0x4, PT ;  /* 0x000000041200780c */ /* 0x000fe40003fa6270 */
[----:B------:R-:W-:Y:S02]  /*2eb0*/  ISETP.NE.AND P4, PT, R20, RZ, PT ;  /* 0x000000ff1400720c */ /* 0x000fe40003f85270 */
[----:B------:R-:W-:Y:S02]  /*2ec0*/  MOV R27, R21 ;  /* 0x00000015001b7202 */ /* 0x000fe40000000f00 */
[----:B------:R-:W-:-:S09]  /*2ed0*/  MOV R23, R25 ;  /* 0x0000001900177202 */ /* 0x000fd20000000f00 */
[----:B------:R-:W-:Y:S05]  /*2ee0*/  WARPSYNC.COLLECTIVE R26, `(.L_x_1842) ;  /* 0x000000001a087348 */ /* 0x000fea0003c00000 */
[----:B------:R0:W1:Y:S02]  /*2ef0*/  SHFL.UP P0, R25, R27, R29, R32 ;  /* 0x0400001d1b197389 */ /* 0x0000640000000020 */
[----:B01----:R-:W-:Y:S01]  /*2f00*/  ENDCOLLECTIVE ;  /* 0x000000000000791b */ /* 0x003fe20003800000 */
.L_x_1842:
[----:B------:R-:W-:Y:S02]  /*2f10*/  @P5 IADD3 R20, R20, R23, RZ ;  /* 0x0000001714145210 */ /* 0x000fe40007ffe0ff */
[----:B------:R-:W-:Y:S01]  /*2f20*/  MOV R27, R22 ;  /* 0x00000016001b7202 */ /* 0x000fe20000000f00 */
[----:B------:R-:W-:-:S07]  /*2f30*/  IMAD.MOV.U32 R24, RZ, RZ, R25 ;  /* 0x000000ffff187224 */ /* 0x000fce00078e0019 */
[----:B------:R-:W-:Y:S05]  /*2f40*/  WARPSYNC.COLLECTIVE R26, `(.L_x_1843) ;  /* 0x000000001a087348 */ /* 0x000fea0003c00000 */
[----:B------:R0:W1:Y:S02]  /*2f50*/  SHFL.UP P0, R25, R27, R29, R32 ;  /* 0x0400001d1b197389 */ /* 0x0000640000000020 */
[----:B01----:R-:W-:Y:S01]  /*2f60*/  ENDCOLLECTIVE ;  /* 0x000000000000791b */ /* 0x003fe20003800000 */
.L_x_1843:
        /* <DEDUP_REMOVED lines=9> */
.L_x_1844:
[----:B------:R-:W-:Y:S02]  /*3000*/  ISETP.GE.AND P5, PT, R18, 0x8, PT ;  /* 0x000000081200780c */ /* 0x000fe40003fa6270 */
[----:B------:R-:W-:Y:S02]  /*3010*/  ISETP.NE.AND P4, PT, R20, RZ, PT ;  /* 0x000000ff1400720c */ /* 0x000fe40003f85270 */
[----:B------:R-:W-:Y:S02]  /*3020*/  MOV R27, R21 ;  /* 0x00000015001b7202 */ /* 0x000fe40000000f00 */
[----:B------:R-:W-:-:S09]  /*3030*/  MOV R23, R25 ;  /* 0x0000001900177202 */ /* 0x000fd20000000f00 */
[----:B------:R-:W-:Y:S05]  /*3040*/  WARPSYNC.COLLECTIVE R26, `(.L_x_1845) ;  /* 0x000000001a087348 */ /* 0x000fea0003c00000 */
[----:B------:R0:W1:Y:S02]  /*3050*/  SHFL.UP P0, R25, R27, R29, R32 ;  /* 0x0400001d1b197389 */ /* 0x0000640000000020 */
[----:B01----:R-:W-:Y:S01]  /*3060*/  ENDCOLLECTIVE ;  /* 0x000000000000791b */ /* 0x003fe20003800000 */
.L_x_1845:
[----:B------:R-:W-:Y:S01]  /*3070*/  @P5 IADD3 R20, R20, R23, RZ ;  /* 0x0000001714145210 */ /* 0x000fe20007ffe0ff */
[----:B------:R-:W-:Y:S01]  /*3080*/  IMAD.MOV.U32 R27, RZ, RZ, R22 ;  /* 0x000000ffff1b7224 */ /* 0x000fe200078e0016 */
[----:B------:R-:W-:-:S07]  /*3090*/  MOV R24, R25 ;  /* 0x0000001900187202 */ /* 0x000fce0000000f00 */
[----:B------:R-:W-:Y:S05]  /*30a0*/  WARPSYNC.COLLECTIVE R26, `(.L_x_1846) ;  /* 0x000000001a087348 */ /* 0x000fea0003c00000 */
[----:B------:R0:W1:Y:S02]  /*30b0*/  SHFL.UP P0, R25, R27, R29, R32 ;  /* 0x0400001d1b197389 */ /* 0x0000640000000020 */
[----:B01----:R-:W-:Y:S01]  /*30c0*/  ENDCOLLECTIVE ;  /* 0x000000000000791b */ /* 0x003fe20003800000 */
.L_x_1846:
        /* <DEDUP_REMOVED lines=9> */
.L_x_1847:
[----:B------:R-:W-:Y:S02]  /*3160*/  ISETP.GE.AND P4, PT, R18, 0x10, PT ;  /* 0x000000101200780c */ /* 0x000fe40003f86270 */
[----:B------:R-:W-:Y:S01]  /*3170*/  MOV R27, R21 ;  /* 0x00000015001b7202 */ /* 0x000fe20000000f00 */
[----:B------:R-:W-:-:S10]  /*3180*/  IMAD.MOV.U32 R23, RZ, RZ, R25 ;  /* 0x000000ffff177224 */ /* 0x000fd400078e0019 */
[----:B------:R-:W-:Y:S05]  /*3190*/  WARPSYNC.COLLECTIVE R26, `(.L_x_1848) ;  /* 0x000000001a087348 */ /* 0x000fea0003c00000 */
[----:B------:R0:W1:Y:S02]  /*31a0*/  SHFL.UP P0, R25, R27, R29, R32 ;  /* 0x0400001d1b197389 */ /* 0x0000640000000020 */
[----:B01----:R-:W-:Y:S01]  /*31b0*/  ENDCOLLECTIVE ;  /* 0x000000000000791b */ /* 0x003fe20003800000 */
.L_x_1848:
[----:B------:R-:W-:Y:S02]  /*31c0*/  MOV R27, R22 ;  /* 0x00000016001b7202 */ /* 0x000fe40000000f00 */
[----:B------:R-:W-:-:S07]  /*31d0*/  MOV R24, R25 ;  /* 0x0000001900187202 */ /* 0x000fce0000000f00 */
[----:B------:R-:W-:Y:S05]  /*31e0*/  WARPSYNC.COLLECTIVE R26, `(.L_x_1849) ;  /* 0x000000001a087348 */ /* 0x000fea0003c00000 */
[----:B------:R0:W1:Y:S02]  /*31f0*/  SHFL.UP P0, R25, R27, R29, R32 ;  /* 0x0400001d1b197389 */ /* 0x0000640000000020 */
[----:B01----:R-:W-:Y:S01]  /*3200*/  ENDCOLLECTIVE ;  /* 0x000000000000791b */ /* 0x003fe20003800000 */
.L_x_1849:
        /* <DEDUP_REMOVED lines=11> */
.L_x_1850:
[----:B------:R-:W-:Y:S01]  /*32c0*/  IMAD.MOV.U32 R27, RZ, RZ, R21 ;  /* 0x000000ffff1b7224 */ /* 0x000fe200078e0015 */
[----:B------:R-:W-:-:S07]  /*32d0*/  MOV R18, R25 ;  /* 0x0000001900127202 */ /* 0x000fce0000000f00 */
[----:B------:R-:W-:Y:S05]  /*32e0*/  WARPSYNC.COLLECTIVE R26, `(.L_x_1851) ;  /* 0x000000001a087348 */ /* 0x000fea0003c00000 */
[----:B------:R0:W1:Y:S02]  /*32f0*/  SHFL.UP P0, R25, R27, R29, R32 ;  /* 0x0400001d1b197389 */ /* 0x0000640000000020 */
[----:B01----:R-:W-:Y:S01]  /*3300*/  ENDCOLLECTIVE ;  /* 0x000000000000791b */ /* 0x003fe20003800000 */
.L_x_1851:
[----:B------:R-:W-:Y:S02]  /*3310*/  MOV R27, R22 ;  /* 0x00000016001b7202 */ /* 0x000fe40000000f00 */
[----:B------:R-:W-:-:S07]  /*3320*/  MOV R21, R25 ;  /* 0x0000001900157202 */ /* 0x000fce0000000f00 */
[----:B------:R-:W-:Y:S05]  /*3330*/  WARPSYNC.COLLECTIVE R26, `(.L_x_1852) ;  /* 0x000000001a087348 */ /* 0x000fea0003c00000 */
[----:B------:R0:W1:Y:S02]  /*3340*/  SHFL.UP P0, R25, R27, R29, R32 ;  /* 0x0400001d1b197389 */ /* 0x0000640000000020 */
[----:B01----:R-:W-:Y:S01]  /*3350*/  ENDCOLLECTIVE ;  /* 0x000000000000791b */ /* 0x003fe20003800000 */
.L_x_1852:
[----:B------:R-:W-:Y:S01]  /*3360*/  MOV R22, R25 ;  /* 0x0000001900167202 */ /* 0x000fe20000000f00 */
[----:B------:R-:W-:Y:S06]  /*3370*/  BRA `(.L_x_1853) ;  /* 0xfffffff000687947 */ /* 0x000fec000383ffff */
.L_x_1854:
        /* <DEDUP_REMOVED lines=16> */
.L_x_4493:


//--------------------- .text._Z30group_norm_nhwc_bwd_sum_kernelI11Fp32IOFp16WLi192EEv26Group_norm_nhwc_bwd_params --------------------------
	.section	.text._Z30group_norm_nhwc_bwd_sum_kernelI11Fp32IOFp16WLi192EEv26Group_norm_nhwc_bwd_params,"ax",@progbits
	.align	128
        .global         _Z30group_norm_nhwc_bwd_sum_kernelI11Fp32IOFp16WLi192EEv26Group_norm_nhwc_bwd_params
        .type           _Z30group_norm_nhwc_bwd_sum_kernelI11Fp32IOFp16WLi192EEv26Group_norm_nhwc_bwd_params,@function
        .size           _Z30group_norm_nhwc_bwd_sum_kernelI11Fp32IOFp16WLi192EEv26Group_norm_nhwc_bwd_params,(.L_x_4494 - _Z30group_norm_nhwc_bwd_sum_kernelI11Fp32IOFp16WLi192EEv26Group_norm_nhwc_bwd_params)
        .other          _Z30group_norm_nhwc_bwd_sum_kernelI11Fp32IOFp16WLi192EEv26Group_norm_nhwc_bwd_params,@"STO_CUDA_ENTRY STV_DEFAULT"
_Z30group_norm_nhwc_bwd_sum_kernelI11Fp32IOFp16WLi192EEv26Group_norm_nhwc_bwd_params:
.text._Z30group_norm_nhwc_bwd_sum_kernelI11Fp32IOFp16WLi192EEv26Group_norm_nhwc_bwd_params:
        /* <DEDUP_REMOVED lines=78> */
.L_x_1856:
[----:B------:R-:W-:Y:S05]  /*04e0*/  BSYNC B0 ;  /* 0x0000000000007941 */ /* 0x000fea0003800000 */
.L_x_1855:
[----:B------:R-:W0:Y:S01]  /*04f0*/  S2UR UR7, SR_CTAID.Y ;  /* 0x00000000000779c3 */ /* 0x000e220000002600 */
[C---:B------:R-:W-:Y:S02]  /*0500*/  IMAD R12, R9.reuse, R17, R6 ;  /* 0x00000011090c7224 */ /* 0x040fe400078e0206 */
[----:B-----5:R-:W-:Y:S01]  /*0510*/  FFMA.FTZ R20, -R14, R14, R15 ;  /* 0x0000000e0e147223 */ /* 0x020fe2000001010f */
[----:B------:R-:W-:Y:S01]  /*0520*/  ISETP.NE.U32.AND P4, PT, R9, RZ, PT ;  /* 0x000000ff0900720c */ /* 0x000fe20003f85070 */
[----:B------:R-:W-:Y:S01]  /*0530*/  HFMA2.MMA R15, -RZ, RZ, 0, 0 ;  /* 0x00000000ff0f7435 */ /* 0x000fe200000001ff */
[----:B------:R-:W-:Y:S02]  /*0540*/  CS2R R28, SRZ ;  /* 0x00000000001c7805 */ /* 0x000fe4000001ff00 */
[----:B------:R-:W-:Y:S02]  /*0550*/  ISETP.GE.U32.AND P1, PT, R12, R9, PT ;  /* 0x000000090c00720c */ /* 0x000fe40003f26070 */
[----:B------:R-:W-:-:S02]  /*0560*/  CS2R R26, SRZ ;  /* 0x00000000001a7805 */ /* 0x000fc4000001ff00 */
[----:B------:R-:W-:Y:S01]  /*0570*/  FSETP.GTU.FTZ.AND P2, PT, R20, RZ, PT ;  /* 0x000000ff1400720b */ /* 0x000fe20003f5c000 */
[----:B------:R-:W1:Y:S08]  /*0580*/  LDC.64 R10, c[0x0][0x290] ;  /* 0x0000a400ff0a7b82 */ /* 0x000e700000000a00 */
[----:B------:R-:W-:Y:S01]  /*0590*/  @P1 IMAD.IADD R12, R12, 0x1, -R9 ;  /* 0x000000010c0c1824 */ /* 0x000fe200078e0a09 */
[----:B------:R-:W-:-:S03]  /*05a0*/  @P1 IADD3 R16, R16, 0x1, RZ ;  /* 0x0000000110101810 */ /* 0x000fc60007ffe0ff */
[----:B------:R-:W2:Y:S01]  /*05b0*/  @P2 LDC R13, c[0x0][0x250] ;  /* 0x00009400ff0d2b82 */ /* 0x000ea20000000800 */
[----:B------:R-:W-:Y:S01]  /*05c0*/  ISETP.GE.U32.AND P3, PT, R12, R9, PT ;  /* 0x000000090c00720c */ /* 0x000fe20003f66070 */
[----:B0-----:R-:W-:-:S05]  /*05d0*/  IMAD R12, R4, UR7, RZ ;  /* 0x00000007040c7c24 */ /* 0x001fca000f8e02ff */
[----:B------:R-:W-:Y:S02]  /*05e0*/  SHF.R.S32.HI R23, RZ, 0x1f, R12 ;  /* 0x0000001fff177819 */ /* 0x000fe4000001140c */
[----:B------:R-:W-:-:S04]  /*05f0*/  IADD3 R5, P5, R12, R4, RZ ;  /* 0x000000040c057210 */ /* 0x000fc80007fbe0ff */
[----:B------:R-:W-:Y:S02]  /*0600*/  LEA.HI.X.SX32 R4, R4, R23, 0x1, P5 ;  /* 0x0000001704047211 */ /* 0x000fe400028f0eff */
[----:B-1----:R-:W-:Y:S02]  /*0610*/  ISETP.LT.U32.AND P1, PT, R5, R10, PT ;  /* 0x0000000a0500720c */ /* 0x002fe40003f21070 */
[----:B------:R-:W-:Y:S02]  /*0620*/  @P3 IADD3 R16, R16, 0x1, RZ ;  /* 0x0000000110103810 */ /* 0x000fe40007ffe0ff */
[----:B------:R-:W-:Y:S01]  /*0630*/  ISETP.LT.AND.EX P1, PT, R4, R11, PT, P1 ;  /* 0x0000000b0400720c */ /* 0x000fe20003f21310 */
[----:B------:R-:W-:Y:S01]  /*0640*/  IMAD.MOV.U32 R4, RZ, RZ, 0x3f800000 ;  /* 0x3f800000ff047424 */ /* 0x000fe200078e00ff */
[----:B------:R-:W-:Y:S01]  /*0650*/  SEL R3, R3, R16, !P4 ;  /* 0x0000001003037207 */ /* 0x000fe20006000000 */
[----:B--2---:R-:W-:Y:S01]  /*0660*/  @P2 FADD.FTZ R11, R20, R13 ;  /* 0x0000000d140b2221 */ /* 0x004fe20000010000 */
[----:B------:R-:W-:-:S02]  /*0670*/  SEL R5, R5, R10, P1 ;  /* 0x0000000a05057207 */ /* 0x000fc40000800000 */
[----:B------:R-:W-:Y:S01]  /*0680*/  IADD3 R10, -R3, RZ, RZ ;  /* 0x000000ff030a7210 */ /* 0x000fe20007ffe1ff */
[----:B------:R0:W1:Y:S01]  /*0690*/  @P2 MUFU.RSQ R4, R11 ;  /* 0x0000000b00042308 */ /* 0x0000620000001400 */
[----:B------:R-:W-:-:S03]  /*06a0*/  ISETP.GE.AND P1, PT, R12, R5, PT ;  /* 0x000000050c00720c */ /* 0x000fc60003f26270 */
[----:B------:R-:W-:Y:S02]  /*06b0*/  IMAD R6, R9, R10, R6 ;  /* 0x0000000a09067224 */ /* 0x000fe400078e0206 */
        /* <DEDUP_REMOVED lines=29> */
[----:B------:R-:W2:Y:S04]  /*0890*/  @!P0 LDC.64 R24, c[0x0][0x228] ;  /* 0x00008a00ff188b82 */ /* 0x000ea80000000a00 */
[----:B------:R-:W-:-:S02]  /*08a0*/  @!P0 IADD3 R9, R23, R9, RZ ;  /* 0x0000000917098210 */ /* 0x000fc40007ffe0ff */
        /* <DEDUP_REMOVED lines=42> */
.L_x_1859:
[----:B------:R-:W-:Y:S05]  /*0b50*/  @!P2 BRA `(.L_x_1857) ;  /* 0x0000001000dca947 */ /* 0x000fea0003800000 */
[----:B------:R-:W-:-:S05]  /*0b60*/  VIADD R21, R12, 0x1 ;  /* 0x000000010c157836 */ /* 0x000fca0000000000 */
[----:B------:R-:W-:-:S07]  /*0b70*/  SHF.R.S32.HI R20, RZ, 0x1f, R21 ;  /* 0x0000001fff147819 */ /* 0x000fce0000011415 */
.L_x_1860:
        /* <DEDUP_REMOVED lines=27> */
[----:B------:R-:W-:Y:S01]  /*0d30*/  @!P0 IADD3 R35, R25, R35, RZ ;  /* 0x0000002319238210 */ /* 0x000fe20007ffe0ff */
[----:B------:R-:W-:-:S03]  /*0d40*/  @!P0 IMAD.SHL.U32 R25, R24, 0x4, RZ ;  /* 0x0000000418198824 */ /* 0x000fc600078e00ff */
        /* <DEDUP_REMOVED lines=81> */
.L_x_1858:
[----:B------:R-:W-:Y:S01]  /*1260*/  LOP3.LUT P1, R7, R10, 0x3, RZ, 0xc0, !PT ;  /* 0x000000030a077812 */ /* 0x000fe2000782c0ff */
[----:B------:R-:W-:Y:S01]  /*1270*/  IMAD.IADD R8, R16, 0x1, -R9 ;  /* 0x0000000110087824 */ /* 0x000fe200078e0a09 */
[----:B------:R-:W-:Y:S01]  /*1280*/  HFMA2.MMA R9, -RZ, RZ, 0, 0 ;  /* 0x00000000ff097435 */ /* 0x000fe200000001ff */
[----:B------:R-:W-:Y:S02]  /*1290*/  CS2R R26, SRZ ;  /* 0x00000000001a7805 */ /* 0x000fe4000001ff00 */
[----:B------:R-:W-:Y:S02]  /*12a0*/  CS2R R28, SRZ ;  /* 0x00000000001c7805 */ /* 0x000fe4000001ff00 */
[----:B------:R-:W-:-:S06]  /*12b0*/  MOV R15, RZ ;  /* 0x000000ff000f7202 */ /* 0x000fcc0000000f00 */
[----:B------:R-:W-:Y:S05]  /*12c0*/  @!P1 BRA `(.L_x_1861) ;  /* 0x0000000000ac9947 */ /* 0x000fea0003800000 */
[----:B------:R-:W-:Y:S02]  /*12d0*/  CS2R R26, SRZ ;  /* 0x00000000001a7805 */ /* 0x000fe4000001ff00 */
[----:B------:R-:W-:Y:S01]  /*12e0*/  CS2R R28, SRZ ;  /* 0x00000000001c7805 */ /* 0x000fe2000001ff00 */
[----:B------:R-:W-:Y:S01]  /*12f0*/  IMAD.MOV.U32 R9, RZ, RZ, RZ ;  /* 0x000000ffff097224 */ /* 0x000fe200078e00ff */
[----:B------:R-:W-:-:S07]  /*1300*/  MOV R15, RZ ;  /* 0x000000ff000f7202 */ /* 0x000fce0000000f00 */
.L_x_1862:
        /* <DEDUP_REMOVED lines=39> */
.L_x_1861:
[----:B------:R-:W-:-:S13]  /*1580*/  ISETP.GE.U32.AND P0, PT, R8, 0x3, PT ;  /* 0x000000030800780c */ /* 0x000fda0003f06070 */
[----:B------:R-:W-:Y:S05]  /*1590*/  @!P0 BRA `(.L_x_1857) ;  /* 0x00000008004c8947 */ /* 0x000fea0003800000 */
[----:B------:R-:W-:Y:S01]  /*15a0*/  ULDC.64 UR6, c[0x0][0x288] ;  /* 0x0000a20000067ab9 */ /* 0x000fe20000000a00 */
[----:B------:R-:W-:Y:S02]  /*15b0*/  SHF.R.S32.HI R7, RZ, 0x1f, R12 ;  /* 0x0000001fff077819 */ /* 0x000fe4000001140c */
[----:B------:R-:W-:Y:S02]  /*15c0*/  ISETP.GE.U32.AND P0, PT, R18, UR6, PT ;  /* 0x0000000612007c0c */ /* 0x000fe4000bf06070 */
[----:B------:R-:W-:Y:S02]  /*15d0*/  MOV R8, R12 ;  /* 0x0000000c00087202 */ /* 0x000fe40000000f00 */
[----:B------:R-:W-:-:S13]  /*15e0*/  ISETP.GE.AND.EX P0, PT, R19, UR7, PT, P0 ;  /* 0x0000000713007c0c */ /* 0x000fda000bf06300 */
.L_x_1863:
        /* <DEDUP_REMOVED lines=16> */
[----:B------:R-:W-:Y:S01]  /*16f0*/  @!P0 IADD3.X R17, R20, R17, RZ, P2, !PT ;  /* 0x0000001114118210 */ /* 0x000fe200017fe4ff */
[----:B------:R0:W2:Y:S04]  /*1700*/  @!P0 LDG.E.64 R12, desc[UR4][R18.64] ;  /* 0x00000004120c8981 */ /* 0x0000a8000c1e1b00 */
[----:B------:R3:W4:Y:S01]  /*1710*/  @!P0 LDG.E.64 R10, desc[UR4][R16.64] ;  /* 0x00000004100a8981 */ /* 0x000722000c1e1b00 */
[----:B------:R-:W-:-:S02]  /*1720*/  @!P0 IADD3 R21, P1, R8, 0x1, RZ ;  /* 0x0000000108158810 */ /* 0x000fc40007f3e0ff */
[----:B------:R-:W-:Y:S02]  /*1730*/  CS2R R24, SRZ ;  /* 0x0000000000187805 */ /* 0x000fe4000001ff00 */
        /* <DEDUP_REMOVED lines=9> */
[----:B------:R-:W3:Y:S02]  /*17d0*/  @!P0 LDC.64 R16, c[0x0][0x288] ;  /* 0x0000a200ff108b82 */ /* 0x000ee40000000a00 */
[----:B------:R-:W-:Y:S01]  /*17e0*/  @!P0 IMAD.IADD R21, R23, 0x1, R21 ;  /* 0x0000000117158824 */ /* 0x000fe200078e0215 */
[----:B0-----:R-:W-:-:S04]  /*17f0*/  @!P0 IADD3 R18, P1, R34, R18, RZ ;  /* 0x0000001222128210 */ /* 0x001fc80007f3e0ff */
[----:B------:R-:W-:Y:S02]  /*1800*/  @!P0 SHF.L.U64.HI R22, R22, 0x2, R21 ;  /* 0x0000000216168819 */ /* 0x000fe40000010215 */
[----:B------:R-:W0:Y:S02]  /*1810*/  @!P0 LDC.64 R20, c[0x0][0x228] ;  /* 0x00008a00ff148b82 */ /* 0x000e240000000a00 */
[----:B------:R-:W-:Y:S02]  /*1820*/  @!P0 IADD3.X R19, R22, R19, RZ, P1, !PT ;  /* 0x0000001316138210 */ /* 0x000fe40000ffe4ff */
[----:B------:R-:W-:Y:S02]  /*1830*/  @!P0 IADD3 R35, P1, R8, 0x2, RZ ;  /* 0x0000000208238810 */ /* 0x000fe40007f3e0ff */
[----:B------:R-:W-:Y:S01]  /*1840*/  @!P0 MOV R37, R31 ;  /* 0x0000001f00258202 */ /* 0x000fe20000000f00 */
[----:B------:R5:W4:Y:S02]  /*1850*/  @!P0 LDG.E.64 R24, desc[UR4][R18.64] ;  /* 0x0000000412188981 */ /* 0x000b24000c1e1b00 */
[----:B------:R-:W-:-:S04]  /*1860*/  @!P0 IMAD.X R23, RZ, RZ, R7, P1 ;  /* 0x000000ffff178224 */ /* 0x000fc800008e0607 */
[----:B---3--:R-:W-:Y:S01]  /*1870*/  @!P0 IMAD R36, R23, R16, RZ ;  /* 0x0000001017248224 */ /* 0x008fe200078e02ff */
[----:B-----5:R-:W3:Y:S03]  /*1880*/  @!P0 LDC.64 R18, c[0x0][0x228] ;  /* 0x00008a00ff128b82 */ /* 0x020ee60000000a00 */
[----:B------:R-:W-:Y:S01]  /*1890*/  @!P0 IMAD R23, R35, R17, R36 ;  /* 0x0000001123178224 */ /* 0x000fe200078e0224 */
[----:B------:R-:W-:Y:S02]  /*18a0*/  @!P0 MOV R36, R32 ;  /* 0x0000002000248202 */ /* 0x000fe40000000f00 */
[----:B0-----:R-:W-:-:S03]  /*18b0*/  @!P0 IADD3 R20, P1, R34, R20, RZ ;  /* 0x0000001422148210 */ /* 0x001fc60007f3e0ff */
[----:B------:R-:W-:Y:S02]  /*18c0*/  @!P0 IMAD.WIDE.U32 R36, R35, R16, R36 ;  /* 0x0000001023248225 */ /* 0x000fe400078e0024 */
[----:B------:R-:W0:Y:S01]  /*18d0*/  @!P0 LDC.64 R16, c[0x0][0x230] ;  /* 0x00008c00ff108b82 */ /* 0x000e220000000a00 */
[----:B------:R-:W-:Y:S01]  /*18e0*/  @!P0 IADD3.X R21, R22, R21, RZ, P1, !PT ;  /* 0x0000001516158210 */ /* 0x000fe20000ffe4ff */
[----:B------:R-:W-:Y:S01]  /*18f0*/  @!P0 IMAD.IADD R23, R37, 0x1, R23 ;  /* 0x0000000125178824 */ /* 0x000fe200078e0217 */
[----:B------:R-:W-:-:S04]  /*1900*/  @!P0 SHF.L.U32 R37, R36, 0x2, RZ ;  /* 0x0000000224258819 */ /* 0x000fc800000006ff */
[----:B------:R-:W-:Y:S02]  /*1910*/  @!P0 SHF.L.U64.HI R34, R36, 0x2, R23 ;  /* 0x0000000224228819 */ /* 0x000fe40000010217 */
[----:B------:R-:W-:-:S06]  /*1920*/  CS2R R22, SRZ ;  /* 0x0000000000167805 */ /* 0x000fcc000001ff00 */
[----:B------:R0:W5:Y:S01]  /*1930*/  @!P0 LDG.E.64 R22, desc[UR4][R20.64] ;  /* 0x0000000414168981 */ /* 0x000162000c1e1b00 */
[C---:B---3--:R-:W-:Y:S02]  /*1940*/  @!P0 IADD3 R18, P2, R37.reuse, R18, RZ ;  /* 0x0000001225128210 */ /* 0x048fe40007f5e0ff */
[----:B0-----:R-:W-:-:S05]  /*1950*/  @!P0 IADD3 R20, P1, R37, R16, RZ ;  /* 0x0000001025148210 */ /* 0x001fca0007f3e0ff */
[C---:B------:R-:W-:Y:S01]  /*1960*/  @!P0 IMAD.X R21, R34.reuse, 0x1, R17, P1 ;  /* 0x0000000122158824 */ /* 0x040fe200008e0611 */
        /* <DEDUP_REMOVED lines=19> */
[----:B------:R-:W-:Y:S02]  /*1aa0*/  @!P0 IMAD R27, R37, R19, R36 ;  /* 0x00000013251b8224 */ /* 0x000fe400078e0224 */
[----:B------:R-:W0:Y:S01]  /*1ab0*/  @!P0 LDC.64 R18, c[0x0][0x230] ;  /* 0x00008c00ff128b82 */ /* 0x000e220000000a00 */
[----:B------:R-:W-:Y:S02]  /*1ac0*/  @!P0 IMAD.SHL.U32 R36, R34, 0x4, RZ ;  /* 0x0000000422248824 */ /* 0x000fe400078e00ff */
[----:B------:R-:W-:-:S04]  /*1ad0*/  @!P0 IADD3 R27, R35, R27, RZ ;  /* 0x0000001b231b8210 */ /* 0x000fc80007ffe0ff */
        /* <DEDUP_REMOVED lines=20> */
[----:B------:R-:W-:-:S02]  /*1c20*/  IMAD.X R7, RZ, RZ, R7, P2 ;  /* 0x000000ffff077224 */ /* 0x000fc400010e0607 */
[----:B-----5:R-:W-:Y:S01]  /*1c30*/  FFMA.FTZ R34, R25, R23, R34 ;  /* 0x0000001719227223 */ /* 0x020fe20000010022 */
[----:B------:R-:W-:Y:S01]  /*1c40*/  FADD.FTZ R24, R11, R29 ;  /* 0x0000001d0b187221 */ /* 0x000fe20000010000 */
[----:B------:R-:W-:Y:S01]  /*1c50*/  FFMA.FTZ R12, R13, R11, R12 ;  /* 0x0000000b0d0c7223 */ /* 0x000fe2000001000c */
[----:B------:R-:W-:Y:S01]  /*1c60*/  FMUL.FTZ R15, R15, R4 ;  /* 0x000000040f0f7220 */ /* 0x000fe20000410000 */
[----:B------:R-:W-:Y:S01]  /*1c70*/  FMUL.FTZ R29, R22, R2 ;  /* 0x00000002161d7220 */ /* 0x000fe20000410000 */
[----:B------:R-:W-:Y:S02]  /*1c80*/  FADD.FTZ R11, R28, R22 ;  /* 0x000000161c0b7221 */ /* 0x000fe40000010000 */
        /* <DEDUP_REMOVED lines=36> */
.L_x_1857:
        /* <DEDUP_REMOVED lines=120> */
[----:B------:R-:W-:-:S04]  /*2650*/  @P6 FSEL R4, R37, R4, !P0 ;  /* 0x0000000425046208 */ /* 0x000fc80004000000 */
[----:B------:R-:W0:Y:S04]  /*2660*/  SHFL.UP PT, R30, R30, 0x1, RZ ;  /* 0x042000001e1e7989 */ /* 0x000e2800000e00ff */
[----:B------:R1:W2:Y:S04]  /*2670*/  SHFL.UP PT, R31, R32, 0x1, RZ ;  /* 0x04200000201f7989 */ /* 0x0002a800000e00ff */
[----:B------:R-:W3:Y:S02]  /*2680*/  SHFL.UP PT, R4, R4, 0x1, RZ ;  /* 0x0420000004047989 */ /* 0x000ee400000e00ff */
.L_x_1887:
[----:B------:R-:W-:Y:S01]  /*2690*/  P2R R2, PR, RZ, 0x2 ;  /* 0x00000002ff027803 */ /* 0x000fe20000000000 */
[----:B------:R-:W4:Y:S01]  /*26a0*/  S2R R26, SR_TID.X ;  /* 0x00000000001a7919 */ /* 0x000f220000002100 */
[----:B------:R-:W-:Y:S02]  /*26b0*/  ISETP.NE.AND P1, PT, R0, RZ, PT ;  /* 0x000000ff0000720c */ /* 0x000fe40003f25270 */
[----:B------:R-:W-:Y:S02]  /*26c0*/  PLOP3.LUT P0, PT, PT, PT, PT, 0x80, 0x0 ;  /* 0x000000000000781c */ /* 0x000fe40003f0f070 */
[----:B------:R-:W-:-:S09]  /*26d0*/  MOV R5, 0x400 ;  /* 0x0000040000057802 */ /* 0x000fd20000000f00 */
[----:B------:R-:W-:-:S04]  /*26e0*/  @P1 ISETP.NE.AND P6, PT, R10, RZ, PT ;  /* 0x000000ff0a00120c */ /* 0x000fc80003fc5270 */
[----:B------:R-:W-:Y:S02]  /*26f0*/  @P1 PLOP3.LUT P0, PT, P6, PT, PT, 0x80, 0x0 ;  /* 0x000000000000181c */ /* 0x000fe4000370f070 */
[----:B------:R-:W-:Y:S02]  /*2700*/  ISETP.NE.AND P1, PT, R2, RZ, PT ;  /* 0x000000ff0200720c */ /* 0x000fe40003f25270 */
[----:B------:R-:W5:Y:S01]  /*2710*/  S2R R2, SR_CgaCtaId ;  /* 0x0000000000027919 */ /* 0x000f620000008800 */
[----:B------:R-:W-:-:S08]  /*2720*/  ISETP.NE.AND P6, PT, R0, RZ, PT ;  /* 0x000000ff0000720c */ /* 0x000fd00003fc5270 */
[----:B0-----:R-:W-:Y:S01]  /*2730*/  @!P0 FADD.FTZ R23, R30, R23 ;  /* 0x000000171e178221 */ /* 0x001fe20000010000 */
[----:B---3--:R-:W-:-:S03]  /*2740*/  @!P0 FADD.FTZ R20, R4, R20 ;  /* 0x0000001404148221 */ /* 0x008fc60000010000 */
[----:B------:R-:W-:Y:S01]  /*2750*/  @!P5 FADD.FTZ R24, R24, R23 ;  /* 0x000000171818d221 */ /* 0x000fe20000010000 */
[----:B--2---:R-:W-:Y:S01]  /*2760*/  @P6 IADD3 R10, R31, R10, RZ ;  /* 0x0000000a1f0a6210 */ /* 0x004fe20007ffe0ff */
[----:B------:R-:W-:Y:S02]  /*2770*/  @!P5 FADD.FTZ R22, R22, R20 ;  /* 0x000000141616d221 */ /* 0x000fe40000010000 */
[----:B------:R-:W-:Y:S01]  /*2780*/  @!P4 FADD.FTZ R18, R18, R24 ;  /* 0x000000181212c221 */ /* 0x000fe20000010000 */
[----:B------:R-:W-:Y:S01]  /*2790*/  IADD3 R0, R25, R10, RZ ;  /* 0x0000000a19007210 */ /* 0x000fe20007ffe0ff */
[----:B------:R-:W-:Y:S02]  /*27a0*/  @!P4 FADD.FTZ R19, R19, R22 ;  /* 0x000000161313c221 */ /* 0x000fe40000010000 */
[----:B------:R-:W-:Y:S02]  /*27b0*/  @!P3 FADD.FTZ R17, R17, R18 ;  /* 0x000000121111b221 */ /* 0x000fe40000010000 */
[----:B------:R-:W-:-:S02]  /*27c0*/  IMAD.IADD R21, R21, 0x1, R0 ;  /* 0x0000000115157824 */ /* 0x000fc400078e0200 */
[----:B------:R-:W-:Y:S01]  /*27d0*/  @!P3 FADD.FTZ R14, R14, R19 ;  /* 0x000000130e0eb221 */ /* 0x000fe20000010000 */
[----:B------:R-:W-:Y:S02]  /*27e0*/  @!P2 FADD.FTZ R12, R12, R17 ;  /* 0x000000110c0ca221 */ /* 0x000fe40000010000 */
[----:B------:R-:W-:Y:S01]  /*27f0*/  IADD3 R16, R16, R21, RZ ;  /* 0x0000001510107210 */ /* 0x000fe20007ffe0ff */
[----:B------:R-:W-:Y:S01]  /*2800*/  @!P2 FADD.FTZ R11, R11, R14 ;  /* 0x0000000e0b0ba221 */ /* 0x000fe20000010000 */
[----:B------:R-:W-:Y:S01]  /*2810*/  @!P1 FADD.FTZ R7, R7, R12 ;  /* 0x0000000c07079221 */ /* 0x000fe20000010000 */
[----:B-----5:R-:W-:Y:S02]  /*2820*/  LEA R5, R2, R5, 0x18 ;  /* 0x0000000502057211 */ /* 0x020fe400078ec0ff */
[----:B------:R-:W-:Y:S01]  /*2830*/  @!P1 FADD.FTZ R6, R6, R11 ;  /* 0x0000000b06069221 */ /* 0x000fe20000010000 */
[----:B------:R-:W-:Y:S02]  /*2840*/  IADD3 R13, R13, R16, RZ ;  /* 0x000000100d0d7210 */ /* 0x000fe40007ffe0ff */
[----:B----4-:R-:W-:-:S03]  /*2850*/  IMAD R5, R26, 0x54, R5 ;  /* 0x000000541a057824 */ /* 0x010fc600078e0205 */
[----:B------:R-:W-:Y:S02]  /*2860*/  IMAD.IADD R8, R8, 0x1, R13 ;  /* 0x0000000108087824 */ /* 0x000fe400078e020d */
        /* <DEDUP_REMOVED lines=18> */
.L_x_1865:
[----:B------:R-:W-:Y:S05]  /*2990*/  BSYNC B0 ;  /* 0x0000000000007941 */ /* 0x000fea0003800000 */
.L_x_1864:
        /* <DEDUP_REMOVED lines=22> */
[----:B------:R-:W-:Y:S01]  /*2b00*/  @!P2 LEA R2, R13, R2, 0x18 ;  /* 0x000000020d02a211 */ /* 0x000fe200078ec0ff */
[----:B------:R-:W-:Y:S03]  /*2b10*/  @!P2 LDS R5, [R14+0x18] ;  /* 0x000018000e05a984 */ /* 0x000fe60000000800 */
[----:B------:R-:W-:Y:S01]  /*2b20*/  @!P2 LEA R2, R3, R2, 0x3 ;  /* 0x000000020302a211 */ /* 0x000fe200078e18ff */
[----:B------:R-:W3:Y:S01]  /*2b30*/  @!P2 LDS R4, [R14+0x14] ;  /* 0x000014000e04a984 */ /* 0x000ee20000000800 */
        /* <DEDUP_REMOVED lines=13> */
[----:B------:R-:W-:-:S05]  /*2c10*/  LEA R7, R13, R2, 0x18 ;  /* 0x000000020d077211 */ /* 0x000fca00078ec0ff */
        /* <DEDUP_REMOVED lines=10> */
.L_x_1868:
[----:B------:R-:W-:Y:S05]  /*2cc0*/  BSYNC B0 ;  /* 0x0000000000007941 */ /* 0x000fea0003800000 */
.L_x_1867:
[----:B------:R-:W-:Y:S05]  /*2cd0*/  @P1 EXIT ;  /* 0x000000000000194d */ /* 0x000fea0003800000 */
[----:B0-2---:R-:W0:Y:S01]  /*2ce0*/  LDC R2, c[0x0][0x270] ;  /* 0x00009c00ff027b82 */ /* 0x005e220000000800 */
[----:B------:R-:W-:-:S07]  /*2cf0*/  ULDC.64 UR6, c[0x0][0x268] ;  /* 0x00009a0000067ab9 */ /* 0x000fce0000000a00 */
[----:B------:R-:W2:Y:S01]  /*2d00*/  LDC R7, c[0x0][RZ] ;  /* 0x00000000ff077b82 */ /* 0x000ea20000000800 */
        /* <DEDUP_REMOVED lines=18> */
.L_x_1866:
[----:B------:R-:W-:Y:S01]  /*2e30*/  HFMA2.MMA R2, -RZ, RZ, 0, 5.9604644775390625e-08 ;  /* 0x00000001ff027435 */ /* 0x000fe200000001ff */
[----:B------:R-:W-:Y:S01]  /*2e40*/  MOV R5, R32 ;  /* 0x0000002000057202 */ /* 0x000fe20000000f00 */
[----:B------:R-:W-:Y:S01]  /*2e50*/  IMAD.MOV.U32 R26, RZ, RZ, RZ ;  /* 0x000000ffff1a7224 */ /* 0x000fe200078e00ff */
[----:B------:R-:W-:Y:S02]  /*2e60*/  MOV R27, 0xffffffff ;  /* 0xffffffff001b7802 */ /* 0x000fe40000000f00 */
[----:B------:R-:W-:-:S13]  /*2e70*/  ISETP.NE.AND P6, PT, R32, RZ, PT ;  /* 0x000000ff2000720c */ /* 0x000fda0003fc5270 */
[----:B------:R-:W-:Y:S05]  /*2e80*/  WARPSYNC.COLLECTIVE R27, `(.L_x_1869) ;  /* 0x000000001b087348 */ /* 0x000fea0003c00000 */
[----:B------:R0:W1:Y:S02]  /*2e90*/  SHFL.UP P0, R35, R5, R2, R26 ;  /* 0x0400000205237389 */ /* 0x000064000000001a */
[----:B01----:R-:W-:Y:S01]  /*2ea0*/  ENDCOLLECTIVE ;  /* 0x000000000000791b */ /* 0x003fe20003800000 */
.L_x_1869:
[----:B------:R-:W-:Y:S01]  /*2eb0*/  IMAD.MOV.U32 R5, RZ, RZ, R30 ;  /* 0x000000ffff057224 */ /* 0x000fe200078e001e */
[----:B------:R-:W-:-:S07]  /*2ec0*/  MOV R33, R35 ;  /* 0x0000002300217202 */ /* 0x000fce0000000f00 */
[----:B------:R-:W-:Y:S05]  /*2ed0*/  WARPSYNC.COLLECTIVE R27, `(.L_x_1870) ;  /* 0x000000001b087348 */ /* 0x000fea0003c00000 */
[----:B------:R0:W1:Y:S02]  /*2ee0*/  SHFL.UP P0, R35, R5, R2, R26 ;  /* 0x0400000205237389 */ /* 0x000064000000001a */
[----:B01----:R-:W-:Y:S01]  /*2ef0*/  ENDCOLLECTIVE ;  /* 0x000000000000791b */ /* 0x003fe20003800000 */
.L_x_1870:
[----:B------:R-:W-:Y:S02]  /*2f00*/  MOV R5, R4 ;  /* 0x0000000400057202 */ /* 0x000fe40000000f00 */
[----:B------:R-:W-:Y:S01]  /*2f10*/  ISETP.GE.AND P0, PT, R31, 0x1, PT ;  /* 0x000000011f00780c */ /* 0x000fe20003f06270 */
[----:B------:R-:W-:-:S12]  /*2f20*/  FADD.FTZ R35, R30, R35 ;  /* 0x000000231e237221 */ /* 0x000fd80000010000 */
[----:B------:R-:W-:-:S07]  /*2f30*/  @P0 FSEL R30, R35, R30, !P6 ;  /* 0x0000001e231e0208 */ /* 0x000fce0007000000 */
[----:B------:R-:W-:Y:S05]  /*2f40*/  WARPSYNC.COLLECTIVE R27, `(.L_x_1871) ;  /* 0x000000001b087348 */ /* 0x000fea0003c00000 */
[----:B------:R0:W1:Y:S02]  /*2f50*/  SHFL.UP P0, R35, R5, R2, R26 ;  /* 0x0400000205237389 */ /* 0x000064000000001a */
[----:B01----:R-:W-:Y:S01]  /*2f60*/  ENDCOLLECTIVE ;  /* 0x000000000000791b */ /* 0x003fe20003800000 */
.L_x_1871:
[----:B------:R-:W-:Y:S01]  /*2f70*/  HFMA2.MMA R2, -RZ, RZ, 0, 1.1920928955078125e-07 ;  /* 0x00000002ff027435 */ /* 0x000fe200000001ff */
        /* <DEDUP_REMOVED lines=10> */
.L_x_1872:
[----:B------:R-:W-:Y:S01]  /*3020*/  IMAD.MOV.U32 R5, RZ, RZ, R30 ;  /* 0x000000ffff057224 */ /* 0x000fe200078e001e */
[----:B------:R-:W-:-:S07]  /*3030*/  MOV R33, R35 ;  /* 0x0000002300217202 */ /* 0x000fce0000000f00 */
[----:B------:R-:W-:Y:S05]  /*3040*/  WARPSYNC.COLLECTIVE R27, `(.L_x_1873) ;  /* 0x000000001b087348 */ /* 0x000fea0003c00000 */
[----:B------:R0:W1:Y:S02]  /*3050*/  SHFL.UP P0, R35, R5, R2, R26 ;  /* 0x0400000205237389 */ /* 0x000064000000001a */
[----:B01----:R-:W-:Y:S01]  /*3060*/  ENDCOLLECTIVE ;  /* 0x000000000000791b */ /* 0x003fe20003800000 */
.L_x_1873:
[----:B------:R-:W-:Y:S02]  /*3070*/  MOV R5, R4 ;  /* 0x0000000400057202 */ /* 0x000fe40000000f00 */
[----:B------:R-:W-:Y:S01]  /*3080*/  ISETP.GE.AND P0, PT, R31, 0x2, PT ;  /* 0x000000021f00780c */ /* 0x000fe20003f06270 */
[----:B------:R-:W-:-:S12]  /*3090*/  FADD.FTZ R35, R30, R35 ;  /* 0x000000231e237221 */ /* 0x000fd80000010000 */
[----:B------:R-:W-:-:S07]  /*30a0*/  @P0 FSEL R30, R35, R30, !P6 ;  /* 0x0000001e231e0208 */ /* 0x000fce0007000000 */
[----:B------:R-:W-:Y:S05]  /*30b0*/  WARPSYNC.COLLECTIVE R27, `(.L_x_1874) ;  /* 0x000000001b087348 */ /* 0x000fea0003c00000 */
[----:B------:R0:W1:Y:S02]  /*30c0*/  SHFL.UP P0, R35, R5, R2, R26 ;  /* 0x0400000205237389 */ /* 0x000064000000001a */
[----:B01----:R-:W-:Y:S01]  /*30d0*/  ENDCOLLECTIVE ;  /* 0x000000000000791b */ /* 0x003fe20003800000 */
.L_x_1874:
        /* <DEDUP_REMOVED lines=11> */
.L_x_1875:
[----:B------:R-:W-:Y:S02]  /*3190*/  MOV R5, R30 ;  /* 0x0000001e00057202 */ /* 0x000fe40000000f00 */
[----:B------:R-:W-:-:S07]  /*31a0*/  MOV R33, R35 ;  /* 0x0000002300217202 */ /* 0x000fce0000000f00 */
[----:B------:R-:W-:Y:S05]  /*31b0*/  WARPSYNC.COLLECTIVE R27, `(.L_x_1876) ;  /* 0x000000001b087348 */ /* 0x000fea0003c00000 */
[----:B------:R0:W1:Y:S02]  /*31c0*/  SHFL.UP P0, R35, R5, R2, R26 ;  /* 0x0400000205237389 */ /* 0x000064000000001a */
[----:B01----:R-:W-:Y:S01]  /*31d0*/  ENDCOLLECTIVE ;  /* 0x000000000000791b */ /* 0x003fe20003800000 */
.L_x_1876:
[----:B------:R-:W-:Y:S01]  /*31e0*/  IMAD.MOV.U32 R5, RZ, RZ, R4 ;  /* 0x000000ffff057224 */ /* 0x000fe200078e0004 */
[----:B------:R-:W-:Y:S01]  /*31f0*/  ISETP.GE.AND P0, PT, R31, 0x4, PT ;  /* 0x000000041f00780c */ /* 0x000fe20003f06270 */
[----:B------:R-:W-:-:S12]  /*3200*/  FADD.FTZ R35, R30, R35 ;  /* 0x000000231e237221 */ /* 0x000fd80000010000 */
[----:B------:R-:W-:-:S07]  /*3210*/  @P0 FSEL R30, R35, R30, !P6 ;  /* 0x0000001e231e0208 */ /* 0x000fce0007000000 */
[----:B------:R-:W-:Y:S05]  /*3220*/  WARPSYNC.COLLECTIVE R27, `(.L_x_1877) ;  /* 0x000000001b087348 */ /* 0x000fea0003c00000 */
[----:B------:R0:W1:Y:S02]  /*3230*/  SHFL.UP P0, R35, R5, R2, R26 ;  /* 0x0400000205237389 */ /* 0x000064000000001a */
[----:B01----:R-:W-:Y:S01]  /*3240*/  ENDCOLLECTIVE ;  /* 0x000000000000791b */ /* 0x003fe20003800000 */
.L_x_1877:
[----:B------:R-:W-:Y:S01]  /*3250*/  IMAD.MOV.U32 R2, RZ, RZ, 0x8 ;  /* 0x00000008ff027424 */ /* 0x000fe200078e00ff */
[----:B------:R-:W-:Y:S02]  /*3260*/  ISETP.GE.AND P0, PT, R31, 0x4, PT ;  /* 0x000000041f00780c */ /* 0x000fe40003f06270 */
[----:B------:R-:W-:-:S05]  /*3270*/  MOV R37, R35 ;  /* 0x0000002300257202 */ /* 0x000fca0000000f00 */
[----:B------:R-:W-:-:S06]  /*3280*/  FADD.FTZ R37, R4, R37 ;  /* 0x0000002504257221 */ /* 0x000fcc0000010000 */
[----:B------:R-:W-:Y:S02]  /*3290*/  @P0 IADD3 R32, R32, R33, RZ ;  /* 0x0000002120200210 */ /* 0x000fe40007ffe0ff */
[----:B------:R-:W-:Y:S02]  /*32a0*/  @P0 FSEL R4, R37, R4, !P6 ;  /* 0x0000000425040208 */ /* 0x000fe40007000000 */
[----:B------:R-:W-:Y:S02]  /*32b0*/  MOV R5, R32 ;  /* 0x0000002000057202 */ /* 0x000fe40000000f00 */
[----:B------:R-:W-:-:S13]  /*32c0*/  ISETP.NE.AND P6, PT, R32, RZ, PT ;  /* 0x000000ff2000720c */ /* 0x000fda0003fc5270 */
[----:B------:R-:W-:Y:S05]  /*32d0*/  WARPSYNC.COLLECTIVE R27, `(.L_x_1878) ;  /* 0x000000001b087348 */ /* 0x000fea0003c00000 */
[----:B------:R0:W1:Y:S02]  /*32e0*/  SHFL.UP P0, R35, R5, R2, R26 ;  /* 0x0400000205237389 */ /* 0x000064000000001a */
[----:B01----:R-:W-:Y:S01]  /*32f0*/  ENDCOLLECTIVE ;  /* 0x000000000000791b */ /* 0x003fe20003800000 */
.L_x_1878:
[----:B------:R-:W-:Y:S02]  /*3300*/  MOV R5, R30 ;  /* 0x0000001e00057202 */ /* 0x000fe40000000f00 */
[----:B------:R-:W-:-:S07]  /*3310*/  MOV R33, R35 ;  /* 0x0000002300217202 */ /* 0x000fce0000000f00 */
[----:B------:R-:W-:Y:S05]  /*3320*/  WARPSYNC.COLLECTIVE R27, `(.L_x_1879) ;  /* 0x000000001b087348 */ /* 0x000fea0003c00000 */
[----:B------:R0:W1:Y:S02]  /*3330*/  SHFL.UP P0, R35, R5, R2, R26 ;  /* 0x0400000205237389 */ /* 0x000064000000001a */
[----:B01----:R-:W-:Y:S01]  /*3340*/  ENDCOLLECTIVE ;  /* 0x000000000000791b */ /* 0x003fe20003800000 */
.L_x_1879:
[----:B------:R-:W-:Y:S02]  /*3350*/  MOV R5, R4 ;  /* 0x0000000400057202 */ /* 0x000fe40000000f00 */
[----:B------:R-:W-:Y:S01]  /*3360*/  ISETP.GE.AND P0, PT, R31, 0x8, PT ;  /* 0x000000081f00780c */ /* 0x000fe20003f06270 */
[----:B------:R-:W-:-:S12]  /*3370*/  FADD.FTZ R35, R30, R35 ;  /* 0x000000231e237221 */ /* 0x000fd80000010000 */
[----:B------:R-:W-:-:S07]  /*3380*/  @P0 FSEL R30, R35, R30, !P6 ;  /* 0x0000001e231e0208 */ /* 0x000fce0007000000 */
[----:B------:R-:W-:Y:S05]  /*3390*/  WARPSYNC.COLLECTIVE R27, `(.L_x_1880) ;  /* 0x000000001b087348 */ /* 0x000fea0003c00000 */
[----:B------:R0:W1:Y:S02]  /*33a0*/  SHFL.UP P0, R35, R5, R2, R26 ;  /* 0x0400000205237389 */ /* 0x000064000000001a */
[----:B01----:R-:W-:Y:S01]  /*33b0*/  ENDCOLLECTIVE ;  /* 0x000000000000791b */ /* 0x003fe20003800000 */
.L_x_1880:
        /* <DEDUP_REMOVED lines=11> */
.L_x_1881:
[----:B------:R-:W-:Y:S02]  /*3470*/  MOV R5, R30 ;  /* 0x0000001e00057202 */ /* 0x000fe40000000f00 */
[----:B------:R-:W-:-:S13]  /*3480*/  ISETP.GE.AND P0, PT, R31, 0x10, PT ;  /* 0x000000101f00780c */ /* 0x000fda0003f06270 */
[----:B------:R-:W-:-:S07]  /*3490*/  @P0 IMAD.IADD R32, R32, 0x1, R35 ;  /* 0x0000000120200824 */ /* 0x000fce00078e0223 */
[----:B------:R-:W-:Y:S05]  /*34a0*/  WARPSYNC.COLLECTIVE R27, `(.L_x_1882) ;  /* 0x000000001b087348 */ /* 0x000fea0003c00000 */
[----:B------:R0:W1:Y:S02]  /*34b0*/  SHFL.UP P0, R35, R5, R2, R26 ;  /* 0x0400000205237389 */ /* 0x000064000000001a */
[----:B01----:R-:W-:Y:S01]  /*34c0*/  ENDCOLLECTIVE ;  /* 0x000000000000791b */ /* 0x003fe20003800000 */
.L_x_1882:
[----:B------:R-:W-:Y:S02]  /*34d0*/  MOV R5, R4 ;  /* 0x0000000400057202 */ /* 0x000fe40000000f00 */
[----:B------:R-:W-:-:S07]  /*34e0*/  MOV R33, R35 ;  /* 0x0000002300217202 */ /* 0x000fce0000000f00 */
[----:B------:R-:W-:Y:S05]  /*34f0*/  WARPSYNC.COLLECTIVE R27, `(.L_x_1883) ;  /* 0x000000001b087348 */ /* 0x000fea0003c00000 */
[----:B------:R0:W1:Y:S02]  /*3500*/  SHFL.UP P0, R35, R5, R2, R26 ;  /* 0x0400000205237389 */ /* 0x000064000000001a */
[----:B01----:R-:W-:Y:S01]  /*3510*/  ENDCOLLECTIVE ;  /* 0x000000000000791b */ /* 0x003fe20003800000 */
.L_x_1883:
[----:B------:R-:W-:Y:S01]  /*3520*/  FADD.FTZ R33, R30, R33 ;  /* 0x000000211e217221 */ /* 0x000fe20000010000 */
[----:B------:R-:W-:Y:S01]  /*3530*/  HFMA2.MMA R2, -RZ, RZ, 0, 5.9604644775390625e-08 ;  /* 0x00000001ff027435 */ /* 0x000fe200000001ff */
[----:B------:R-:W-:Y:S02]  /*3540*/  MOV R5, R32 ;  /* 0x0000002000057202 */ /* 0x000fe40000000f00 */
[----:B------:R-:W-:Y:S01]  /*3550*/  ISETP.GE.AND P0, PT, R31, 0x10, PT ;  /* 0x000000101f00780c */ /* 0x000fe20003f06270 */
[----:B------:R-:W-:-:S04]  /*3560*/  IMAD.MOV.U32 R37, RZ, RZ, R35 ;  /* 0x000000ffff257224 */ /* 0x000fc800078e0023 */
[----:B------:R-:W-:-:S08]  /*3570*/  FADD.FTZ R37, R4, R37 ;  /* 0x0000002504257221 */ /* 0x000fd00000010000 */
[----:B------:R-:W-:Y:S02]  /*3580*/  @P0 FSEL R4, R37, R4, !P6 ;  /* 0x0000000425040208 */ /* 0x000fe40007000000 */
[----:B------:R-:W-:-:S07]  /*3590*/  @P0 FSEL R30, R33, R30, !P6 ;  /* 0x0000001e211e0208 */ /* 0x000fce0007000000 */
[----:B------:R-:W-:Y:S05]  /*35a0*/  WARPSYNC.COLLECTIVE R27, `(.L_x_1884) ;  /* 0x000000001b087348 */ /* 0x000fea0003c00000 */
[----:B------:R0:W1:Y:S02]  /*35b0*/  SHFL.UP P0, R35, R5, R2, R26 ;  /* 0x0400000205237389 */ /* 0x000064000000001a */
[----:B01----:R-:W-:Y:S01]  /*35c0*/  ENDCOLLECTIVE ;  /* 0x000000000000791b */ /* 0x003fe20003800000 */
.L_x_1884:
[----:B------:R-:W-:Y:S01]  /*35d0*/  IMAD.MOV.U32 R5, RZ, RZ, R30 ;  /* 0x000000ffff057224 */ /* 0x000fe200078e001e */
[----:B------:R-:W-:-:S07]  /*35e0*/  MOV R31, R35 ;  /* 0x00000023001f7202 */ /* 0x000fce0000000f00 */
[----:B------:R-:W-:Y:S05]  /*35f0*/  WARPSYNC.COLLECTIVE R27, `(.L_x_1885) ;  /* 0x000000001b087348 */ /* 0x000fea0003c00000 */
[----:B------:R0:W1:Y:S02]  /*3600*/  SHFL.UP P0, R35, R5, R2, R26 ;  /* 0x0400000205237389 */ /* 0x000064000000001a */
[----:B01----:R-:W-:Y:S01]  /*3610*/  ENDCOLLECTIVE ;  /* 0x000000000000791b */ /* 0x003fe20003800000 */
.L_x_1885:
[----:B------:R-:W-:Y:S02]  /*3620*/  MOV R5, R4 ;  /* 0x0000000400057202 */ /* 0x000fe40000000f00 */
[----:B------:R-:W-:-:S07]  /*3630*/  MOV R30, R35 ;  /* 0x00000023001e7202 */ /* 0x000fce0000000f00 */
[----:B------:R-:W-:Y:S05]  /*3640*/  WARPSYNC.COLLECTIVE R27, `(.L_x_1886) ;  /* 0x000000001b087348 */ /* 0x000fea0003c00000 */
[----:B------:R0:W1:Y:S02]  /*3650*/  SHFL.UP P0, R35, R5, R2, R26 ;  /* 0x0400000205237389 */ /* 0x000064000000001a */
[----:B01----:R-:W-:Y:S01]  /*3660*/  ENDCOLLECTIVE ;  /* 0x000000000000791b */ /* 0x003fe20003800000 */
.L_x_1886:
[----:B------:R-:W-:Y:S01]  /*3670*/  MOV R4, R35 ;  /* 0x0000002300047202 */ /* 0x000fe20000000f00 */
[----:B------:R-:W-:Y:S06]  /*3680*/  BRA `(.L_x_1887) ;  /* 0xfffffff000007947 */ /* 0x000fec000383ffff */
.L_x_1888:
        /* <DEDUP_REMOVED lines=15> */
.L_x_4494:


//--------------------- .text._Z30group_norm_nhwc_bwd_sum_kernelI11Fp32IOFp16WLi448EEv26Group_norm_nhwc_bwd_params --------------------------
	.section	.text._Z30group_norm_nhwc_bwd_sum_kernelI11Fp32IOFp16WLi448EEv26Group_norm_nhwc_bwd_params,"ax",@progbits
	.align	128
        .global         _Z30group_norm_nhwc_bwd_sum_kernelI11Fp32IOFp16WLi448EEv26Group_norm_nhwc_bwd_params
        .type           _Z30group_norm_nhwc_bwd_sum_kernelI11Fp32IOFp16WLi448EEv26Group_norm_nhwc_bwd_params,@function
        .size           _Z30group_norm_nhwc_bwd_sum_kernelI11Fp32IOFp16WLi448EEv26Group_norm_nhwc_bwd_params,(.L_x_4495 - _Z30group_norm_nhwc_bwd_sum_kernelI11Fp32IOFp16WLi448EEv26Group_norm_nhwc_bwd_params)
        .other          _Z30group_norm_nhwc_bwd_sum_kernelI11Fp32IOFp16WLi448EEv26Group_norm_nhwc_bwd_params,@"STO_CUDA_ENTRY STV_DEFAULT"
_Z30group_norm_nhwc_bwd_sum_kernelI11Fp32IOFp16WLi448EEv26Group_norm_nhwc_bwd_params:
.text._Z30group_norm_nhwc_bwd_sum_kernelI11Fp32IOFp16WLi448EEv26Group_norm_nhwc_bwd_params:
        /* <DEDUP_REMOVED lines=73> */
[----:B--2---:R-:W-:Y:S02]  /*0490*/  HADD2.F32 R19, -RZ, R19.H0_H0 ;  /* 0x20000013ff137230 */ /* 0x004fe40000004100 */
[----:B---3--:R-:W-:Y:S02]  /*04a0*/  HADD2.F32 R20, -RZ, R20.H0_H0 ;  /* 0x20000014ff147230 */ /* 0x008fe40000004100 */
[----:B----4-:R-:W-:Y:S02]  /*04b0*/  @P1 HADD2.F32 R10, -RZ, R16.H0_H0 ;  /* 0x20000010ff0a1230 */ /* 0x010fe40000004100 */
[----:B------:R-:W-:-:S07]  /*04c0*/  @P1 HADD2.F32 R3, -RZ, R2.H0_H0 ;  /* 0x20000002ff031230 */ /* 0x000fce0000004100 */
.L_x_1890:
[----:B------:R-:W-:Y:S05]  /*04d0*/  BSYNC B0 ;  /* 0x0000000000007941 */ /* 0x000fea0003800000 */
.L_x_1889:
        /* <DEDUP_REMOVED lines=103> */
.L_x_1893:
[----:B------:R-:W-:Y:S05]  /*0b50*/  @!P2 BRA `(.L_x_1891) ;  /* 0x0000001000dca947 */ /* 0x000fea0003800000 */
[----:B------:R-:W-:-:S04]  /*0b60*/  IADD3 R2, R41, 0x1, RZ ;  /* 0x0000000129027810 */ /* 0x000fc80007ffe0ff */
[----:B------:R-:W-:-:S07]  /*0b70*/  SHF.R.S32.HI R11, RZ, 0x1f, R2 ;  /* 0x0000001fff0b7819 */ /* 0x000fce0000011402 */
.L_x_1894:
        /* <DEDUP_REMOVED lines=110> */
.L_x_1892:
        /* <DEDUP_REMOVED lines=12> */
.L_x_1896:
        /* <DEDUP_REMOVED lines=39> */
.L_x_1895:
[----:B------:R-:W-:-:S13]  /*1590*/  ISETP.GE.U32.AND P0, PT, R32, 0x3, PT ;  /* 0x000000032000780c */ /* 0x000fda0003f06070 */
[----:B------:R-:W-:Y:S05]  /*15a0*/  @!P0 BRA `(.L_x_1891) ;  /* 0x0000000800488947 */ /* 0x000fea0003800000 */
[----:B------:R-:W-:Y:S01]  /*15b0*/  ULDC.64 UR6, c[0x0][0x288] ;  /* 0x0000a20000067ab9 */ /* 0x000fe20000000a00 */
[----:B------:R-:W-:Y:S02]  /*15c0*/  SHF.R.S32.HI R39, RZ, 0x1f, R41 ;  /* 0x0000001fff277819 */ /* 0x000fe40000011429 */
[----:B------:R-:W-:-:S04]  /*15d0*/  ISETP.GE.U32.AND P0, PT, R12, UR6, PT ;  /* 0x000000060c007c0c */ /* 0x000fc8000bf06070 */
[----:B------:R-:W-:-:S13]  /*15e0*/  ISETP.GE.AND.EX P0, PT, R13, UR7, PT, P0 ;  /* 0x000000070d007c0c */ /* 0x000fda000bf06300 */
.L_x_1897:
        /* <DEDUP_REMOVED lines=42> */
[----:B0-----:R-:W-:Y:S02]  /*1890*/  @!P0 IADD3 R12, P4, R37, R12, RZ ;  /* 0x0000000c250c8210 */ /* 0x001fe40007f9e0ff */
[----:B------:R-:W-:Y:S02]  /*18a0*/  @!P0 SHF.L.U32 R33, R30, 0x2, RZ ;  /* 0x000000021e218819 */ /* 0x000fe400000006ff */
[----:B------:R-:W-:Y:S02]  /*18b0*/  @!P0 IADD3.X R13, R28, R13, RZ, P4, !PT ;  /* 0x0000000d1c0d8210 */ /* 0x000fe400027fe4ff */
[----:B------:R-:W-:Y:S02]  /*18c0*/  @!P0 SHF.L.U64.HI R28, R30, 0x2, R31 ;  /* 0x000000021e1c8819 */ /* 0x000fe4000001021f */
[----:B------:R-:W-:-:S02]  /*18d0*/  CS2R R30, SRZ ;  /* 0x00000000001e7805 */ /* 0x000fc4000001ff00 */
[----:B---3--:R-:W-:Y:S01]  /*18e0*/  @!P0 IADD3 R14, P1, R33, R14, RZ ;  /* 0x0000000e210e8210 */ /* 0x008fe20007f3e0ff */
[----:B------:R-:W0:Y:S01]  /*18f0*/  @!P0 LDC.64 R46, c[0x0][0x230] ;  /* 0x00008c00ff2e8b82 */ /* 0x000e220000000a00 */
[----:B------:R-:W-:Y:S01]  /*1900*/  @!P0 IADD3 R51, P3, R41, 0x3, RZ ;  /* 0x0000000329338810 */ /* 0x000fe20007f7e0ff */
[----:B------:R-:W-:Y:S01]  /*1910*/  @!P0 IMAD.MOV.U32 R48, RZ, RZ, R6 ;  /* 0x000000ffff308224 */ /* 0x000fe200078e0006 */
[----:B------:R-:W-:Y:S01]  /*1920*/  @!P0 MOV R49, R9 ;  /* 0x0000000900318202 */ /* 0x000fe20000000f00 */
[----:B------:R-:W3:Y:S01]  /*1930*/  @!P0 LDG.E.64 R30, desc[UR4][R44.64] ;  /* 0x000000042c1e8981 */ /* 0x000ee2000c1e1b00 */
[----:B----4-:R-:W-:Y:S02]  /*1940*/  @!P0 IADD3 R10, P2, R33, R10, RZ ;  /* 0x0000000a210a8210 */ /* 0x010fe40007f5e0ff */
[----:B------:R-:W-:Y:S02]  /*1950*/  CS2R R32, SRZ ;  /* 0x0000000000207805 */ /* 0x000fe4000001ff00 */
[----:B------:R-:W-:-:S02]  /*1960*/  @!P0 IADD3.X R37, RZ, R39, RZ, P3, !PT ;  /* 0x00000027ff258210 */ /* 0x000fc40001ffe4ff */
        /* <DEDUP_REMOVED lines=86> */
.L_x_1891:
        /* <DEDUP_REMOVED lines=204> */
.L_x_1921:
        /* <DEDUP_REMOVED lines=114> */
.L_x_1899:
[----:B------:R-:W-:Y:S05]  /*32b0*/  BSYNC B0 ;  /* 0x0000000000007941 */ /* 0x000fea0003800000 */
.L_x_1898:
        /* <DEDUP_REMOVED lines=51> */
.L_x_1902:
[----:B------:R-:W-:Y:S05]  /*35f0*/  BSYNC B0 ;  /* 0x0000000000007941 */ /* 0x000fea0003800000 */
.L_x_1901:
        /* <DEDUP_REMOVED lines=22> */
.L_x_1900:
        /* <DEDUP_REMOVED lines=9> */
.L_x_1903:
[----:B------:R-:W-:Y:S02]  /*37f0*/  P2R R66, PR, RZ, 0x1 ;  /* 0x00000001ff427803 */ /* 0x000fe40000000000 */
[----:B------:R-:W-:Y:S02]  /*3800*/  ISETP.NE.AND P0, PT, R48, RZ, PT ;  /* 0x000000ff3000720c */ /* 0x000fe40003f05270 */
[----:B------:R-:W-:Y:S02]  /*3810*/  MOV R52, R53 ;  /* 0x0000003500347202 */ /* 0x000fe40000000f00 */
[----:B------:R-:W-:-:S09]  /*3820*/  MOV R57, R67 ;  /* 0x0000004300397202 */ /* 0x000fd20000000f00 */
[----:B------:R-:W-:Y:S05]  /*3830*/  WARPSYNC.COLLECTIVE R55, `(.L_x_1904) ;  /* 0x0000000037087348 */ /* 0x000fea0003c00000 */
[----:B------:R0:W1:Y:S02]  /*3840*/  SHFL.UP P6, R67, R52, R51, R54 ;  /* 0x0400003334437389 */ /* 0x00006400000c0036 */
[----:B01----:R-:W-:Y:S01]  /*3850*/  ENDCOLLECTIVE ;  /* 0x000000000000791b */ /* 0x003fe20003800000 */
.L_x_1904:
[----:B------:R-:W-:Y:S02]  /*3860*/  @P1 IADD3 R48, R48, R57, RZ ;  /* 0x0000003930301210 */ /* 0x000fe40007ffe0ff */
[----:B------:R-:W-:Y:S01]  /*3870*/  MOV R52, R50 ;  /* 0x0000003200347202 */ /* 0x000fe20000000f00 */
[----:B------:R-:W-:-:S07]  /*3880*/  IMAD.MOV.U32 R68, RZ, RZ, R67 ;  /* 0x000000ffff447224 */ /* 0x000fce00078e0043 */
[----:B------:R-:W-:Y:S05]  /*3890*/  WARPSYNC.COLLECTIVE R55, `(.L_x_1905) ;  /* 0x0000000037087348 */ /* 0x000fea0003c00000 */
[----:B------:R0:W1:Y:S02]  /*38a0*/  SHFL.UP P6, R67, R52, R51, R54 ;  /* 0x0400003334437389 */ /* 0x00006400000c0036 */
[----:B01----:R-:W-:Y:S01]  /*38b0*/  ENDCOLLECTIVE ;  /* 0x000000000000791b */ /* 0x003fe20003800000 */
.L_x_1905:
        /* <DEDUP_REMOVED lines=9> */
.L_x_1906:
[----:B------:R-:W-:Y:S02]  /*3950*/  ISETP.GE.AND P0, PT, R56, 0x2, PT ;  /* 0x000000023800780c */ /* 0x000fe40003f06270 */
[----:B------:R-:W-:Y:S01]  /*3960*/  ISETP.NE.AND P1, PT, R48, RZ, PT ;  /* 0x000000ff3000720c */ /* 0x000fe20003f25270 */
[----:B------:R-:W-:Y:S01]  /*3970*/  IMAD.MOV.U32 R52, RZ, RZ, R53 ;  /* 0x000000ffff347224 */ /* 0x000fe200078e0035 */
[----:B------:R-:W-:-:S11]  /*3980*/  MOV R57, R67 ;  /* 0x0000004300397202 */ /* 0x000fd60000000f00 */
[----:B------:R-:W-:Y:S05]  /*3990*/  WARPSYNC.COLLECTIVE R55, `(.L_x_1907) ;  /* 0x0000000037087348 */ /* 0x000fea0003c00000 */
[----:B------:R0:W1:Y:S02]  /*39a0*/  SHFL.UP P6, R67, R52, R51, R54 ;  /* 0x0400003334437389 */ /* 0x00006400000c0036 */
[----:B01----:R-:W-:Y:S01]  /*39b0*/  ENDCOLLECTIVE ;  /* 0x000000000000791b */ /* 0x003fe20003800000 */
.L_x_1907:
[----:B------:R-:W-:Y:S01]  /*39c0*/  @P0 IMAD.IADD R48, R48, 0x1, R57 ;  /* 0x0000000130300824 */ /* 0x000fe200078e0239 */
[----:B------:R-:W-:Y:S02]  /*39d0*/  MOV R52, R50 ;  /* 0x0000003200347202 */ /* 0x000fe40000000f00 */
[----:B------:R-:W-:-:S07]  /*39e0*/  MOV R68, R67 ;  /* 0x0000004300447202 */ /* 0x000fce0000000f00 */
[----:B------:R-:W-:Y:S05]  /*39f0*/  WARPSYNC.COLLECTIVE R55, `(.L_x_1908) ;  /* 0x0000000037087348 */ /* 0x000fea0003c00000 */
[----:B------:R0:W1:Y:S02]  /*3a00*/  SHFL.UP P6, R67, R52, R51, R54 ;  /* 0x0400003334437389 */ /* 0x00006400000c0036 */
[----:B01----:R-:W-:Y:S01]  /*3a10*/  ENDCOLLECTIVE ;  /* 0x000000000000791b */ /* 0x003fe20003800000 */
.L_x_1908:
        /* <DEDUP_REMOVED lines=9> */
.L_x_1909:
[----:B------:R-:W-:Y:S02]  /*3ab0*/  ISETP.GE.AND P0, PT, R56, 0x4, PT ;  /* 0x000000043800780c */ /* 0x000fe40003f06270 */
[----:B------:R-:W-:Y:S02]  /*3ac0*/  ISETP.NE.AND P1, PT, R48, RZ, PT ;  /* 0x000000ff3000720c */ /* 0x000fe40003f25270 */
[----:B------:R-:W-:Y:S01]  /*3ad0*/  MOV R52, R53 ;  /* 0x0000003500347202 */ /* 0x000fe20000000f00 */
[----:B------:R-:W-:-:S10]  /*3ae0*/  IMAD.MOV.U32 R57, RZ, RZ, R67 ;  /* 0x000000ffff397224 */ /* 0x000fd400078e0043 */
[----:B------:R-:W-:Y:S05]  /*3af0*/  WARPSYNC.COLLECTIVE R55, `(.L_x_1910) ;  /* 0x0000000037087348 */ /* 0x000fea0003c00000 */
[----:B------:R0:W1:Y:S02]  /*3b00*/  SHFL.UP P6, R67, R52, R51, R54 ;  /* 0x0400003334437389 */ /* 0x00006400000c0036 */
[----:B01----:R-:W-:Y:S01]  /*3b10*/  ENDCOLLECTIVE ;  /* 0x000000000000791b */ /* 0x003fe20003800000 */
.L_x_1910:
[----:B------:R-:W-:Y:S01]  /*3b20*/  @P0 IADD3 R48, R48, R57, RZ ;  /* 0x0000003930300210 */ /* 0x000fe20007ffe0ff */
[----:B------:R-:W-:Y:S01]  /*3b30*/  IMAD.MOV.U32 R52, RZ, RZ, R50 ;  /* 0x000000ffff347224 */ /* 0x000fe200078e0032 */
[----:B------:R-:W-:-:S07]  /*3b40*/  MOV R68, R67 ;  /* 0x0000004300447202 */ /* 0x000fce0000000f00 */
[----:B------:R-:W-:Y:S05]  /*3b50*/  WARPSYNC.COLLECTIVE R55, `(.L_x_1911) ;  /* 0x0000000037087348 */ /* 0x000fea0003c00000 */
[----:B------:R0:W1:Y:S02]  /*3b60*/  SHFL.UP P6, R67, R52, R51, R54 ;  /* 0x0400003334437389 */ /* 0x00006400000c0036 */
[----:B01----:R-:W-:Y:S01]  /*3b70*/  ENDCOLLECTIVE ;  /* 0x000000000000791b */ /* 0x003fe20003800000 */
.L_x_1911:
        /* <DEDUP_REMOVED lines=9> */
.L_x_1912:
[----:B------:R-:W-:Y:S02]  /*3c10*/  ISETP.GE.AND P0, PT, R56, 0x8, PT ;  /* 0x000000083800780c */ /* 0x000fe40003f06270 */
[----:B------:R-:W-:Y:S02]  /*3c20*/  ISETP.NE.AND P1, PT, R48, RZ, PT ;  /* 0x000000ff3000720c */ /* 0x000fe40003f25270 */
[----:B------:R-:W-:Y:S02]  /*3c30*/  MOV R52, R53 ;  /* 0x0000003500347202 */ /* 0x000fe40000000f00 */
[----:B------:R-:W-:-:S09]  /*3c40*/  MOV R57, R67 ;  /* 0x0000004300397202 */ /* 0x000fd20000000f00 */
[----:B------:R-:W-:Y:S05]  /*3c50*/  WARPSYNC.COLLECTIVE R55, `(.L_x_1913) ;  /* 0x0000000037087348 */ /* 0x000fea0003c00000 */
[----:B------:R0:W1:Y:S02]  /*3c60*/  SHFL.UP P6, R67, R52, R51, R54 ;  /* 0x0400003334437389 */ /* 0x00006400000c0036 */
[----:B01----:R-:W-:Y:S01]  /*3c70*/  ENDCOLLECTIVE ;  /* 0x000000000000791b */ /* 0x003fe20003800000 */
.L_x_1913:
[----:B------:R-:W-:Y:S02]  /*3c80*/  @P0 IADD3 R48, R48, R57, RZ ;  /* 0x0000003930300210 */ /* 0x000fe40007ffe0ff */
[----:B------:R-:W-:Y:S01]  /*3c90*/  MOV R52, R50 ;  /* 0x0000003200347202 */ /* 0x000fe20000000f00 */
[----:B------:R-:W-:-:S07]  /*3ca0*/  IMAD.MOV.U32 R68, RZ, RZ, R67 ;  /* 0x000000ffff447224 */ /* 0x000fce00078e0043 */
[----:B------:R-:W-:Y:S05]  /*3cb0*/  WARPSYNC.COLLECTIVE R55, `(.L_x_1914) ;  /* 0x0000000037087348 */ /* 0x000fea0003c00000 */
[----:B------:R0:W1:Y:S02]  /*3cc0*/  SHFL.UP P6, R67, R52, R51, R54 ;  /* 0x0400003334437389 */ /* 0x00006400000c0036 */
[----:B01----:R-:W-:Y:S01]  /*3cd0*/  ENDCOLLECTIVE ;  /* 0x000000000000791b */ /* 0x003fe20003800000 */
.L_x_1914:
        /* <DEDUP_REMOVED lines=9> */
.L_x_1915:
        /* <DEDUP_REMOVED lines=9> */
.L_x_1916:
[----:B------:R-:W-:Y:S01]  /*3e00*/  IMAD.MOV.U32 R52, RZ, RZ, R50 ;  /* 0x000000ffff347224 */ /* 0x000fe200078e0032 */
[----:B------:R-:W-:-:S07]  /*3e10*/  MOV R68, R67 ;  /* 0x0000004300447202 */ /* 0x000fce0000000f00 */
[----:B------:R-:W-:Y:S05]  /*3e20*/  WARPSYNC.COLLECTIVE R55, `(.L_x_1917) ;  /* 0x0000000037087348 */ /* 0x000fea0003c00000 */
[----:B------:R0:W1:Y:S02]  /*3e30*/  SHFL.UP P6, R67, R52, R51, R54 ;  /* 0x0400003334437389 */ /* 0x00006400000c0036 */
[----:B01----:R-:W-:Y:S01]  /*3e40*/  ENDCOLLECTIVE ;  /* 0x000000000000791b */ /* 0x003fe20003800000 */
.L_x_1917:
        /* <DEDUP_REMOVED lines=11> */
.L_x_1918:
[----:B------:R-:W-:Y:S02]  /*3f00*/  ISETP.NE.AND P0, PT, R66, RZ, PT ;  /* 0x000000ff4200720c */ /* 0x000fe40003f05270 */
[----:B------:R-:W-:Y:S02]  /*3f10*/  MOV R52, R53 ;  /* 0x0000003500347202 */ /* 0x000fe40000000f00 */
[----:B------:R-:W-:-:S09]  /*3f20*/  MOV R56, R67 ;  /* 0x0000004300387202 */ /* 0x000fd20000000f00 */
[----:B------:R-:W-:Y:S05]  /*3f30*/  WARPSYNC.COLLECTIVE R55, `(.L_x_1919) ;  /* 0x0000000037087348 */ /* 0x000fea0003c00000 */
[----:B------:R0:W1:Y:S02]  /*3f40*/  SHFL.UP P6, R67, R52, R51, R54 ;  /* 0x0400003334437389 */ /* 0x00006400000c0036 */
[----:B01----:R-:W-:Y:S01]  /*3f50*/  ENDCOLLECTIVE ;  /* 0x000000000000791b */ /* 0x003fe20003800000 */
.L_x_1919:
[----:B------:R-:W-:Y:S01]  /*3f60*/  MOV R52, R50 ;  /* 0x0000003200347202 */ /* 0x000fe20000000f00 */
[----:B------:R-:W-:-:S07]  /*3f70*/  IMAD.MOV.U32 R57, RZ, RZ, R67 ;  /* 0x000000ffff397224 */ /* 0x000fce00078e0043 */
[----:B------:R-:W-:Y:S05]  /*3f80*/  WARPSYNC.COLLECTIVE R55, `(.L_x_1920) ;  /* 0x0000000037087348 */ /* 0x000fea0003c00000 */
[----:B------:R0:W1:Y:S02]  /*3f90*/  SHFL.UP P6, R67, R52, R51, R54 ;  /* 0x0400003334437389 */ /* 0x00006400000c0036 */
[----:B01----:R-:W-:Y:S01]  /*3fa0*/  ENDCOLLECTIVE ;  /* 0x000000000000791b */ /* 0x003fe20003800000 */
.L_x_1920:
[----:B------:R-:W-:Y:S01]  /*3fb0*/  MOV R65, R67 ;  /* 0x0000004300417202 */ /* 0x000fe20000000f00 */
[----:B------:R-:W-:Y:S06]  /*3fc0*/  BRA `(.L_x_1921) ;  /* 0xffffffe800f07947 */ /* 0x000fec000383ffff */
.L_x_1922:
        /* <DEDUP_REMOVED lines=11> */
.L_x_4495:


//--------------------- .text._Z30group_norm_nhwc_bwd_sum_kernelI11Fp32IOFp16WLi256EEv26Group_norm_nhwc_bwd_params --------------------------
	.section	.text._Z30group_norm_nhwc_bwd_sum_kernelI11Fp32IOFp16WLi256EEv26Group_norm_nhwc_bwd_params,"ax",@progbits
	.align	128
        .global         _Z30group_norm_nhwc_bwd_sum_kernelI11Fp32IOFp16WLi256EEv26Group_norm_nhwc_bwd_params
        .type           _Z30group_norm_nhwc_bwd_sum_kernelI11Fp32IOFp16WLi256EEv26Group_norm_nhwc_bwd_params,@function
        .size           _Z30group_norm_nhwc_bwd_sum_kernelI11Fp32IOFp16WLi256EEv26Group_norm_nhwc_bwd_params,(.L_x_4496 - _Z30group_norm_nhwc_bwd_sum_kernelI11Fp32IOFp16WLi256EEv26Group_norm_nhwc_bwd_params)
        .other          _Z30group_norm_nhwc_bwd_sum_kernelI11Fp32IOFp16WLi256EEv26Group_norm_nhwc_bwd_params,@"STO_CUDA_ENTRY STV_DEFAULT"
_Z30group_norm_nhwc_bwd_sum_kernelI11Fp32IOFp16WLi256EEv26Group_norm_nhwc_bwd_params:
.text._Z30group_norm_nhwc_bwd_sum_kernelI11Fp32IOFp16WLi256EEv26Group_norm_nhwc_bwd_params:
        /* <DEDUP_REMOVED lines=45> */
[----:B------:R-:W-:Y:S02]  /*02d0*/  CS2R R18, SRZ ;  /* 0x0000000000127805 */ /* 0x000fe4000001ff00 */
[----:B------:R-:W-:Y:S02]  /*02e0*/  MOV R11, RZ ;  /* 0x000000ff000b7202 */ /* 0x000fe40000000f00 */
        /* <DEDUP_REMOVED lines=8> */
[----:B------:R-:W-:-:S04]  /*0370*/  IMAD.HI.U32 R15, R3, R0, RZ ;  /* 0x00000000030f7227 */ /* 0x000fc800078e00ff */
[----:B------:R-:W-:Y:S01]  /*0380*/  IMAD.MOV R14, RZ, RZ, -R15 ;  /* 0x000000ffff0e7224 */ /* 0x000fe200078e0a0f */
        /* <DEDUP_REMOVED lines=19> */
.L_x_1924:
[----:B------:R-:W-:Y:S05]  /*04c0*/  BSYNC B0 ;  /* 0x0000000000007941 */ /* 0x000fea0003800000 */
.L_x_1923:
        /* <DEDUP_REMOVED lines=19> */
[----:B------:R-:W-:Y:S02]  /*0600*/  IMAD.MOV.U32 R9, RZ, RZ, 0x3f800000 ;  /* 0x3f800000ff097424 */ /* 0x000fe400078e00ff */
[----:B--2---:R-:W-:Y:S01]  /*0610*/  @P2 FADD.FTZ R14, R5, R14 ;  /* 0x0000000e050e2221 */ /* 0x004fe20000010000 */
[----:B------:R-:W-:Y:S02]  /*0620*/  SEL R10, R10, R15, !P4 ;  /* 0x0000000f0a0a7207 */ /* 0x000fe40006000000 */
[----:B------:R-:W-:Y:S02]  /*0630*/  CS2R R4, SRZ ;  /* 0x0000000000047805 */ /* 0x000fe4000001ff00 */
[----:B------:R-:W-:Y:S01]  /*0640*/  SEL R8, R3, R8, P1 ;  /* 0x0000000803087207 */ /* 0x000fe20000800000 */
[----:B------:R0:W1:Y:S01]  /*0650*/  @P2 MUFU.RSQ R9, R14 ;  /* 0x0000000e00092308 */ /* 0x0000620000001400 */
[----:B------:R-:W-:-:S02]  /*0660*/  IADD3 R2, -R10, RZ, RZ ;  /* 0x000000ff0a027210 */ /* 0x000fc40007ffe1ff */
[----:B------:R-:W-:-:S03]  /*0670*/  ISETP.GE.AND P1, PT, R17, R8, PT ;  /* 0x000000081100720c */ /* 0x000fc60003f26270 */
[----:B------:R-:W-:Y:S01]  /*0680*/  IMAD R7, R7, R2, R0 ;  /* 0x0000000207077224 */ /* 0x000fe200078e0200 */
[----:B------:R-:W-:Y:S01]  /*0690*/  CS2R R2, SRZ ;  /* 0x0000000000027805 */ /* 0x000fe2000001ff00 */
        /* <DEDUP_REMOVED lines=73> */
.L_x_1927:
[----:B------:R-:W-:Y:S05]  /*0b30*/  @!P2 BRA `(.L_x_1925) ;  /* 0x0000001000d8a947 */ /* 0x000fea0003800000 */
[----:B------:R-:W-:-:S05]  /*0b40*/  VIADD R17, R33, 0x1 ;  /* 0x0000000121117836 */ /* 0x000fca0000000000 */
[----:B------:R-:W-:-:S07]  /*0b50*/  SHF.R.S32.HI R37, RZ, 0x1f, R17 ;  /* 0x0000001fff257819 */ /* 0x000fce0000011411 */
.L_x_1928:
        /* <DEDUP_REMOVED lines=110> */
.L_x_1926:
        /* <DEDUP_REMOVED lines=11> */
.L_x_1930:
        /* <DEDUP_REMOVED lines=39> */
.L_x_1929:
[----:B------:R-:W-:-:S13]  /*1560*/  ISETP.GE.U32.AND P0, PT, R28, 0x3, PT ;  /* 0x000000031c00780c */ /* 0x000fda0003f06070 */
[----:B------:R-:W-:Y:S05]  /*1570*/  @!P0 BRA `(.L_x_1925) ;  /* 0x0000000800488947 */ /* 0x000fea0003800000 */
[----:B------:R-:W-:Y:S01]  /*1580*/  ULDC.64 UR6, c[0x0][0x288] ;  /* 0x0000a20000067ab9 */ /* 0x000fe20000000a00 */
[----:B------:R-:W-:Y:S02]  /*1590*/  SHF.R.S32.HI R17, RZ, 0x1f, R33 ;  /* 0x0000001fff117819 */ /* 0x000fe40000011421 */
[----:B------:R-:W-:-:S04]  /*15a0*/  ISETP.GE.U32.AND P0, PT, R20, UR6, PT ;  /* 0x0000000614007c0c */ /* 0x000fc8000bf06070 */
[----:B------:R-:W-:-:S13]  /*15b0*/  ISETP.GE.AND.EX P0, PT, R21, UR7, PT, P0 ;  /* 0x0000000715007c0c */ /* 0x000fda000bf06300 */
.L_x_1931:
        /* <DEDUP_REMOVED lines=142> */
.L_x_1925:
        /* <DEDUP_REMOVED lines=142> */
.L_x_1954:
        /* <DEDUP_REMOVED lines=62> */
.L_x_1932:
        /* <DEDUP_REMOVED lines=49> */
.L_x_1935:
[----:B------:R-:W-:Y:S05]  /*2e70*/  BSYNC B0 ;  /* 0x0000000000007941 */ /* 0x000fea0003800000 */
.L_x_1934:
        /* <DEDUP_REMOVED lines=22> */
.L_x_1933:
        /* <DEDUP_REMOVED lines=9> */
.L_x_1936:
[----:B------:R-:W-:Y:S02]  /*3070*/  P2R R42, PR, RZ, 0x2 ;  /* 0x00000002ff2a7803 */ /* 0x000fe40000000000 */
[----:B------:R-:W-:Y:S02]  /*3080*/  ISETP.NE.AND P1, PT, R32, RZ, PT ;  /* 0x000000ff2000720c */ /* 0x000fe40003f25270 */
[----:B------:R-:W-:Y:S01]  /*3090*/  MOV R35, R31 ;  /* 0x0000001f00237202 */ /* 0x000fe20000000f00 */
[----:B------:R-:W-:-:S10]  /*30a0*/  IMAD.MOV.U32 R39, RZ, RZ, R43 ;  /* 0x000000ffff277224 */ /* 0x000fd400078e002b */
[----:B------:R-:W-:Y:S05]  /*30b0*/  WARPSYNC.COLLECTIVE R37, `(.L_x_1937) ;  /* 0x0000000025087348 */ /* 0x000fea0003c00000 */
[----:B------:R0:W1:Y:S02]  /*30c0*/  SHFL.UP P0, R43, R35, R34, R36 ;  /* 0x04000022232b7389 */ /* 0x0000640000000024 */
[----:B01----:R-:W-:Y:S01]  /*30d0*/  ENDCOLLECTIVE ;  /* 0x000000000000791b */ /* 0x003fe20003800000 */
.L_x_1937:
[----:B------:R-:W-:Y:S01]  /*30e0*/  @P2 IADD3 R32, R32, R39, RZ ;  /* 0x0000002720202210 */ /* 0x000fe20007ffe0ff */
[----:B------:R-:W-:Y:S01]  /*30f0*/  IMAD.MOV.U32 R35, RZ, RZ, R33 ;  /* 0x000000ffff237224 */ /* 0x000fe200078e0021 */
[----:B------:R-:W-:-:S07]  /*3100*/  MOV R44, R43 ;  /* 0x0000002b002c7202 */ /* 0x000fce0000000f00 */
[----:B------:R-:W-:Y:S05]  /*3110*/  WARPSYNC.COLLECTIVE R37, `(.L_x_1938) ;  /* 0x0000000025087348 */ /* 0x000fea0003c00000 */
[----:B------:R0:W1:Y:S02]  /*3120*/  SHFL.UP P0, R43, R35, R34, R36 ;  /* 0x04000022232b7389 */ /* 0x0000640000000024 */
[----:B01----:R-:W-:Y:S01]  /*3130*/  ENDCOLLECTIVE ;  /* 0x000000000000791b */ /* 0x003fe20003800000 */
.L_x_1938:
        /* <DEDUP_REMOVED lines=8> */
.L_x_1939:
        /* <DEDUP_REMOVED lines=9> */
.L_x_1940:
[----:B------:R-:W-:Y:S02]  /*3250*/  @P1 IADD3 R32, R32, R39, RZ ;  /* 0x0000002720201210 */ /* 0x000fe40007ffe0ff */
[----:B------:R-:W-:Y:S02]  /*3260*/  MOV R35, R33 ;  /* 0x0000002100237202 */ /* 0x000fe40000000f00 */
[----:B------:R-:W-:-:S07]  /*3270*/  MOV R44, R43 ;  /* 0x0000002b002c7202 */ /* 0x000fce0000000f00 */
[----:B------:R-:W-:Y:S05]  /*3280*/  WARPSYNC.COLLECTIVE R37, `(.L_x_1941) ;  /* 0x0000000025087348 */ /* 0x000fea0003c00000 */
[----:B------:R0:W1:Y:S02]  /*3290*/  SHFL.UP P0, R43, R35, R34, R36 ;  /* 0x04000022232b7389 */ /* 0x0000640000000024 */
[----:B01----:R-:W-:Y:S01]  /*32a0*/  ENDCOLLECTIVE ;  /* 0x000000000000791b */ /* 0x003fe20003800000 */
.L_x_1941:
        /* <DEDUP_REMOVED lines=8> */
.L_x_1942:
        /* <DEDUP_REMOVED lines=9> */
.L_x_1943:
[----:B------:R-:W-:Y:S01]  /*33c0*/  @P1 IMAD.IADD R32, R32, 0x1, R39 ;  /* 0x0000000120201824 */ /* 0x000fe200078e0227 */
[----:B------:R-:W-:Y:S01]  /*33d0*/  MOV R35, R33 ;  /* 0x0000002100237202 */ /* 0x000fe20000000f00 */
[----:B------:R-:W-:-:S07]  /*33e0*/  IMAD.MOV.U32 R44, RZ, RZ, R43 ;  /* 0x000000ffff2c7224 */ /* 0x000fce00078e002b */
[----:B------:R-:W-:Y:S05]  /*33f0*/  WARPSYNC.COLLECTIVE R37, `(.L_x_1944) ;  /* 0x0000000025087348 */ /* 0x000fea0003c00000 */
[----:B------:R0:W1:Y:S02]  /*3400*/  SHFL.UP P0, R43, R35, R34, R36 ;  /* 0x04000022232b7389 */ /* 0x0000640000000024 */
[----:B01----:R-:W-:Y:S01]  /*3410*/  ENDCOLLECTIVE ;  /* 0x000000000000791b */ /* 0x003fe20003800000 */
.L_x_1944:
        /* <DEDUP_REMOVED lines=8> */
.L_x_1945:
        /* <DEDUP_REMOVED lines=9> */
.L_x_1946:
[----:B------:R-:W-:Y:S01]  /*3530*/  @P1 IADD3 R32, R32, R39, RZ ;  /* 0x0000002720201210 */ /* 0x000fe20007ffe0ff */
[----:B------:R-:W-:Y:S01]  /*3540*/  IMAD.MOV.U32 R35, RZ, RZ, R33 ;  /* 0x000000ffff237224 */ /* 0x000fe200078e0021 */
[----:B------:R-:W-:-:S07]  /*3550*/  MOV R44, R43 ;  /* 0x0000002b002c7202 */ /* 0x000fce0000000f00 */
[----:B------:R-:W-:Y:S05]  /*3560*/  WARPSYNC.COLLECTIVE R37, `(.L_x_1947) ;  /* 0x0000000025087348 */ /* 0x000fea0003c00000 */
[----:B------:R0:W1:Y:S02]  /*3570*/  SHFL.UP P0, R43, R35, R34, R36 ;  /* 0x04000022232b7389 */ /* 0x0000640000000024 */
[----:B01----:R-:W-:Y:S01]  /*3580*/  ENDCOLLECTIVE ;  /* 0x000000000000791b */ /* 0x003fe20003800000 */
.L_x_1947:
        /* <DEDUP_REMOVED lines=8> */
.L_x_1948:
        /* <DEDUP_REMOVED lines=11> */
.L_x_1949:
[----:B------:R-:W-:Y:S01]  /*36c0*/  IMAD.MOV.U32 R35, RZ, RZ, R33 ;  /* 0x000000ffff237224 */ /* 0x000fe200078e0021 */
[----:B------:R-:W-:-:S07]  /*36d0*/  MOV R44, R43 ;  /* 0x0000002b002c7202 */ /* 0x000fce0000000f00 */
[----:B------:R-:W-:Y:S05]  /*36e0*/  WARPSYNC.COLLECTIVE R37, `(.L_x_1950) ;  /* 0x0000000025087348 */ /* 0x000fea0003c00000 */
[----:B------:R0:W1:Y:S02]  /*36f0*/  SHFL.UP P0, R43, R35, R34, R36 ;  /* 0x04000022232b7389 */ /* 0x0000640000000024 */
[----:B01----:R-:W-:Y:S01]  /*3700*/  ENDCOLLECTIVE ;  /* 0x000000000000791b */ /* 0x003fe20003800000 */
.L_x_1950:
        /* <DEDUP_REMOVED lines=11> */
.L_x_1951:
[----:B------:R-:W-:Y:S02]  /*37c0*/  ISETP.NE.AND P1, PT, R42, RZ, PT ;  /* 0x000000ff2a00720c */ /* 0x000fe40003f25270 */
[----:B------:R-:W-:Y:S02]  /*37d0*/  MOV R35, R31 ;  /* 0x0000001f00237202 */ /* 0x000fe40000000f00 */
[----:B------:R-:W-:-:S09]  /*37e0*/  MOV R38, R43 ;  /* 0x0000002b00267202 */ /* 0x000fd20000000f00 */
[----:B------:R-:W-:Y:S05]  /*37f0*/  WARPSYNC.COLLECTIVE R37, `(.L_x_1952) ;  /* 0x0000000025087348 */ /* 0x000fea0003c00000 */
[----:B------:R0:W1:Y:S02]  /*3800*/  SHFL.UP P0, R43, R35, R34, R36 ;  /* 0x04000022232b7389 */ /* 0x0000640000000024 */
[----:B01----:R-:W-:Y:S01]  /*3810*/  ENDCOLLECTIVE ;  /* 0x000000000000791b */ /* 0x003fe20003800000 */
.L_x_1952:
[----:B------:R-:W-:Y:S01]  /*3820*/  MOV R35, R33 ;  /* 0x0000002100237202 */ /* 0x000fe20000000f00 */
[----:B------:R-:W-:-:S07]  /*3830*/  IMAD.MOV.U32 R39, RZ, RZ, R43 ;  /* 0x000000ffff277224 */ /* 0x000fce00078e002b */
[----:B------:R-:W-:Y:S05]  /*3840*/  WARPSYNC.COLLECTIVE R37, `(.L_x_1953) ;  /* 0x0000000025087348 */ /* 0x000fea0003c00000 */
[----:B------:R0:W1:Y:S02]  /*3850*/  SHFL.UP P0, R43, R35, R34, R36 ;  /* 0x04000022232b7389 */ /* 0x0000640000000024 */
[----:B01----:R-:W-:Y:S01]  /*3860*/  ENDCOLLECTIVE ;  /* 0x000000000000791b */ /* 0x003fe20003800000 */
.L_x_1953:
[----:B------:R-:W-:Y:S01]  /*3870*/  MOV R41, R43 ;  /* 0x0000002b00297202 */ /* 0x000fe20000000f00 */
[----:B------:R-:W-:Y:S06]  /*3880*/  BRA `(.L_x_1954) ;  /* 0xffffffec00bc7947 */ /* 0x000fec000383ffff */
.L_x_1955:
        /* <DEDUP_REMOVED lines=15> */
.L_x_4496:


//--------------------- .text._Z30group_norm_nhwc_bwd_sum_kernelI11Fp32IOFp16WLi120EEv26Group_norm_nhwc_bwd_params --------------------------
	.section	.text._Z30group_norm_nhwc_bwd_sum_kernelI11Fp32IOFp16WLi120EEv26Group_norm_nhwc_bwd_params,"ax",@progbits
	.align	128
        .global         _Z30group_norm_nhwc_bwd_sum_kernelI11Fp32IOFp16WLi120EEv26Group_norm_nhwc_bwd_params
        .type           _Z30group_norm_nhwc_bwd_sum_kernelI11Fp32IOFp16WLi120EEv26Group_norm_nhwc_bwd_params,@function
        .size           _Z30group_norm_nhwc_bwd_sum_kernelI11Fp32IOFp16WLi120EEv26Group_norm_nhwc_bwd_params,(.L_x_4497 - _Z30group_norm_nhwc_bwd_sum_kernelI11Fp32IOFp16WLi120EEv26Group_norm_nhwc_bwd_params)
        .other          _Z30group_norm_nhwc_bwd_sum_kernelI11Fp32IOFp16WLi120EEv26Group_norm_nhwc_bwd_params,@"STO_CUDA_ENTRY STV_DEFAULT"
_Z30group_norm_nhwc_bwd_sum_kernelI11Fp32IOFp16WLi120EEv26Group_norm_nhwc_bwd_params:
.text._Z30group_norm_nhwc_bwd_sum_kernelI11Fp32IOFp16WLi120EEv26Group_norm_nhwc_bwd_params:
        /* <DEDUP_REMOVED lines=76> */
.L_x_1957:
[----:B------:R-:W-:Y:S05]  /*04c0*/  BSYNC B0 ;  /* 0x0000000000007941 */ /* 0x000fea0003800000 */
.L_x_1956:
        /* <DEDUP_REMOVED lines=104> */
.L_x_1960:
[----:B------:R-:W-:Y:S05]  /*0b50*/  @!P2 BRA `(.L_x_1958) ;  /* 0x0000001000e4a947 */ /* 0x000fea0003800000 */
[----:B------:R-:W-:-:S05]  /*0b60*/  VIADD R22, R22, 0x1 ;  /* 0x0000000116167836 */ /* 0x000fca0000000000 */
[----:B------:R-:W-:-:S07]  /*0b70*/  SHF.R.S32.HI R23, RZ, 0x1f, R22 ;  /* 0x0000001fff177819 */ /* 0x000fce0000011416 */
.L_x_1961:
        /* <DEDUP_REMOVED lines=15> */
[----:B------:R-:W2:Y:S02]  /*0c70*/  @!P0 LDC.64 R18, c[0x0][0x288] ;  /* 0x0000a200ff128b82 */ /* 0x000ea40000000a00 */
[----:B------:R-:W-:-:S05]  /*0c80*/  @!P0 IMAD.X R25, R26, 0x1, R15, P1 ;  /* 0x000000011a198824 */ /* 0x000fca00008e060f */
[----:B------:R3:W4:Y:S01]  /*0c90*/  @!P0 LDG.E.64 R16, desc[UR6][R24.64] ;  /* 0x0000000618108981 */ /* 0x000722000c1e1b00 */
[----:B------:R-:W5:Y:S01]  /*0ca0*/  @!P0 LDC.64 R14, c[0x0][0x230] ;  /* 0x00008c00ff0e8b82 */ /* 0x000f620000000a00 */
[----:B0-----:R-:W-:-:S04]  /*0cb0*/  @!P0 IADD3 R36, P1, R27, R20, RZ ;  /* 0x000000141b248210 */ /* 0x001fc80007f3e0ff */
[----:B------:R-:W-:Y:S02]  /*0cc0*/  @!P0 IADD3.X R37, R26, R21, RZ, P1, !PT ;  /* 0x000000151a258210 */ /* 0x000fe40000ffe4ff */
[----:B---3--:R-:W-:Y:S01]  /*0cd0*/  @!P0 MOV R24, R34 ;  /* 0x0000002200188202 */ /* 0x008fe20000000f00 */
[----:B------:R-:W0:Y:S01]  /*0ce0*/  @!P0 LDC.64 R20, c[0x0][0x228] ;  /* 0x00008a00ff148b82 */ /* 0x000e220000000a00 */
[----:B------:R-:W-:Y:S01]  /*0cf0*/  @!P0 MOV R25, R33 ;  /* 0x0000002100198202 */ /* 0x000fe20000000f00 */
[-C--:B--2---:R-:W-:Y:S02]  /*0d00*/  @!P0 IMAD R31, R23, R18.reuse, RZ ;  /* 0x00000012171f8224 */ /* 0x084fe400078e02ff */
[----:B------:R-:W-:-:S04]  /*0d10*/  @!P0 IMAD.WIDE.U32 R24, R22, R18, R24 ;  /* 0x0000001216188225 */ /* 0x000fc800078e0018 */
[----:B------:R-:W-:-:S05]  /*0d20*/  @!P0 IMAD R19, R22, R19, R31 ;  /* 0x0000001316138224 */ /* 0x000fca00078e021f */
[----:B------:R-:W-:Y:S02]  /*0d30*/  @!P0 IADD3 R19, R25, R19, RZ ;  /* 0x0000001319138210 */ /* 0x000fe40007ffe0ff */
[C---:B------:R-:W-:Y:S02]  /*0d40*/  @!P0 SHF.L.U32 R25, R24.reuse, 0x2, RZ ;  /* 0x0000000218198819 */ /* 0x040fe400000006ff */
[----:B------:R-:W-:Y:S02]  /*0d50*/  @!P0 SHF.L.U64.HI R24, R24, 0x2, R19 ;  /* 0x0000000218188819 */ /* 0x000fe40000010213 */
[----:B------:R-:W-:Y:S02]  /*0d60*/  CS2R R18, SRZ ;  /* 0x0000000000127805 */ /* 0x000fe4000001ff00 */
[----:B-----5:R-:W-:-:S05]  /*0d70*/  @!P0 IADD3 R26, P1, R25, R14, RZ ;  /* 0x0000000e191a8210 */ /* 0x020fca0007f3e0ff */
[----:B------:R-:W-:Y:S01]  /*0d80*/  @!P0 IMAD.X R27, R24, 0x1, R15, P1 ;  /* 0x00000001181b8824 */ /* 0x000fe200008e060f */
        /* <DEDUP_REMOVED lines=77> */
.L_x_1959:
        /* <DEDUP_REMOVED lines=8> */
[----:B------:R-:W-:Y:S02]  /*12e0*/  MOV R8, RZ ;  /* 0x000000ff00087202 */ /* 0x000fe40000000f00 */
[----:B------:R-:W-:Y:S02]  /*12f0*/  CS2R R10, SRZ ;  /* 0x00000000000a7805 */ /* 0x000fe4000001ff00 */
[----:B------:R-:W-:Y:S01]  /*1300*/  MOV R28, RZ ;  /* 0x000000ff001c7202 */ /* 0x000fe20000000f00 */
[----:B------:R-:W-:Y:S01]  /*1310*/  IMAD.MOV.U32 R30, RZ, RZ, RZ ;  /* 0x000000ffff1e7224 */ /* 0x000fe200078e00ff */
[----:B------:R-:W-:-:S07]  /*1320*/  MOV R7, RZ ;  /* 0x000000ff00077202 */ /* 0x000fce0000000f00 */
.L_x_1963:
        /* <DEDUP_REMOVED lines=39> */
.L_x_1962:
[----:B------:R-:W-:-:S13]  /*15a0*/  ISETP.GE.U32.AND P0, PT, R12, 0x3, PT ;  /* 0x000000030c00780c */ /* 0x000fda0003f06070 */
[----:B------:R-:W-:Y:S05]  /*15b0*/  @!P0 BRA `(.L_x_1958) ;  /* 0x00000008004c8947 */ /* 0x000fea0003800000 */
[----:B------:R-:W-:Y:S01]  /*15c0*/  ULDC.64 UR8, c[0x0][0x288] ;  /* 0x0000a20000087ab9 */ /* 0x000fe20000000a00 */
[----:B------:R-:W-:Y:S02]  /*15d0*/  SHF.R.S32.HI R9, RZ, 0x1f, R22 ;  /* 0x0000001fff097819 */ /* 0x000fe40000011416 */
[----:B------:R-:W-:Y:S02]  /*15e0*/  ISETP.GE.U32.AND P0, PT, R20, UR8, PT ;  /* 0x0000000814007c0c */ /* 0x000fe4000bf06070 */
[----:B------:R-:W-:Y:S02]  /*15f0*/  MOV R12, R22 ;  /* 0x00000016000c7202 */ /* 0x000fe40000000f00 */
[----:B------:R-:W-:-:S13]  /*1600*/  ISETP.GE.AND.EX P0, PT, R21, UR9, PT, P0 ;  /* 0x0000000915007c0c */ /* 0x000fda000bf06300 */
.L_x_1964:
        /* <DEDUP_REMOVED lines=8> */
[C---:B------:R-:W-:Y:S01]  /*1690*/  @!P0 SHF.L.U32 R25, R20.reuse, 0x2, RZ ;  /* 0x0000000214198819 */ /* 0x040fe200000006ff */
[----:B------:R-:W0:Y:S03]  /*16a0*/  @!P0 LDC.64 R22, c[0x0][0x230] ;  /* 0x00008c00ff168b82 */ /* 0x000e260000000a00 */
[----:B------:R-:W-:Y:S02]  /*16b0*/  @!P0 IADD3 R15, R21, R15, RZ ;  /* 0x0000000f150f8210 */ /* 0x000fe40007ffe0ff */
[----:B--2---:R-:W-:Y:S02]  /*16c0*/  @!P0 IADD3 R26, P1, R25, R16, RZ ;  /* 0x00000010191a8210 */ /* 0x004fe40007f3e0ff */
[----:B------:R-:W-:Y:S02]  /*16d0*/  @!P0 SHF.L.U64.HI R20, R20, 0x2, R15 ;  /* 0x0000000214148819 */ /* 0x000fe4000001020f */
[----:B------:R-:W-:-:S02]  /*16e0*/  CS2R R14, SRZ ;  /* 0x00000000000e7805 */ /* 0x000fc4000001ff00 */
[----:B---3--:R-:W-:Y:S02]  /*16f0*/  @!P0 IADD3 R24, P2, R25, R18, RZ ;  /* 0x0000001219188210 */ /* 0x008fe40007f5e0ff */
[C---:B------:R-:W-:Y:S02]  /*1700*/  @!P0 IADD3.X R27, R20.reuse, R17, RZ, P1, !PT ;  /* 0x00000011141b8210 */ /* 0x040fe40000ffe4ff */
[----:B------:R-:W-:Y:S02]  /*1710*/  CS2R R16, SRZ ;  /* 0x0000000000107805 */ /* 0x000fe4000001ff00 */
[----:B------:R-:W-:Y:S02]  /*1720*/  @!P0 IADD3.X R25, R20, R19, RZ, P2, !PT ;  /* 0x0000001314198210 */ /* 0x000fe400017fe4ff */
[----:B------:R-:W2:Y:S01]  /*1730*/  @!P0 LDC.64 R18, c[0x0][0x288] ;  /* 0x0000a200ff128b82 */ /* 0x000ea20000000a00 */
[----:B------:R-:W3:Y:S04]  /*1740*/  @!P0 LDG.E.64 R14, desc[UR6][R26.64] ;  /* 0x000000061a0e8981 */ /* 0x000ee8000c1e1b00 */
[----:B------:R4:W5:Y:S01]  /*1750*/  @!P0 LDG.E.64 R16, desc[UR6][R24.64] ;  /* 0x0000000618108981 */ /* 0x000962000c1e1b00 */
[----:B------:R-:W-:-:S02]  /*1760*/  @!P0 IADD3 R31, P1, R12, 0x1, RZ ;  /* 0x000000010c1f8810 */ /* 0x000fc40007f3e0ff */
[----:B------:R-:W1:Y:S02]  /*1770*/  @!P0 LDC.64 R20, c[0x0][0x228] ;  /* 0x00008a00ff148b82 */ /* 0x000e640000000a00 */
[----:B------:R-:W-:Y:S02]  /*1780*/  @!P0 IADD3.X R37, RZ, R9, RZ, P1, !PT ;  /* 0x00000009ff258210 */ /* 0x000fe40000ffe4ff */
[----:B----4-:R-:W-:Y:S01]  /*1790*/  @!P0 MOV R25, R33 ;  /* 0x0000002100198202 */ /* 0x010fe20000000f00 */
[----:B------:R-:W-:Y:S02]  /*17a0*/  @!P0 IMAD.MOV.U32 R24, RZ, RZ, R34 ;  /* 0x000000ffff188224 */ /* 0x000fe400078e0022 */
[----:B--2---:R-:W-:-:S04]  /*17b0*/  @!P0 IMAD R36, R37, R18, RZ ;  /* 0x0000001225248224 */ /* 0x004fc800078e02ff */
[C---:B------:R-:W-:Y:S02]  /*17c0*/  @!P0 IMAD R37, R31.reuse, R19, R36 ;  /* 0x000000131f258224 */ /* 0x040fe400078e0224 */
[----:B------:R-:W-:-:S05]  /*17d0*/  @!P0 IMAD.WIDE.U32 R18, R31, R18, R24 ;  /* 0x000000121f128225 */ /* 0x000fca00078e0018 */
[----:B------:R-:W-:Y:S02]  /*17e0*/  @!P0 IADD3 R19, R19, R37, RZ ;  /* 0x0000002513138210 */ /* 0x000fe40007ffe0ff */
[C---:B------:R-:W-:Y:S02]  /*17f0*/  @!P0 SHF.L.U32 R27, R18.reuse, 0x2, RZ ;  /* 0x00000002121b8819 */ /* 0x040fe400000006ff */
[----:B------:R-:W-:Y:S02]  /*1800*/  @!P0 SHF.L.U64.HI R24, R18, 0x2, R19 ;  /* 0x0000000212188819 */ /* 0x000fe40000010213 */
[----:B------:R-:W-:Y:S02]  /*1810*/  CS2R R18, SRZ ;  /* 0x0000000000127805 */ /* 0x000fe4000001ff00 */
[C---:B0-----:R-:W-:Y:S02]  /*1820*/  @!P0 IADD3 R36, P1, R27.reuse, R22, RZ ;  /* 0x000000161b248210 */ /* 0x041fe40007f3e0ff */
[----:B-1----:R-:W-:-:S02]  /*1830*/  @!P0 IADD3 R26, P2, R27, R20, RZ ;  /* 0x000000141b1a8210 */ /* 0x002fc40007f5e0ff */
[C---:B------:R-:W-:Y:S02]  /*1840*/  @!P0 IADD3.X R37, R24.reuse, R23, RZ, P1, !PT ;  /* 0x0000001718258210 */ /* 0x040fe40000ffe4ff */
[----:B------:R-:W0:Y:S01]  /*1850*/  @!P0 LDC.64 R22, c[0x0][0x288] ;  /* 0x0000a200ff168b82 */ /* 0x000e220000000a00 */
[----:B------:R-:W-:Y:S02]  /*1860*/  @!P0 IADD3.X R27, R24, R21, RZ, P2, !PT ;  /* 0x00000015181b8210 */ /* 0x000fe400017fe4ff */
[----:B------:R-:W-:Y:S02]  /*1870*/  CS2R R20, SRZ ;  /* 0x0000000000147805 */ /* 0x000fe4000001ff00 */
[----:B------:R-:W-:Y:S01]  /*1880*/  @!P0 IADD3 R31, P1, R12, 0x2, RZ ;  /* 0x000000020c1f8810 */ /* 0x000fe20007f3e0ff */
[----:B------:R-:W2:Y:S04]  /*1890*/  @!P0 LDG.E.64 R18, desc[UR6][R36.64] ;  /* 0x0000000624128981 */ /* 0x000ea8000c1e1b00 */
[----:B------:R1:W4:Y:S01]  /*18a0*/  @!P0 LDG.E.64 R20, desc[UR6][R26.64] ;  /* 0x000000061a148981 */ /* 0x000322000c1e1b00 */
[----:B------:R-:W0:Y:S01]  /*18b0*/  @!P0 LDC.64 R24, c[0x0][0x230] ;  /* 0x00008c00ff188b82 */ /* 0x000e220000000a00 */
[----:B-1----:R-:W-:-:S04]  /*18c0*/  @!P0 IMAD.X R27, RZ, RZ, R9, P1 ;  /* 0x000000ffff1b8224 */ /* 0x002fc800008e0609 */
[----:B0-----:R-:W-:Y:S01]  /*18d0*/  @!P0 IMAD R26, R27, R22, RZ ;  /* 0x000000161b1a8224 */ /* 0x001fe200078e02ff */
[----:B------:R-:W-:-:S03]  /*18e0*/  @!P0 MOV R27, R33 ;  /* 0x00000021001b8202 */ /* 0x000fc60000000f00 */
        /* <DEDUP_REMOVED lines=11> */
[----:B0-----:R-:W-:-:S05]  /*19a0*/  @!P0 IADD3 R36, P1, R37, R24, RZ ;  /* 0x0000001825248210 */ /* 0x001fca0007f3e0ff */
[----:B------:R-:W-:Y:S01]  /*19b0*/  @!P0 IMAD.X R37, R26, 0x1, R25, P1 ;  /* 0x000000011a258824 */ /* 0x000fe200008e0619 */
        /* <DEDUP_REMOVED lines=83> */
.L_x_1958:
        /* <DEDUP_REMOVED lines=44> */
[----:B--2---:R-:W-:-:S04]  /*21b0*/  @!P2 FADD.FTZ R15, R20, R15 ;  /* 0x0000000f140fa221 */ /* 0x004fc80000010000 */
[----:B------:R0:W-:Y:S04]  /*21c0*/  STS [R10+0xc4], R14 ;  /* 0x0000c40e0a007388 */ /* 0x0001e80000000800 */
[----:B------:R0:W-:Y:S03]  /*21d0*/  STS [R10+0xc8], R15 ;  /* 0x0000c80f0a007388 */ /* 0x0001e60000000800 */
[----:B------:R-:W-:Y:S05]  /*21e0*/  BRA.DIV UR4, `(.L_x_1966) ;  /* 0x0000000e043c7947 */ /* 0x000fea000b800000 */
[----:B------:R-:W-:Y:S01]  /*21f0*/  NOP ;  /* 0x0000000000007918 */ /* 0x000fe20000000000 */
.L_x_1982:
        /* <DEDUP_REMOVED lines=12> */
.L_x_1968:
[----:B------:R-:W-:Y:S05]  /*22c0*/  BSYNC B0 ;  /* 0x0000000000007941 */ /* 0x000fea0003800000 */
.L_x_1967:
[----:B------:R-:W-:-:S13]  /*22d0*/  R2UR UR4, R12 ;  /* 0x000000000c0472ca */ /* 0x000fda00000e0000 */
[----:B------:R-:W-:Y:S05]  /*22e0*/  BRA.DIV UR4, `(.L_x_1969) ;  /* 0x0000000e040c7947 */ /* 0x000fea000b800000 */
[----:B------:R-:W-:Y:S01]  /*22f0*/  NOP ;  /* 0x0000000000007918 */ /* 0x000fe20000000000 */
[----:B------:R1:W-:Y:S04]  /*2300*/  STS [R10+0xc0], R3 ;  /* 0x0000c0030a007388 */ /* 0x0003e80000000800 */
[----:B------:R1:W-:Y:S04]  /*2310*/  STS [R10+0xc4], R14 ;  /* 0x0000c40e0a007388 */ /* 0x0003e80000000800 */
[----:B------:R1:W-:Y:S01]  /*2320*/  STS [R10+0xc8], R15 ;  /* 0x0000c80f0a007388 */ /* 0x0003e20000000800 */
[----:B------:R-:W-:Y:S01]  /*2330*/  NOP ;  /* 0x0000000000007918 */ /* 0x000fe20000000000 */
.L_x_1986:
        /* <DEDUP_REMOVED lines=9> */
[----:B01----:R-:W-:Y:S01]  /*23d0*/  FSEL R15, R16, R15, !P0 ;  /* 0x0000000f100f7208 */ /* 0x003fe20004000000 */
[----:B----4-:R-:W-:Y:S01]  /*23e0*/  IMAD.IADD R3, R3, 0x1, R18 ;  /* 0x0000000103037824 */ /* 0x010fe200078e0212 */
[----:B------:R-:W-:-:S07]  /*23f0*/  FSEL R14, R17, R14, !P0 ;  /* 0x0000000e110e7208 */ /* 0x000fce0004000000 */
.L_x_1971:
[----:B------:R-:W-:Y:S05]  /*2400*/  BSYNC B0 ;  /* 0x0000000000007941 */ /* 0x000fea0003800000 */
.L_x_1970:
[----:B------:R-:W-:-:S13]  /*2410*/  R2UR UR4, R12 ;  /* 0x000000000c0472ca */ /* 0x000fda00000e0000 */
[----:B------:R-:W-:Y:S05]  /*2420*/  BRA.DIV UR4, `(.L_x_1972) ;  /* 0x0000000a04ec7947 */ /* 0x000fea000b800000 */
[----:B------:R-:W-:Y:S01]  /*2430*/  NOP ;  /* 0x0000000000007918 */ /* 0x000fe20000000000 */
[----:B------:R2:W-:Y:S04]  /*2440*/  STS [R10+0xc0], R3 ;  /* 0x0000c0030a007388 */ /* 0x0005e80000000800 */
[----:B------:R2:W-:Y:S04]  /*2450*/  STS [R10+0xc4], R14 ;  /* 0x0000c40e0a007388 */ /* 0x0005e80000000800 */
[----:B------:R2:W-:Y:S01]  /*2460*/  STS [R10+0xc8], R15 ;  /* 0x0000c80f0a007388 */ /* 0x0005e20000000800 */
[----:B------:R-:W-:Y:S01]  /*2470*/  NOP ;  /* 0x0000000000007918 */ /* 0x000fe20000000000 */
.L_x_1990:
        /* <DEDUP_REMOVED lines=12> */
.L_x_1974:
[----:B------:R-:W-:Y:S05]  /*2540*/  BSYNC B0 ;  /* 0x0000000000007941 */ /* 0x000fea0003800000 */
.L_x_1973:
[----:B------:R-:W-:-:S13]  /*2550*/  R2UR UR4, R12 ;  /* 0x000000000c0472ca */ /* 0x000fda00000e0000 */
[----:B------:R-:W-:Y:S05]  /*2560*/  BRA.DIV UR4, `(.L_x_1975) ;  /* 0x0000000a04cc7947 */ /* 0x000fea000b800000 */
[----:B------:R-:W-:Y:S01]  /*2570*/  NOP ;  /* 0x0000000000007918 */ /* 0x000fe20000000000 */
[----:B------:R3:W-:Y:S04]  /*2580*/  STS [R10+0xc0], R3 ;  /* 0x0000c0030a007388 */ /* 0x0007e80000000800 */
[----:B------:R3:W-:Y:S04]  /*2590*/  STS [R10+0xc4], R14 ;  /* 0x0000c40e0a007388 */ /* 0x0007e80000000800 */
[----:B------:R3:W-:Y:S01]  /*25a0*/  STS [R10+0xc8], R15 ;  /* 0x0000c80f0a007388 */ /* 0x0007e20000000800 */
[----:B------:R-:W-:Y:S01]  /*25b0*/  NOP ;  /* 0x0000000000007918 */ /* 0x000fe20000000000 */
.L_x_1994:
        /* <DEDUP_REMOVED lines=12> */
.L_x_1977:
[----:B------:R-:W-:Y:S05]  /*2680*/  BSYNC B0 ;  /* 0x0000000000007941 */ /* 0x000fea0003800000 */
.L_x_1976:
        /* <DEDUP_REMOVED lines=25> */
.L_x_2000:
        /* <DEDUP_REMOVED lines=29> */
[C---:B------:R-:W-:Y:S01]  /*29f0*/  ISETP.NE.AND P0, PT, R20.reuse, RZ, PT ;  /* 0x000000ff1400720c */ /* 0x040fe20003f05270 */
[----:B------:R-:W-:Y:S02]  /*2a00*/  IMAD.IADD R29, R20, 0x1, R27 ;  /* 0x00000001141d7824 */ /* 0x000fe400078e021b */
        /* <DEDUP_REMOVED lines=15> */
.L_x_1965:
        /* <DEDUP_REMOVED lines=25> */
[----:B------:R-:W-:Y:S01]  /*2c90*/  IADD3 R5, R5, 0x950, RZ ;  /* 0x0000095005057810 */ /* 0x000fe20007ffe0ff */
[----:B------:R-:W2:Y:S01]  /*2ca0*/  S2R R3, SR_CTAID.Z ;  /* 0x0000000000037919 */ /* 0x000ea20000002700 */
[----:B------:R-:W3:Y:S02]  /*2cb0*/  LDC.64 R8, c[0x0][0x268] ;  /* 0x00009a00ff087b82 */ /* 0x000ee40000000a00 */
[----:B------:R-:W-:-:S04]  /*2cc0*/  LEA R5, R4, R5, 0x18 ;  /* 0x0000000504057211 */ /* 0x000fc800078ec0ff */
[----:B------:R-:W-:-:S05]  /*2cd0*/  LEA R0, R0, R5, 0x3 ;  /* 0x0000000500007211 */ /* 0x000fca00078e18ff */
[----:B------:R-:W4:Y:S01]  /*2ce0*/  LDS.64 R12, [R0] ;  /* 0x00000000000c7984 */ /* 0x000f220000000a00 */
[----:B--2---:R-:W-:-:S05]  /*2cf0*/  SHF.L.U32 R3, R3, 0x1, RZ ;  /* 0x0000000103037819 */ /* 0x004fca00000006ff */
[C---:B0-----:R-:W-:Y:S02]  /*2d00*/  VIADD R15, R3.reuse, 0x1 ;  /* 0x00000001030f7836 */ /* 0x041fe40000000000 */
[--C-:B------:R-:W-:Y:S02]  /*2d10*/  IMAD R5, R3, UR8, R10.reuse ;  /* 0x0000000803057c24 */ /* 0x100fe4000f8e020a */
[----:B------:R-:W-:Y:S02]  /*2d20*/  IMAD R15, R15, UR8, R10 ;  /* 0x000000080f0f7c24 */ /* 0x000fe4000f8e020a */
[----:B---3--:R-:W-:-:S04]  /*2d30*/  IMAD.WIDE R4, R5, 0x4, R8 ;  /* 0x0000000405047825 */ /* 0x008fc800078e0208 */
[----:B------:R-:W-:Y:S01]  /*2d40*/  IMAD.WIDE R8, R15, 0x4, R8 ;  /* 0x000000040f087825 */ /* 0x000fe200078e0208 */
[----:B----4-:R2:W-:Y:S04]  /*2d50*/  REDG.E.ADD.F32.FTZ.RN.STRONG.GPU desc[UR6][R4.64], R12 ;  /* 0x0000000c040079a6 */ /* 0x0105e8000c10f386 */
[----:B------:R2:W-:Y:S02]  /*2d60*/  REDG.E.ADD.F32.FTZ.RN.STRONG.GPU desc[UR6][R8.64], R13 ;  /* 0x0000000d080079a6 */ /* 0x0005e4000c10f386 */
.L_x_1980:
[----:B------:R-:W-:Y:S05]  /*2d70*/  BSYNC B0 ;  /* 0x0000000000007941 */ /* 0x000fea0003800000 */
.L_x_1979:
        /* <DEDUP_REMOVED lines=22> */
.L_x_1966:
[----:B0-----:R-:W-:Y:S05]  /*2ee0*/  WARPSYNC.COLLECTIVE R12, `(.L_x_1981) ;  /* 0x000000000c087348 */ /* 0x001fea0003c00000 */
[----:B------:R-:W-:Y:S01]  /*2ef0*/  NOP ;  /* 0x0000000000007918 */ /* 0x000fe20000000000 */
[----:B0-----:R-:W-:Y:S01]  /*2f00*/  ENDCOLLECTIVE ;  /* 0x000000000000791b */ /* 0x001fe20003800000 */
.L_x_1981:
[----:B------:R-:W-:Y:S05]  /*2f10*/  BRA `(.L_x_1982) ;  /* 0xfffffff000b87947 */ /* 0x000fea000383ffff */
.L_x_1969:
[----:B------:R-:W-:Y:S01]  /*2f20*/  BSSY B0, `(.L_x_1983) ;  /* 0x0000004000007945 */ /* 0x000fe20003800000 */
[----:B0-----:R-:W-:Y:S05]  /*2f30*/  WARPSYNC.COLLECTIVE R12, `(.L_x_1984) ;  /* 0x000000000c087348 */ /* 0x001fea0003c00000 */
[----:B------:R-:W-:Y:S01]  /*2f40*/  NOP ;  /* 0x0000000000007918 */ /* 0x000fe20000000000 */
[----:B0-----:R-:W-:Y:S01]  /*2f50*/  ENDCOLLECTIVE ;  /* 0x000000000000791b */ /* 0x001fe20003800000 */
.L_x_1984:
[----:B------:R-:W-:Y:S05]  /*2f60*/  BSYNC B0 ;  /* 0x0000000000007941 */ /* 0x000fea0003800000 */
.L_x_1983:
[----:B------:R0:W-:Y:S04]  /*2f70*/  STS [R10+0xc0], R3 ;  /* 0x0000c0030a007388 */ /* 0x0001e80000000800 */
[----:B------:R0:W-:Y:S04]  /*2f80*/  STS [R10+0xc4], R14 ;  /* 0x0000c40e0a007388 */ /* 0x0001e80000000800 */
[----:B------:R0:W-:Y:S02]  /*2f90*/  STS [R10+0xc8], R15 ;  /* 0x0000c80f0a007388 */ /* 0x0001e40000000800 */
[----:B0-----:R-:W-:Y:S05]  /*2fa0*/  WARPSYNC.COLLECTIVE R12, `(.L_x_1985) ;  /* 0x000000000c087348 */ /* 0x001fea0003c00000 */
[----:B------:R-:W-:Y:S01]  /*2fb0*/  NOP ;  /* 0x0000000000007918 */ /* 0x000fe20000000000 */
[----:B0-----:R-:W-:Y:S01]  /*2fc0*/  ENDCOLLECTIVE ;  /* 0x000000000000791b */ /* 0x001fe20003800000 */
.L_x_1985:
[----:B------:R-:W-:Y:S05]  /*2fd0*/  BRA `(.L_x_1986) ;  /* 0xfffffff000d87947 */ /* 0x000fea000383ffff */
.L_x_1972:
[----:B------:R-:W-:Y:S01]  /*2fe0*/  BSSY B0, `(.L_x_1987) ;  /* 0x0000004000007945 */ /* 0x000fe20003800000 */
[----:B01----:R-:W-:Y:S05]  /*2ff0*/  WARPSYNC.COLLECTIVE R12, `(.L_x_1988) ;  /* 0x000000000c087348 */ /* 0x003fea0003c00000 */
[----:B------:R-:W-:Y:S01]  /*3000*/  NOP ;  /* 0x0000000000007918 */ /* 0x000fe20000000000 */
[----:B01----:R-:W-:Y:S01]  /*3010*/  ENDCOLLECTIVE ;  /* 0x000000000000791b */ /* 0x003fe20003800000 */
.L_x_1988:
[----:B------:R-:W-:Y:S05]  /*3020*/  BSYNC B0 ;  /* 0x0000000000007941 */ /* 0x000fea0003800000 */
.L_x_1987:
[----:B------:R0:W-:Y:S04]  /*3030*/  STS [R10+0xc0], R3 ;  /* 0x0000c0030a007388 */ /* 0x0001e80000000800 */
[----:B------:R0:W-:Y:S04]  /*3040*/  STS [R10+0xc4], R14 ;  /* 0x0000c40e0a007388 */ /* 0x0001e80000000800 */
[----:B------:R0:W-:Y:S02]  /*3050*/  STS [R10+0xc8], R15 ;  /* 0x0000c80f0a007388 */ /* 0x0001e40000000800 */
[----:B0-----:R-:W-:Y:S05]  /*3060*/  WARPSYNC.COLLECTIVE R12, `(.L_x_1989) ;  /* 0x000000000c087348 */ /* 0x001fea0003c00000 */
[----:B------:R-:W-:Y:S01]  /*3070*/  NOP ;  /* 0x0000000000007918 */ /* 0x000fe20000000000 */
[----:B0-----:R-:W-:Y:S01]  /*3080*/  ENDCOLLECTIVE ;  /* 0x000000000000791b */ /* 0x001fe20003800000 */
.L_x_1989:
[----:B------:R-:W-:Y:S05]  /*3090*/  BRA `(.L_x_1990) ;  /* 0xfffffff000f87947 */ /* 0x000fea000383ffff */
.L_x_1975:
[----:B------:R-:W-:Y:S01]  /*30a0*/  BSSY B0, `(.L_x_1991) ;  /* 0x0000004000007945 */ /* 0x000fe20003800000 */
[----:B012---:R-:W-:Y:S05]  /*30b0*/  WARPSYNC.COLLECTIVE R12, `(.L_x_1992) ;  /* 0x000000000c087348 */ /* 0x007fea0003c00000 */
[----:B------:R-:W-:Y:S01]  /*30c0*/  NOP ;  /* 0x0000000000007918 */ /* 0x000fe20000000000 */
[----:B012---:R-:W-:Y:S01]  /*30d0*/  ENDCOLLECTIVE ;  /* 0x000000000000791b */ /* 0x007fe20003800000 */
.L_x_1992:
[----:B------:R-:W-:Y:S05]  /*30e0*/  BSYNC B0 ;  /* 0x0000000000007941 */ /* 0x000fea0003800000 */
.L_x_1991:
[----:B------:R0:W-:Y:S04]  /*30f0*/  STS [R10+0xc0], R3 ;  /* 0x0000c0030a007388 */ /* 0x0001e80000000800 */
[----:B------:R0:W-:Y:S04]  /*3100*/  STS [R10+0xc4], R14 ;  /* 0x0000c40e0a007388 */ /* 0x0001e80000000800 */
[----:B------:R0:W-:Y:S02]  /*3110*/  STS [R10+0xc8], R15 ;  /* 0x0000c80f0a007388 */ /* 0x0001e40000000800 */
[----:B0-----:R-:W-:Y:S05]  /*3120*/  WARPSYNC.COLLECTIVE R12, `(.L_x_1993) ;  /* 0x000000000c087348 */ /* 0x001fea0003c00000 */
[----:B------:R-:W-:Y:S01]  /*3130*/  NOP ;  /* 0x0000000000007918 */ /* 0x000fe20000000000 */
[----:B0-----:R-:W-:Y:S01]  /*3140*/  ENDCOLLECTIVE ;  /* 0x000000000000791b */ /* 0x001fe20003800000 */
.L_x_1993:
[----:B------:R-:W-:Y:S05]  /*3150*/  BRA `(.L_x_1994) ;  /* 0xfffffff400187947 */ /* 0x000fea000383ffff */
.L_x_1978:
[----:B------:R-:W-:Y:S01]  /*3160*/  BSSY B0, `(.L_x_1995) ;  /* 0x0000005000007945 */ /* 0x000fe20003800000 */
[----:B------:R-:W-:-:S13]  /*3170*/  ISETP.GE.U32.AND P0, PT, R2, 0x10, PT ;  /* 0x000000100200780c */ /* 0x000fda0003f06070 */
[----:B0123--:R-:W-:Y:S05]  /*3180*/  WARPSYNC.COLLECTIVE R12, `(.L_x_1996) ;  /* 0x000000000c087348 */ /* 0x00ffea0003c00000 */
[----:B------:R-:W-:Y:S01]  /*3190*/  NOP ;  /* 0x0000000000007918 */ /* 0x000fe20000000000 */
[----:B0123--:R-:W-:Y:S01]  /*31a0*/  ENDCOLLECTIVE ;  /* 0x000000000000791b */ /* 0x00ffe20003800000 */
.L_x_1996:
[----:B------:R-:W-:Y:S05]  /*31b0*/  BSYNC B0 ;  /* 0x0000000000007941 */ /* 0x000fea0003800000 */
.L_x_1995:
[----:B------:R0:W-:Y:S01]  /*31c0*/  STS [R10+0xc0], R3 ;  /* 0x0000c0030a007388 */ /* 0x0001e20000000800 */
[----:B------:R-:W-:-:S03]  /*31d0*/  ISETP.NE.OR P1, PT, R3, RZ, !P0 ;  /* 0x000000ff0300720c */ /* 0x000fc60004725670 */
[----:B------:R0:W-:Y:S04]  /*31e0*/  STS [R10+0xc4], R14 ;  /* 0x0000c40e0a007388 */ /* 0x0001e80000000800 */
[----:B------:R0:W-:Y:S06]  /*31f0*/  STS [R10+0xc8], R15 ;  /* 0x0000c80f0a007388 */ /* 0x0001ec0000000800 */
[----:B0-----:R-:W-:Y:S05]  /*3200*/  WARPSYNC.COLLECTIVE R12, `(.L_x_1997) ;  /* 0x000000000c087348 */ /* 0x001fea0003c00000 */
[----:B------:R-:W-:Y:S01]  /*3210*/  NOP ;  /* 0x0000000000007918 */ /* 0x000fe20000000000 */
[----:B0-----:R-:W-:Y:S01]  /*3220*/  ENDCOLLECTIVE ;  /* 0x000000000000791b */ /* 0x001fe20003800000 */
.L_x_1997:
        /* <DEDUP_REMOVED lines=9> */
.L_x_1998:
        /* <DEDUP_REMOVED lines=9> */
.L_x_1999:
[----:B------:R-:W-:Y:S05]  /*3350*/  BRA `(.L_x_2000) ;  /* 0xfffffff400307947 */ /* 0x000fea000383ffff */
.L_x_2001:
        /* <DEDUP_REMOVED lines=10> */
.L_x_4497:


//--------------------- .text._Z30group_norm_nhwc_bwd_sum_kernelI11Fp32IOFp16WLi140EEv26Group_norm_nhwc_bwd_params --------------------------
	.section	.text._Z30group_norm_nhwc_bwd_sum_kernelI11Fp32IOFp16WLi140EEv26Group_norm_nhwc_bwd_params,"ax",@progbits
	.align	128
        .global         _Z30group_norm_nhwc_bwd_sum_kernelI11Fp32IOFp16WLi140EEv26Group_norm_nhwc_bwd_params
        .type           _Z30group_norm_nhwc_bwd_sum_kernelI11Fp32IOFp16WLi140EEv26Group_norm_nhwc_bwd_params,@function
        .size           _Z30group_norm_nhwc_bwd_sum_kernelI11Fp32IOFp16WLi140EEv26Group_norm_nhwc_bwd_params,(.L_x_4498 - _Z30group_norm_nhwc_bwd_sum_kernelI11Fp32IOFp16WLi140EEv26Group_norm_nhwc_bwd_params)
        .other          _Z30group_norm_nhwc_bwd_sum_kernelI11Fp32IOFp16WLi140EEv26Group_norm_nhwc_bwd_params,@"STO_CUDA_ENTRY STV_DEFAULT"
_Z30group_norm_nhwc_bwd_sum_kernelI11Fp32IOFp16WLi140EEv26Group_norm_nhwc_bwd_params:
.text._Z30group_norm_nhwc_bwd_sum_kernelI11Fp32IOFp16WLi140EEv26Group_norm_nhwc_bwd_params:
        /* <DEDUP_REMOVED lines=44> */
[----:B------:R-:W-:Y:S02]  /*02c0*/  MOV R12, RZ ;  /* 0x000000ff000c7202 */ /* 0x000fe40000000f00 */
[----:B------:R-:W-:-:S03]  /*02d0*/  ISETP.GE.AND.EX P0, PT, R21, UR11, PT, P0 ;  /* 0x0000000b15007c0c */ /* 0x000fc6000bf06300 */
[----:B0-----:R-:W0:Y:S02]  /*02e0*/  MUFU.RCP R9, R9 ;  /* 0x0000000900097308 */ /* 0x001e240000001000 */
[----:B0-----:R-:W-:Y:S01]  /*02f0*/  IADD3 R2, R9, 0xffffffe, RZ ;  /* 0x0ffffffe09027810 */ /* 0x001fe20007ffe0ff */
[----:B------:R-:W-:-:S05]  /*0300*/  HFMA2.MMA R9, -RZ, RZ, 0, 0 ;  /* 0x00000000ff097435 */ /* 0x000fca00000001ff */
[----:B------:R0:W2:Y:S02]  /*0310*/  F2I.FTZ.U32.TRUNC.NTZ R3, R2 ;  /* 0x0000000200037305 */ /* 0x0000a4000021f000 */
[----:B0-----:R-:W-:Y:S01]  /*0320*/  MOV R2, RZ ;  /* 0x000000ff00027202 */ /* 0x001fe20000000f00 */
[----:B--2---:R-:W-:-:S04]  /*0330*/  IMAD.MOV R10, RZ, RZ, -R3 ;  /* 0x000000ffff0a7224 */ /* 0x004fc800078e0a03 */
[----:B------:R-:W-:-:S04]  /*0340*/  IMAD R11, R10, R7, RZ ;  /* 0x000000070a0b7224 */ /* 0x000fc800078e02ff */
[----:B------:R-:W-:-:S06]  /*0350*/  IMAD.HI.U32 R3, R3, R11, R2 ;  /* 0x0000000b03037227 */ /* 0x000fcc00078e0002 */
[----:B------:R-:W-:Y:S01]  /*0360*/  IMAD.HI.U32 R18, R3, R6, RZ ;  /* 0x0000000603127227 */ /* 0x000fe200078e00ff */
[----:B------:R-:W-:-:S04]  /*0370*/  CS2R R2, SRZ ;  /* 0x0000000000027805 */ /* 0x000fc8000001ff00 */
        /* <DEDUP_REMOVED lines=20> */
.L_x_2003:
[----:B------:R-:W-:Y:S05]  /*04c0*/  BSYNC B0 ;  /* 0x0000000000007941 */ /* 0x000fea0003800000 */
.L_x_2002:
[----:B------:R-:W0:Y:S01]  /*04d0*/  S2UR UR8, SR_CTAID.Y ;  /* 0x00000000000879c3 */ /* 0x000e220000002600 */
[----:B-----5:R-:W-:Y:S01]  /*04e0*/  FFMA.FTZ R16, -R4, R4, R5 ;  /* 0x0000000404107223 */ /* 0x020fe20000010105 */
[----:B------:R-:W-:Y:S01]  /*04f0*/  IMAD R14, R7, R19, R6 ;  /* 0x00000013070e7224 */ /* 0x000fe200078e0206 */
[----:B------:R-:W-:Y:S01]  /*0500*/  HFMA2.MMA R30, -RZ, RZ, 0, 0 ;  /* 0x00000000ff1e7435 */ /* 0x000fe200000001ff */
[----:B------:R-:W-:Y:S01]  /*0510*/  IMAD.MOV.U32 R29, RZ, RZ, 0x3f800000 ;  /* 0x3f800000ff1d7424 */ /* 0x000fe200078e00ff */
[----:B------:R-:W-:Y:S01]  /*0520*/  HFMA2.MMA R28, -RZ, RZ, 0, 0 ;  /* 0x00000000ff1c7435 */ /* 0x000fe200000001ff */
        /* <DEDUP_REMOVED lines=23> */
[----:B------:R-:W-:Y:S02]  /*06a0*/  MOV R7, RZ ;  /* 0x000000ff00077202 */ /* 0x000fe40000000f00 */
[----:B------:R-:W-:-:S09]  /*06b0*/  MOV R8, RZ ;  /* 0x000000ff00087202 */ /* 0x000fd20000000f00 */
        /* <DEDUP_REMOVED lines=19> */
[----:B------:R-:W-:Y:S01]  /*07f0*/  HFMA2.MMA R8, -RZ, RZ, 0, 0 ;  /* 0x00000000ff087435 */ /* 0x000fe200000001ff */
        /* <DEDUP_REMOVED lines=9> */
[----:B------:R-:W-:Y:S02]  /*0890*/  @!P0 IADD3 R15, R15, R7, RZ ;  /* 0x000000070f0f8210 */ /* 0x000fe40007ffe0ff */
[C---:B------:R-:W-:Y:S02]  /*08a0*/  @!P0 SHF.L.U32 R7, R14.reuse, 0x2, RZ ;  /* 0x000000020e078819 */ /* 0x040fe400000006ff */
[----:B------:R-:W-:-:S02]  /*08b0*/  @!P0 SHF.L.U64.HI R8, R14, 0x2, R15 ;  /* 0x000000020e088819 */ /* 0x000fc4000001020f */
        /* <DEDUP_REMOVED lines=41> */
.L_x_2006:
[----:B------:R-:W-:Y:S05]  /*0b50*/  @!P2 BRA `(.L_x_2004) ;  /* 0x0000001000e4a947 */ /* 0x000fea0003800000 */
[----:B------:R-:W-:-:S04]  /*0b60*/  IADD3 R22, R22, 0x1, RZ ;  /* 0x0000000116167810 */ /* 0x000fc80007ffe0ff */
[----:B------:R-:W-:-:S07]  /*0b70*/  SHF.R.S32.HI R23, RZ, 0x1f, R22 ;  /* 0x0000001fff177819 */ /* 0x000fce0000011416 */
.L_x_2007:
        /* <DEDUP_REMOVED lines=110> */
.L_x_2005:
        /* <DEDUP_REMOVED lines=13> */
.L_x_2009:
        /* <DEDUP_REMOVED lines=39> */
.L_x_2008:
[----:B------:R-:W-:-:S13]  /*15a0*/  ISETP.GE.U32.AND P0, PT, R12, 0x3, PT ;  /* 0x000000030c00780c */ /* 0x000fda0003f06070 */
[----:B------:R-:W-:Y:S05]  /*15b0*/  @!P0 BRA `(.L_x_2004) ;  /* 0x00000008004c8947 */ /* 0x000fea0003800000 */
[----:B------:R-:W-:Y:S01]  /*15c0*/  ULDC.64 UR8, c[0x0][0x288] ;  /* 0x0000a20000087ab9 */ /* 0x000fe20000000a00 */
[----:B------:R-:W-:Y:S02]  /*15d0*/  SHF.R.S32.HI R9, RZ, 0x1f, R22 ;  /* 0x0000001fff097819 */ /* 0x000fe40000011416 */
[----:B------:R-:W-:Y:S02]  /*15e0*/  ISETP.GE.U32.AND P0, PT, R20, UR8, PT ;  /* 0x0000000814007c0c */ /* 0x000fe4000bf06070 */
[----:B------:R-:W-:Y:S02]  /*15f0*/  MOV R12, R22 ;  /* 0x00000016000c7202 */ /* 0x000fe40000000f00 */
[----:B------:R-:W-:-:S13]  /*1600*/  ISETP.GE.AND.EX P0, PT, R21, UR9, PT, P0 ;  /* 0x0000000915007c0c */ /* 0x000fda000bf06300 */
.L_x_2010:
        /* <DEDUP_REMOVED lines=37> */
[----:B------:R-:W-:Y:S02]  /*1860*/  @!P0 IADD3.X R27, R24, R21, RZ, P2, !PT ;  /* 0x00000015181b8210 */ /* 0x000fe400017fe4ff */
[----:B------:R-:W-:Y:S02]  /*1870*/  CS2R R20, SRZ ;  /* 0x0000000000147805 */ /* 0x000fe4000001ff00 */
[----:B------:R-:W-:Y:S01]  /*1880*/  @!P0 IADD3 R31, P1, R12, 0x2, RZ ;  /* 0x000000020c1f8810 */ /* 0x000fe20007f3e0ff */
[----:B------:R-:W3:Y:S04]  /*1890*/  @!P0 LDG.E.64 R18, desc[UR6][R36.64] ;  /* 0x0000000624128981 */ /* 0x000ee8000c1e1b00 */
[----:B------:R1:W5:Y:S01]  /*18a0*/  @!P0 LDG.E.64 R20, desc[UR6][R26.64] ;  /* 0x000000061a148981 */ /* 0x000362000c1e1b00 */
        /* <DEDUP_REMOVED lines=100> */
.L_x_2004:
        /* <DEDUP_REMOVED lines=54> */
.L_x_2028:
        /* <DEDUP_REMOVED lines=12> */
.L_x_2014:
[----:B------:R-:W-:Y:S05]  /*2310*/  BSYNC B0 ;  /* 0x0000000000007941 */ /* 0x000fea0003800000 */
.L_x_2013:
[----:B------:R-:W-:-:S13]  /*2320*/  R2UR UR4, R9 ;  /* 0x00000000090472ca */ /* 0x000fda00000e0000 */
[----:B------:R-:W-:Y:S05]  /*2330*/  BRA.DIV UR4, `(.L_x_2015) ;  /* 0x0000000e043c7947 */ /* 0x000fea000b800000 */
[----:B------:R-:W-:Y:S01]  /*2340*/  NOP ;  /* 0x0000000000007918 */ /* 0x000fe20000000000 */
[----:B------:R1:W-:Y:S04]  /*2350*/  STS [R10+0xc0], R3 ;  /* 0x0000c0030a007388 */ /* 0x0003e80000000800 */
[----:B------:R1:W-:Y:S04]  /*2360*/  STS [R10+0xc4], R17 ;  /* 0x0000c4110a007388 */ /* 0x0003e80000000800 */
[----:B------:R1:W-:Y:S01]  /*2370*/  STS [R10+0xc8], R15 ;  /* 0x0000c80f0a007388 */ /* 0x0003e20000000800 */
[----:B------:R-:W-:Y:S01]  /*2380*/  NOP ;  /* 0x0000000000007918 */ /* 0x000fe20000000000 */
.L_x_2032:
        /* <DEDUP_REMOVED lines=12> */
.L_x_2017:
[----:B------:R-:W-:Y:S05]  /*2450*/  BSYNC B0 ;  /* 0x0000000000007941 */ /* 0x000fea0003800000 */
.L_x_2016:
[----:B------:R-:W-:-:S13]  /*2460*/  R2UR UR4, R9 ;  /* 0x00000000090472ca */ /* 0x000fda00000e0000 */
[----:B------:R-:W-:Y:S05]  /*2470*/  BRA.DIV UR4, `(.L_x_2018) ;  /* 0x0000000e041c7947 */ /* 0x000fea000b800000 */
[----:B------:R-:W-:Y:S01]  /*2480*/  NOP ;  /* 0x0000000000007918 */ /* 0x000fe20000000000 */
[----:B------:R2:W-:Y:S04]  /*2490*/  STS [R10+0xc0], R3 ;  /* 0x0000c0030a007388 */ /* 0x0005e80000000800 */
[----:B------:R2:W-:Y:S04]  /*24a0*/  STS [R10+0xc4], R17 ;  /* 0x0000c4110a007388 */ /* 0x0005e80000000800 */
[----:B------:R2:W-:Y:S01]  /*24b0*/  STS [R10+0xc8], R15 ;  /* 0x0000c80f0a007388 */ /* 0x0005e20000000800 */
[----:B------:R-:W-:Y:S01]  /*24c0*/  NOP ;  /* 0x0000000000007918 */ /* 0x000fe20000000000 */
.L_x_2036:
        /* <DEDUP_REMOVED lines=12> */
.L_x_2020:
[----:B------:R-:W-:Y:S05]  /*2590*/  BSYNC B0 ;  /* 0x0000000000007941 */ /* 0x000fea0003800000 */
.L_x_2019:
[----:B------:R-:W-:-:S13]  /*25a0*/  R2UR UR4, R9 ;  /* 0x00000000090472ca */ /* 0x000fda00000e0000 */
[----:B------:R-:W-:Y:S05]  /*25b0*/  BRA.DIV UR4, `(.L_x_2021) ;  /* 0x0000000a04fc7947 */ /* 0x000fea000b800000 */
[----:B------:R-:W-:Y:S01]  /*25c0*/  NOP ;  /* 0x0000000000007918 */ /* 0x000fe20000000000 */
[----:B------:R3:W-:Y:S04]  /*25d0*/  STS [R10+0xc0], R3 ;  /* 0x0000c0030a007388 */ /* 0x0007e80000000800 */
[----:B------:R3:W-:Y:S04]  /*25e0*/  STS [R10+0xc4], R17 ;  /* 0x0000c4110a007388 */ /* 0x0007e80000000800 */
[----:B------:R3:W-:Y:S01]  /*25f0*/  STS [R10+0xc8], R15 ;  /* 0x0000c80f0a007388 */ /* 0x0007e20000000800 */
[----:B------:R-:W-:Y:S01]  /*2600*/  NOP ;  /* 0x0000000000007918 */ /* 0x000fe20000000000 */
.L_x_2040:
        /* <DEDUP_REMOVED lines=12> */
.L_x_2023:
[----:B------:R-:W-:Y:S05]  /*26d0*/  BSYNC B0 ;  /* 0x0000000000007941 */ /* 0x000fea0003800000 */
.L_x_2022:
        /* <DEDUP_REMOVED lines=25> */
.L_x_2046:
        /* <DEDUP_REMOVED lines=56> */
.L_x_2011:
        /* <DEDUP_REMOVED lines=41> */
.L_x_2026:
[----:B------:R-:W-:Y:S05]  /*2e80*/  BSYNC B0 ;  /* 0x0000000000007941 */ /* 0x000fea0003800000 */
.L_x_2025:
        /* <DEDUP_REMOVED lines=22> */
.L_x_2012:
[----:B0-----:R-:W-:Y:S05]  /*2ff0*/  WARPSYNC.COLLECTIVE R9, `(.L_x_2027) ;  /* 0x0000000009087348 */ /* 0x001fea0003c00000 */
[----:B------:R-:W-:Y:S01]  /*3000*/  NOP ;  /* 0x0000000000007918 */ /* 0x000fe20000000000 */
[----:B0-----:R-:W-:Y:S01]  /*3010*/  ENDCOLLECTIVE ;  /* 0x000000000000791b */ /* 0x001fe20003800000 */
.L_x_2027:
[----:B------:R-:W-:Y:S05]  /*3020*/  BRA `(.L_x_2028) ;  /* 0xfffffff000887947 */ /* 0x000fea000383ffff */
.L_x_2015:
[----:B------:R-:W-:Y:S01]  /*3030*/  BSSY B0, `(.L_x_2029) ;  /* 0x0000004000007945 */ /* 0x000fe20003800000 */
[----:B0-----:R-:W-:Y:S05]  /*3040*/  WARPSYNC.COLLECTIVE R9, `(.L_x_2030) ;  /* 0x0000000009087348 */ /* 0x001fea0003c00000 */
[----:B------:R-:W-:Y:S01]  /*3050*/  NOP ;  /* 0x0000000000007918 */ /* 0x000fe20000000000 */
[----:B0-----:R-:W-:Y:S01]  /*3060*/  ENDCOLLECTIVE ;  /* 0x000000000000791b */ /* 0x001fe20003800000 */
.L_x_2030:
[----:B------:R-:W-:Y:S05]  /*3070*/  BSYNC B0 ;  /* 0x0000000000007941 */ /* 0x000fea0003800000 */
.L_x_2029:
[----:B------:R0:W-:Y:S04]  /*3080*/  STS [R10+0xc0], R3 ;  /* 0x0000c0030a007388 */ /* 0x0001e80000000800 */
[----:B------:R0:W-:Y:S04]  /*3090*/  STS [R10+0xc4], R17 ;  /* 0x0000c4110a007388 */ /* 0x0001e80000000800 */
[----:B------:R0:W-:Y:S02]  /*30a0*/  STS [R10+0xc8], R15 ;  /* 0x0000c80f0a007388 */ /* 0x0001e40000000800 */
[----:B0-----:R-:W-:Y:S05]  /*30b0*/  WARPSYNC.COLLECTIVE R9, `(.L_x_2031) ;  /* 0x0000000009087348 */ /* 0x001fea0003c00000 */
[----:B------:R-:W-:Y:S01]  /*30c0*/  NOP ;  /* 0x0000000000007918 */ /* 0x000fe20000000000 */
[----:B0-----:R-:W-:Y:S01]  /*30d0*/  ENDCOLLECTIVE ;  /* 0x000000000000791b */ /* 0x001fe20003800000 */
.L_x_2031:
[----:B------:R-:W-:Y:S05]  /*30e0*/  BRA `(.L_x_2032) ;  /* 0xfffffff000a87947 */ /* 0x000fea000383ffff */
.L_x_2018:
[----:B------:R-:W-:Y:S01]  /*30f0*/  BSSY B0, `(.L_x_2033) ;  /* 0x0000004000007945 */ /* 0x000fe20003800000 */
[----:B01----:R-:W-:Y:S05]  /*3100*/  WARPSYNC.COLLECTIVE R9, `(.L_x_2034) ;  /* 0x0000000009087348 */ /* 0x003fea0003c00000 */
[----:B------:R-:W-:Y:S01]  /*3110*/  NOP ;  /* 0x0000000000007918 */ /* 0x000fe20000000000 */
[----:B01----:R-:W-:Y:S01]  /*3120*/  ENDCOLLECTIVE ;  /* 0x000000000000791b */ /* 0x003fe20003800000 */
.L_x_2034:
[----:B------:R-:W-:Y:S05]  /*3130*/  BSYNC B0 ;  /* 0x0000000000007941 */ /* 0x000fea0003800000 */
.L_x_2033:
[----:B------:R0:W-:Y:S04]  /*3140*/  STS [R10+0xc0], R3 ;  /* 0x0000c0030a007388 */ /* 0x0001e80000000800 */
[----:B------:R0:W-:Y:S04]  /*3150*/  STS [R10+0xc4], R17 ;  /* 0x0000c4110a007388 */ /* 0x0001e80000000800 */
[----:B------:R0:W-:Y:S02]  /*3160*/  STS [R10+0xc8], R15 ;  /* 0x0000c80f0a007388 */ /* 0x0001e40000000800 */
[----:B0-----:R-:W-:Y:S05]  /*3170*/  WARPSYNC.COLLECTIVE R9, `(.L_x_2035) ;  /* 0x0000000009087348 */ /* 0x001fea0003c00000 */
[----:B------:R-:W-:Y:S01]  /*3180*/  NOP ;  /* 0x0000000000007918 */ /* 0x000fe20000000000 */
[----:B0-----:R-:W-:Y:S01]  /*3190*/  ENDCOLLECTIVE ;  /* 0x000000000000791b */ /* 0x001fe20003800000 */
.L_x_2035:
[----:B------:R-:W-:Y:S05]  /*31a0*/  BRA `(.L_x_2036) ;  /* 0xfffffff000c87947 */ /* 0x000fea000383ffff */
.L_x_2021:
[----:B------:R-:W-:Y:S01]  /*31b0*/  BSSY B0, `(.L_x_2037) ;  /* 0x0000004000007945 */ /* 0x000fe20003800000 */
[----:B012---:R-:W-:Y:S05]  /*31c0*/  WARPSYNC.COLLECTIVE R9, `(.L_x_2038) ;  /* 0x0000000009087348 */ /* 0x007fea0003c00000 */
[----:B------:R-:W-:Y:S01]  /*31d0*/  NOP ;  /* 0x0000000000007918 */ /* 0x000fe20000000000 */
[----:B012---:R-:W-:Y:S01]  /*31e0*/  ENDCOLLECTIVE ;  /* 0x000000000000791b */ /* 0x007fe20003800000 */
.L_x_2038:
[----:B------:R-:W-:Y:S05]  /*31f0*/  BSYNC B0 ;  /* 0x0000000000007941 */ /* 0x000fea0003800000 */
.L_x_2037:
[----:B------:R0:W-:Y:S04]  /*3200*/  STS [R10+0xc0], R3 ;  /* 0x0000c0030a007388 */ /* 0x0001e80000000800 */
[----:B------:R0:W-:Y:S04]  /*3210*/  STS [R10+0xc4], R17 ;  /* 0x0000c4110a007388 */ /* 0x0001e80000000800 */
[----:B------:R0:W-:Y:S02]  /*3220*/  STS [R10+0xc8], R15 ;  /* 0x0000c80f0a007388 */ /* 0x0001e40000000800 */
[----:B0-----:R-:W-:Y:S05]  /*3230*/  WARPSYNC.COLLECTIVE R9, `(.L_x_2039) ;  /* 0x0000000009087348 */ /* 0x001fea0003c00000 */
[----:B------:R-:W-:Y:S01]  /*3240*/  NOP ;  /* 0x0000000000007918 */ /* 0x000fe20000000000 */
[----:B0-----:R-:W-:Y:S01]  /*3250*/  ENDCOLLECTIVE ;  /* 0x000000000000791b */ /* 0x001fe20003800000 */
.L_x_2039:
[----:B------:R-:W-:Y:S05]  /*3260*/  BRA `(.L_x_2040) ;  /* 0xfffffff000e87947 */ /* 0x000fea000383ffff */
.L_x_2024:
[----:B------:R-:W-:Y:S01]  /*3270*/  BSSY B0, `(.L_x_2041) ;  /* 0x0000005000007945 */ /* 0x000fe20003800000 */
[----:B------:R-:W-:-:S13]  /*3280*/  ISETP.GE.U32.AND P0, PT, R2, 0x10, PT ;  /* 0x000000100200780c */ /* 0x000fda0003f06070 */
[----:B0123--:R-:W-:Y:S05]  /*3290*/  WARPSYNC.COLLECTIVE R9, `(.L_x_2042) ;  /* 0x0000000009087348 */ /* 0x00ffea0003c00000 */
[----:B------:R-:W-:Y:S01]  /*32a0*/  NOP ;  /* 0x0000000000007918 */ /* 0x000fe20000000000 */
[----:B0123--:R-:W-:Y:S01]  /*32b0*/  ENDCOLLECTIVE ;  /* 0x000000000000791b */ /* 0x00ffe20003800000 */
.L_x_2042:
[----:B------:R-:W-:Y:S05]  /*32c0*/  BSYNC B0 ;  /* 0x0000000000007941 */ /* 0x000fea0003800000 */
.L_x_2041:
[----:B------:R0:W-:Y:S01]  /*32d0*/  STS [R10+0xc0], R3 ;  /* 0x0000c0030a007388 */ /* 0x0001e20000000800 */
[----:B------:R-:W-:-:S03]  /*32e0*/  ISETP.NE.OR P1, PT, R3, RZ, !P0 ;  /* 0x000000ff0300720c */ /* 0x000fc60004725670 */
[----:B------:R0:W-:Y:S04]  /*32f0*/  STS [R10+0xc4], R17 ;  /* 0x0000c4110a007388 */ /* 0x0001e80000000800 */
[----:B------:R0:W-:Y:S06]  /*3300*/  STS [R10+0xc8], R15 ;  /* 0x0000c80f0a007388 */ /* 0x0001ec0000000800 */
[----:B0-----:R-:W-:Y:S05]  /*3310*/  WARPSYNC.COLLECTIVE R9, `(.L_x_2043) ;  /* 0x0000000009087348 */ /* 0x001fea0003c00000 */
[----:B------:R-:W-:Y:S01]  /*3320*/  NOP ;  /* 0x0000000000007918 */ /* 0x000fe20000000000 */
[----:B0-----:R-:W-:Y:S01]  /*3330*/  ENDCOLLECTIVE ;  /* 0x000000000000791b */ /* 0x001fe20003800000 */
.L_x_2043:
        /* <DEDUP_REMOVED lines=9> */
.L_x_2044:
        /* <DEDUP_REMOVED lines=9> */
.L_x_2045:
[----:B------:R-:W-:Y:S05]  /*3460*/  BRA `(.L_x_2046) ;  /* 0xfffffff400007947 */ /* 0x000fea000383ffff */
.L_x_2047:
        /* <DEDUP_REMOVED lines=9> */
.L_x_4498:


//--------------------- .text._Z30group_norm_nhwc_bwd_sum_kernelI11Fp32IOFp16WLi160EEv26Group_norm_nhwc_bwd_params --------------------------
	.section	.text._Z30group_norm_nhwc_bwd_sum_kernelI11Fp32IOFp16WLi160EEv26Group_norm_nhwc_bwd_params,"ax",@progbits
	.align	128
        .global         _Z30group_norm_nhwc_bwd_sum_kernelI11Fp32IOFp16WLi160EEv26Group_norm_nhwc_bwd_params
        .type           _Z30group_norm_nhwc_bwd_sum_kernelI11Fp32IOFp16WLi160EEv26Group_norm_nhwc_bwd_params,@function
        .size           _Z30group_norm_nhwc_bwd_sum_kernelI11Fp32IOFp16WLi160EEv26Group_norm_nhwc_bwd_params,(.L_x_4499 - _Z30group_norm_nhwc_bwd_sum_kernelI11Fp32IOFp16WLi160EEv26Group_norm_nhwc_bwd_params)
        .other          _Z30group_norm_nhwc_bwd_sum_kernelI11Fp32IOFp16WLi160EEv26Group_norm_nhwc_bwd_params,@"STO_CUDA_ENTRY STV_DEFAULT"
_Z30group_norm_nhwc_bwd_sum_kernelI11Fp32IOFp16WLi160EEv26Group_norm_nhwc_bwd_params:
.text._Z30group_norm_nhwc_bwd_sum_kernelI11Fp32IOFp16WLi160EEv26Group_norm_nhwc_bwd_params:
        /* <DEDUP_REMOVED lines=75> */
.L_x_2049:
[----:B------:R-:W-:Y:S05]  /*04b0*/  BSYNC B0 ;  /* 0x0000000000007941 */ /* 0x000fea0003800000 */
.L_x_2048:
[----:B------:R-:W0:Y:S01]  /*04c0*/  S2UR UR7, SR_CTAID.Y ;  /* 0x00000000000779c3 */ /* 0x000e220000002600 */
[----:B------:R-:W-:Y:S01]  /*04d0*/  FSETP.GTU.FTZ.AND P2, PT, R20, RZ, PT ;  /* 0x000000ff1400720b */ /* 0x000fe20003f5c000 */
[----:B------:R-:W-:Y:S01]  /*04e0*/  IMAD.HI.U32 R18, R15, R6, RZ ;  /* 0x000000060f127227 */ /* 0x000fe200078e00ff */
[----:B------:R-:W-:-:S04]  /*04f0*/  MOV R13, 0x3f800000 ;  /* 0x3f800000000d7802 */ /* 0x000fc80000000f00 */
[----:B------:R-:W-:Y:S01]  /*0500*/  IADD3 R5, -R18, RZ, RZ ;  /* 0x000000ff12057210 */ /* 0x000fe20007ffe1ff */
[----:B------:R-:W1:Y:S04]  /*0510*/  LDC.64 R8, c[0x0][0x290] ;  /* 0x0000a400ff087b82 */ /* 0x000e680000000a00 */
[----:B------:R-:W-:-:S04]  /*0520*/  IMAD R6, R7, R5, R6 ;  /* 0x0000000507067224 */ /* 0x000fc800078e0206 */
[----:B------:R-:W2:Y:S01]  /*0530*/  @P2 LDC R15, c[0x0][0x250] ;  /* 0x00009400ff0f2b82 */ /* 0x000ea20000000800 */
[----:B------:R-:W-:Y:S01]  /*0540*/  ISETP.GE.U32.AND P4, PT, R6, R7, PT ;  /* 0x000000070600720c */ /* 0x000fe20003f86070 */
[----:B0-----:R-:W-:-:S05]  /*0550*/  IMAD R19, R10, UR7, RZ ;  /* 0x000000070a137c24 */ /* 0x001fca000f8e02ff */
[----:B------:R-:W-:-:S07]  /*0560*/  SHF.R.S32.HI R31, RZ, 0x1f, R19 ;  /* 0x0000001fff1f7819 */ /* 0x000fce0000011413 */
[----:B------:R-:W-:Y:S01]  /*0570*/  @P4 IMAD.IADD R6, R6, 0x1, -R7 ;  /* 0x0000000106064824 */ /* 0x000fe200078e0a07 */
[----:B------:R-:W-:Y:S02]  /*0580*/  IADD3 R5, P1, R19, R10, RZ ;  /* 0x0000000a13057210 */ /* 0x000fe40007f3e0ff */
[----:B------:R-:W-:Y:S02]  /*0590*/  @P4 IADD3 R18, R18, 0x1, RZ ;  /* 0x0000000112124810 */ /* 0x000fe40007ffe0ff */
[----:B------:R-:W-:Y:S02]  /*05a0*/  LEA.HI.X.SX32 R10, R10, R31, 0x1, P1 ;  /* 0x0000001f0a0a7211 */ /* 0x000fe400008f0eff */
[-C--:B-1----:R-:W-:Y:S02]  /*05b0*/  ISETP.LT.U32.AND P1, PT, R5, R8.reuse, PT ;  /* 0x000000080500720c */ /* 0x082fe40003f21070 */
[----:B------:R-:W-:Y:S01]  /*05c0*/  ISETP.GE.U32.AND P3, PT, R6, R7, PT ;  /* 0x000000070600720c */ /* 0x000fe20003f66070 */
[----:B--2---:R-:W-:Y:S01]  /*05d0*/  @P2 FADD.FTZ R15, R20, R15 ;  /* 0x0000000f140f2221 */ /* 0x004fe20000010000 */
[----:B------:R-:W-:Y:S01]  /*05e0*/  ISETP.LT.AND.EX P1, PT, R10, R9, PT, P1 ;  /* 0x000000090a00720c */ /* 0x000fe20003f21310 */
[----:B------:R-:W-:Y:S01]  /*05f0*/  HFMA2.MMA R10, -RZ, RZ, 0, 0 ;  /* 0x00000000ff0a7435 */ /* 0x000fe200000001ff */
[----:B------:R-:W-:Y:S01]  /*0600*/  ISETP.NE.U32.AND P4, PT, R7, RZ, PT ;  /* 0x000000ff0700720c */ /* 0x000fe20003f85070 */
[----:B------:R0:W1:Y:S01]  /*0610*/  @P2 MUFU.RSQ R13, R15 ;  /* 0x0000000f000d2308 */ /* 0x0000620000001400 */
[----:B------:R-:W-:-:S02]  /*0620*/  SEL R12, R5, R8, P1 ;  /* 0x00000008050c7207 */ /* 0x000fc40000800000 */
[----:B------:R-:W-:Y:S02]  /*0630*/  CS2R R8, SRZ ;  /* 0x0000000000087805 */ /* 0x000fe4000001ff00 */
[----:B------:R-:W-:Y:S02]  /*0640*/  CS2R R6, SRZ ;  /* 0x0000000000067805 */ /* 0x000fe4000001ff00 */
[----:B------:R-:W-:Y:S02]  /*0650*/  MOV R5, RZ ;  /* 0x000000ff00057202 */ /* 0x000fe40000000f00 */
[----:B------:R-:W-:Y:S01]  /*0660*/  ISETP.GE.AND P1, PT, R19, R12, PT ;  /* 0x0000000c1300720c */ /* 0x000fe20003f26270 */
[----:B------:R-:W-:-:S05]  /*0670*/  @P3 VIADD R18, R18, 0x1 ;  /* 0x0000000112123836 */ /* 0x000fca0000000000 */
[----:B------:R-:W-:-:S07]  /*0680*/  SEL R11, R11, R18, !P4 ;  /* 0x000000120b0b7207 */ /* 0x000fce0006000000 */
[----:B01----:R-:W-:Y:S05]  /*0690*/  @P1 BRA `(.L_x_2050) ;  /* 0x0000001400fc1947 */ /* 0x003fea0003800000 */
[----:B------:R-:W0:Y:S01]  /*06a0*/  LDC.64 R26, c[0x0][0x298] ;  /* 0x0000a600ff1a7b82 */ /* 0x000e220000000a00 */
[----:B------:R-:W-:Y:S01]  /*06b0*/  USHF.R.S32.HI UR7, URZ, 0x1f, UR6 ;  /* 0x0000001f3f077899 */ /* 0x000fe20008011406 */
[----:B------:R-:W-:Y:S01]  /*06c0*/  IMAD.MOV.U32 R23, RZ, RZ, R19 ;  /* 0x000000ffff177224 */ /* 0x000fe200078e0013 */
[-C--:B------:R-:W-:Y:S02]  /*06d0*/  LOP3.LUT R22, RZ, R12.reuse, RZ, 0x33, !PT ;  /* 0x0000000cff167212 */ /* 0x080fe400078e33ff */
[C---:B------:R-:W-:Y:S02]  /*06e0*/  IADD3 R5, -R19.reuse, R12, RZ ;  /* 0x0000000c13057210 */ /* 0x040fe40007ffe1ff */
        /* <DEDUP_REMOVED lines=8> */
[----:B------:R-:W-:Y:S01]  /*0770*/  LOP3.LUT R5, R5, 0x1, RZ, 0xc0, !PT ;  /* 0x0000000105057812 */ /* 0x000fe200078ec0ff */
[----:B------:R-:W-:Y:S01]  /*0780*/  HFMA2.MMA R10, -RZ, RZ, 0, 0 ;  /* 0x00000000ff0a7435 */ /* 0x000fe200000001ff */
[----:B------:R-:W-:Y:S02]  /*0790*/  ISETP.NE.AND P2, PT, R7, R22, PT ;  /* 0x000000160700720c */ /* 0x000fe40003f45270 */
[----:B------:R-:W-:Y:S02]  /*07a0*/  CS2R R6, SRZ ;  /* 0x0000000000067805 */ /* 0x000fe4000001ff00 */
[----:B------:R-:W-:Y:S01]  /*07b0*/  ISETP.NE.U32.AND P1, PT, R5, 0x1, PT ;  /* 0x000000010500780c */ /* 0x000fe20003f25070 */
[----:B------:R-:W-:Y:S01]  /*07c0*/  IMAD.MOV.U32 R5, RZ, RZ, RZ ;  /* 0x000000ffff057224 */ /* 0x000fe200078e00ff */
[----:B------:R-:W-:-:S11]  /*07d0*/  CS2R R8, SRZ ;  /* 0x0000000000087805 */ /* 0x000fd6000001ff00 */
[----:B------:R-:W-:Y:S05]  /*07e0*/  @P1 BRA `(.L_x_2052) ;  /* 0x0000000000c81947 */ /* 0x000fea0003800000 */
[----:B------:R-:W0:Y:S01]  /*07f0*/  @!P0 LDC.64 R6, c[0x0][0x230] ;  /* 0x00008c00ff068b82 */ /* 0x000e220000000a00 */
[----:B------:R-:W-:Y:S01]  /*0800*/  @!P0 IMAD R8, R31, UR8, RZ ;  /* 0x000000081f088c24 */ /* 0x000fe2000f8e02ff */
[----:B------:R-:W-:Y:S02]  /*0810*/  @!P0 MOV R26, R28 ;  /* 0x0000001c001a8202 */ /* 0x000fe40000000f00 */
[----:B------:R-:W-:Y:S01]  /*0820*/  CS2R R16, SRZ ;  /* 0x0000000000107805 */ /* 0x000fe2000001ff00 */
[C---:B------:R-:W-:Y:S02]  /*0830*/  @!P0 IMAD R5, R23.reuse, UR9, R8 ;  /* 0x0000000917058c24 */ /* 0x040fe4000f8e0208 */
[----:B------:R-:W-:Y:S01]  /*0840*/  @!P0 IMAD.WIDE.U32 R8, R23, UR8, R26 ;  /* 0x0000000817088c25 */ /* 0x000fe2000f8e001a */
[----:B------:R-:W1:Y:S03]  /*0850*/  @!P0 LDC.64 R24, c[0x0][0x228] ;  /* 0x00008a00ff188b82 */ /* 0x000e660000000a00 */
[----:B------:R-:W-:Y:S01]  /*0860*/  @!P0 IMAD.IADD R5, R9, 0x1, R5 ;  /* 0x0000000109058824 */ /* 0x000fe200078e0205 */
[----:B------:R-:W-:-:S04]  /*0870*/  @!P0 SHF.L.U32 R23, R8, 0x2, RZ ;  /* 0x0000000208178819 */ /* 0x000fc800000006ff */
[----:B------:R-:W-:Y:S02]  /*0880*/  @!P0 SHF.L.U64.HI R8, R8, 0x2, R5 ;  /* 0x0000000208088819 */ /* 0x000fe40000010205 */
[----:B0-----:R-:W-:-:S04]  /*0890*/  @!P0 IADD3 R20, P1, R23, R6, RZ ;  /* 0x0000000617148210 */ /* 0x001fc80007f3e0ff */
[----:B------:R-:W-:-:S05]  /*08a0*/  @!P0 IADD3.X R21, R8, R7, RZ, P1, !PT ;  /* 0x0000000708158210 */ /* 0x000fca0000ffe4ff */
[----:B------:R-:W2:Y:S01]  /*08b0*/  @!P0 LDG.E.64 R16, desc[UR4][R20.64] ;  /* 0x0000000414108981 */ /* 0x000ea2000c1e1b00 */
[----:B-1----:R-:W-:Y:S02]  /*08c0*/  @!P0 IADD3 R22, P1, R23, R24, RZ ;  /* 0x0000001817168210 */ /* 0x002fe40007f3e0ff */
[----:B------:R-:W-:-:S03]  /*08d0*/  CS2R R6, SRZ ;  /* 0x0000000000067805 */ /* 0x000fc6000001ff00 */
[----:B------:R-:W-:-:S05]  /*08e0*/  @!P0 IMAD.X R23, R8, 0x1, R25, P1 ;  /* 0x0000000108178824 */ /* 0x000fca00008e0619 */
        /* <DEDUP_REMOVED lines=34> */
.L_x_2052:
[----:B------:R-:W-:Y:S05]  /*0b10*/  @!P2 BRA `(.L_x_2050) ;  /* 0x0000001000dca947 */ /* 0x000fea0003800000 */
[----:B------:R-:W-:-:S04]  /*0b20*/  IADD3 R15, R19, 0x1, RZ ;  /* 0x00000001130f7810 */ /* 0x000fc80007ffe0ff */
[----:B------:R-:W-:-:S07]  /*0b30*/  SHF.R.S32.HI R25, RZ, 0x1f, R15 ;  /* 0x0000001fff197819 */ /* 0x000fce000001140f */
.L_x_2053:
[----:B------:R-:W0:Y:S01]  /*0b40*/  @!P0 LDC.64 R18, c[0x0][0x288] ;  /* 0x0000a200ff128b82 */ /* 0x000e220000000a00 */
[----:B------:R-:W-:-:S04]  /*0b50*/  @!P0 IADD3 R23, P1, R15, -0x1, RZ ;  /* 0xffffffff0f178810 */ /* 0x000fc80007f3e0ff */
[----:B------:R-:W-:-:S03]  /*0b60*/  @!P0 IADD3.X R21, R25, -0x1, RZ, P1, !PT ;  /* 0xffffffff19158810 */ /* 0x000fc60000ffe4ff */
[----:B------:R-:W1:Y:S02]  /*0b70*/  @!P0 LDC.64 R16, c[0x0][0x230] ;  /* 0x00008c00ff108b82 */ /* 0x000e640000000a00 */
        /* <DEDUP_REMOVED lines=9> */
[----:B-1----:R-:W-:-:S04]  /*0c10*/  @!P0 IADD3 R30, P1, R23, R16, RZ ;  /* 0x00000010171e8210 */ /* 0x002fc80007f3e0ff */
[----:B------:R-:W-:Y:S02]  /*0c20*/  @!P0 IADD3.X R31, R18, R17, RZ, P1, !PT ;  /* 0x00000011121f8210 */ /* 0x000fe40000ffe4ff */
[----:B------:R-:W0:Y:S03]  /*0c30*/  @!P0 LDC.64 R16, c[0x0][0x228] ;  /* 0x00008a00ff108b82 */ /* 0x000e260000000a00 */
[----:B------:R-:W2:Y:S01]  /*0c40*/  @!P0 LDG.E.64 R20, desc[UR4][R30.64] ;  /* 0x000000041e148981 */ /* 0x000ea2000c1e1b00 */
[----:B0-----:R-:W-:-:S04]  /*0c50*/  @!P0 IADD3 R22, P1, R23, R16, RZ ;  /* 0x0000001017168210 */ /* 0x001fc80007f3e0ff */
[----:B------:R-:W-:Y:S02]  /*0c60*/  @!P0 IADD3.X R23, R18, R17, RZ, P1, !PT ;  /* 0x0000001112178210 */ /* 0x000fe40000ffe4ff */
[----:B------:R-:W-:Y:S01]  /*0c70*/  CS2R R18, SRZ ;  /* 0x0000000000127805 */ /* 0x000fe2000001ff00 */
[----:B------:R-:W0:Y:S05]  /*0c80*/  @!P0 LDC.64 R16, c[0x0][0x288] ;  /* 0x0000a200ff108b82 */ /* 0x000e2a0000000a00 */
[----:B------:R1:W3:Y:S02]  /*0c90*/  @!P0 LDG.E.64 R18, desc[UR4][R22.64] ;  /* 0x0000000416128981 */ /* 0x0002e4000c1e1b00 */
[----:B-1----:R-:W-:Y:S01]  /*0ca0*/  @!P0 MOV R23, R27 ;  /* 0x0000001b00178202 */ /* 0x002fe20000000f00 */
        /* <DEDUP_REMOVED lines=8> */
[----:B------:R-:W1:Y:S02]  /*0d30*/  @!P0 LDC.64 R16, c[0x0][0x230] ;  /* 0x00008c00ff108b82 */ /* 0x000e640000000a00 */
[----:B-1----:R-:W-:-:S04]  /*0d40*/  @!P0 IADD3 R32, P1, R31, R16, RZ ;  /* 0x000000101f208210 */ /* 0x002fc80007f3e0ff */
[----:B------:R-:W-:Y:S02]  /*0d50*/  @!P0 IADD3.X R33, R24, R17, RZ, P1, !PT ;  /* 0x0000001118218210 */ /* 0x000fe40000ffe4ff */
[----:B------:R-:W-:-:S06]  /*0d60*/  CS2R R16, SRZ ;  /* 0x0000000000107805 */ /* 0x000fcc000001ff00 */
[----:B------:R1:W4:Y:S01]  /*0d70*/  @!P0 LDG.E.64 R16, desc[UR4][R32.64] ;  /* 0x0000000420108981 */ /* 0x000322000c1e1b00 */
[----:B0-----:R-:W-:-:S04]  /*0d80*/  @!P0 IADD3 R30, P1, R31, R22, RZ ;  /* 0x000000161f1e8210 */ /* 0x001fc80007f3e0ff */
[----:B------:R-:W-:Y:S02]  /*0d90*/  @!P0 IADD3.X R31, R24, R23, RZ, P1, !PT ;  /* 0x00000017181f8210 */ /* 0x000fe40000ffe4ff */
        /* <DEDUP_REMOVED lines=57> */
[C---:B------:R-:W-:Y:S01]  /*1130*/  VIADD R31, R15.reuse, 0x1 ;  /* 0x000000010f1f7836 */ /* 0x040fe20000000000 */
[----:B------:R-:W-:Y:S02]  /*1140*/  IADD3 R15, P2, R15, 0x2, RZ ;  /* 0x000000020f0f7810 */ /* 0x000fe40007f5e0ff */
[----:B------:R-:W-:Y:S01]  /*1150*/  FMUL.FTZ R23, R23, R6 ;  /* 0x0000000617177220 */ /* 0x000fe20000410000 */
[----:B------:R-:W-:Y:S01]  /*1160*/  FMUL.FTZ R6, R22, R3 ;  /* 0x0000000316067220 */ /* 0x000fe20000410000 */
[----:B------:R-:W-:Y:S02]  /*1170*/  ISETP.GE.AND P1, PT, R31, R12, PT ;  /* 0x0000000c1f00720c */ /* 0x000fe40003f26270 */
[----:B------:R-:W-:Y:S01]  /*1180*/  FADD.FTZ R8, R8, R23 ;  /* 0x0000001708087221 */ /* 0x000fe20000010000 */
[----:B------:R-:W-:Y:S01]  /*1190*/  FFMA.FTZ R21, R16, R6, R21 ;  /* 0x0000000610157223 */ /* 0x000fe20000010015 */
[----:B------:R-:W-:Y:S01]  /*11a0*/  FMUL.FTZ R16, R23, R2 ;  /* 0x0000000217107220 */ /* 0x000fe20000410000 */
[----:B------:R-:W-:Y:S01]  /*11b0*/  FADD.FTZ R5, R5, R6 ;  /* 0x0000000605057221 */ /* 0x000fe20000010000 */
[C---:B------:R-:W-:Y:S01]  /*11c0*/  FFMA.FTZ R10, R17.reuse, R23, R10 ;  /* 0x00000017110a7223 */ /* 0x040fe2000001000a */
[----:B------:R-:W-:Y:S01]  /*11d0*/  IADD3.X R25, RZ, R25, RZ, P2, !PT ;  /* 0x00000019ff197210 */ /* 0x000fe200017fe4ff */
[----:B------:R-:W-:Y:S01]  /*11e0*/  FFMA.FTZ R6, R17, R16, R21 ;  /* 0x0000001011067223 */ /* 0x000fe20000010015 */
[----:B------:R-:W-:-:S04]  /*11f0*/  FADD.FTZ R5, R16, R5 ;  /* 0x0000000510057221 */ /* 0x000fc80000010000 */
[----:B------:R-:W-:Y:S05]  /*1200*/  @!P1 BRA `(.L_x_2053) ;  /* 0xfffffff8004c9947 */ /* 0x000fea000383ffff */
[----:B------:R-:W-:Y:S05]  /*1210*/  BRA `(.L_x_2050) ;  /* 0x0000000c001c7947 */ /* 0x000fea0003800000 */
.L_x_2051:
[----:B------:R-:W-:Y:S01]  /*1220*/  LOP3.LUT P1, R0, R5, 0x3, RZ, 0xc0, !PT ;  /* 0x0000000305007812 */ /* 0x000fe2000782c0ff */
[----:B------:R-:W-:Y:S01]  /*1230*/  HFMA2.MMA R10, -RZ, RZ, 0, 0 ;  /* 0x00000000ff0a7435 */ /* 0x000fe200000001ff */
[----:B------:R-:W-:Y:S01]  /*1240*/  IADD3 R22, -R22, R7, RZ ;  /* 0x0000000716167210 */ /* 0x000fe20007ffe1ff */
[----:B------:R-:W-:Y:S01]  /*1250*/  IMAD.MOV.U32 R5, RZ, RZ, RZ ;  /* 0x000000ffff057224 */ /* 0x000fe200078e00ff */
[----:B------:R-:W-:Y:S02]  /*1260*/  CS2R R6, SRZ ;  /* 0x0000000000067805 */ /* 0x000fe4000001ff00 */
[----:B------:R-:W-:-:S07]  /*1270*/  CS2R R8, SRZ ;  /* 0x0000000000087805 */ /* 0x000fce000001ff00 */
[----:B------:R-:W-:Y:S05]  /*1280*/  @!P1 BRA `(.L_x_2054) ;  /* 0x0000000000ac9947 */ /* 0x000fea0003800000 */
[----:B------:R-:W-:Y:S02]  /*1290*/  MOV R5, RZ ;  /* 0x000000ff00057202 */ /* 0x000fe40000000f00 */
[----:B------:R-:W-:Y:S02]  /*12a0*/  CS2R R6, SRZ ;  /* 0x0000000000067805 */ /* 0x000fe4000001ff00 */
[----:B------:R-:W-:Y:S01]  /*12b0*/  CS2R R8, SRZ ;  /* 0x0000000000087805 */ /* 0x000fe2000001ff00 */
[----:B------:R-:W-:-:S07]  /*12c0*/  IMAD.MOV.U32 R10, RZ, RZ, RZ ;  /* 0x000000ffff0a7224 */ /* 0x000fce00078e00ff */
.L_x_2055:
[----:B------:R-:W0:Y:S01]  /*12d0*/  @!P0 LDC.64 R14, c[0x0][0x288] ;  /* 0x0000a200ff0e8b82 */ /* 0x000e220000000a00 */
[----:B------:R-:W-:-:S07]  /*12e0*/  @!P0 MOV R19, R27 ;  /* 0x0000001b00138202 */ /* 0x000fce0000000f00 */
[----:B------:R-:W1:Y:S01]  /*12f0*/  @!P0 LDC.64 R24, c[0x0][0x230] ;  /* 0x00008c00ff188b82 */ /* 0x000e620000000a00 */
        /* <DEDUP_REMOVED lines=9> */
[----:B-1----:R-:W-:-:S04]  /*1390*/  @!P0 IADD3 R24, P1, R21, R24, RZ ;  /* 0x0000001815188210 */ /* 0x002fc80007f3e0ff */
[----:B------:R-:W-:-:S05]  /*13a0*/  @!P0 IADD3.X R25, R20, R25, RZ, P1, !PT ;  /* 0x0000001914198210 */ /* 0x000fca0000ffe4ff */
[----:B------:R-:W2:Y:S01]  /*13b0*/  @!P0 LDG.E.64 R14, desc[UR4][R24.64] ;  /* 0x00000004180e8981 */ /* 0x000ea2000c1e1b00 */
[----:B0-----:R-:W-:-:S05]  /*13c0*/  @!P0 IADD3 R18, P1, R21, R18, RZ ;  /* 0x0000001215128210 */ /* 0x001fca0007f3e0ff */
[----:B------:R-:W-:Y:S01]  /*13d0*/  @!P0 IMAD.X R19, R20, 0x1, R19, P1 ;  /* 0x0000000114138824 */ /* 0x000fe200008e0613 */
[----:B------:R-:W-:-:S06]  /*13e0*/  CS2R R20, SRZ ;  /* 0x0000000000147805 */ /* 0x000fcc000001ff00 */
[----:B------:R-:W3:Y:S01]  /*13f0*/  @!P0 LDG.E.64 R20, desc[UR4][R18.64] ;  /* 0x0000000412148981 */ /* 0x000ee2000c1e1b00 */
[----:B------:R-:W-:Y:S02]  /*1400*/  IADD3 R0, R0, -0x1, RZ ;  /* 0xffffffff00007810 */ /* 0x000fe40007ffe0ff */
[----:B------:R-:W-:Y:S02]  /*1410*/  IADD3 R23, P2, R23, 0x1, RZ ;  /* 0x0000000117177810 */ /* 0x000fe40007f5e0ff */
[----:B------:R-:W-:Y:S02]  /*1420*/  ISETP.NE.AND P1, PT, R0, RZ, PT ;  /* 0x000000ff0000720c */ /* 0x000fe40003f25270 */
[----:B------:R-:W-:Y:S01]  /*1430*/  IADD3.X R31, RZ, R31, RZ, P2, !PT ;  /* 0x0000001fff1f7210 */ /* 0x000fe200017fe4ff */
        /* <DEDUP_REMOVED lines=15> */
[----:B------:R-:W-:-:S07]  /*1530*/  IMAD.MOV.U32 R19, RZ, RZ, R23 ;  /* 0x000000ffff137224 */ /* 0x000fce00078e0017 */
.L_x_2054:
[----:B------:R-:W-:-:S13]  /*1540*/  ISETP.GE.U32.AND P0, PT, R22, 0x3, PT ;  /* 0x000000031600780c */ /* 0x000fda0003f06070 */
[----:B------:R-:W-:Y:S05]  /*1550*/  @!P0 BRA `(.L_x_2050) ;  /* 0x00000008004c8947 */ /* 0x000fea0003800000 */
[----:B------:R-:W-:Y:S01]  /*1560*/  ULDC.64 UR6, c[0x0][0x288] ;  /* 0x0000a20000067ab9 */ /* 0x000fe20000000a00 */
[----:B------:R-:W-:Y:S02]  /*1570*/  SHF.R.S32.HI R15, RZ, 0x1f, R19 ;  /* 0x0000001fff0f7819 */ /* 0x000fe40000011413 */
[----:B------:R-:W-:Y:S02]  /*1580*/  ISETP.GE.U32.AND P0, PT, R16, UR6, PT ;  /* 0x0000000610007c0c */ /* 0x000fe4000bf06070 */
[----:B------:R-:W-:Y:S02]  /*1590*/  MOV R23, R19 ;  /* 0x0000001300177202 */ /* 0x000fe40000000f00 */
[----:B------:R-:W-:-:S13]  /*15a0*/  ISETP.GE.AND.EX P0, PT, R17, UR7, PT, P0 ;  /* 0x0000000711007c0c */ /* 0x000fda000bf06300 */
.L_x_2056:
        /* <DEDUP_REMOVED lines=8> */
[----:B------:R-:W-:Y:S02]  /*1630*/  @!P0 IADD3 R19, R25, R19, RZ ;  /* 0x0000001319138210 */ /* 0x000fe40007ffe0ff */
[C---:B------:R-:W-:Y:S02]  /*1640*/  @!P0 SHF.L.U32 R25, R24.reuse, 0x2, RZ ;  /* 0x0000000218198819 */ /* 0x040fe400000006ff */
[----:B------:R-:W-:Y:S02]  /*1650*/  @!P0 SHF.L.U64.HI R0, R24, 0x2, R19 ;  /* 0x0000000218008819 */ /* 0x000fe40000010213 */
[----:B------:R-:W-:Y:S02]  /*1660*/  CS2R R18, SRZ ;  /* 0x0000000000127805 */ /* 0x000fe4000001ff00 */
[----:B-1----:R-:W-:-:S05]  /*1670*/  @!P0 IADD3 R30, P1, R25, R20, RZ ;  /* 0x00000014191e8210 */ /* 0x002fca0007f3e0ff */
[C---:B------:R-:W-:Y:S01]  /*1680*/  @!P0 IMAD.X R31, R0.reuse, 0x1, R21, P1 ;  /* 0x00000001001f8824 */ /* 0x040fe200008e0615 */
[----:B--2---:R-:W-:Y:S02]  /*1690*/  @!P0 IADD3 R24, P1, R25, R16, RZ ;  /* 0x0000001019188210 */ /* 0x004fe40007f3e0ff */
[----:B------:R-:W-:Y:S02]  /*16a0*/  CS2R R20, SRZ ;  /* 0x0000000000147805 */ /* 0x000fe4000001ff00 */
[----:B------:R-:W-:Y:S01]  /*16b0*/  @!P0 IADD3.X R25, R0, R17, RZ, P1, !PT ;  /* 0x0000001100198210 */ /* 0x000fe20000ffe4ff */
[----:B------:R0:W2:Y:S01]  /*16c0*/  @!P0 LDG.E.64 R18, desc[UR4][R30.64] ;  /* 0x000000041e128981 */ /* 0x0000a2000c1e1b00 */
[----:B------:R-:W1:Y:S03]  /*16d0*/  @!P0 LDC.64 R16, c[0x0][0x288] ;  /* 0x0000a200ff108b82 */ /* 0x000e660000000a00 */
[----:B------:R-:W3:Y:S01]  /*16e0*/  @!P0 LDG.E.64 R20, desc[UR4][R24.64] ;  /* 0x0000000418148981 */ /* 0x000ee2000c1e1b00 */
[----:B------:R-:W-:-:S04]  /*16f0*/  @!P0 IADD3 R33, P1, R23, 0x1, RZ ;  /* 0x0000000117218810 */ /* 0x000fc80007f3e0ff */
[----:B------:R-:W-:-:S05]  /*1700*/  @!P0 IADD3.X R0, RZ, R15, RZ, P1, !PT ;  /* 0x0000000fff008210 */ /* 0x000fca0000ffe4ff */
        /* <DEDUP_REMOVED lines=10> */
[----:B------:R-:W-:-:S04]  /*17b0*/  @!P0 IMAD.MOV.U32 R6, RZ, RZ, R28 ;  /* 0x000000ffff068224 */ /* 0x000fc800078e001c */
[----:B------:R-:W-:Y:S02]  /*17c0*/  @!P0 IMAD.WIDE.U32 R6, R33, R16, R6 ;  /* 0x0000001021068225 */ /* 0x000fe400078e0006 */
[----:B------:R-:W0:Y:S02]  /*17d0*/  @!P0 LDC.64 R32, c[0x0][0x288] ;  /* 0x0000a200ff208b82 */ /* 0x000e240000000a00 */
[----:B------:R-:W-:Y:S01]  /*17e0*/  @!P0 IMAD.SHL.U32 R25, R6, 0x4, RZ ;  /* 0x0000000406198824 */ /* 0x000fe200078e00ff */
[----:B------:R-:W-:-:S04]  /*17f0*/  @!P0 IADD3 R7, R7, R17, RZ ;  /* 0x0000001107078210 */ /* 0x000fc80007ffe0ff */
[----:B------:R-:W-:Y:S01]  /*1800*/  @!P0 SHF.L.U64.HI R14, R6, 0x2, R7 ;  /* 0x00000002060e8819 */ /* 0x000fe20000010207 */
[----:B------:R-:W1:Y:S08]  /*1810*/  @!P0 LDC.64 R16, c[0x0][0x228] ;  /* 0x00008a00ff108b82 */ /* 0x000e700000000a00 */
[----:B------:R-:W2:Y:S01]  /*1820*/  @!P0 LDC.64 R6, c[0x0][0x230] ;  /* 0x00008c00ff068b82 */ /* 0x000ea20000000a00 */
[----:B-1----:R-:W-:-:S04]  /*1830*/  @!P0 IADD3 R16, P2, R25, R16, RZ ;  /* 0x0000001019108210 */ /* 0x002fc80007f5e0ff */
[C---:B------:R-:W-:Y:S02]  /*1840*/  @!P0 IADD3.X R17, R14.reuse, R17, RZ, P2, !PT ;  /* 0x000000110e118210 */ /* 0x040fe400017fe4ff */
[----:B--2---:R-:W-:Y:S02]  /*1850*/  @!P0 IADD3 R6, P1, R25, R6, RZ ;  /* 0x0000000619068210 */ /* 0x004fe40007f3e0ff */
[----:B------:R-:W-:Y:S02]  /*1860*/  CS2R R24, SRZ ;  /* 0x0000000000187805 */ /* 0x000fe4000001ff00 */
[----:B------:R-:W-:-:S04]  /*1870*/  @!P0 IADD3.X R7, R14, R7, RZ, P1, !PT ;  /* 0x000000070e078210 */ /* 0x000fc80000ffe4ff */
[----:B------:R1:W2:Y:S01]  /*1880*/  @!P0 LDG.E.64 R24, desc[UR4][R16.64] ;  /* 0x0000000410188981 */ /* 0x0002a2000c1e1b00 */
[----:B------:R-:W-:Y:S01]  /*1890*/  FADD.FTZ R14, -R4, R19 ;  /* 0x00000013040e7221 */ /* 0x000fe20000010100 */
[----:B------:R-:W-:Y:S02]  /*18a0*/  FADD.FTZ R18, R37, R5 ;  /* 0x0000000525127221 */ /* 0x000fe40000010000 */
[----:B------:R3:W4:Y:S01]  /*18b0*/  @!P0 LDG.E.64 R30, desc[UR4][R6.64] ;  /* 0x00000004061e8981 */ /* 0x000722000c1e1b00 */
[----:B------:R-:W-:Y:S01]  /*18c0*/  FMUL.FTZ R5, R14, R13 ;  /* 0x0000000d0e057220 */ /* 0x000fe20000410000 */
[C---:B------:R-:W-:Y:S01]  /*18d0*/  FMUL.FTZ R19, R21.reuse, R2 ;  /* 0x0000000215137220 */ /* 0x040fe20000410000 */
[----:B------:R-:W-:Y:S02]  /*18e0*/  FADD.FTZ R8, R21, R8 ;  /* 0x0000000815087221 */ /* 0x000fe40000010000 */
[----:B------:R-:W-:Y:S01]  /*18f0*/  FFMA.FTZ R10, R5, R21, R10 ;  /* 0x00000015050a7223 */ /* 0x000fe2000001000a */
[----:B-1----:R-:W-:Y:S01]  /*1900*/  @!P0 IADD3 R17, P1, R23, 0x2, RZ ;  /* 0x0000000217118810 */ /* 0x002fe20007f3e0ff */
[----:B------:R-:W-:Y:S01]  /*1910*/  FFMA.FTZ R14, R5, R19, R0 ;  /* 0x00000013050e7223 */ /* 0x000fe20000010000 */
[----:B------:R-:W-:Y:S01]  /*1920*/  FADD.FTZ R0, R19, R18 ;  /* 0x0000001213007221 */ /* 0x000fe20000010000 */
[----:B------:R-:W1:Y:S02]  /*1930*/  @!P0 LDC.64 R20, c[0x0][0x288] ;  /* 0x0000a200ff148b82 */ /* 0x000e640000000a00 */
[----:B---3--:R-:W-:-:S04]  /*1940*/  @!P0 IMAD.X R7, RZ, RZ, R15, P1 ;  /* 0x000000ffff078224 */ /* 0x008fc800008e060f */
[----:B0-----:R-:W-:Y:S01]  /*1950*/  @!P0 IMAD R6, R7, R32, RZ ;  /* 0x0000002007068224 */ /* 0x001fe200078e02ff */
[----:B------:R-:W-:-:S03]  /*1960*/  @!P0 MOV R7, R27 ;  /* 0x0000001b00078202 */ /* 0x000fc60000000f00 */
[----:B------:R-:W-:Y:S01]  /*1970*/  @!P0 IMAD R19, R17, R33, R6 ;  /* 0x0000002111138224 */ /* 0x000fe200078e0206 */
[----:B------:R-:W-:-:S05]  /*1980*/  @!P0 MOV R6, R28 ;  /* 0x0000001c00068202 */ /* 0x000fca0000000f00 */
[----:B------:R-:W-:Y:S01]  /*1990*/  @!P0 IMAD.WIDE.U32 R6, R17, R32, R6 ;  /* 0x0000002011068225 */ /* 0x000fe200078e0006 */
[----:B------:R-:W-:Y:S01]  /*19a0*/  CS2R R16, SRZ ;  /* 0x0000000000107805 */ /* 0x000fe2000001ff00 */
[----:B------:R-:W0:Y:S02]  /*19b0*/  @!P0 LDC.64 R32, c[0x0][0x230] ;  /* 0x00008c00ff208b82 */ /* 0x000e240000000a00 */
[----:B------:R-:W-:Y:S01]  /*19c0*/  @!P0 IMAD.IADD R7, R7, 0x1, R19 ;  /* 0x0000000107078824 */ /* 0x000fe200078e0213 */
[----:B------:R-:W-:-:S04]  /*19d0*/  @!P0 SHF.L.U32 R19, R6, 0x2, RZ ;  /* 0x0000000206138819 */ /* 0x000fc800000006ff */
[----:B------:R-:W-:Y:S02]  /*19e0*/  @!P0 SHF.L.U64.HI R18, R6, 0x2, R7 ;  /* 0x0000000206128819 */ /* 0x000fe40000010207 */
[----:B------:R-:W3:Y:S01]  /*19f0*/  @!P0 LDC.64 R6, c[0x0][0x228] ;  /* 0x00008a00ff068b82 */ /* 0x000ee20000000a00 */
[----:B0-----:R-:W-:-:S04]  /*1a00*/  @!P0 IADD3 R32, P1, R19, R32, RZ ;  /* 0x0000002013208210 */ /* 0x001fc80007f3e0ff */
[----:B------:R-:W-:Y:S02]  /*1a10*/  @!P0 IADD3.X R33, R18, R33, RZ, P1, !PT ;  /* 0x0000002112218210 */ /* 0x000fe40000ffe4ff */
[----:B---3--:R-:W-:-:S03]  /*1a20*/  @!P0 IADD3 R6, P1, R19, R6, RZ ;  /* 0x0000000613068210 */ /* 0x008fc60007f3e0ff */
[----:B------:R-:W3:Y:S02]  /*1a30*/  @!P0 LDG.E.64 R16, desc[UR4][R32.64] ;  /* 0x0000000420108981 */ /* 0x000ee4000c1e1b00 */
[----:B------:R-:W-:Y:S01]  /*1a40*/  @!P0 IMAD.X R7, R18, 0x1, R7, P1 ;  /* 0x0000000112078824 */ /* 0x000fe200008e0607 */
        /* <DEDUP_REMOVED lines=16> */
[----:B-1----:R-:W-:Y:S02]  /*1b50*/  @!P0 IMAD R6, R7, R20, RZ ;  /* 0x0000001407068224 */ /* 0x002fe400078e02ff */
[----:B------:R-:W-:Y:S02]  /*1b60*/  @!P0 IMAD.MOV.U32 R7, RZ, RZ, R27 ;  /* 0x000000ffff078224 */ /* 0x000fe400078e001b */
[----:B------:R-:W-:Y:S01]  /*1b70*/  @!P0 IMAD R21, R25, R21, R6 ;  /* 0x0000001519158224 */ /* 0x000fe200078e0206 */
[----:B------:R-:W-:Y:S01]  /*1b80*/  @!P0 MOV R6, R28 ;  /* 0x0000001c00068202 */ /* 0x000fe20000000f00 */
[----:B------:R-:W-:-:S04]  /*1b90*/  FFMA.FTZ R14, R5, R31, R14 ;  /* 0x0000001f050e7223 */ /* 0x000fc8000001000e */
[----:B------:R-:W-:-:S04]  /*1ba0*/  @!P0 IMAD.WIDE.U32 R6, R25, R20, R6 ;  /* 0x0000001419068225 */ /* 0x000fc800078e0006 */
[----:B------:R-:W-:Y:S02]  /*1bb0*/  FADD.FTZ R0, R31, R0 ;  /* 0x000000001f007221 */ /* 0x000fe40000010000 */
[----:B------:R-:W0:Y:S01]  /*1bc0*/  @!P0 LDC.64 R30, c[0x0][0x230] ;  /* 0x00008c00ff1e8b82 */ /* 0x000e220000000a00 */
[----:B------:R-:W-:Y:S02]  /*1bd0*/  @!P0 IADD3 R7, R7, R21, RZ ;  /* 0x0000001507078210 */ /* 0x000fe40007ffe0ff */
[----:B------:R-:W-:Y:S01]  /*1be0*/  @!P0 SHF.L.U32 R21, R6, 0x2, RZ ;  /* 0x0000000206158819 */ /* 0x000fe200000006ff */
        /* <DEDUP_REMOVED lines=8> */
[----:B------:R-:W-:-:S03]  /*1c70*/  CS2R R24, SRZ ;  /* 0x0000000000187805 */ /* 0x000fc6000001ff00 */
[----:B------:R-:W-:-:S05]  /*1c80*/  @!P0 IMAD.X R31, R16, 0x1, R31, P1 ;  /* 0x00000001101f8824 */ /* 0x000fca00008e061f */
        /* <DEDUP_REMOVED lines=16> */
[----:B------:R-:W-:Y:S01]  /*1d90*/  IADD3.X R15, RZ, R15, RZ, P2, !PT ;  /* 0x0000000fff0f7210 */ /* 0x000fe200017fe4ff */
        /* <DEDUP_REMOVED lines=15> */
.L_x_2050:
[----:B------:R-:W0:Y:S01]  /*1e90*/  S2R R0, SR_TID.X ;  /* 0x0000000000007919 */ /* 0x000e220000002100 */
[----:B------:R-:W-:Y:S01]  /*1ea0*/  IMAD.MOV R13, RZ, RZ, -R11 ;  /* 0x000000ffff0d7224 */ /* 0x000fe200078e0a0b */
        /* <DEDUP_REMOVED lines=76> */
[----:B-1----:R-:W-:-:S05]  /*2370*/  @P5 IMAD.IADD R24, R24, 0x1, R27 ;  /* 0x0000000118185824 */ /* 0x002fca00078e021b */
        /* <DEDUP_REMOVED lines=18> */
[----:B------:R-:W-:Y:S02]  /*24a0*/  @P6 IADD3 R24, R24, R27, RZ ;  /* 0x0000001b18186210 */ /* 0x000fe40007ffe0ff */
[----:B------:R-:W-:-:S03]  /*24b0*/  ISETP.GE.AND P0, PT, R21, 0x10, PT ;  /* 0x000000101500780c */ /* 0x000fc60003f06270 */
        /* <DEDUP_REMOVED lines=8> */
[----:B------:R-:W-:Y:S02]  /*2540*/  @P0 IMAD.IADD R24, R24, 0x1, R21 ;  /* 0x0000000118180824 */ /* 0x000fe400078e0215 */
        /* <DEDUP_REMOVED lines=8> */
.L_x_2079:
        /* <DEDUP_REMOVED lines=8> */
[----:B------:R-:W-:-:S05]  /*2650*/  IADD3 R2, R2, R20, RZ ;  /* 0x0000001402027210 */ /* 0x000fca0007ffe0ff */
[----:B------:R-:W-:-:S05]  /*2660*/  IMAD.IADD R13, R13, 0x1, R2 ;  /* 0x000000010d0d7824 */ /* 0x000fca00078e0202 */
[----:B------:R-:W-:Y:S01]  /*2670*/  IADD3 R16, R16, R13, RZ ;  /* 0x0000000d10107210 */ /* 0x000fe20007ffe0ff */
[----:B-1----:R-:W-:Y:S01]  /*2680*/  @!P0 FADD.FTZ R4, R21, R4 ;  /* 0x0000000415048221 */ /* 0x002fe20000010000 */
[----:B---3--:R-:W-:Y:S01]  /*2690*/  @!P0 FADD.FTZ R6, R26, R6 ;  /* 0x000000061a068221 */ /* 0x008fe20000010000 */
[----:B0-----:R-:W-:Y:S02]  /*26a0*/  LEA R0, R23, R0, 0x18 ;  /* 0x0000000017007211 */ /* 0x001fe400078ec0ff */
[----:B------:R-:W-:Y:S01]  /*26b0*/  @!P1 FADD.FTZ R3, R3, R4 ;  /* 0x0000000403039221 */ /* 0x000fe20000010000 */
[----:B------:R-:W-:Y:S01]  /*26c0*/  @!P1 FADD.FTZ R5, R5, R6 ;  /* 0x0000000605059221 */ /* 0x000fe20000010000 */
[----:B------:R-:W-:Y:S02]  /*26d0*/  IADD3 R19, R19, R16, RZ ;  /* 0x0000001013137210 */ /* 0x000fe40007ffe0ff */
        /* <DEDUP_REMOVED lines=22> */
.L_x_2057:
        /* <DEDUP_REMOVED lines=48> */
.L_x_2060:
[----:B------:R-:W-:Y:S05]  /*2b40*/  BSYNC B0 ;  /* 0x0000000000007941 */ /* 0x000fea0003800000 */
.L_x_2059:
        /* <DEDUP_REMOVED lines=22> */
.L_x_2058:
        /* <DEDUP_REMOVED lines=9> */
.L_x_2061:
[----:B------:R-:W-:Y:S01]  /*2d40*/  MOV R30, R23 ;  /* 0x00000017001e7202 */ /* 0x000fe20000000f00 */
[----:B------:R-:W-:-:S07]  /*2d50*/  IMAD.MOV.U32 R27, RZ, RZ, R28 ;  /* 0x000000ffff1b7224 */ /* 0x000fce00078e001c */
[----:B------:R-:W-:Y:S05]  /*2d60*/  WARPSYNC.COLLECTIVE R29, `(.L_x_2062) ;  /* 0x000000001d087348 */ /* 0x000fea0003c00000 */
[----:B------:R0:W1:Y:S02]  /*2d70*/  SHFL.UP P0, R28, R30, R31, R32 ;  /* 0x0400001f1e1c7389 */ /* 0x0000640000000020 */
[----:B01----:R-:W-:Y:S01]  /*2d80*/  ENDCOLLECTIVE ;  /* 0x000000000000791b */ /* 0x003fe20003800000 */
.L_x_2062:
[----:B------:R-:W-:Y:S02]  /*2d90*/  @P6 IADD3 R24, R24, R27, RZ ;  /* 0x0000001b18186210 */ /* 0x000fe40007ffe0ff */
[----:B------:R-:W-:Y:S02]  /*2da0*/  MOV R30, R25 ;  /* 0x00000019001e7202 */ /* 0x000fe40000000f00 */
[----:B------:R-:W-:-:S07]  /*2db0*/  MOV R26, R28 ;  /* 0x0000001c001a7202 */ /* 0x000fce0000000f00 */
[----:B------:R-:W-:Y:S05]  /*2dc0*/  WARPSYNC.COLLECTIVE R29, `(.L_x_2063) ;  /* 0x000000001d087348 */ /* 0x000fea0003c00000 */
[----:B------:R0:W1:Y:S02]  /*2dd0*/  SHFL.UP P0, R28, R30, R31, R32 ;  /* 0x0400001f1e1c7389 */ /* 0x0000640000000020 */
[----:B01----:R-:W-:Y:S01]  /*2de0*/  ENDCOLLECTIVE ;  /* 0x000000000000791b */ /* 0x003fe20003800000 */
.L_x_2063:
[----:B------:R-:W-:-:S05]  /*2df0*/  FADD.FTZ R26, R23, R26 ;  /* 0x0000001a171a7221 */ /* 0x000fca0000010000 */
[----:B------:R-:W-:Y:S01]  /*2e00*/  @P6 FSEL R23, R26, R23, !P5 ;  /* 0x000000171a176208 */ /* 0x000fe20006800000 */
[----:B------:R-:W-:Y:S01]  /*2e10*/  HFMA2.MMA R31, -RZ, RZ, 0, 1.1920928955078125e-07 ;  /* 0x00000002ff1f7435 */ /* 0x000fe200000001ff */
[----:B------:R-:W-:Y:S01]  /*2e20*/  MOV R30, R24 ;  /* 0x00000018001e7202 */ /* 0x000fe20000000f00 */
[----:B------:R-:W-:-:S09]  /*2e30*/  IMAD.MOV.U32 R26, RZ, RZ, R28 ;  /* 0x000000ffff1a7224 */ /* 0x000fd200078e001c */
[----:B------:R-:W-:Y:S05]  /*2e40*/  WARPSYNC.COLLECTIVE R29, `(.L_x_2064) ;  /* 0x000000001d087348 */ /* 0x000fea0003c00000 */
[----:B------:R0:W1:Y:S02]  /*2e50*/  SHFL.UP P0, R28, R30, R31, R32 ;  /* 0x0400001f1e1c7389 */ /* 0x0000640000000020 */
[----:B01----:R-:W-:Y:S01]  /*2e60*/  ENDCOLLECTIVE ;  /* 0x000000000000791b */ /* 0x003fe20003800000 */
.L_x_2064:
        /* <DEDUP_REMOVED lines=9> */
.L_x_2065:
[----:B------:R-:W-:Y:S02]  /*2f00*/  @P6 IADD3 R24, R24, R27, RZ ;  /* 0x0000001b18186210 */ /* 0x000fe40007ffe0ff */
[----:B------:R-:W-:Y:S02]  /*2f10*/  MOV R30, R25 ;  /* 0x00000019001e7202 */ /* 0x000fe40000000f00 */
[----:B------:R-:W-:-:S07]  /*2f20*/  MOV R26, R28 ;  /* 0x0000001c001a7202 */ /* 0x000fce0000000f00 */
[----:B------:R-:W-:Y:S05]  /*2f30*/  WARPSYNC.COLLECTIVE R29, `(.L_x_2066) ;  /* 0x000000001d087348 */ /* 0x000fea0003c00000 */
[----:B------:R0:W1:Y:S02]  /*2f40*/  SHFL.UP P0, R28, R30, R31, R32 ;  /* 0x0400001f1e1c7389 */ /* 0x0000640000000020 */
[----:B01----:R-:W-:Y:S01]  /*2f50*/  ENDCOLLECTIVE ;  /* 0x000000000000791b */ /* 0x003fe20003800000 */
.L_x_2066:
[----:B------:R-:W-:-:S05]  /*2f60*/  FADD.FTZ R26, R23, R26 ;  /* 0x0000001a171a7221 */ /* 0x000fca0000010000 */
[----:B------:R-:W-:Y:S01]  /*2f70*/  @P6 FSEL R23, R26, R23, !P5 ;  /* 0x000000171a176208 */ /* 0x000fe20006800000 */
[----:B------:R-:W-:Y:S01]  /*2f80*/  HFMA2.MMA R31, -RZ, RZ, 0, 2.384185791015625e-07 ;  /* 0x00000004ff1f7435 */ /* 0x000fe200000001ff */
[----:B------:R-:W-:Y:S01]  /*2f90*/  MOV R30, R24 ;  /* 0x00000018001e7202 */ /* 0x000fe20000000f00 */
[----:B------:R-:W-:-:S09]  /*2fa0*/  IMAD.MOV.U32 R26, RZ, RZ, R28 ;  /* 0x000000ffff1a7224 */ /* 0x000fd200078e001c */
[----:B------:R-:W-:Y:S05]  /*2fb0*/  WARPSYNC.COLLECTIVE R29, `(.L_x_2067) ;  /* 0x000000001d087348 */ /* 0x000fea0003c00000 */
[----:B------:R0:W1:Y:S02]  /*2fc0*/  SHFL.UP P0, R28, R30, R31, R32 ;  /* 0x0400001f1e1c7389 */ /* 0x0000640000000020 */
[----:B01----:R-:W-:Y:S01]  /*2fd0*/  ENDCOLLECTIVE ;  /* 0x000000000000791b */ /* 0x003fe20003800000 */
.L_x_2067:
        /* <DEDUP_REMOVED lines=9> */
.L_x_2068:
[----:B------:R-:W-:Y:S02]  /*3070*/  @P6 IADD3 R24, R24, R27, RZ ;  /* 0x0000001b18186210 */ /* 0x000fe40007ffe0ff */
[----:B------:R-:W-:Y:S02]  /*3080*/  MOV R30, R25 ;  /* 0x00000019001e7202 */ /* 0x000fe40000000f00 */
[----:B------:R-:W-:-:S07]  /*3090*/  MOV R26, R28 ;  /* 0x0000001c001a7202 */ /* 0x000fce0000000f00 */
[----:B------:R-:W-:Y:S05]  /*30a0*/  WARPSYNC.COLLECTIVE R29, `(.L_x_2069) ;  /* 0x000000001d087348 */ /* 0x000fea0003c00000 */
[----:B------:R0:W1:Y:S02]  /*30b0*/  SHFL.UP P0, R28, R30, R31, R32 ;  /* 0x0400001f1e1c7389 */ /* 0x0000640000000020 */
[----:B01----:R-:W-:Y:S01]  /*30c0*/  ENDCOLLECTIVE ;  /* 0x000000000000791b */ /* 0x003fe20003800000 */
.L_x_2069:
        /* <DEDUP_REMOVED lines=8> */
.L_x_2070:
        /* <DEDUP_REMOVED lines=9> */
.L_x_2071:
[----:B------:R-:W-:Y:S02]  /*31e0*/  MOV R30, R25 ;  /* 0x00000019001e7202 */ /* 0x000fe40000000f00 */
[----:B------:R-:W-:-:S07]  /*31f0*/  MOV R26, R28 ;  /* 0x0000001c001a7202 */ /* 0x000fce0000000f00 */
[----:B------:R-:W-:Y:S05]  /*3200*/  WARPSYNC.COLLECTIVE R29, `(.L_x_2072) ;  /* 0x000000001d087348 */ /* 0x000fea0003c00000 */
[----:B------:R0:W1:Y:S02]  /*3210*/  SHFL.UP P0, R28, R30, R31, R32 ;  /* 0x0400001f1e1c7389 */ /* 0x0000640000000020 */
[----:B01----:R-:W-:Y:S01]  /*3220*/  ENDCOLLECTIVE ;  /* 0x000000000000791b */ /* 0x003fe20003800000 */
.L_x_2072:
        /* <DEDUP_REMOVED lines=14> */
.L_x_2073:
[----:B------:R-:W-:Y:S01]  /*3310*/  MOV R30, R23 ;  /* 0x00000017001e7202 */ /* 0x000fe20000000f00 */
[----:B------:R-:W-:-:S07]  /*3320*/  IMAD.MOV.U32 R21, RZ, RZ, R28 ;  /* 0x000000ffff157224 */ /* 0x000fce00078e001c */
[----:B------:R-:W-:Y:S05]  /*3330*/  WARPSYNC.COLLECTIVE R29, `(.L_x_2074) ;  /* 0x000000001d087348 */ /* 0x000fea0003c00000 */
[----:B------:R0:W1:Y:S02]  /*3340*/  SHFL.UP P0, R28, R30, R31, R32 ;  /* 0x0400001f1e1c7389 */ /* 0x0000640000000020 */
[----:B01----:R-:W-:Y:S01]  /*3350*/  ENDCOLLECTIVE ;  /* 0x000000000000791b */ /* 0x003fe20003800000 */
.L_x_2074:
[----:B------:R-:W-:Y:S01]  /*3360*/  @P6 IADD3 R24, R24, R21, RZ ;  /* 0x0000001518186210 */ /* 0x000fe20007ffe0ff */
[----:B------:R-:W-:Y:S01]  /*3370*/  IMAD.MOV.U32 R30, RZ, RZ, R25 ;  /* 0x000000ffff1e7224 */ /* 0x000fe200078e0019 */
[----:B------:R-:W-:-:S07]  /*3380*/  MOV R26, R28 ;  /* 0x0000001c001a7202 */ /* 0x000fce0000000f00 */
[----:B------:R-:W-:Y:S05]  /*3390*/  WARPSYNC.COLLECTIVE R29, `(.L_x_2075) ;  /* 0x000000001d087348 */ /* 0x000fea0003c00000 */
[----:B------:R0:W1:Y:S02]  /*33a0*/  SHFL.UP P0, R28, R30, R31, R32 ;  /* 0x0400001f1e1c7389 */ /* 0x0000640000000020 */
[----:B01----:R-:W-:Y:S01]  /*33b0*/  ENDCOLLECTIVE ;  /* 0x000000000000791b */ /* 0x003fe20003800000 */
.L_x_2075:
        /* <DEDUP_REMOVED lines=9> */
.L_x_2076:
[----:B------:R-:W-:Y:S01]  /*3450*/  IMAD.MOV.U32 R30, RZ, RZ, R23 ;  /* 0x000000ffff1e7224 */ /* 0x000fe200078e0017 */
[----:B------:R-:W-:-:S07]  /*3460*/  MOV R24, R28 ;  /* 0x0000001c00187202 */ /* 0x000fce0000000f00 */
[----:B------:R-:W-:Y:S05]  /*3470*/  WARPSYNC.COLLECTIVE R29, `(.L_x_2077) ;  /* 0x000000001d087348 */ /* 0x000fea0003c00000 */
[----:B------:R0:W1:Y:S02]  /*3480*/  SHFL.UP P0, R28, R30, R31, R32 ;  /* 0x0400001f1e1c7389 */ /* 0x0000640000000020 */
[----:B01----:R-:W-:Y:S01]  /*3490*/  ENDCOLLECTIVE ;  /* 0x000000000000791b */ /* 0x003fe20003800000 */
.L_x_2077:
[----:B------:R-:W-:Y:S02]  /*34a0*/  MOV R30, R25 ;  /* 0x00000019001e7202 */ /* 0x000fe40000000f00 */
[----:B------:R-:W-:-:S07]  /*34b0*/  MOV R21, R28 ;  /* 0x0000001c00157202 */ /* 0x000fce0000000f00 */
[----:B------:R-:W-:Y:S05]  /*34c0*/  WARPSYNC.COLLECTIVE R29, `(.L_x_2078) ;  /* 0x000000001d087348 */ /* 0x000fea0003c00000 */
[----:B------:R0:W1:Y:S02]  /*34d0*/  SHFL.UP P0, R28, R30, R31, R32 ;  /* 0x0400001f1e1c7389 */ /* 0x0000640000000020 */
[----:B01----:R-:W-:Y:S01]  /*34e0*/  ENDCOLLECTIVE ;  /* 0x000000000000791b */ /* 0x003fe20003800000 */
.L_x_2078:
[----:B------:R-:W-:Y:S01]  /*34f0*/  MOV R26, R28 ;  /* 0x0000001c001a7202 */ /* 0x000fe20000000f00 */
[----:B------:R-:W-:Y:S06]  /*3500*/  BRA `(.L_x_2079) ;  /* 0xfffffff000307947 */ /* 0x000fec000383ffff */
.L_x_2080:
        /* <DEDUP_REMOVED lines=15> */
.L_x_4499:


//--------------------- .text._Z30group_norm_nhwc_bwd_sum_kernelI11Bf16IOFp32WLi196EEv26Group_norm_nhwc_bwd_params --------------------------
	.section	.text._Z30group_norm_nhwc_bwd_sum_kernelI11Bf16IOFp32WLi196EEv26Group_norm_nhwc_bwd_params,"ax",@progbits
	.align	128
        .global         _Z30group_norm_nhwc_bwd_sum_kernelI11Bf16IOFp32WLi196EEv26Group_norm_nhwc_bwd_params
        .type           _Z30group_norm_nhwc_bwd_sum_kernelI11Bf16IOFp32WLi196EEv26Group_norm_nhwc_bwd_params,@function
        .size           _Z30group_norm_nhwc_bwd_sum_kernelI11Bf16IOFp32WLi196EEv26Group_norm_nhwc_bwd_params,(.L_x_4500 - _Z30group_norm_nhwc_bwd_sum_kernelI11Bf16IOFp32WLi196EEv26Group_norm_nhwc_bwd_params)
        .other          _Z30group_norm_nhwc_bwd_sum_kernelI11Bf16IOFp32WLi196EEv26Group_norm_nhwc_bwd_params,@"STO_CUDA_ENTRY STV_DEFAULT"
_Z30group_norm_nhwc_bwd_sum_kernelI11Bf16IOFp32WLi196EEv26Group_norm_nhwc_bwd_params:
.text._Z30group_norm_nhwc_bwd_sum_kernelI11Bf16IOFp32WLi196EEv26Group_norm_nhwc_bwd_params:
        /* <DEDUP_REMOVED lines=36> */
[----:B0-----:R-:W-:Y:S01]  /*0240*/  IMAD R3, R2, UR9, R3 ;  /* 0x0000000902037c24 */ /* 0x001fe2000f8e0203 */
[----:B------:R-:W-:Y:S01]  /*0250*/  ISETP.GE.U32.AND P0, PT, R16, UR10, PT ;  /* 0x0000000a10007c0c */ /* 0x000fe2000bf06070 */
[----:B------:R-:W0:Y:S02]  /*0260*/  LDC R2, c[0x0][0x2ac] ;  /* 0x0000ab00ff027b82 */ /* 0x000e240000000800 */
[----:B-1----:R-:W-:-:S06]  /*0270*/  IMAD.WIDE R12, R3, 0x8, R12 ;  /* 0x00000008030c7825 */ /* 0x002fcc00078e020c */
[----:B------:R-:W5:Y:S01]  /*0280*/  LDG.E.64 R12, desc[UR6][R12.64] ;  /* 0x000000060c0c7981 */ /* 0x000f62000c1e1b00 */
[----:B------:R-:W1:Y:S01]  /*0290*/  I2F.U32.RP R3, R5 ;  /* 0x0000000500037306 */ /* 0x000e620000209000 */
[----:B------:R-:W-:Y:S01]  /*02a0*/  SHF.R.S32.HI R17, RZ, 0x1f, R16 ;  /* 0x0000001fff117819 */ /* 0x000fe20000011410 */
[----:B------:R-:W-:Y:S01]  /*02b0*/  BSSY B0, `(.L_x_2081) ;  /* 0x000001a000007945 */ /* 0x000fe20003800000 */
[----:B------:R-:W-:Y:S02]  /*02c0*/  CS2R R10, SRZ ;  /* 0x00000000000a7805 */ /* 0x000fe4000001ff00 */
[----:B------:R-:W-:Y:S02]  /*02d0*/  CS2R R14, SRZ ;  /* 0x00000000000e7805 */ /* 0x000fe4000001ff00 */
[----:B------:R-:W-:Y:S01]  /*02e0*/  ISETP.GE.AND.EX P0, PT, R17, UR11, PT, P0 ;  /* 0x0000000b11007c0c */ /* 0x000fe2000bf06300 */
[----:B-1----:R-:W1:Y:S02]  /*02f0*/  MUFU.RCP R3, R3 ;  /* 0x0000000300037308 */ /* 0x002e640000001000 */
[----:B-1----:R-:W-:-:S06]  /*0300*/  VIADD R6, R3, 0xffffffe ;  /* 0x0ffffffe03067836 */ /* 0x002fcc0000000000 */
[----:B------:R1:W2:Y:S02]  /*0310*/  F2I.FTZ.U32.TRUNC.NTZ R7, R6 ;  /* 0x0000000600077305 */ /* 0x0002a4000021f000 */
[----:B-1----:R-:W-:Y:S01]  /*0320*/  IMAD.MOV.U32 R6, RZ, RZ, RZ ;  /* 0x000000ffff067224 */ /* 0x002fe200078e00ff */
[----:B--2---:R-:W-:-:S05]  /*0330*/  IADD3 R8, RZ, -R7, RZ ;  /* 0x80000007ff087210 */ /* 0x004fca0007ffe0ff */
[----:B------:R-:W-:-:S04]  /*0340*/  IMAD R9, R8, R5, RZ ;  /* 0x0000000508097224 */ /* 0x000fc800078e02ff */
[----:B------:R-:W-:-:S06]  /*0350*/  IMAD.HI.U32 R7, R7, R9, R6 ;  /* 0x0000000907077227 */ /* 0x000fcc00078e0006 */
[----:B------:R-:W-:-:S05]  /*0360*/  IMAD.HI.U32 R3, R7, R4, RZ ;  /* 0x0000000407037227 */ /* 0x000fca00078e00ff */
[----:B------:R-:W-:Y:S01]  /*0370*/  IADD3 R9, -R3, RZ, RZ ;  /* 0x000000ff03097210 */ /* 0x000fe20007ffe1ff */
[----:B0-----:R-:W-:Y:S06]  /*0380*/  @P0 BRA `(.L_x_2082) ;  /* 0x0000000000300947 */ /* 0x001fec0003800000 */
        /* <DEDUP_REMOVED lines=12> */
.L_x_2082:
[----:B------:R-:W-:Y:S05]  /*0450*/  BSYNC B0 ;  /* 0x0000000000007941 */ /* 0x000fea0003800000 */
.L_x_2081:
[C---:B------:R-:W-:Y:S01]  /*0460*/  IMAD R8, R5.reuse, R9, R4 ;  /* 0x0000000905087224 */ /* 0x040fe200078e0204 */
[----:B------:R-:W1:Y:S01]  /*0470*/  S2UR UR4, SR_CTAID.Y ;  /* 0x00000000000479c3 */ /* 0x000e620000002600 */
[----:B-----5:R-:W-:Y:S01]  /*0480*/  FFMA.FTZ R20, -R12, R12, R13 ;  /* 0x0000000c0c147223 */ /* 0x020fe2000001010d */
[----:B------:R-:W-:Y:S02]  /*0490*/  ISETP.NE.U32.AND P4, PT, R5, RZ, PT ;  /* 0x000000ff0500720c */ /* 0x000fe40003f85070 */
[----:B------:R-:W-:Y:S02]  /*04a0*/  ISETP.GE.U32.AND P1, PT, R8, R5, PT ;  /* 0x000000050800720c */ /* 0x000fe40003f26070 */
[----:B------:R-:W-:Y:S02]  /*04b0*/  FSETP.GTU.FTZ.AND P2, PT, R20, RZ, PT ;  /* 0x000000ff1400720b */ /* 0x000fe40003f5c000 */
[----:B0-----:R-:W0:Y:S01]  /*04c0*/  LDC.64 R6, c[0x0][0x290] ;  /* 0x0000a400ff067b82 */ /* 0x001e220000000a00 */
[----:B------:R-:W-:-:S08]  /*04d0*/  MOV R13, RZ ;  /* 0x000000ff000d7202 */ /* 0x000fd00000000f00 */
[----:B------:R-:W-:Y:S01]  /*04e0*/  @P1 IMAD.IADD R8, R8, 0x1, -R5 ;  /* 0x0000000108081824 */ /* 0x000fe200078e0a05 */
[----:B------:R-:W-:Y:S01]  /*04f0*/  @P1 IADD3 R3, R3, 0x1, RZ ;  /* 0x0000000103031810 */ /* 0x000fe20007ffe0ff */
[----:B------:R-:W2:Y:S03]  /*0500*/  @P2 LDC R19, c[0x0][0x250] ;  /* 0x00009400ff132b82 */ /* 0x000ea60000000800 */
[----:B------:R-:W-:Y:S01]  /*0510*/  ISETP.GE.U32.AND P3, PT, R8, R5, PT ;  /* 0x000000050800720c */ /* 0x000fe20003f66070 */
[----:B-1----:R-:W-:-:S05]  /*0520*/  IMAD R18, R2, UR4, RZ ;  /* 0x0000000402127c24 */ /* 0x002fca000f8e02ff */
[----:B------:R-:W-:Y:S02]  /*0530*/  SHF.R.S32.HI R25, RZ, 0x1f, R18 ;  /* 0x0000001fff197819 */ /* 0x000fe40000011412 */
[----:B------:R-:W-:-:S04]  /*0540*/  IADD3 R9, P5, R18, R2, RZ ;  /* 0x0000000212097210 */ /* 0x000fc80007fbe0ff */
[----:B------:R-:W-:Y:S01]  /*0550*/  LEA.HI.X.SX32 R2, R2, R25, 0x1, P5 ;  /* 0x0000001902027211 */ /* 0x000fe200028f0eff */
[----:B------:R-:W-:Y:S01]  /*0560*/  @P3 VIADD R3, R3, 0x1 ;  /* 0x0000000103033836 */ /* 0x000fe20000000000 */
[----:B0-----:R-:W-:-:S04]  /*0570*/  ISETP.LT.U32.AND P1, PT, R9, R6, PT ;  /* 0x000000060900720c */ /* 0x001fc80003f21070 */
[----:B------:R-:W-:Y:S01]  /*0580*/  ISETP.LT.AND.EX P1, PT, R2, R7, PT, P1 ;  /* 0x000000070200720c */ /* 0x000fe20003f21310 */
[----:B------:R-:W-:Y:S01]  /*0590*/  HFMA2.MMA R2, -RZ, RZ, 1.875, 0 ;  /* 0x3f800000ff027435 */ /* 0x000fe200000001ff */
[----:B------:R-:W-:Y:S01]  /*05a0*/  SEL R0, R0, R3, !P4 ;  /* 0x0000000300007207 */ /* 0x000fe20006000000 */
[----:B--2---:R-:W-:Y:S01]  /*05b0*/  @P2 FADD.FTZ R19, R20, R19 ;  /* 0x0000001314132221 */ /* 0x004fe20000010000 */
[----:B------:R-:W-:Y:S02]  /*05c0*/  SEL R3, R9, R6, P1 ;  /* 0x0000000609037207 */ /* 0x000fe40000800000 */
[----:B------:R-:W-:Y:S01]  /*05d0*/  CS2R R8, SRZ ;  /* 0x0000000000087805 */ /* 0x000fe2000001ff00 */
[----:B------:R-:W-:Y:S01]  /*05e0*/  IMAD.MOV R6, RZ, RZ, -R0 ;  /* 0x000000ffff067224 */ /* 0x000fe200078e0a00 */
[----:B------:R-:W-:-:S03]  /*05f0*/  ISETP.GE.AND P1, PT, R18, R3, PT ;  /* 0x000000031200720c */ /* 0x000fc60003f26270 */
[----:B------:R0:W1:Y:S01]  /*0600*/  @P2 MUFU.RSQ R2, R19 ;  /* 0x0000001300022308 */ /* 0x0000620000001400 */
[----:B------:R-:W-:Y:S01]  /*0610*/  IMAD R4, R5, R6, R4 ;  /* 0x0000000605047224 */ /* 0x000fe200078e0204 */
[----:B------:R-:W-:Y:S01]  /*0620*/  CS2R R6, SRZ ;  /* 0x0000000000067805 */ /* 0x000fe2000001ff00 */
[----:B------:R-:W-:-:S07]  /*0630*/  IMAD.MOV.U32 R5, RZ, RZ, RZ ;  /* 0x000000ffff057224 */ /* 0x000fce00078e00ff */
        /* <DEDUP_REMOVED lines=23> */
[----:B------:R-:W-:Y:S02]  /*07b0*/  @!P0 IMAD R8, R25, UR10, RZ ;  /* 0x0000000a19088c24 */ /* 0x000fe4000f8e02ff */
[----:B------:R-:W-:Y:S02]  /*07c0*/  @!P0 IMAD.MOV.U32 R20, RZ, RZ, R22 ;  /* 0x000000ffff148224 */ /* 0x000fe400078e0016 */
[C---:B------:R-:W-:Y:S02]  /*07d0*/  @!P0 IMAD R5, R19.reuse, UR11, R8 ;  /* 0x0000000b13058c24 */ /* 0x040fe4000f8e0208 */
[----:B------:R-:W-:-:S04]  /*07e0*/  @!P0 IMAD.WIDE.U32 R8, R19, UR10, R20 ;  /* 0x0000000a13088c25 */ /* 0x000fc8000f8e0014 */
[----:B------:R-:W-:Y:S01]  /*07f0*/  @!P0 IMAD.SHL.U32 R17, R8, 0x2, RZ ;  /* 0x0000000208118824 */ /* 0x000fe200078e00ff */
[----:B------:R-:W-:-:S04]  /*0800*/  @!P0 IADD3 R5, R9, R5, RZ ;  /* 0x0000000509058210 */ /* 0x000fc80007ffe0ff */
[----:B------:R-:W-:Y:S02]  /*0810*/  @!P0 SHF.L.U64.HI R24, R8, 0x1, R5 ;  /* 0x0000000108188819 */ /* 0x000fe40000010205 */
[----:B0-----:R-:W-:-:S04]  /*0820*/  @!P0 IADD3 R8, P1, R17, R6, RZ ;  /* 0x0000000611088210 */ /* 0x001fc80007f3e0ff */
        /* <DEDUP_REMOVED lines=8> */
[----:B------:R-:W-:Y:S02]  /*08b0*/  IADD3 R18, R18, 0x1, RZ ;  /* 0x0000000112127810 */ /* 0x000fe40007ffe0ff */
[----:B0-----:R-:W-:Y:S02]  /*08c0*/  PRMT R17, RZ, 0x7610, R17 ;  /* 0x00007610ff117816 */ /* 0x001fe40000000011 */
[C---:B--2---:R-:W-:Y:S02]  /*08d0*/  @!P0 PRMT R7, R8.reuse, 0x7610, R7 ;  /* 0x0000761008078816 */ /* 0x044fe40000000007 */
[----:B------:R-:W-:-:S02]  /*08e0*/  @!P0 PRMT R6, R8, 0x7632, R6 ;  /* 0x0000763208068816 */ /* 0x000fc40000000006 */
[----:B------:R-:W-:-:S03]  /*08f0*/  SHF.L.U32 R7, R7, 0x10, RZ ;  /* 0x0000001007077819 */ /* 0x000fc600000006ff */
[----:B------:R-:W-:Y:S02]  /*0900*/  IMAD.U32 R19, R6, 0x10000, RZ ;  /* 0x0001000006137824 */ /* 0x000fe400078e00ff */
[C---:B------:R-:W-:Y:S02]  /*0910*/  FADD.FTZ R7, -R12.reuse, R7 ;  /* 0x000000070c077221 */ /* 0x040fe40000010100 */
[----:B------:R-:W-:Y:S02]  /*0920*/  FADD.FTZ R19, -R12, R19 ;  /* 0x000000130c137221 */ /* 0x000fe40000010100 */
[-C--:B-1----:R-:W-:Y:S02]  /*0930*/  FMUL.FTZ R13, R7, R2.reuse ;  /* 0x00000002070d7220 */ /* 0x082fe40000410000 */
[----:B------:R-:W-:Y:S01]  /*0940*/  FMUL.FTZ R8, R19, R2 ;  /* 0x0000000213087220 */ /* 0x000fe20000410000 */
[----:B------:R-:W-:Y:S01]  /*0950*/  PRMT R19, RZ, 0x7610, R19 ;  /* 0x00007610ff137816 */ /* 0x000fe20000000013 */
[----:B------:R-:W-:-:S02]  /*0960*/  FFMA.FTZ R6, R13, R10, R14 ;  /* 0x0000000a0d067223 */ /* 0x000fc4000001000e */
[----:B------:R-:W-:Y:S02]  /*0970*/  FFMA.FTZ R7, R8, R11, R15 ;  /* 0x0000000b08077223 */ /* 0x000fe4000001000f */
[----:B------:R-:W-:Y:S02]  /*0980*/  FMUL.FTZ R24, R6, -1.4426950216293334961 ;  /* 0xbfb8aa3b06187820 */ /* 0x000fe40000410000 */
[----:B------:R-:W-:-:S04]  /*0990*/  FMUL.FTZ R25, R7, -1.4426950216293334961 ;  /* 0xbfb8aa3b07197820 */ /* 0x000fc80000410000 */
[----:B------:R-:W0:Y:S01]  /*09a0*/  MUFU.EX2 R24, R24 ;  /* 0x0000001800187308 */ /* 0x000e220000000800 */
[C---:B---3--:R-:W-:Y:S02]  /*09b0*/  @!P0 PRMT R19, R5.reuse, 0x7610, R19 ;  /* 0x0000761005138816 */ /* 0x048fe40000000013 */
[----:B------:R-:W-:-:S05]  /*09c0*/  @!P0 PRMT R17, R5, 0x7632, R17 ;  /* 0x0000763205118816 */ /* 0x000fca0000000011 */
[----:B------:R-:W1:Y:S01]  /*09d0*/  MUFU.EX2 R25, R25 ;  /* 0x0000001900197308 */ /* 0x000e620000000800 */
[----:B------:R-:W-:Y:S02]  /*09e0*/  IMAD.U32 R17, R17, 0x10000, RZ ;  /* 0x0001000011117824 */ /* 0x000fe400078e00ff */
[----:B0-----:R-:W-:Y:S01]  /*09f0*/  FADD.FTZ R9, R24, 1 ;  /* 0x3f80000018097421 */ /* 0x001fe20000010000 */
[----:B------:R-:W-:-:S05]  /*0a00*/  SHF.L.U32 R24, R19, 0x10, RZ ;  /* 0x0000001013187819 */ /* 0x000fca00000006ff */
[----:B------:R-:W0:Y:S01]  /*0a10*/  MUFU.RCP R9, R9 ;  /* 0x0000000900097308 */ /* 0x000e220000001000 */
[----:B-1----:R-:W-:-:S07]  /*0a20*/  FADD.FTZ R16, R25, 1 ;  /* 0x3f80000019107421 */ /* 0x002fce0000010000 */
[----:B------:R-:W1:Y:S01]  /*0a30*/  MUFU.RCP R16, R16 ;  /* 0x0000001000107308 */ /* 0x000e620000001000 */
[----:B0-----:R-:W-:Y:S01]  /*0a40*/  FADD.FTZ R5, -R9, 1 ;  /* 0x3f80000009057421 */ /* 0x001fe20000010100 */
[----:B------:R-:W-:-:S03]  /*0a50*/  FMUL.FTZ R24, R24, R9 ;  /* 0x0000000918187220 */ /* 0x000fc60000410000 */
[----:B------:R-:W-:Y:S01]  /*0a60*/  FFMA.FTZ R5, R6, R5, 1 ;  /* 0x3f80000006057423 */ /* 0x000fe20000010005 */
[----:B-1----:R-:W-:Y:S01]  /*0a70*/  FADD.FTZ R26, -R16, 1 ;  /* 0x3f800000101a7421 */ /* 0x002fe20000010100 */
        /* <DEDUP_REMOVED lines=8> */
[C---:B------:R-:W-:Y:S01]  /*0b00*/  FFMA.FTZ R7, R8.reuse, R17, RZ ;  /* 0x0000001108077223 */ /* 0x040fe200000100ff */
[----:B------:R-:W-:Y:S02]  /*0b10*/  FFMA.FTZ R13, R13, R24, RZ ;  /* 0x000000180d0d7223 */ /* 0x000fe400000100ff */
[----:B------:R-:W-:Y:S01]  /*0b20*/  FFMA.FTZ R9, R8, R5, R9 ;  /* 0x0000000508097223 */ /* 0x000fe20000010009 */
[----:B------:R-:W-:Y:S01]  /*0b30*/  FADD.FTZ R5, R5, R6 ;  /* 0x0000000605057221 */ /* 0x000fe20000010000 */
[----:B------:R-:W-:Y:S01]  /*0b40*/  FADD.FTZ R6, RZ, R24 ;  /* 0x00000018ff067221 */ /* 0x000fe20000010000 */
[----:B------:R-:W-:-:S07]  /*0b50*/  FADD.FTZ R8, RZ, R17 ;  /* 0x00000011ff087221 */ /* 0x000fce0000010000 */
.L_x_2085:
[----:B------:R-:W-:Y:S05]  /*0b60*/  @!P2 BRA `(.L_x_2083) ;  /* 0x0000001400eca947 */ /* 0x000fea0003800000 */
[----:B------:R-:W-:-:S05]  /*0b70*/  VIADD R18, R18, 0x1 ;  /* 0x0000000112127836 */ /* 0x000fca0000000000 */
[----:B------:R-:W-:-:S07]  /*0b80*/  SHF.R.S32.HI R19, RZ, 0x1f, R18 ;  /* 0x0000001fff137819 */ /* 0x000fce0000011412 */
.L_x_2086:
[----:B------:R-:W0:Y:S01]  /*0b90*/  @!P0 LDC.64 R16, c[0x0][0x288] ;  /* 0x0000a200ff108b82 */ /* 0x000e220000000a00 */
[----:B------:R-:W-:Y:S01]  /*0ba0*/  @!P0 IADD3 R29, P1, R18, -0x1, RZ ;  /* 0xffffffff121d8810 */ /* 0x000fe20007f3e0ff */
[----:B------:R-:W-:Y:S01]  /*0bb0*/  @!P0 IMAD.MOV.U32 R27, RZ, RZ, R21 ;  /* 0x000000ffff1b8224 */ /* 0x000fe200078e0015 */
[----:B------:R-:W-:Y:S02]  /*0bc0*/  @!P0 MOV R26, R22 ;  /* 0x00000016001a8202 */ /* 0x000fe40000000f00 */
[----:B------:R-:W-:-:S05]  /*0bd0*/  @!P0 IADD3.X R25, R19, -0x1, RZ, P1, !PT ;  /* 0xffffffff13198810 */ /* 0x000fca0000ffe4ff */
        /* <DEDUP_REMOVED lines=9> */
[----:B------:R-:W0:Y:S03]  /*0c70*/  @!P0 LDC.64 R16, c[0x0][0x228] ;  /* 0x00008a00ff108b82 */ /* 0x000e260000000a00 */
[----:B------:R-:W2:Y:S01]  /*0c80*/  @!P0 LDG.E R24, desc[UR6][R24.64] ;  /* 0x0000000618188981 */ /* 0x000ea2000c1e1900 */
[----:B0-----:R-:W-:-:S05]  /*0c90*/  @!P0 IADD3 R28, P1, R29, R16, RZ ;  /* 0x000000101d1c8210 */ /* 0x001fca0007f3e0ff */
[----:B------:R-:W-:Y:S02]  /*0ca0*/  @!P0 IMAD.X R29, R26, 0x1, R17, P1 ;  /* 0x000000011a1d8824 */ /* 0x000fe400008e0611 */
[----:B------:R-:W0:Y:S03]  /*0cb0*/  @!P0 LDC.64 R16, c[0x0][0x288] ;  /* 0x0000a200ff108b82 */ /* 0x000e260000000a00 */
[----:B------:R3:W4:Y:S01]  /*0cc0*/  @!P0 LDG.E R25, desc[UR6][R28.64] ;  /* 0x000000061c198981 */ /* 0x000722000c1e1900 */
[----:B------:R-:W-:Y:S02]  /*0cd0*/  @!P0 IMAD.MOV.U32 R27, RZ, RZ, R21 ;  /* 0x000000ffff1b8224 */ /* 0x000fe400078e0015 */
[----:B0-----:R-:W-:-:S04]  /*0ce0*/  @!P0 IMAD R26, R19, R16, RZ ;  /* 0x00000010131a8224 */ /* 0x001fc800078e02ff */
[----:B---3--:R-:W-:Y:S01]  /*0cf0*/  @!P0 IMAD R29, R18, R17, R26 ;  /* 0x00000011121d8224 */ /* 0x008fe200078e021a */
[----:B------:R-:W-:-:S05]  /*0d00*/  @!P0 MOV R26, R22 ;  /* 0x00000016001a8202 */ /* 0x000fca0000000f00 */
[----:B------:R-:W-:-:S04]  /*0d10*/  @!P0 IMAD.WIDE.U32 R16, R18, R16, R26 ;  /* 0x0000001012108225 */ /* 0x000fc800078e001a */
[----:B------:R-:W-:Y:S01]  /*0d20*/  @!P0 IMAD.SHL.U32 R27, R16, 0x2, RZ ;  /* 0x00000002101b8824 */ /* 0x000fe200078e00ff */
[----:B------:R-:W-:-:S04]  /*0d30*/  @!P0 IADD3 R17, R17, R29, RZ ;  /* 0x0000001d11118210 */ /* 0x000fc80007ffe0ff */
[----:B------:R-:W-:Y:S02]  /*0d40*/  @!P0 SHF.L.U64.HI R26, R16, 0x1, R17 ;  /* 0x00000001101a8819 */ /* 0x000fe40000010211 */
[----:B------:R-:W0:Y:S02]  /*0d50*/  @!P0 LDC.64 R16, c[0x0][0x230] ;  /* 0x00008c00ff108b82 */ /* 0x000e240000000a00 */
[----:B0-----:R-:W-:-:S04]  /*0d60*/  @!P0 IADD3 R28, P1, R27, R16, RZ ;  /* 0x000000101b1c8210 */ /* 0x001fc80007f3e0ff */
[----:B------:R-:W-:Y:S02]  /*0d70*/  @!P0 IADD3.X R29, R26, R17, RZ, P1, !PT ;  /* 0x000000111a1d8210 */ /* 0x000fe40000ffe4ff */
[----:B------:R-:W0:Y:S03]  /*0d80*/  @!P0 LDC.64 R16, c[0x0][0x228] ;  /* 0x00008a00ff108b82 */ /* 0x000e260000000a00 */
[----:B------:R-:W3:Y:S01]  /*0d90*/  @!P0 LDG.E R28, desc[UR6][R28.64] ;  /* 0x000000061c1c8981 */ /* 0x000ee2000c1e1900 */
[----:B0-----:R-:W-:-:S05]  /*0da0*/  @!P0 IADD3 R16, P1, R27, R16, RZ ;  /* 0x000000101b108210 */ /* 0x001fca0007f3e0ff */
[----:B------:R-:W-:-:S05]  /*0db0*/  @!P0 IMAD.X R17, R26, 0x1, R17, P1 ;  /* 0x000000011a118824 */ /* 0x000fca00008e0611 */
[----:B------:R0:W5:Y:S01]  /*0dc0*/  @!P0 LDG.E R16, desc[UR6][R16.64] ;  /* 0x0000000610108981 */ /* 0x000162000c1e1900 */
[----:B------:R-:W-:-:S04]  /*0dd0*/  PRMT R26, RZ, 0x7610, R26 ;  /* 0x00007610ff1a7816 */ /* 0x000fc8000000001a */
[----:B--2---:R-:W-:Y:S02]  /*0de0*/  @!P0 PRMT R26, R24, 0x7610, R26 ;  /* 0x00007610181a8816 */ /* 0x004fe4000000001a */
[----:B------:R-:W-:Y:S02]  /*0df0*/  PRMT R24, RZ, 0x7610, R24 ;  /* 0x00007610ff187816 */ /* 0x000fe40000000018 */
[----:B------:R-:W-:-:S05]  /*0e00*/  SHF.L.U32 R27, R26, 0x10, RZ ;  /* 0x000000101a1b7819 */ /* 0x000fca00000006ff */
[----:B------:R-:W-:-:S04]  /*0e10*/  FADD.FTZ R27, -R12, R27 ;  /* 0x0000001b0c1b7221 */ /* 0x000fc80000010100 */
[----:B-1----:R-:W-:-:S04]  /*0e20*/  FMUL.FTZ R26, R27, R2 ;  /* 0x000000021b1a7220 */ /* 0x002fc80000410000 */
[----:B0-----:R-:W-:-:S04]  /*0e30*/  FFMA.FTZ R17, R26, R10, R14 ;  /* 0x0000000a1a117223 */ /* 0x001fc8000001000e */
[----:B------:R-:W-:-:S06]  /*0e40*/  FMUL.FTZ R27, R17, -1.4426950216293334961 ;  /* 0xbfb8aa3b111b7820 */ /* 0x000fcc0000410000 */
[----:B------:R-:W0:Y:S01]  /*0e50*/  MUFU.EX2 R27, R27 ;  /* 0x0000001b001b7308 */ /* 0x000e220000000800 */
[----:B----4-:R-:W-:Y:S02]  /*0e60*/  @!P0 PRMT R24, R25, 0x7610, R24 ;  /* 0x0000761019188816 */ /* 0x010fe40000000018 */
[----:B------:R-:W-:-:S03]  /*0e70*/  PRMT R25, RZ, 0x7610, R25 ;  /* 0x00007610ff197816 */ /* 0x000fc60000000019 */
[----:B------:R-:W-:Y:S01]  /*0e80*/  IMAD.U32 R29, R24, 0x10000, RZ ;  /* 0x00010000181d7824 */ /* 0x000fe200078e00ff */
[----:B------:R-:W-:Y:S02]  /*0e90*/  PRMT R24, RZ, 0x7610, R24 ;  /* 0x00007610ff187816 */ /* 0x000fe40000000018 */
[----:B------:R-:W-:Y:S02]  /*0ea0*/  @!P0 PRMT R25, R25, 0x7632, R25 ;  /* 0x0000763219198816 */ /* 0x000fe40000000019 */
[----:B------:R-:W-:Y:S01]  /*0eb0*/  @!P0 PRMT R24, R24, 0x7632, R24 ;  /* 0x0000763218188816 */ /* 0x000fe20000000018 */
[----:B0-----:R-:W-:Y:S02]  /*0ec0*/  FADD.FTZ R27, R27, 1 ;  /* 0x3f8000001b1b7421 */ /* 0x001fe40000010000 */
[----:B------:R-:W-:-:S04]  /*0ed0*/  IMAD.U32 R25, R25, 0x10000, RZ ;  /* 0x0001000019197824 */ /* 0x000fc800078e00ff */
[----:B------:R-:W0:Y:S02]  /*0ee0*/  MUFU.RCP R27, R27 ;  /* 0x0000001b001b7308 */ /* 0x000e240000001000 */
[----:B0-----:R-:W-:Y:S01]  /*0ef0*/  FMUL.FTZ R29, R29, R27 ;  /* 0x0000001b1d1d7220 */ /* 0x001fe20000410000 */
[----:B------:R-:W-:-:S04]  /*0f00*/  FADD.FTZ R27, -R27, 1 ;  /* 0x3f8000001b1b7421 */ /* 0x000fc80000010100 */
[----:B------:R-:W-:Y:S01]  /*0f10*/  FFMA.FTZ R17, R17, R27, 1 ;  /* 0x3f80000011117423 */ /* 0x000fe2000001001b */
[----:B------:R-:W-:-:S03]  /*0f20*/  SHF.L.U32 R27, R24, 0x10, RZ ;  /* 0x00000010181b7819 */ /* 0x000fc600000006ff */
[----:B------:R-:W-:Y:S02]  /*0f30*/  FMUL.FTZ R17, R29, R17 ;  /* 0x000000111d117220 */ /* 0x000fe40000410000 */
[----:B------:R-:W-:Y:S02]  /*0f40*/  FADD.FTZ R27, -R12, R27 ;  /* 0x0000001b0c1b7221 */ /* 0x000fe40000010100 */
[C---:B------:R-:W-:Y:S01]  /*0f50*/  FADD.FTZ R6, R17.reuse, R6 ;  /* 0x0000000611067221 */ /* 0x040fe20000010000 */
[----:B------:R-:W-:Y:S01]  /*0f60*/  FFMA.FTZ R13, R26, R17, R13 ;  /* 0x000000111a0d7223 */ /* 0x000fe2000001000d */
[----:B------:R-:W-:Y:S01]  /*0f70*/  FMUL.FTZ R17, R17, R10 ;  /* 0x0000000a11117220 */ /* 0x000fe20000410000 */
[----:B------:R-:W-:-:S03]  /*0f80*/  FMUL.FTZ R24, R27, R2 ;  /* 0x000000021b187220 */ /* 0x000fc60000410000 */
[----:B------:R-:W-:Y:S01]  /*0f90*/  FFMA.FTZ R9, R26, R17, R9 ;  /* 0x000000111a097223 */ /* 0x000fe20000010009 */
[----:B------:R-:W-:Y:S01]  /*0fa0*/  FADD.FTZ R17, R17, R5 ;  /* 0x0000000511117221 */ /* 0x000fe20000010000 */
        /* <DEDUP_REMOVED lines=8> */
[----:B------:R-:W-:-:S03]  /*1030*/  PRMT R5, RZ, 0x7610, R5 ;  /* 0x00007610ff057816 */ /* 0x000fc60000000005 */
[----:B------:R-:W-:Y:S01]  /*1040*/  FMUL.FTZ R25, R25, R29 ;  /* 0x0000001d19197220 */ /* 0x000fe20000410000 */
[----:B---3--:R-:W-:-:S03]  /*1050*/  @!P0 PRMT R5, R28, 0x7610, R5 ;  /* 0x000076101c058816 */ /* 0x008fc60000000005 */
[----:B------:R-:W-:Y:S01]  /*1060*/  FADD.FTZ R8, R25, R8 ;  /* 0x0000000819087221 */ /* 0x000fe20000010000 */
[----:B------:R-:W-:Y:S01]  /*1070*/  SHF.L.U32 R5, R5, 0x10, RZ ;  /* 0x0000001005057819 */ /* 0x000fe200000006ff */
[----:B------:R-:W-:Y:S01]  /*1080*/  FFMA.FTZ R7, R24, R25, R7 ;  /* 0x0000001918077223 */ /* 0x000fe20000010007 */
[----:B------:R-:W-:-:S03]  /*1090*/  FMUL.FTZ R27, R25, R11 ;  /* 0x0000000b191b7220 */ /* 0x000fc60000410000 */
[----:B------:R-:W-:Y:S01]  /*10a0*/  FADD.FTZ R5, -R12, R5 ;  /* 0x000000050c057221 */ /* 0x000fe20000010100 */
[--C-:B------:R-:W-:Y:S01]  /*10b0*/  FFMA.FTZ R24, R24, R27, R9.reuse ;  /* 0x0000001b18187223 */ /* 0x100fe20000010009 */
[----:B------:R-:W-:Y:S01]  /*10c0*/  PRMT R9, RZ, 0x7610, R9 ;  /* 0x00007610ff097816 */ /* 0x000fe20000000009 */
[----:B------:R-:W-:Y:S01]  /*10d0*/  FADD.FTZ R17, R27, R17 ;  /* 0x000000111b117221 */ /* 0x000fe20000010000 */
[----:B------:R-:W-:Y:S02]  /*10e0*/  FMUL.FTZ R5, R5, R2 ;  /* 0x0000000205057220 */ /* 0x000fe40000410000 */
[----:B-----5:R-:W-:Y:S02]  /*10f0*/  @!P0 PRMT R9, R16, 0x7610, R9 ;  /* 0x0000761010098816 */ /* 0x020fe40000000009 */
[----:B------:R-:W-:Y:S01]  /*1100*/  FFMA.FTZ R26, R5, R10, R14 ;  /* 0x0000000a051a7223 */ /* 0x000fe2000001000e */
[----:B------:R-:W-:Y:S02]  /*1110*/  PRMT R16, RZ, 0x7610, R16 ;  /* 0x00007610ff107816 */ /* 0x000fe40000000010 */
[----:B------:R-:W-:-:S02]  /*1120*/  IMAD.U32 R9, R9, 0x10000, RZ ;  /* 0x0001000009097824 */ /* 0x000fc400078e00ff */
[----:B------:R-:W-:Y:S01]  /*1130*/  FMUL.FTZ R29, R26, -1.4426950216293334961 ;  /* 0xbfb8aa3b1a1d7820 */ /* 0x000fe20000410000 */
[----:B------:R-:W-:-:S05]  /*1140*/  @!P0 PRMT R16, R28, 0x7632, R16 ;  /* 0x000076321c108816 */ /* 0x000fca0000000010 */
[----:B------:R-:W0:Y:S02]  /*1150*/  MUFU.EX2 R29, R29 ;  /* 0x0000001d001d7308 */ /* 0x000e240000000800 */
[----:B0-----:R-:W-:-:S06]  /*1160*/  FADD.FTZ R25, R29, 1 ;  /* 0x3f8000001d197421 */ /* 0x001fcc0000010000 */
[----:B------:R-:W0:Y:S02]  /*1170*/  MUFU.RCP R25, R25 ;  /* 0x0000001900197308 */ /* 0x000e240000001000 */
[----:B0-----:R-:W-:Y:S01]  /*1180*/  FMUL.FTZ R9, R9, R25 ;  /* 0x0000001909097220 */ /* 0x001fe20000410000 */
[----:B------:R-:W-:Y:S01]  /*1190*/  FADD.FTZ R27, -R25, 1 ;  /* 0x3f800000191b7421 */ /* 0x000fe20000010100 */
[----:B------:R-:W-:-:S03]  /*11a0*/  SHF.L.U32 R25, R16, 0x10, RZ ;  /* 0x0000001010197819 */ /* 0x000fc600000006ff */
[----:B------:R-:W-:Y:S02]  /*11b0*/  FFMA.FTZ R26, R26, R27, 1 ;  /* 0x3f8000001a1a7423 */ /* 0x000fe4000001001b */
[--C-:B------:R-:W-:Y:S01]  /*11c0*/  FADD.FTZ R27, -R12, R25.reuse ;  /* 0x000000190c1b7221 */ /* 0x100fe20000010100 */
[----:B------:R-:W-:Y:S01]  /*11d0*/  PRMT R25, RZ, 0x7610, R25 ;  /* 0x00007610ff197816 */ /* 0x000fe20000000019 */
[----:B------:R-:W-:-:S03]  /*11e0*/  FMUL.FTZ R9, R9, R26 ;  /* 0x0000001a09097220 */ /* 0x000fc60000410000 */
[----:B------:R-:W-:Y:S01]  /*11f0*/  @!P0 PRMT R25, R16, 0x7632, R25 ;  /* 0x0000763210198816 */ /* 0x000fe20000000019 */
[----:B------:R-:W-:Y:S01]  /*1200*/  FMUL.FTZ R16, R27, R2 ;  /* 0x000000021b107220 */ /* 0x000fe20000410000 */
[----:B------:R-:W-:Y:S01]  /*1210*/  FFMA.FTZ R13, R5, R9, R13 ;  /* 0x00000009050d7223 */ /* 0x000fe2000001000d */
[----:B------:R-:W-:Y:S02]  /*1220*/  FADD.FTZ R6, R6, R9 ;  /* 0x0000000906067221 */ /* 0x000fe40000010000 */
[----:B------:R-:W-:Y:S01]  /*1230*/  FFMA.FTZ R26, R16, R11, R15 ;  /* 0x0000000b101a7223 */ /* 0x000fe2000001000f */
[----:B------:R-:W-:-:S03]  /*1240*/  IMAD.U32 R25, R25, 0x10000, RZ ;  /* 0x0001000019197824 */ /* 0x000fc600078e00ff */
[----:B------:R-:W-:-:S06]  /*1250*/  FMUL.FTZ R27, R26, -1.4426950216293334961 ;  /* 0xbfb8aa3b1a1b7820 */ /* 0x000fcc0000410000 */
[----:B------:R-:W0:Y:S02]  /*1260*/  MUFU.EX2 R27, R27 ;  /* 0x0000001b001b7308 */ /* 0x000e240000000800 */
[----:B0-----:R-:W-:-:S06]  /*1270*/  FADD.FTZ R28, R27, 1 ;  /* 0x3f8000001b1c7421 */ /* 0x001fcc0000010000 */
[----:B------:R-:W0:Y:S02]  /*1280*/  MUFU.RCP R28, R28 ;  /* 0x0000001c001c7308 */ /* 0x000e240000001000 */
[----:B0-----:R-:W-:Y:S01]  /*1290*/  FADD.FTZ R29, -R28, 1 ;  /* 0x3f8000001c1d7421 */ /* 0x001fe20000010100 */
        /* <DEDUP_REMOVED lines=17> */
.L_x_2084:
[----:B------:R-:W-:Y:S01]  /*13b0*/  LOP3.LUT P1, R14, R5, 0x3, RZ, 0xc0, !PT ;  /* 0x00000003050e7812 */ /* 0x000fe2000782c0ff */
[----:B------:R-:W-:Y:S01]  /*13c0*/  HFMA2.MMA R5, -RZ, RZ, 0, 0 ;  /* 0x00000000ff057435 */ /* 0x000fe200000001ff */
[----:B------:R-:W-:Y:S01]  /*13d0*/  IMAD.IADD R24, R7, 0x1, -R24 ;  /* 0x0000000107187824 */ /* 0x000fe200078e0a18 */
[----:B------:R-:W-:Y:S02]  /*13e0*/  CS2R R8, SRZ ;  /* 0x0000000000087805 */ /* 0x000fe4000001ff00 */
[----:B------:R-:W-:Y:S02]  /*13f0*/  CS2R R6, SRZ ;  /* 0x0000000000067805 */ /* 0x000fe4000001ff00 */
[----:B------:R-:W-:-:S06]  /*1400*/  MOV R13, RZ ;  /* 0x000000ff000d7202 */ /* 0x000fcc0000000f00 */
[----:B------:R-:W-:Y:S05]  /*1410*/  @!P1 BRA `(.L_x_2087) ;  /* 0x0000000000cc9947 */ /* 0x000fea0003800000 */
[----:B------:R-:W-:Y:S01]  /*1420*/  IMAD.MOV.U32 R18, RZ, RZ, R14 ;  /* 0x000000ffff127224 */ /* 0x000fe200078e000e */
[----:B------:R-:W-:-:S07]  /*1430*/  MOV R5, RZ ;  /* 0x000000ff00057202 */ /* 0x000fce0000000f00 */
.L_x_2088:
[----:B------:R-:W0:Y:S01]  /*1440*/  @!P0 LDC.64 R14, c[0x0][0x288] ;  /* 0x0000a200ff0e8b82 */ /* 0x000e220000000a00 */
[----:B------:R-:W-:Y:S02]  /*1450*/  @!P0 IMAD.MOV.U32 R27, RZ, RZ, R21 ;  /* 0x000000ffff1b8224 */ /* 0x000fe400078e0015 */
[----:B0-----:R-:W-:-:S04]  /*1460*/  @!P0 IMAD R26, R25, R14, RZ ;  /* 0x0000000e191a8224 */ /* 0x001fc800078e02ff */
[----:B------:R-:W-:Y:S01]  /*1470*/  @!P0 IMAD R29, R19, R15, R26 ;  /* 0x0000000f131d8224 */ /* 0x000fe200078e021a */
[----:B------:R-:W-:-:S05]  /*1480*/  @!P0 MOV R26, R22 ;  /* 0x00000016001a8202 */ /* 0x000fca0000000f00 */
[----:B------:R-:W-:-:S05]  /*1490*/  @!P0 IMAD.WIDE.U32 R14, R19, R14, R26 ;  /* 0x0000000e130e8225 */ /* 0x000fca00078e001a */
[----:B------:R-:W-:Y:S02]  /*14a0*/  @!P0 IADD3 R15, R15, R29, RZ ;  /* 0x0000001d0f0f8210 */ /* 0x000fe40007ffe0ff */
[C---:B------:R-:W-:Y:S02]  /*14b0*/  @!P0 SHF.L.U32 R27, R14.reuse, 0x1, RZ ;  /* 0x000000010e1b8819 */ /* 0x040fe400000006ff */
[----:B------:R-:W-:Y:S02]  /*14c0*/  @!P0 SHF.L.U64.HI R26, R14, 0x1, R15 ;  /* 0x000000010e1a8819 */ /* 0x000fe4000001020f */
[----:B------:R-:W0:Y:S02]  /*14d0*/  @!P0 LDC.64 R14, c[0x0][0x230] ;  /* 0x00008c00ff0e8b82 */ /* 0x000e240000000a00 */
[----:B0-----:R-:W-:-:S05]  /*14e0*/  @!P0 IADD3 R28, P1, R27, R14, RZ ;  /* 0x0000000e1b1c8210 */ /* 0x001fca0007f3e0ff */
[----:B------:R-:W-:Y:S02]  /*14f0*/  @!P0 IMAD.X R29, R26, 0x1, R15, P1 ;  /* 0x000000011a1d8824 */ /* 0x000fe400008e060f */
[----:B------:R-:W0:Y:S03]  /*1500*/  @!P0 LDC.64 R14, c[0x0][0x228] ;  /* 0x00008a00ff0e8b82 */ /* 0x000e260000000a00 */
[----:B------:R-:W2:Y:S01]  /*1510*/  @!P0 LDG.E R28, desc[UR6][R28.64] ;  /* 0x000000061c1c8981 */ /* 0x000ea2000c1e1900 */
[----:B0-----:R-:W-:-:S04]  /*1520*/  @!P0 IADD3 R14, P1, R27, R14, RZ ;  /* 0x0000000e1b0e8210 */ /* 0x001fc80007f3e0ff */
[----:B------:R-:W-:-:S05]  /*1530*/  @!P0 IADD3.X R15, R26, R15, RZ, P1, !PT ;  /* 0x0000000f1a0f8210 */ /* 0x000fca0000ffe4ff */
[----:B------:R0:W3:Y:S01]  /*1540*/  @!P0 LDG.E R14, desc[UR6][R14.64] ;  /* 0x000000060e0e8981 */ /* 0x0000e2000c1e1900 */
[----:B------:R-:W-:Y:S01]  /*1550*/  PRMT R27, RZ, 0x7610, R27 ;  /* 0x00007610ff1b7816 */ /* 0x000fe2000000001b */
[----:B------:R-:W-:Y:S01]  /*1560*/  VIADD R18, R18, 0xffffffff ;  /* 0xffffffff12127836 */ /* 0x000fe20000000000 */
[----:B------:R-:W-:Y:S02]  /*1570*/  PRMT R26, RZ, 0x7610, R26 ;  /* 0x00007610ff1a7816 */ /* 0x000fe4000000001a */
[----:B------:R-:W-:Y:S02]  /*1580*/  IADD3 R19, P2, R19, 0x1, RZ ;  /* 0x0000000113137810 */ /* 0x000fe40007f5e0ff */
[----:B------:R-:W-:Y:S02]  /*1590*/  ISETP.NE.AND P1, PT, R18, RZ, PT ;  /* 0x000000ff1200720c */ /* 0x000fe40003f25270 */
[----:B------:R-:W-:Y:S02]  /*15a0*/  IADD3.X R25, RZ, R25, RZ, P2, !PT ;  /* 0x00000019ff197210 */ /* 0x000fe400017fe4ff */
[----:B--2---:R-:W-:-:S02]  /*15b0*/  @!P0 PRMT R27, R28, 0x7610, R27 ;  /* 0x000076101c1b8816 */ /* 0x004fc4000000001b */
[----:B------:R-:W-:Y:S02]  /*15c0*/  @!P0 PRMT R26, R28, 0x7632, R26 ;  /* 0x000076321c1a8816 */ /* 0x000fe4000000001a */
[----:B0-----:R-:W-:Y:S02]  /*15d0*/  SHF.L.U32 R15, R27, 0x10, RZ ;  /* 0x000000101b0f7819 */ /* 0x001fe400000006ff */
[----:B------:R-:W-:Y:S02]  /*15e0*/  PRMT R28, RZ, 0x7610, R28 ;  /* 0x00007610ff1c7816 */ /* 0x000fe4000000001c */
[----:B------:R-:W-:Y:S01]  /*15f0*/  PRMT R27, RZ, 0x7610, R27 ;  /* 0x00007610ff1b7816 */ /* 0x000fe2000000001b */
[----:B------:R-:W-:Y:S01]  /*1600*/  FADD.FTZ R29, -R12, R15 ;  /* 0x0000000f0c1d7221 */ /* 0x000fe20000010100 */
[----:B------:R-:W-:-:S05]  /*1610*/  SHF.L.U32 R15, R26, 0x10, RZ ;  /* 0x000000101a0f7819 */ /* 0x000fca00000006ff */
[----:B------:R-:W-:-:S04]  /*1620*/  FADD.FTZ R15, -R12, R15 ;  /* 0x0000000f0c0f7221 */ /* 0x000fc80000010100 */
[-C--:B-1----:R-:W-:Y:S01]  /*1630*/  FMUL.FTZ R26, R15, R2.reuse ;  /* 0x000000020f1a7220 */ /* 0x082fe20000410000 */
[C---:B---3--:R-:W-:Y:S02]  /*1640*/  @!P0 PRMT R28, R14.reuse, 0x7610, R28 ;  /* 0x000076100e1c8816 */ /* 0x048fe4000000001c */
[----:B------:R-:W-:Y:S01]  /*1650*/  @!P0 PRMT R27, R14, 0x7632, R27 ;  /* 0x000076320e1b8816 */ /* 0x000fe2000000001b */
[----:B------:R-:W-:Y:S02]  /*1660*/  FMUL.FTZ R14, R29, R2 ;  /* 0x000000021d0e7220 */ /* 0x000fe40000410000 */
[----:B------:R-:W-:-:S04]  /*1670*/  IMAD.U32 R28, R28, 0x10000, RZ ;  /* 0x000100001c1c7824 */ /* 0x000fc800078e00ff */
[C---:B------:R-:W-:Y:S01]  /*1680*/  FADD.FTZ R6, R28.reuse, R6 ;  /* 0x000000061c067221 */ /* 0x040fe20000010000 */
[C---:B------:R-:W-:Y:S01]  /*1690*/  FFMA.FTZ R13, R28.reuse, R14, R13 ;  /* 0x0000000e1c0d7223 */ /* 0x040fe2000001000d */
[----:B------:R-:W-:-:S04]  /*16a0*/  FMUL.FTZ R28, R28, R10 ;  /* 0x0000000a1c1c7220 */ /* 0x000fc80000410000 */
[----:B------:R-:W-:Y:S01]  /*16b0*/  FFMA.FTZ R9, R14, R28, R9 ;  /* 0x0000001c0e097223 */ /* 0x000fe20000010009 */
[----:B------:R-:W-:Y:S01]  /*16c0*/  SHF.L.U32 R14, R27, 0x10, RZ ;  /* 0x000000101b0e7819 */ /* 0x000fe200000006ff */
[----:B------:R-:W-:-:S04]  /*16d0*/  FADD.FTZ R5, R28, R5 ;  /* 0x000000051c057221 */ /* 0x000fc80000010000 */
[C---:B------:R-:W-:Y:S01]  /*16e0*/  FMUL.FTZ R28, R14.reuse, R11 ;  /* 0x0000000b0e1c7220 */ /* 0x040fe20000410000 */
[C---:B------:R-:W-:Y:S01]  /*16f0*/  FADD.FTZ R8, R14.reuse, R8 ;  /* 0x000000080e087221 */ /* 0x040fe20000010000 */
[----:B------:R-:W-:Y:S02]  /*1700*/  FFMA.FTZ R7, R14, R26, R7 ;  /* 0x0000001a0e077223 */ /* 0x000fe40000010007 */
[----:B------:R-:W-:Y:S01]  /*1710*/  FADD.FTZ R5, R28, R5 ;  /* 0x000000051c057221 */ /* 0x000fe20000010000 */
[----:B------:R-:W-:Y:S01]  /*1720*/  FFMA.FTZ R9, R26, R28, R9 ;  /* 0x0000001c1a097223 */ /* 0x000fe20000010009 */
[----:B------:R-:W-:Y:S06]  /*1730*/  @P1 BRA `(.L_x_2088) ;  /* 0xfffffffc00401947 */ /* 0x000fec000383ffff */
[----:B------:R-:W-:-:S07]  /*1740*/  MOV R18, R19 ;  /* 0x0000001300127202 */ /* 0x000fce0000000f00 */
.L_x_2087:
[----:B------:R-:W-:-:S13]  /*1750*/  ISETP.GE.U32.AND P0, PT, R24, 0x3, PT ;  /* 0x000000031800780c */ /* 0x000fda0003f06070 */
[----:B------:R-:W-:Y:S05]  /*1760*/  @!P0 BRA `(.L_x_2083) ;  /* 0x0000000800ec8947 */ /* 0x000fea0003800000 */
[----:B------:R-:W-:Y:S01]  /*1770*/  ULDC.64 UR4, c[0x0][0x288] ;  /* 0x0000a20000047ab9 */ /* 0x000fe20000000a00 */
[--C-:B------:R-:W-:Y:S01]  /*1780*/  SHF.R.S32.HI R25, RZ, 0x1f, R18.reuse ;  /* 0x0000001fff197819 */ /* 0x100fe20000011412 */
[----:B------:R-:W-:Y:S01]  /*1790*/  IMAD.MOV.U32 R24, RZ, RZ, R18 ;  /* 0x000000ffff187224 */ /* 0x000fe200078e0012 */
[----:B------:R-:W-:-:S04]  /*17a0*/  ISETP.GE.U32.AND P0, PT, R16, UR4, PT ;  /* 0x0000000410007c0c */ /* 0x000fc8000bf06070 */
[----:B------:R-:W-:-:S13]  /*17b0*/  ISETP.GE.AND.EX P0, PT, R17, UR5, PT, P0 ;  /* 0x0000000511007c0c */ /* 0x000fda000bf06300 */
.L_x_2089:
[----:B------:R-:W0:Y:S01]  /*17c0*/  @!P0 LDC.64 R14, c[0x0][0x288] ;  /* 0x0000a200ff0e8b82 */ /* 0x000e220000000a00 */
[----:B------:R-:W-:-:S07]  /*17d0*/  @!P0 MOV R27, R21 ;  /* 0x00000015001b8202 */ /* 0x000fce0000000f00 */
[----:B------:R-:W2:Y:S08]  /*17e0*/  @!P0 LDC.64 R16, c[0x0][0x230] ;  /* 0x00008c00ff108b82 */ /* 0x000eb00000000a00 */
[----:B------:R-:W3:Y:S01]  /*17f0*/  @!P0 LDC.64 R18, c[0x0][0x228] ;  /* 0x00008a00ff128b82 */ /* 0x000ee20000000a00 */
[----:B0-----:R-:W-:-:S04]  /*1800*/  @!P0 IMAD R26, R25, R14, RZ ;  /* 0x0000000e191a8224 */ /* 0x001fc800078e02ff */
[----:B------:R-:W-:Y:S01]  /*1810*/  @!P0 IMAD R15, R24, R15, R26 ;  /* 0x0000000f180f8224 */ /* 0x000fe200078e021a */
[----:B------:R-:W-:-:S05]  /*1820*/  @!P0 MOV R26, R22 ;  /* 0x00000016001a8202 */ /* 0x000fca0000000f00 */
[----:B------:R-:W-:-:S04]  /*1830*/  @!P0 IMAD.WIDE.U32 R26, R24, R14, R26 ;  /* 0x0000000e181a8225 */ /* 0x000fc800078e001a */
[----:B------:R-:W-:Y:S01]  /*1840*/  @!P0 IMAD.IADD R15, R27, 0x1, R15 ;  /* 0x000000011b0f8824 */ /* 0x000fe200078e020f */
[----:B------:R-:W-:-:S04]  /*1850*/  @!P0 SHF.L.U32 R27, R26, 0x1, RZ ;  /* 0x000000011a1b8819 */ /* 0x000fc800000006ff */
[----:B------:R-:W-:Y:S02]  /*1860*/  @!P0 SHF.L.U64.HI R14, R26, 0x1, R15 ;  /* 0x000000011a0e8819 */ /* 0x000fe4000001020f */
[----:B--2---:R-:W-:-:S04]  /*1870*/  @!P0 IADD3 R16, P1, R27, R16, RZ ;  /* 0x000000101b108210 */ /* 0x004fc80007f3e0ff */
[----:B------:R-:W-:Y:S02]  /*1880*/  @!P0 IADD3.X R17, R14, R17, RZ, P1, !PT ;  /* 0x000000110e118210 */ /* 0x000fe40000ffe4ff */
[----:B---3--:R-:W-:-:S03]  /*1890*/  @!P0 IADD3 R26, P1, R27, R18, RZ ;  /* 0x000000121b1a8210 */ /* 0x008fc60007f3e0ff */
[----:B------:R-:W2:Y:S02]  /*18a0*/  @!P0 LDG.E R16, desc[UR6][R16.64] ;  /* 0x0000000610108981 */ /* 0x000ea4000c1e1900 */
[--C-:B------:R-:W-:Y:S02]  /*18b0*/  @!P0 IMAD.X R27, R14, 0x1, R19.reuse, P1 ;  /* 0x000000010e1b8824 */ /* 0x100fe400008e0613 */
[----:B------:R-:W0:Y:S03]  /*18c0*/  @!P0 LDC.64 R14, c[0x0][0x288] ;  /* 0x0000a200ff0e8b82 */ /* 0x000e260000000a00 */
[----:B------:R3:W4:Y:S01]  /*18d0*/  @!P0 LDG.E R26, desc[UR6][R26.64] ;  /* 0x000000061a1a8981 */ /* 0x000722000c1e1900 */
[----:B------:R-:W-:Y:S02]  /*18e0*/  PRMT R19, RZ, 0x7610, R19 ;  /* 0x00007610ff137816 */ /* 0x000fe40000000013 */
[----:B------:R-:W-:-:S02]  /*18f0*/  PRMT R28, RZ, 0x7610, R28 ;  /* 0x00007610ff1c7816 */ /* 0x000fc4000000001c */
[----:B------:R-:W-:Y:S02]  /*1900*/  PRMT R18, RZ, 0x7610, R18 ;  /* 0x00007610ff127816 */ /* 0x000fe40000000012 */
[----:B---3--:R-:W-:Y:S02]  /*1910*/  @!P0 MOV R27, R21 ;  /* 0x00000015001b8202 */ /* 0x008fe40000000f00 */
[C---:B--2---:R-:W-:Y:S02]  /*1920*/  @!P0 PRMT R19, R16.reuse, 0x7610, R19 ;  /* 0x0000761010138816 */ /* 0x044fe40000000013 */
[----:B------:R-:W-:Y:S02]  /*1930*/  @!P0 PRMT R18, R16, 0x7632, R18 ;  /* 0x0000763210128816 */ /* 0x000fe40000000012 */
[----:B------:R-:W-:Y:S02]  /*1940*/  SHF.L.U32 R29, R19, 0x10, RZ ;  /* 0x00000010131d7819 */ /* 0x000fe400000006ff */
[----:B------:R-:W-:-:S02]  /*1950*/  PRMT R19, RZ, 0x7610, R19 ;  /* 0x00007610ff137816 */ /* 0x000fc40000000013 */
[----:B----4-:R-:W-:Y:S01]  /*1960*/  @!P0 PRMT R28, R26, 0x7610, R28 ;  /* 0x000076101a1c8816 */ /* 0x010fe2000000001c */
[----:B------:R-:W-:Y:S01]  /*1970*/  FADD.FTZ R29, -R12, R29 ;  /* 0x0000001d0c1d7221 */ /* 0x000fe20000010100 */
[----:B------:R-:W-:Y:S02]  /*1980*/  @!P0 PRMT R19, R26, 0x7632, R19 ;  /* 0x000076321a138816 */ /* 0x000fe40000000013 */
[----:B------:R-:W-:Y:S01]  /*1990*/  SHF.L.U32 R28, R28, 0x10, RZ ;  /* 0x000000101c1c7819 */ /* 0x000fe200000006ff */
[----:B-1----:R-:W-:Y:S01]  /*19a0*/  FMUL.FTZ R26, R29, R2 ;  /* 0x000000021d1a7220 */ /* 0x002fe20000410000 */
[----:B------:R-:W-:-:S03]  /*19b0*/  @!P0 IADD3 R16, P1, R24, 0x1, RZ ;  /* 0x0000000118108810 */ /* 0x000fc60007f3e0ff */
[C---:B------:R-:W-:Y:S01]  /*19c0*/  FADD.FTZ R6, R28.reuse, R6 ;  /* 0x000000061c067221 */ /* 0x040fe20000010000 */
[C---:B------:R-:W-:Y:S01]  /*19d0*/  FFMA.FTZ R13, R28.reuse, R26, R13 ;  /* 0x0000001a1c0d7223 */ /* 0x040fe2000001000d */
[----:B------:R-:W-:Y:S01]  /*19e0*/  FMUL.FTZ R28, R28, R10 ;  /* 0x0000000a1c1c7220 */ /* 0x000fe20000410000 */
[----:B------:R-:W-:-:S03]  /*19f0*/  @!P0 IMAD.X R17, RZ, RZ, R25, P1 ;  /* 0x000000ffff118224 */ /* 0x000fc600008e0619 */
[----:B------:R-:W-:Y:S01]  /*1a00*/  FFMA.FTZ R9, R26, R28, R9 ;  /* 0x0000001c1a097223 */ /* 0x000fe20000010009 */
[----:B------:R-:W-:Y:S01]  /*1a10*/  @!P0 MOV R26, R22 ;  /* 0x00000016001a8202 */ /* 0x000fe20000000f00 */
[-C--:B0-----:R-:W-:Y:S02]  /*1a20*/  @!P0 IMAD R17, R17, R14.reuse, RZ ;  /* 0x0000000e11118224 */ /* 0x081fe400078e02ff */
[----:B------:R-:W-:Y:S02]  /*1a30*/  FADD.FTZ R5, R28, R5 ;  /* 0x000000051c057221 */ /* 0x000fe40000010000 */
[C---:B------:R-:W-:Y:S02]  /*1a40*/  @!P0 IMAD R15, R16.reuse, R15, R17 ;  /* 0x0000000f100f8224 */ /* 0x040fe400078e0211 */
[----:B------:R-:W-:Y:S02]  /*1a50*/  @!P0 IMAD.WIDE.U32 R28, R16, R14, R26 ;  /* 0x0000000e101c8225 */ /* 0x000fe400078e001a */
[----:B------:R-:W0:Y:S02]  /*1a60*/  @!P0 LDC.64 R16, c[0x0][0x230] ;  /* 0x00008c00ff108b82 */ /* 0x000e240000000a00 */
[----:B------:R-:W-:Y:S01]  /*1a70*/  @!P0 IMAD.IADD R15, R29, 0x1, R15 ;  /* 0x000000011d0f8824 */ /* 0x000fe200078e020f */
[----:B------:R-:W-:-:S04]  /*1a80*/  @!P0 SHF.L.U32 R29, R28, 0x1, RZ ;  /* 0x000000011c1d8819 */ /* 0x000fc800000006ff */
[----:B------:R-:W-:Y:S02]  /*1a90*/  @!P0 SHF.L.U64.HI R26, R28, 0x1, R15 ;  /* 0x000000011c1a8819 */ /* 0x000fe4000001020f */
[----:B------:R-:W1:Y:S01]  /*1aa0*/  @!P0 LDC.64 R14, c[0x0][0x228] ;  /* 0x00008a00ff0e8b82 */ /* 0x000e620000000a00 */
[----:B0-----:R-:W-:-:S04]  /*1ab0*/  @!P0 IADD3 R16, P1, R29, R16, RZ ;  /* 0x000000101d108210 */ /* 0x001fc80007f3e0ff */
[----:B------:R-:W-:Y:S02]  /*1ac0*/  @!P0 IADD3.X R17, R26, R17, RZ, P1, !PT ;  /* 0x000000111a118210 */ /* 0x000fe40000ffe4ff */
[----:B-1----:R-:W-:-:S03]  /*1ad0*/  @!P0 IADD3 R14, P1, R29, R14, RZ ;  /* 0x0000000e1d0e8210 */ /* 0x002fc60007f3e0ff */
[----:B------:R0:W2:Y:S02]  /*1ae0*/  @!P0 LDG.E R16, desc[UR6][R16.64] ;  /* 0x0000000610108981 */ /* 0x0000a4000c1e1900 */
[----:B------:R-:W-:-:S05]  /*1af0*/  @!P0 IMAD.X R15, R26, 0x1, R15, P1 ;  /* 0x000000011a0f8824 */ /* 0x000fca00008e060f */
[----:B------:R1:W3:Y:S01]  /*1b00*/  @!P0 LDG.E R14, desc[UR6][R14.64] ;  /* 0x000000060e0e8981 */ /* 0x0002e2000c1e1900 */
[----:B------:R-:W-:Y:S02]  /*1b10*/  SHF.L.U32 R27, R18, 0x10, RZ ;  /* 0x00000010121b7819 */ /* 0x000fe400000006ff */
[----:B------:R-:W-:Y:S02]  /*1b20*/  SHF.L.U32 R26, R19, 0x10, RZ ;  /* 0x00000010131a7819 */ /* 0x000fe400000006ff */
[----:B0-----:R-:W-:Y:S01]  /*1b30*/  PRMT R17, RZ, 0x7610, R17 ;  /* 0x00007610ff117816 */ /* 0x001fe20000000011 */
[----:B------:R-:W-:Y:S01]  /*1b40*/  FADD.FTZ R27, -R12, R27 ;  /* 0x0000001b0c1b7221 */ /* 0x000fe20000010100 */
[----:B------:R-:W-:Y:S01]  /*1b50*/  @!P0 IADD3 R29, P1, R24, 0x2, RZ ;  /* 0x00000002181d8810 */ /* 0x000fe20007f3e0ff */
[----:B------:R-:W-:Y:S02]  /*1b60*/  FADD.FTZ R18, R26, R8 ;  /* 0x000000081a127221 */ /* 0x000fe40000010000 */
[----:B------:R-:W-:Y:S01]  /*1b70*/  FMUL.FTZ R28, R27, R2 ;  /* 0x000000021b1c7220 */ /* 0x000fe20000410000 */
[----:B------:R-:W-:-:S02]  /*1b80*/  PRMT R27, RZ, 0x7610, R27 ;  /* 0x00007610ff1b7816 */ /* 0x000fc4000000001b */
[----:B-1----:R-:W-:Y:S01]  /*1b90*/  PRMT R15, RZ, 0x7610, R15 ;  /* 0x00007610ff0f7816 */ /* 0x002fe2000000000f */
[C---:B------:R-:W-:Y:S01]  /*1ba0*/  FFMA.FTZ R19, R26.reuse, R28, R7 ;  /* 0x0000001c1a137223 */ /* 0x040fe20000010007 */
[----:B------:R-:W-:-:S04]  /*1bb0*/  FMUL.FTZ R26, R26, R11 ;  /* 0x0000000b1a1a7220 */ /* 0x000fc80000410000 */
[----:B------:R-:W-:Y:S01]  /*1bc0*/  FADD.FTZ R7, R26, R5 ;  /* 0x000000051a077221 */ /* 0x000fe20000010000 */
[----:B------:R-:W-:Y:S01]  /*1bd0*/  FFMA.FTZ R26, R28, R26, R9 ;  /* 0x0000001a1c1a7223 */ /* 0x000fe20000010009 */
[----:B------:R-:W-:Y:S01]  /*1be0*/  PRMT R5, RZ, 0x7610, R5 ;  /* 0x00007610ff057816 */ /* 0x000fe20000000005 */
[----:B------:R-:W0:Y:S01]  /*1bf0*/  @!P0 LDC.64 R8, c[0x0][0x288] ;  /* 0x0000a200ff088b82 */ /* 0x000e220000000a00 */
[C---:B--2---:R-:W-:Y:S02]  /*1c00*/  @!P0 PRMT R27, R16.reuse, 0x7610, R27 ;  /* 0x00007610101b8816 */ /* 0x044fe4000000001b */
[----:B------:R-:W-:-:S03]  /*1c10*/  @!P0 PRMT R17, R16, 0x7632, R17 ;  /* 0x0000763210118816 */ /* 0x000fc60000000011 */
[----:B------:R-:W-:Y:S01]  /*1c20*/  IMAD.U32 R27, R27, 0x10000, RZ ;  /* 0x000100001b1b7824 */ /* 0x000fe200078e00ff */
[----:B---3--:R-:W-:-:S03]  /*1c30*/  @!P0 PRMT R15, R14, 0x7610, R15 ;  /* 0x000076100e0f8816 */ /* 0x008fc6000000000f */
[----:B------:R-:W-:Y:S01]  /*1c40*/  FADD.FTZ R27, -R12, R27 ;  /* 0x0000001b0c1b7221 */ /* 0x000fe20000010100 */
[----:B------:R-:W-:Y:S02]  /*1c50*/  @!P0 PRMT R5, R14, 0x7632, R5 ;  /* 0x000076320e058816 */ /* 0x000fe40000000005 */
[----:B------:R-:W-:Y:S01]  /*1c60*/  SHF.L.U32 R16, R15, 0x10, RZ ;  /* 0x000000100f107819 */ /* 0x000fe200000006ff */
[----:B------:R-:W-:-:S04]  /*1c70*/  FMUL.FTZ R27, R27, R2 ;  /* 0x000000021b1b7220 */ /* 0x000fc80000410000 */
[----:B------:R-:W-:Y:S01]  /*1c80*/  FADD.FTZ R14, R6, R16 ;  /* 0x00000010060e7221 */ /* 0x000fe20000010000 */
[----:B------:R-:W-:Y:S01]  /*1c90*/  @!P0 IADD3.X R6, RZ, R25, RZ, P1, !PT ;  /* 0x00000019ff068210 */ /* 0x000fe20000ffe4ff */
[C---:B------:R-:W-:Y:S01]  /*1ca0*/  FFMA.FTZ R15, R16.reuse, R27, R13 ;  /* 0x0000001b100f7223 */ /* 0x040fe2000001000d */
[----:B------:R-:W-:-:S03]  /*1cb0*/  FMUL.FTZ R16, R16, R10 ;  /* 0x0000000a10107220 */ /* 0x000fc60000410000 */
[----:B0-----:R-:W-:Y:S02]  /*1cc0*/  @!P0 IMAD R6, R6, R8, RZ ;  /* 0x0000000806068224 */ /* 0x001fe400078e02ff */
[----:B------:R-:W-:Y:S01]  /*1cd0*/  FFMA.FTZ R13, R27, R16, R26 ;  /* 0x000000101b0d7223 */ /* 0x000fe2000001001a */
[----:B------:R-:W-:Y:S01]  /*1ce0*/  FADD.FTZ R16, R7, R16 ;  /* 0x0000001007107221 */ /* 0x000fe20000010000 */
[----:B------:R-:W-:Y:S01]  /*1cf0*/  @!P0 MOV R7, R21 ;  /* 0x0000001500078202 */ /* 0x000fe20000000f00 */
[----:B------:R-:W-:Y:S02]  /*1d00*/  @!P0 IMAD R27, R29, R9, R6 ;  /* 0x000000091d1b8224 */ /* 0x000fe400078e0206 */
[----:B------:R-:W-:-:S04]  /*1d10*/  @!P0 IMAD.MOV.U32 R6, RZ, RZ, R22 ;  /* 0x000000ffff068224 */ /* 0x000fc800078e0016 */
[----:B------:R-:W-:Y:S02]  /*1d20*/  @!P0 IMAD.WIDE.U32 R8, R29, R8, R6 ;  /* 0x000000081d088225 */ /* 0x000fe400078e0006 */
[----:B------:R-:W0:Y:S03]  /*1d30*/  @!P0 LDC.64 R6, c[0x0][0x230] ;  /* 0x00008c00ff068b82 */ /* 0x000e260000000a00 */
[----:B------:R-:W-:-:S04]  /*1d40*/  @!P0 IADD3 R27, R9, R27, RZ ;  /* 0x0000001b091b8210 */ /* 0x000fc80007ffe0ff */
[C---:B------:R-:W-:Y:S01]  /*1d50*/  @!P0 SHF.L.U64.HI R26, R8.reuse, 0x1, R27 ;  /* 0x00000001081a8819 */ /* 0x040fe2000001021b */
[----:B------:R-:W-:Y:S02]  /*1d60*/  @!P0 IMAD.SHL.U32 R27, R8, 0x2, RZ ;  /* 0x00000002081b8824 */ /* 0x000fe400078e00ff */
[----:B------:R-:W1:Y:S03]  /*1d70*/  @!P0 LDC.64 R8, c[0x0][0x228] ;  /* 0x00008a00ff088b82 */ /* 0x000e660000000a00 */
[----:B0-----:R-:W-:-:S04]  /*1d80*/  @!P0 IADD3 R6, P1, R27, R6, RZ ;  /* 0x000000061b068210 */ /* 0x001fc80007f3e0ff */
[----:B------:R-:W-:-:S05]  /*1d90*/  @!P0 IADD3.X R7, R26, R7, RZ, P1, !PT ;  /* 0x000000071a078210 */ /* 0x000fca0000ffe4ff */
[----:B------:R-:W2:Y:S01]  /*1da0*/  @!P0 LDG.E R6, desc[UR6][R6.64] ;  /* 0x0000000606068981 */ /* 0x000ea2000c1e1900 */
[----:B-1----:R-:W-:-:S04]  /*1db0*/  @!P0 IADD3 R8, P1, R27, R8, RZ ;  /* 0x000000081b088210 */ /* 0x002fc80007f3e0ff */
[----:B------:R-:W-:-:S05]  /*1dc0*/  @!P0 IADD3.X R9, R26, R9, RZ, P1, !PT ;  /* 0x000000091a098210 */ /* 0x000fca0000ffe4ff */
[----:B------:R0:W3:Y:S01]  /*1dd0*/  @!P0 LDG.E R26, desc[UR6][R8.64] ;  /* 0x00000006081a8981 */ /* 0x0000e2000c1e1900 */
[----:B------:R-:W-:Y:S02]  /*1de0*/  PRMT R27, RZ, 0x7610, R27 ;  /* 0x00007610ff1b7816 */ /* 0x000fe4000000001b */
[----:B------:R-:W-:Y:S02]  /*1df0*/  SHF.L.U32 R28, R5, 0x10, RZ ;  /* 0x00000010051c7819 */ /* 0x000fe400000006ff */
[----:B------:R-:W-:Y:S01]  /*1e00*/  PRMT R5, RZ, 0x7610, R5 ;  /* 0x00007610ff057816 */ /* 0x000fe20000000005 */
[----:B------:R-:W-:Y:S01]  /*1e10*/  IMAD.U32 R17, R17, 0x10000, RZ ;  /* 0x0001000011117824 */ /* 0x000fe200078e00ff */
[----:B0-----:R-:W0:Y:S03]  /*1e20*/  @!P0 LDC.64 R8, c[0x0][0x288] ;  /* 0x0000a200ff088b82 */ /* 0x001e260000000a00 */
[----:B------:R-:W-:-:S04]  /*1e30*/  FADD.FTZ R17, -R12, R17 ;  /* 0x000000110c117221 */ /* 0x000fc80000010100 */
[----:B------:R-:W-:Y:S01]  /*1e40*/  FMUL.FTZ R17, R17, R2 ;  /* 0x0000000211117220 */ /* 0x000fe20000410000 */
[----:B------:R-:W-:Y:S01]  /*1e50*/  FADD.FTZ R18, R18, R28 ;  /* 0x0000001c12127221 */ /* 0x000fe20000010000 */
[----:B------:R-:W-:Y:S02]  /*1e60*/  @!P0 IADD3 R29, P1, R24, 0x3, RZ ;  /* 0x00000003181d8810 */ /* 0x000fe40007f3e0ff */
[C---:B------:R-:W-:Y:S01]  /*1e70*/  FFMA.FTZ R19, R28.reuse, R17, R19 ;  /* 0x000000111c137223 */ /* 0x040fe20000010013 */
[----:B------:R-:W-:-:S04]  /*1e80*/  FMUL.FTZ R28, R28, R11 ;  /* 0x0000000b1c1c7220 */ /* 0x000fc80000410000 */
[--C-:B------:R-:W-:Y:S01]  /*1e90*/  FFMA.FTZ R17, R17, R28, R13.reuse ;  /* 0x0000001c11117223 */ /* 0x100fe2000001000d */
[----:B------:R-:W-:Y:S01]  /*1ea0*/  FADD.FTZ R16, R28, R16 ;  /* 0x000000101c107221 */ /* 0x000fe20000010000 */
[----:B------:R-:W-:Y:S02]  /*1eb0*/  PRMT R13, RZ, 0x7610, R13 ;  /* 0x00007610ff0d7816 */ /* 0x000fe4000000000d */
[C---:B--2---:R-:W-:Y:S02]  /*1ec0*/  @!P0 PRMT R27, R6.reuse, 0x7610, R27 ;  /* 0x00007610061b8816 */ /* 0x044fe4000000001b */
[----:B------:R-:W-:Y:S02]  /*1ed0*/  @!P0 PRMT R5, R6, 0x7632, R5 ;  /* 0x0000763206058816 */ /* 0x000fe40000000005 */
[----:B------:R-:W-:Y:S02]  /*1ee0*/  PRMT R6, RZ, 0x7610, R6 ;  /* 0x00007610ff067816 */ /* 0x000fe40000000006 */
[----:B------:R-:W-:-:S02]  /*1ef0*/  SHF.L.U32 R27, R27, 0x10, RZ ;  /* 0x000000101b1b7819 */ /* 0x000fc400000006ff */
[----:B---3--:R-:W-:-:S03]  /*1f00*/  @!P0 PRMT R6, R26, 0x7610, R6 ;  /* 0x000076101a068816 */ /* 0x008fc60000000006 */
[----:B------:R-:W-:Y:S02]  /*1f10*/  FADD.FTZ R27, -R12, R27 ;  /* 0x0000001b0c1b7221 */ /* 0x000fe40000010100 */
[----:B------:R-:W-:Y:S02]  /*1f20*/  IMAD.U32 R7, R6, 0x10000, RZ ;  /* 0x0001000006077824 */ /* 0x000fe400078e00ff */
[----:B------:R-:W-:Y:S01]  /*1f30*/  FMUL.FTZ R6, R27, R2 ;  /* 0x000000021b067220 */ /* 0x000fe20000410000 */
[----:B------:R-:W-:Y:S01]  /*1f40*/  @!P0 IADD3.X R27, RZ, R25, RZ, P1, !PT ;  /* 0x00000019ff1b8210 */ /* 0x000fe20000ffe4ff */
[----:B------:R-:W-:Y:S02]  /*1f50*/  FADD.FTZ R14, R14, R7 ;  /* 0x000000070e0e7221 */ /* 0x000fe40000010000 */
[C---:B------:R-:W-:Y:S01]  /*1f60*/  FFMA.FTZ R15, R7.reuse, R6, R15 ;  /* 0x00000006070f7223 */ /* 0x040fe2000001000f */
[----:B------:R-:W-:-:S04]  /*1f70*/  FMUL.FTZ R7, R7, R10 ;  /* 0x0000000a07077220 */ /* 0x000fc80000410000 */
[----:B------:R-:W-:Y:S01]  /*1f80*/  FFMA.FTZ R17, R6, R7, R17 ;  /* 0x0000000706117223 */ /* 0x000fe20000010011 */
[----:B0-----:R-:W-:Y:S02]  /*1f90*/  @!P0 IMAD R6, R27, R8, RZ ;  /* 0x000000081b068224 */ /* 0x001fe400078e02ff */
[----:B------:R-:W-:Y:S01]  /*1fa0*/  FADD.FTZ R16, R16, R7 ;  /* 0x0000000710107221 */ /* 0x000fe20000010000 */
[----:B------:R-:W-:Y:S02]  /*1fb0*/  @!P0 IMAD.MOV.U32 R7, RZ, RZ, R21 ;  /* 0x000000ffff078224 */ /* 0x000fe400078e0015 */
[----:B------:R-:W-:Y:S01]  /*1fc0*/  @!P0 IMAD R27, R29, R9, R6 ;  /* 0x000000091d1b8224 */ /* 0x000fe200078e0206 */
[----:B------:R-:W-:-:S05]  /*1fd0*/  @!P0 MOV R6, R22 ;  /* 0x0000001600068202 */ /* 0x000fca0000000f00 */
[----:B------:R-:W-:Y:S02]  /*1fe0*/  @!P0 IMAD.WIDE.U32 R8, R29, R8, R6 ;  /* 0x000000081d088225 */ /* 0x000fe400078e0006 */
[----:B------:R-:W0:Y:S03]  /*1ff0*/  @!P0 LDC.64 R6, c[0x0][0x230] ;  /* 0x00008c00ff068b82 */ /* 0x000e260000000a00 */
[----:B------:R-:W-:Y:S02]  /*2000*/  @!P0 IADD3 R27, R9, R27, RZ ;  /* 0x0000001b091b8210 */ /* 0x000fe40007ffe0ff */
[----:B------:R-:W-:Y:S02]  /*2010*/  @!P0 PRMT R13, R26, 0x7632, R13 ;  /* 0x000076321a0d8816 */ /* 0x000fe4000000000d */
[C---:B------:R-:W-:Y:S02]  /*2020*/  @!P0 SHF.L.U64.HI R26, R8.reuse, 0x1, R27 ;  /* 0x00000001081a8819 */ /* 0x040fe4000001021b */
[----:B------:R-:W-:-:S02]  /*2030*/  @!P0 SHF.L.U32 R27, R8, 0x1, RZ ;  /* 0x00000001081b8819 */ /* 0x000fc400000006ff */
[----:B------:R-:W1:Y:S02]  /*2040*/  @!P0 LDC.64 R8, c[0x0][0x228] ;  /* 0x00008a00ff088b82 */ /* 0x000e640000000a00 */
[----:B0-----:R-:W-:-:S05]  /*2050*/  @!P0 IADD3 R6, P1, R27, R6, RZ ;  /* 0x000000061b068210 */ /* 0x001fca0007f3e0ff */
[----:B------:R-:W-:-:S05]  /*2060*/  @!P0 IMAD.X R7, R26, 0x1, R7, P1 ;  /* 0x000000011a078824 */ /* 0x000fca00008e0607 */
[----:B------:R-:W2:Y:S01]  /*2070*/  @!P0 LDG.E R6, desc[UR6][R6.64] ;  /* 0x0000000606068981 */ /* 0x000ea2000c1e1900 */
[----:B-1----:R-:W-:-:S04]  /*2080*/  @!P0 IADD3 R8, P1, R27, R8, RZ ;  /* 0x000000081b088210 */ /* 0x002fc80007f3e0ff */
[----:B------:R-:W-:-:S05]  /*2090*/  @!P0 IADD3.X R9, R26, R9, RZ, P1, !PT ;  /* 0x000000091a098210 */ /* 0x000fca0000ffe4ff */
[----:B------:R-:W3:Y:S01]  /*20a0*/  @!P0 LDG.E R8, desc[UR6][R8.64] ;  /* 0x0000000608088981 */ /* 0x000ee2000c1e1900 */
[----:B------:R-:W-:Y:S01]  /*20b0*/  SHF.L.U32 R5, R5, 0x10, RZ ;  /* 0x0000001005057819 */ /* 0x000fe200000006ff */
[----:B------:R-:W-:Y:S01]  /*20c0*/  IMAD.U32 R26, R13, 0x10000, RZ ;  /* 0x000100000d1a7824 */ /* 0x000fe200078e00ff */
[----:B------:R-:W-:-:S03]  /*20d0*/  PRMT R13, RZ, 0x7610, R13 ;  /* 0x00007610ff0d7816 */ /* 0x000fc6000000000d */
[----:B------:R-:W-:-:S04]  /*20e0*/  FADD.FTZ R5, -R12, R5 ;  /* 0x000000050c057221 */ /* 0x000fc80000010100 */
[----:B------:R-:W-:Y:S01]  /*20f0*/  FMUL.FTZ R28, R5, R2 ;  /* 0x00000002051c7220 */ /* 0x000fe20000410000 */
[----:B------:R-:W-:-:S04]  /*2100*/  FMUL.FTZ R5, R26, R11 ;  /* 0x0000000b1a057220 */ /* 0x000fc80000410000 */
[----:B------:R-:W-:Y:S01]  /*2110*/  FADD.FTZ R16, R5, R16 ;  /* 0x0000001005107221 */ /* 0x000fe20000010000 */
[----:B------:R-:W-:Y:S01]  /*2120*/  FFMA.FTZ R17, R28, R5, R17 ;  /* 0x000000051c117223 */ /* 0x000fe20000010011 */
[----:B------:R-:W-:Y:S01]  /*2130*/  PRMT R5, RZ, 0x7610, R5 ;  /* 0x00007610ff057816 */ /* 0x000fe20000000005 */
[--C-:B------:R-:W-:Y:S01]  /*2140*/  FADD.FTZ R18, R18, R26.reuse ;  /* 0x0000001a12127221 */ /* 0x100fe20000010000 */
[----:B------:R-:W-:Y:S01]  /*2150*/  FFMA.FTZ R19, R26, R28, R19 ;  /* 0x0000001c1a137223 */ /* 0x000fe20000010013 */
[----:B------:R-:W-:Y:S02]  /*2160*/  PRMT R26, RZ, 0x7610, R26 ;  /* 0x00007610ff1a7816 */ /* 0x000fe4000000001a */
[----:B------:R-:W-:-:S04]  /*2170*/  IADD3 R24, P2, R24, 0x4, RZ ;  /* 0x0000000418187810 */ /* 0x000fc80007f5e0ff */
[----:B------:R-:W-:Y:S02]  /*2180*/  ISETP.GE.AND P1, PT, R24, R3, PT ;  /* 0x000000031800720c */ /* 0x000fe40003f26270 */
[----:B------:R-:W-:Y:S02]  /*2190*/  IADD3.X R25, RZ, R25, RZ, P2, !PT ;  /* 0x00000019ff197210 */ /* 0x000fe400017fe4ff */
[----:B--2---:R-:W-:Y:S02]  /*21a0*/  @!P0 PRMT R13, R6, 0x7610, R13 ;  /* 0x00007610060d8816 */ /* 0x004fe4000000000d */
[----:B------:R-:W-:Y:S02]  /*21b0*/  PRMT R6, RZ, 0x7610, R6 ;  /* 0x00007610ff067816 */ /* 0x000fe40000000006 */
[----:B------:R-:W-:Y:S02]  /*21c0*/  SHF.L.U32 R13, R13, 0x10, RZ ;  /* 0x000000100d0d7819 */ /* 0x000fe400000006ff */
[----:B------:R-:W-:-:S03]  /*21d0*/  @!P0 PRMT R5, R6, 0x7632, R5 ;  /* 0x0000763206058816 */ /* 0x000fc60000000005 */
[----:B------:R-:W-:Y:S01]  /*21e0*/  FADD.FTZ R13, -R12, R13 ;  /* 0x0000000d0c0d7221 */ /* 0x000fe20000010100 */
[C---:B---3--:R-:W-:Y:S02]  /*21f0*/  @!P0 PRMT R6, R8.reuse, 0x7610, R6 ;  /* 0x0000761008068816 */ /* 0x048fe40000000006 */
[----:B------:R-:W-:Y:S01]  /*2200*/  @!P0 PRMT R26, R8, 0x7632, R26 ;  /* 0x00007632081a8816 */ /* 0x000fe2000000001a */
[----:B------:R-:W-:Y:S01]  /*2210*/  FMUL.FTZ R8, R13, R2 ;  /* 0x000000020d087220 */ /* 0x000fe20000410000 */
[----:B------:R-:W-:Y:S01]  /*2220*/  SHF.L.U32 R5, R5, 0x10, RZ ;  /* 0x0000001005057819 */ /* 0x000fe200000006ff */
[----:B------:R-:W-:Y:S01]  /*2230*/  IMAD.U32 R7, R6, 0x10000, RZ ;  /* 0x0001000006077824 */ /* 0x000fe200078e00ff */
[----:B------:R-:W-:-:S03]  /*2240*/  SHF.L.U32 R26, R26, 0x10, RZ ;  /* 0x000000101a1a7819 */ /* 0x000fc600000006ff */
[----:B------:R-:W-:Y:S01]  /*2250*/  FADD.FTZ R6, R14, R7 ;  /* 0x000000070e067221 */ /* 0x000fe20000010000 */
[C---:B------:R-:W-:Y:S01]  /*2260*/  FFMA.FTZ R13, R7.reuse, R8, R15 ;  /* 0x00000008070d7223 */ /* 0x040fe2000001000f */
[----:B------:R-:W-:Y:S01]  /*2270*/  FMUL.FTZ R7, R7, R10 ;  /* 0x0000000a07077220 */ /* 0x000fe20000410000 */
[----:B------:R-:W-:Y:S01]  /*2280*/  FADD.FTZ R5, -R12, R5 ;  /* 0x000000050c057221 */ /* 0x000fe20000010100 */
[----:B------:R-:W-:Y:S02]  /*2290*/  FMUL.FTZ R9, R26, R11 ;  /* 0x0000000b1a097220 */ /* 0x000fe40000410000 */
[----:B------:R-:W-:Y:S01]  /*22a0*/  FADD.FTZ R16, R16, R7 ;  /* 0x0000000710107221 */ /* 0x000fe20000010000 */
[----:B------:R-:W-:Y:S01]  /*22b0*/  FMUL.FTZ R14, R5, R2 ;  /* 0x00000002050e7220 */ /* 0x000fe20000410000 */
[----:B------:R-:W-:Y:S01]  /*22c0*/  FFMA.FTZ R17, R8, R7, R17 ;  /* 0x0000000708117223 */ /* 0x000fe20000010011 */
[----:B------:R-:W-:Y:S01]  /*22d0*/  FADD.FTZ R8, R18, R26 ;  /* 0x0000001a12087221 */ /* 0x000fe20000010000 */
[----:B------:R-:W-:Y:S01]  /*22e0*/  FADD.FTZ R5, R9, R16 ;  /* 0x0000001009057221 */ /* 0x000fe20000010000 */
[----:B------:R-:W-:Y:S01]  /*22f0*/  FFMA.FTZ R7, R26, R14, R19 ;  /* 0x0000000e1a077223 */ /* 0x000fe20000010013 */
[----:B------:R-:W-:Y:S01]  /*2300*/  FFMA.FTZ R9, R14, R9, R17 ;  /* 0x000000090e097223 */ /* 0x000fe20000010011 */
[----:B------:R-:W-:Y:S06]  /*2310*/  @!P1 BRA `(.L_x_2089) ;  /* 0xfffffff400289947 */ /* 0x000fec000383ffff */
.L_x_2083:
[----:B-1----:R-:W0:Y:S01]  /*2320*/  S2R R2, SR_CgaCtaId ;  /* 0x0000000000027919 */ /* 0x002e220000008800 */
[----:B------:R-:W-:Y:S02]  /*2330*/  MOV R11, 0x400 ;  /* 0x00000400000b7802 */ /* 0x000fe40000000f00 */
[----:B------:R-:W-:Y:S01]  /*2340*/  ISETP.NE.AND P0, PT, R4, RZ, PT ;  /* 0x000000ff0400720c */ /* 0x000fe20003f05270 */
[----:B------:R-:W1:Y:S01]  /*2350*/  S2R R10, SR_TID.X ;  /* 0x00000000000a7919 */ /* 0x000e620000002100 */
[----:B0-----:R-:W-:Y:S02]  /*2360*/  LEA R11, R2, R11, 0x18 ;  /* 0x0000000b020b7211 */ /* 0x001fe400078ec0ff */
[----:B------:R-:W-:Y:S02]  /*2370*/  SEL R2, RZ, 0x1, P0 ;  /* 0x00000001ff027807 */ /* 0x000fe40000000000 */
[C---:B-1----:R-:W-:Y:S01]  /*2380*/  ISETP.GT.U32.AND P0, PT, R10.reuse, 0x1b, PT ;  /* 0x0000001b0a00780c */ /* 0x042fe20003f04070 */
        /* <DEDUP_REMOVED lines=10> */
[----:B------:R-:W-:Y:S04]  /*2430*/  LDS R17, [R5+0x220] ;  /* 0x0002200005117984 */ /* 0x000fe80000000800 */
[----:B------:R-:W3:Y:S04]  /*2440*/  LDS R16, [R5+0x214] ;  /* 0x0002140005107984 */ /* 0x000ee80000000800 */
[----:B------:R-:W4:Y:S04]  /*2450*/  LDS R26, [R5+0x210] ;  /* 0x00021000051a7984 */ /* 0x000f280000000800 */
[----:B------:R-:W5:Y:S04]  /*2460*/  LDS R2, [R5+0x22c] ;  /* 0x00022c0005027984 */ /* 0x000f680000000800 */
[----:B------:R-:W-:Y:S04]  /*2470*/  LDS R3, [R5+0x224] ;  /* 0x0002240005037984 */ /* 0x000fe80000000800 */
[----:B------:R-:W0:Y:S04]  /*2480*/  LDS R18, [R5+0x218] ;  /* 0x0002180005127984 */ /* 0x000e280000000800 */
[----:B------:R-:W0:Y:S04]  /*2490*/  LDS R20, [R5+0x234] ;  /* 0x0002340005147984 */ /* 0x000e280000000800 */
[----:B------:R-:W0:Y:S01]  /*24a0*/  LDS R21, [R5+0x240] ;  /* 0x0002400005157984 */ /* 0x000e220000000800 */
[----:B-1----:R-:W-:-:S03]  /*24b0*/  ISETP.NE.AND P0, PT, R23, RZ, PT ;  /* 0x000000ff1700720c */ /* 0x002fc60003f05270 */
[----:B------:R-:W1:Y:S01]  /*24c0*/  LDS R24, [R5+0x230] ;  /* 0x0002300005187984 */ /* 0x000e620000000800 */
[----:B--2---:R-:W-:-:S03]  /*24d0*/  ISETP.NE.AND P1, PT, R15, RZ, PT ;  /* 0x000000ff0f00720c */ /* 0x004fc60003f25270 */
[----:B------:R-:W2:Y:S04]  /*24e0*/  LDS R9, [R5+0x24c] ;  /* 0x00024c0005097984 */ /* 0x000ea80000000800 */
[----:B------:R-:W2:Y:S04]  /*24f0*/  LDS R27, [R5+0x238] ;  /* 0x00023800051b7984 */ /* 0x000ea80000000800 */
[----:B------:R-:W2:Y:S01]  /*2500*/  LDS R12, [R5+0x258] ;  /* 0x00025800050c7984 */ /* 0x000ea20000000800 */
[----:B---3--:R-:W-:Y:S01]  /*2510*/  @!P0 FADD.FTZ R17, R17, R16 ;  /* 0x0000001011118221 */ /* 0x008fe20000010000 */
[----:B----4-:R-:W-:-:S02]  /*2520*/  IADD3 R23, R15, R23, R26 ;  /* 0x000000170f177210 */ /* 0x010fc40007ffe01a */
[----:B------:R-:W3:Y:S01]  /*2530*/  LDS R22, [R5+0x23c] ;  /* 0x00023c0005167984 */ /* 0x000ee20000000800 */
[----:B-----5:R-:W-:-:S03]  /*2540*/  @!P1 FADD.FTZ R2, R17, R2 ;  /* 0x0000000211029221 */ /* 0x020fc60000010000 */
[----:B------:R-:W4:Y:S04]  /*2550*/  LDS R14, [R5+0x244] ;  /* 0x00024400050e7984 */ /* 0x000f280000000800 */
[----:B------:R-:W5:Y:S01]  /*2560*/  LDS R15, [R5+0x248] ;  /* 0x00024800050f7984 */ /* 0x000f620000000800 */
[----:B0-----:R-:W-:-:S03]  /*2570*/  @!P0 FADD.FTZ R3, R3, R18 ;  /* 0x0000001203038221 */ /* 0x001fc60000010000 */
[----:B------:R-:W0:Y:S01]  /*2580*/  LDS R17, [R5+0x250] ;  /* 0x0002500005117984 */ /* 0x000e220000000800 */
[----:B------:R-:W-:-:S03]  /*2590*/  ISETP.NE.AND P0, PT, R20, RZ, PT ;  /* 0x000000ff1400720c */ /* 0x000fc60003f05270 */
[----:B------:R-:W0:Y:S01]  /*25a0*/  LDS R16, [R5+0x254] ;  /* 0x0002540005107984 */ /* 0x000e220000000800 */
[----:B------:R-:W-:-:S03]  /*25b0*/  ISETP.NE.AND P2, PT, R21, RZ, PT ;  /* 0x000000ff1500720c */ /* 0x000fc60003f45270 */
[----:B------:R-:W0:Y:S01]  /*25c0*/  LDS R18, [R5+0x25c] ;  /* 0x00025c0005127984 */ /* 0x000e220000000800 */
[----:B------:R-:W-:-:S03]  /*25d0*/  IADD3 R23, R21, R23, R20 ;  /* 0x0000001715177210 */ /* 0x000fc60007ffe014 */
[----:B------:R-:W0:Y:S01]  /*25e0*/  LDS R19, [R5+0x260] ;  /* 0x0002600005137984 */ /* 0x000e220000000800 */
[----:B-1----:R-:W-:Y:S01]  /*25f0*/  @!P1 FADD.FTZ R24, R3, R24 ;  /* 0x0000001803189221 */ /* 0x002fe20000010000 */
[----:B--2---:R-:W-:Y:S01]  /*2600*/  ISETP.NE.AND P1, PT, R9, RZ, PT ;  /* 0x000000ff0900720c */ /* 0x004fe20003f25270 */
[----:B------:R-:W-:Y:S01]  /*2610*/  @!P0 FADD.FTZ R27, R2, R27 ;  /* 0x0000001b021b8221 */ /* 0x000fe20000010000 */
[----:B------:R-:W-:Y:S02]  /*2620*/  SHF.R.U32.HI R2, RZ, 0x2, R25 ;  /* 0x00000002ff027819 */ /* 0x000fe40000011619 */
[----:B------:R-:W-:-:S03]  /*2630*/  ISETP.NE.AND P3, PT, R12, RZ, PT ;  /* 0x000000ff0c00720c */ /* 0x000fc60003f65270 */
[----:B------:R-:W-:Y:S01]  /*2640*/  IMAD.WIDE.U32 R2, R2, 0x24924925, RZ ;  /* 0x2492492502027825 */ /* 0x000fe200078e00ff */
[----:B------:R-:W-:-:S03]  /*2650*/  IADD3 R12, R12, R23, R9 ;  /* 0x000000170c0c7210 */ /* 0x000fc60007ffe009 */
[----:B---3--:R-:W-:Y:S01]  /*2660*/  @!P0 FADD.FTZ R22, R24, R22 ;  /* 0x0000001618168221 */ /* 0x008fe20000010000 */
[----:B------:R-:W-:Y:S02]  /*2670*/  IMAD R2, R3, -0x1c, R25 ;  /* 0xffffffe403027824 */ /* 0x000fe400078e0219 */
[----:B----4-:R-:W-:Y:S01]  /*2680*/  @!P2 FADD.FTZ R14, R27, R14 ;  /* 0x0000000e1b0ea221 */ /* 0x010fe20000010000 */
[----:B------:R-:W-:Y:S02]  /*2690*/  IMAD.MOV.U32 R3, RZ, RZ, 0xfffffff ;  /* 0x0fffffffff037424 */ /* 0x000fe400078e00ff */
[----:B------:R-:W-:Y:S02]  /*26a0*/  IMAD R11, R2, 0xc, R11 ;  /* 0x0000000c020b7824 */ /* 0x000fe400078e020b */
[----:B-----5:R-:W-:Y:S01]  /*26b0*/  @!P2 FADD.FTZ R15, R22, R15 ;  /* 0x0000000f160fa221 */ /* 0x020fe20000010000 */
[----:B------:R-:W-:Y:S01]  /*26c0*/  R2UR UR4, R3 ;  /* 0x00000000030472ca */ /* 0x000fe200000e0000 */
[----:B0-----:R-:W-:Y:S01]  /*26d0*/  @!P1 FADD.FTZ R17, R14, R17 ;  /* 0x000000110e119221 */ /* 0x001fe20000010000 */
[----:B------:R0:W-:Y:S01]  /*26e0*/  STS [R11+0xc0], R12 ;  /* 0x0000c00c0b007388 */ /* 0x0001e20000000800 */
[----:B------:R-:W-:-:S02]  /*26f0*/  @!P1 FADD.FTZ R16, R15, R16 ;  /* 0x000000100f109221 */ /* 0x000fc40000010000 */
[----:B------:R-:W-:Y:S02]  /*2700*/  @!P3 FADD.FTZ R18, R17, R18 ;  /* 0x000000121112b221 */ /* 0x000fe40000010000 */
[----:B------:R-:W-:-:S03]  /*2710*/  @!P3 FADD.FTZ R19, R16, R19 ;  /* 0x000000131013b221 */ /* 0x000fc60000010000 */
[----:B------:R0:W-:Y:S04]  /*2720*/  STS [R11+0xc4], R18 ;  /* 0x0000c4120b007388 */ /* 0x0001e80000000800 */
[----:B------:R0:W-:Y:S01]  /*2730*/  STS [R11+0xc8], R19 ;  /* 0x0000c8130b007388 */ /* 0x0001e20000000800 */
[----:B------:R-:W-:Y:S05]  /*2740*/  BRA.DIV UR4, `(.L_x_2091) ;  /* 0x0000000e04c47947 */ /* 0x000fea000b800000 */
[----:B------:R-:W-:Y:S01]  /*2750*/  NOP ;  /* 0x0000000000007918 */ /* 0x000fe20000000000 */
.L_x_2107:
        /* <DEDUP_REMOVED lines=12> */
.L_x_2093:
[----:B------:R-:W-:Y:S05]  /*2820*/  BSYNC B0 ;  /* 0x0000000000007941 */ /* 0x000fea0003800000 */
.L_x_2092:
[----:B------:R-:W-:-:S13]  /*2830*/  R2UR UR4, R3 ;  /* 0x00000000030472ca */ /* 0x000fda00000e0000 */
[----:B------:R-:W-:Y:S05]  /*2840*/  BRA.DIV UR4, `(.L_x_2094) ;  /* 0x0000000e04947947 */ /* 0x000fea000b800000 */
[----:B------:R-:W-:Y:S01]  /*2850*/  NOP ;  /* 0x0000000000007918 */ /* 0x000fe20000000000 */
[----:B------:R1:W-:Y:S04]  /*2860*/  STS [R11+0xc0], R12 ;  /* 0x0000c00c0b007388 */ /* 0x0003e80000000800 */
[----:B------:R1:W-:Y:S04]  /*2870*/  STS [R11+0xc4], R18 ;  /* 0x0000c4120b007388 */ /* 0x0003e80000000800 */
[----:B------:R1:W-:Y:S01]  /*2880*/  STS [R11+0xc8], R19 ;  /* 0x0000c8130b007388 */ /* 0x0003e20000000800 */
[----:B------:R-:W-:Y:S01]  /*2890*/  NOP ;  /* 0x0000000000007918 */ /* 0x000fe20000000000 */
.L_x_2111:
        /* <DEDUP_REMOVED lines=12> */
.L_x_2096:
[----:B------:R-:W-:Y:S05]  /*2960*/  BSYNC B0 ;  /* 0x0000000000007941 */ /* 0x000fea0003800000 */
.L_x_2095:
[----:B------:R-:W-:-:S13]  /*2970*/  R2UR UR4, R3 ;  /* 0x00000000030472ca */ /* 0x000fda00000e0000 */
[----:B------:R-:W-:Y:S05]  /*2980*/  BRA.DIV UR4, `(.L_x_2097) ;  /* 0x0000000e04747947 */ /* 0x000fea000b800000 */
[----:B------:R-:W-:Y:S01]  /*2990*/  NOP ;  /* 0x0000000000007918 */ /* 0x000fe20000000000 */
[----:B------:R2:W-:Y:S04]  /*29a0*/  STS [R11+0xc0], R12 ;  /* 0x0000c00c0b007388 */ /* 0x0005e80000000800 */
[----:B------:R2:W-:Y:S04]  /*29b0*/  STS [R11+0xc4], R18 ;  /* 0x0000c4120b007388 */ /* 0x0005e80000000800 */
[----:B------:R2:W-:Y:S01]  /*29c0*/  STS [R11+0xc8], R19 ;  /* 0x0000c8130b007388 */ /* 0x0005e20000000800 */
[----:B------:R-:W-:Y:S01]  /*29d0*/  NOP ;  /* 0x0000000000007918 */ /* 0x000fe20000000000 */
.L_x_2115:
        /* <DEDUP_REMOVED lines=12> */
.L_x_2099:
[----:B------:R-:W-:Y:S05]  /*2aa0*/  BSYNC B0 ;  /* 0x0000000000007941 */ /* 0x000fea0003800000 */
.L_x_2098:
[----:B------:R-:W-:-:S13]  /*2ab0*/  R2UR UR4, R3 ;  /* 0x00000000030472ca */ /* 0x000fda00000e0000 */
[----:B------:R-:W-:Y:S05]  /*2ac0*/  BRA.DIV UR4, `(.L_x_2100) ;  /* 0x0000000e04547947 */ /* 0x000fea000b800000 */
[----:B------:R-:W-:Y:S01]  /*2ad0*/  NOP ;  /* 0x0000000000007918 */ /* 0x000fe20000000000 */
[----:B------:R3:W-:Y:S04]  /*2ae0*/  STS [R11+0xc0], R12 ;  /* 0x0000c00c0b007388 */ /* 0x0007e80000000800 */
[----:B------:R3:W-:Y:S04]  /*2af0*/  STS [R11+0xc4], R18 ;  /* 0x0000c4120b007388 */ /* 0x0007e80000000800 */
[----:B------:R3:W-:Y:S01]  /*2b00*/  STS [R11+0xc8], R19 ;  /* 0x0000c8130b007388 */ /* 0x0007e20000000800 */
[----:B------:R-:W-:Y:S01]  /*2b10*/  NOP ;  /* 0x0000000000007918 */ /* 0x000fe20000000000 */
.L_x_2119:
        /* <DEDUP_REMOVED lines=12> */
.L_x_2102:
[----:B------:R-:W-:Y:S05]  /*2be0*/  BSYNC B0 ;  /* 0x0000000000007941 */ /* 0x000fea0003800000 */
.L_x_2101:
        /* <DEDUP_REMOVED lines=25> */
.L_x_2125:
[----:B------:R-:W1:Y:S01]  /*2d80*/  LDS R26, [R5+0x210] ;  /* 0x00021000051a7984 */ /* 0x000e620000000800 */
[----:B------:R-:W-:Y:S02]  /*2d90*/  ISETP.NE.AND P1, PT, R10, RZ, PT ;  /* 0x000000ff0a00720c */ /* 0x000fe40003f25270 */
[----:B------:R-:W-:Y:S01]  /*2da0*/  PLOP3.LUT P0, PT, PT, PT, PT, 0x80, 0x0 ;  /* 0x000000000000781c */ /* 0x000fe20003f0f070 */
[----:B------:R-:W2:Y:S04]  /*2db0*/  LDS R16, [R11+0xb4] ;  /* 0x0000b4000b107984 */ /* 0x000ea80000000800 */
[----:B0-----:R-:W-:Y:S04]  /*2dc0*/  LDS R12, [R5+0x214] ;  /* 0x00021400050c7984 */ /* 0x001fe80000000800 */
[----:B------:R-:W0:Y:S04]  /*2dd0*/  LDS R19, [R11+0xb8] ;  /* 0x0000b8000b137984 */ /* 0x000e280000000800 */
[----:B------:R-:W-:Y:S04]  /*2de0*/  LDS R2, [R5+0x218] ;  /* 0x0002180005027984 */ /* 0x000fe80000000800 */
[----:B------:R-:W3:Y:S04]  /*2df0*/  LDS R21, [R11+0xbc] ;  /* 0x0000bc000b157984 */ /* 0x000ee80000000800 */
[----:B------:R-:W4:Y:S04]  /*2e00*/  LDS R23, [R5+0x21c] ;  /* 0x00021c0005177984 */ /* 0x000f280000000800 */
[----:B------:R-:W5:Y:S04]  /*2e10*/  LDS R17, [R5+0x228] ;  /* 0x0002280005117984 */ /* 0x000f680000000800 */
[----:B------:R-:W5:Y:S04]  /*2e20*/  LDS R3, [R5+0x234] ;  /* 0x0002340005037984 */ /* 0x000f680000000800 */
[----:B------:R-:W5:Y:S01]  /*2e30*/  LDS R9, [R5+0x240] ;  /* 0x0002400005097984 */ /* 0x000f620000000800 */
[----:B-1----:R-:W-:-:S03]  /*2e40*/  @P1 ISETP.NE.AND P2, PT, R26, RZ, PT ;  /* 0x000000ff1a00120c */ /* 0x002fc60003f45270 */
[----:B------:R-:W1:Y:S01]  /*2e50*/  LDS R14, [R5+0x220] ;  /* 0x00022000050e7984 */ /* 0x000e620000000800 */
[----:B------:R-:W-:-:S03]  /*2e60*/  @P1 PLOP3.LUT P0, PT, P2, PT, PT, 0x80, 0x0 ;  /* 0x000000000000181c */ /* 0x000fc6000170f070 */
[----:B------:R-:W1:Y:S01]  /*2e70*/  LDS R11, [R5+0x224] ;  /* 0x00022400050b7984 */ /* 0x000e620000000800 */
[----:B--2---:R-:W-:-:S03]  /*2e80*/  @P1 IADD3 R26, R16, R26, RZ ;  /* 0x0000001a101a1210 */ /* 0x004fc60007ffe0ff */
[----:B------:R-:W2:Y:S04]  /*2e90*/  LDS R10, [R5+0x24c] ;  /* 0x00024c00050a7984 */ /* 0x000ea80000000800 */
[----:B------:R-:W2:Y:S04]  /*2ea0*/  LDS R16, [R5+0x22c] ;  /* 0x00022c0005107984 */ /* 0x000ea80000000800 */
[----:B------:R-:W2:Y:S01]  /*2eb0*/  LDS R18, [R5+0x230] ;  /* 0x0002300005127984 */ /* 0x000ea20000000800 */
[----:B0-----:R-:W-:Y:S01]  /*2ec0*/  @!P0 FADD.FTZ R12, R19, R12 ;  /* 0x0000000c130c8221 */ /* 0x001fe20000010000 */
[----:B---3--:R-:W-:-:S02]  /*2ed0*/  @!P0 FADD.FTZ R2, R21, R2 ;  /* 0x0000000215028221 */ /* 0x008fc40000010000 */
[----:B------:R-:W0:Y:S01]  /*2ee0*/  LDS R15, [R5+0x258] ;  /* 0x00025800050f7984 */ /* 0x000e220000000800 */
[----:B----4-:R-:W-:-:S03]  /*2ef0*/  IMAD.IADD R28, R23, 0x1, R26 ;  /* 0x00000001171c7824 */ /* 0x010fc600078e021a */
[----:B------:R-:W3:Y:S01]  /*2f00*/  LDS R20, [R5+0x238] ;  /* 0x0002380005147984 */ /* 0x000ee20000000800 */
[----:B------:R-:W-:Y:S02]  /*2f10*/  ISETP.NE.AND P5, PT, R23, RZ, PT ;  /* 0x000000ff1700720c */ /* 0x000fe40003fa5270 */
[C---:B-----5:R-:W-:Y:S01]  /*2f20*/  ISETP.NE.AND P4, PT, R17.reuse, RZ, PT ;  /* 0x000000ff1100720c */ /* 0x060fe20003f85270 */
[----:B------:R-:W4:Y:S01]  /*2f30*/  LDS R19, [R5+0x23c] ;  /* 0x00023c0005137984 */ /* 0x000f220000000800 */
[----:B------:R-:W-:Y:S02]  /*2f40*/  IADD3 R25, R17, R28, RZ ;  /* 0x0000001c11197210 */ /* 0x000fe40007ffe0ff */
[C---:B------:R-:W-:Y:S01]  /*2f50*/  ISETP.NE.AND P3, PT, R3.reuse, RZ, PT ;  /* 0x000000ff0300720c */ /* 0x040fe20003f65270 */
[----:B------:R-:W5:Y:S01]  /*2f60*/  LDS R21, [R5+0x244] ;  /* 0x0002440005157984 */ /* 0x000f620000000800 */
[----:B------:R-:W-:Y:S02]  /*2f70*/  IADD3 R27, R3, R25, RZ ;  /* 0x00000019031b7210 */ /* 0x000fe40007ffe0ff */
[C---:B------:R-:W-:Y:S01]  /*2f80*/  ISETP.NE.AND P2, PT, R9.reuse, RZ, PT ;  /* 0x000000ff0900720c */ /* 0x040fe20003f45270 */
[----:B------:R-:W5:Y:S02]  /*2f90*/  LDS R22, [R5+0x248] ;  /* 0x0002480005167984 */ /* 0x000f640000000800 */
[----:B------:R-:W-:-:S02]  /*2fa0*/  IMAD.IADD R3, R9, 0x1, R27 ;  /* 0x0000000109037824 */ /* 0x000fc400078e021b */
[----:B------:R-:W5:Y:S01]  /*2fb0*/  LDS R24, [R5+0x250] ;  /* 0x0002500005187984 */ /* 0x000f620000000800 */
[----:B-1----:R-:W-:-:S03]  /*2fc0*/  @!P5 FADD.FTZ R14, R14, R12 ;  /* 0x0000000c0e0ed221 */ /* 0x002fc60000010000 */
[----:B------:R-:W1:Y:S01]  /*2fd0*/  LDS R23, [R5+0x254] ;  /* 0x0002540005177984 */ /* 0x000e620000000800 */
[----:B------:R-:W-:-:S03]  /*2fe0*/  @!P5 FADD.FTZ R11, R11, R2 ;  /* 0x000000020b0bd221 */ /* 0x000fc60000010000 */
[----:B------:R-:W-:Y:S01]  /*2ff0*/  STS [R5+0x210], R26 ;  /* 0x0002101a05007388 */ /* 0x000fe20000000800 */
[C---:B--2---:R-:W-:Y:S02]  /*3000*/  ISETP.NE.AND P0, PT, R10.reuse, RZ, PT ;  /* 0x000000ff0a00720c */ /* 0x044fe40003f05270 */
[----:B------:R-:W-:Y:S01]  /*3010*/  IADD3 R10, R10, R3, RZ ;  /* 0x000000030a0a7210 */ /* 0x000fe20007ffe0ff */
[----:B------:R-:W2:Y:S01]  /*3020*/  LDS R17, [R5+0x25c] ;  /* 0x00025c0005117984 */ /* 0x000ea20000000800 */
[----:B------:R-:W-:-:S03]  /*3030*/  @!P4 FADD.FTZ R16, R16, R14 ;  /* 0x0000000e1010c221 */ /* 0x000fc60000010000 */
[----:B------:R-:W2:Y:S01]  /*3040*/  LDS R26, [R5+0x260] ;  /* 0x00026000051a7984 */ /* 0x000ea20000000800 */
[----:B------:R-:W-:Y:S01]  /*3050*/  @!P4 FADD.FTZ R18, R18, R11 ;  /* 0x0000000b1212c221 */ /* 0x000fe20000010000 */
[----:B0-----:R-:W-:Y:S02]  /*3060*/  ISETP.NE.AND P1, PT, R15, RZ, PT ;  /* 0x000000ff0f00720c */ /* 0x001fe40003f25270 */
[----:B------:R0:W-:Y:S01]  /*3070*/  STS [R5+0x21c], R28 ;  /* 0x00021c1c05007388 */ /* 0x0001e20000000800 */
[----:B---3--:R-:W-:-:S03]  /*3080*/  @!P3 FADD.FTZ R20, R20, R16 ;  /* 0x000000101414b221 */ /* 0x008fc60000010000 */
[----:B------:R3:W-:Y:S01]  /*3090*/  STS [R5+0x228], R25 ;  /* 0x0002281905007388 */ /* 0x0007e20000000800 */
[----:B----4-:R-:W-:-:S03]  /*30a0*/  @!P3 FADD.FTZ R19, R19, R18 ;  /* 0x000000121313b221 */ /* 0x010fc60000010000 */
[----:B------:R3:W-:Y:S01]  /*30b0*/  STS [R5+0x234], R27 ;  /* 0x0002341b05007388 */ /* 0x0007e20000000800 */
[----:B0-----:R-:W-:Y:S01]  /*30c0*/  IADD3 R28, R15, R10, RZ ;  /* 0x0000000a0f1c7210 */ /* 0x001fe20007ffe0ff */
[----:B-----5:R-:W-:Y:S02]  /*30d0*/  @!P2 FADD.FTZ R21, R21, R20 ;  /* 0x000000141515a221 */ /* 0x020fe40000010000 */
[----:B------:R3:W-:Y:S01]  /*30e0*/  STS [R5+0x240], R3 ;  /* 0x0002400305007388 */ /* 0x0007e20000000800 */
[----:B------:R-:W-:-:S03]  /*30f0*/  @!P2 FADD.FTZ R22, R22, R19 ;  /* 0x000000131616a221 */ /* 0x000fc60000010000 */
[----:B------:R3:W-:Y:S01]  /*3100*/  STS [R5+0x214], R12 ;  /* 0x0002140c05007388 */ /* 0x0007e20000000800 */
[----:B------:R-:W-:-:S03]  /*3110*/  @!P0 FADD.FTZ R24, R24, R21 ;  /* 0x0000001518188221 */ /* 0x000fc60000010000 */
[----:B------:R3:W-:Y:S01]  /*3120*/  STS [R5+0x218], R2 ;  /* 0x0002180205007388 */ /* 0x0007e20000000800 */
[----:B-1----:R-:W-:-:S03]  /*3130*/  @!P0 FADD.FTZ R23, R23, R22 ;  /* 0x0000001617178221 */ /* 0x002fc60000010000 */
[----:B------:R3:W-:Y:S04]  /*3140*/  STS [R5+0x24c], R10 ;  /* 0x00024c0a05007388 */ /* 0x0007e80000000800 */
[----:B------:R3:W-:Y:S01]  /*3150*/  STS [R5+0x258], R28 ;  /* 0x0002581c05007388 */ /* 0x0007e20000000800 */
[----:B--2---:R-:W-:-:S03]  /*3160*/  @!P1 FADD.FTZ R17, R17, R24 ;  /* 0x0000001811119221 */ /* 0x004fc60000010000 */
        /* <DEDUP_REMOVED lines=13> */
.L_x_2090:
[----:B------:R-:W0:Y:S01]  /*3240*/  S2R R15, SR_CgaCtaId ;  /* 0x00000000000f7919 */ /* 0x000e220000008800 */
[----:B---3--:R-:W-:Y:S01]  /*3250*/  MOV R14, 0x400 ;  /* 0x00000400000e7802 */ /* 0x008fe20000000f00 */
[----:B------:R-:W-:Y:S05]  /*3260*/  WARPSYNC.ALL ;  /* 0x0000000000007948 */ /* 0x000fea0003800000 */
[----:B------:R-:W1:Y:S01]  /*3270*/  S2R R17, SR_TID.X ;  /* 0x0000000000117919 */ /* 0x000e620000002100 */
[----:B0-----:R-:W-:-:S05]  /*3280*/  LEA R2, R15, R14, 0x18 ;  /* 0x0000000e0f027211 */ /* 0x001fca00078ec0ff */
[----:B-1----:R-:W-:Y:S01]  /*3290*/  IMAD R16, R17, 0xc, R2 ;  /* 0x0000000c11107824 */ /* 0x002fe200078e0202 */
[----:B------:R-:W-:Y:S06]  /*32a0*/  BAR.SYNC.DEFER_BLOCKING 0x0 ;  /* 0x0000000000007b1d */ /* 0x000fec0000010000 */
[----:B------:R-:W-:Y:S02]  /*32b0*/  ULDC UR4, c[0x0][0x2b4] ;  /* 0x0000ad0000047ab9 */ /* 0x000fe40000000800 */
[----:B------:R-:W0:Y:S01]  /*32c0*/  LDC R12, c[0x0][0x2b0] ;  /* 0x0000ac00ff0c7b82 */ /* 0x000e220000000800 */
[----:B------:R-:W-:Y:S01]  /*32d0*/  UIADD3 UR4, UR4, -0x2, URZ ;  /* 0xfffffffe04047890 */ /* 0x000fe2000fffe03f */
[----:B------:R-:W-:Y:S01]  /*32e0*/  BSSY B0, `(.L_x_2104) ;  /* 0x0000021000007945 */ /* 0x000fe20003800000 */
[----:B------:R-:W-:-:S04]  /*32f0*/  ULDC.64 UR10, c[0x0][0x288] ;  /* 0x0000a200000a7ab9 */ /* 0x000fc80000000a00 */
[----:B------:R-:W-:Y:S01]  /*3300*/  ISETP.NE.AND P2, PT, R4, UR4, PT ;  /* 0x0000000404007c0c */ /* 0x000fe2000bf45270 */
[----:B------:R-:W1:Y:S08]  /*3310*/  LDC R3, c[0x0][0x2b8] ;  /* 0x0000ae00ff037b82 */ /* 0x000e700000000800 */
[----:B------:R-:W2:Y:S04]  /*3320*/  LDC R4, c[0x0][0x2a0] ;  /* 0x0000a800ff047b82 */ /* 0x000ea80000000800 */
[----:B------:R-:W-:Y:S01]  /*3330*/  @!P2 LDS R11, [R16+0x218] ;  /* 0x00021800100ba984 */ /* 0x000fe20000000800 */
[----:B------:R-:W-:-:S03]  /*3340*/  @!P2 VIADD R5, R14, 0xb50 ;  /* 0x00000b500e05a836 */ /* 0x000fc60000000000 */
[----:B------:R-:W3:Y:S01]  /*3350*/  @!P2 LDS R10, [R16+0x214] ;  /* 0x00021400100aa984 */ /* 0x000ee20000000800 */
[----:B0-----:R-:W-:Y:S01]  /*3360*/  IMAD R9, R12, UR8, R17 ;  /* 0x000000080c097c24 */ /* 0x001fe2000f8e0211 */
[----:B------:R-:W-:-:S04]  /*3370*/  @!P2 LEA R5, R15, R5, 0x18 ;  /* 0x000000050f05a211 */ /* 0x000fc800078ec0ff */
[----:B------:R-:W-:Y:S01]  /*3380*/  @!P2 LEA R5, R0, R5, 0x3 ;  /* 0x000000050005a211 */ /* 0x000fe200078e18ff */
[----:B-1----:R-:W-:-:S05]  /*3390*/  IMAD R3, R3, UR8, R17 ;  /* 0x0000000803037c24 */ /* 0x002fca000f8e0211 */
[----:B------:R-:W-:Y:S02]  /*33a0*/  ISETP.GE.U32.AND P1, PT, R3, UR10, PT ;  /* 0x0000000a03007c0c */ /* 0x000fe4000bf26070 */
[----:B------:R-:W-:Y:S02]  /*33b0*/  SHF.R.S32.HI R2, RZ, 0x1f, R3 ;  /* 0x0000001fff027819 */ /* 0x000fe40000011403 */
[----:B--2---:R-:W-:Y:S02]  /*33c0*/  ISETP.GE.AND P0, PT, R9, R4, PT ;  /* 0x000000040900720c */ /* 0x004fe40003f06270 */
[----:B------:R-:W-:Y:S02]  /*33d0*/  ISETP.GE.AND.EX P1, PT, R2, UR11, PT, P1 ;  /* 0x0000000b02007c0c */ /* 0x000fe4000bf26310 */
[----:B------:R-:W-:Y:S01]  /*33e0*/  ISETP.LT.U32.AND P0, PT, R17, R12, !P0 ;  /* 0x0000000c1100720c */ /* 0x000fe20004701070 */
[----:B---3--:R0:W-:Y:S01]  /*33f0*/  @!P2 STS.64 [R5], R10 ;  /* 0x0000000a0500a388 */ /* 0x0081e20000000a00 */
[----:B------:R-:W-:Y:S11]  /*3400*/  BAR.SYNC.DEFER_BLOCKING 0x0 ;  /* 0x0000000000007b1d */ /* 0x000ff60000010000 */
[----:B0-----:R-:W-:Y:S05]  /*3410*/  @!P0 BRA `(.L_x_2105) ;  /* 0x0000000000348947 */ /* 0x001fea0003800000 */
[----:B------:R-:W-:Y:S01]  /*3420*/  IADD3 R0, R14, 0xb50, RZ ;  /* 0x00000b500e007810 */ /* 0x000fe20007ffe0ff */
[----:B------:R-:W-:-:S03]  /*3430*/  USHF.L.U32 UR4, UR9, 0x1, URZ ;  /* 0x0000000109047899 */ /* 0x000fc6000800063f */
[----:B------:R-:W-:Y:S01]  /*3440*/  LEA R0, R15, R0, 0x18 ;  /* 0x000000000f007211 */ /* 0x000fe200078ec0ff */
[----:B------:R-:W-:Y:S01]  /*3450*/  UIADD3 UR5, UR4, 0x1, URZ ;  /* 0x0000000104057890 */ /* 0x000fe2000fffe03f */
[----:B------:R-:W0:Y:S01]  /*3460*/  LDC.64 R14, c[0x0][0x268] ;  /* 0x00009a00ff0e7b82 */ /* 0x000e220000000a00 */
[C-C-:B------:R-:W-:Y:S02]  /*3470*/  IMAD R11, R4.reuse, UR4, R9.reuse ;  /* 0x00000004040b7c24 */ /* 0x140fe4000f8e0209 */
[----:B------:R-:W-:Y:S02]  /*3480*/  IMAD R0, R17, 0x8, R0 ;  /* 0x0000000811007824 */ /* 0x000fe400078e0200 */
[----:B------:R-:W-:-:S03]  /*3490*/  IMAD R9, R4, UR5, R9 ;  /* 0x0000000504097c24 */ /* 0x000fc6000f8e0209 */
[----:B------:R-:W1:Y:S01]  /*34a0*/  LDS.64 R16, [R0] ;  /* 0x0000000000107984 */ /* 0x000e620000000a00 */
[----:B0-----:R-:W-:-:S04]  /*34b0*/  IMAD.WIDE R10, R11, 0x4, R14 ;  /* 0x000000040b0a7825 */ /* 0x001fc800078e020e */
[----:B------:R-:W-:Y:S01]  /*34c0*/  IMAD.WIDE R14, R9, 0x4, R14 ;  /* 0x00000004090e7825 */ /* 0x000fe200078e020e */
[----:B-1----:R0:W-:Y:S04]  /*34d0*/  REDG.E.ADD.F32.FTZ.RN.STRONG.GPU desc[UR6][R10.64], R16 ;  /* 0x000000100a0079a6 */ /* 0x0021e8000c10f386 */
[----:B------:R0:W-:Y:S02]  /*34e0*/  REDG.E.ADD.F32.FTZ.RN.STRONG.GPU desc[UR6][R14.64], R17 ;  /* 0x000000110e0079a6 */ /* 0x0001e4000c10f386 */
.L_x_2105:
[----:B------:R-:W-:Y:S05]  /*34f0*/  BSYNC B0 ;  /* 0x0000000000007941 */ /* 0x000fea0003800000 */
.L_x_2104:
[----:B------:R-:W-:Y:S05]  /*3500*/  @P1 EXIT ;  /* 0x000000000000194d */ /* 0x000fea0003800000 */
[----:B------:R-:W-:Y:S01]  /*3510*/  ULDC UR4, c[0x0][0x270] ;  /* 0x00009c0000047ab9 */ /* 0x000fe20000000800 */
[----:B------:R-:W1:Y:S01]  /*3520*/  LDC R9, c[0x0][RZ] ;  /* 0x00000000ff097b82 */ /* 0x000e620000000800 */
[----:B------:R-:W-:Y:S01]  /*3530*/  IMAD R4, R4, UR4, RZ ;  /* 0x0000000404047c24 */ /* 0x000fe2000f8e02ff */
        /* <DEDUP_REMOVED lines=8> */
[----:B0-----:R-:W-:Y:S01]  /*35c0*/  IADD3 R10, P0, R4, UR4, RZ ;  /* 0x00000004040a7c10 */ /* 0x001fe2000ff1e0ff */
        /* <DEDUP_REMOVED lines=9> */
.L_x_2091:
[----:B0-----:R-:W-:Y:S05]  /*3660*/  WARPSYNC.COLLECTIVE R3, `(.L_x_2106) ;  /* 0x0000000003087348 */ /* 0x001fea0003c00000 */
[----:B------:R-:W-:Y:S01]  /*3670*/  NOP ;  /* 0x0000000000007918 */ /* 0x000fe20000000000 */
[----:B0-----:R-:W-:Y:S01]  /*3680*/  ENDCOLLECTIVE ;  /* 0x000000000000791b */ /* 0x001fe20003800000 */
.L_x_2106:
[----:B------:R-:W-:Y:S05]  /*3690*/  BRA `(.L_x_2107) ;  /* 0xfffffff000307947 */ /* 0x000fea000383ffff */
.L_x_2094:
[----:B------:R-:W-:Y:S01]  /*36a0*/  BSSY B0, `(.L_x_2108) ;  /* 0x0000004000007945 */ /* 0x000fe20003800000 */
[----:B0-----:R-:W-:Y:S05]  /*36b0*/  WARPSYNC.COLLECTIVE R3, `(.L_x_2109) ;  /* 0x0000000003087348 */ /* 0x001fea0003c00000 */
[----:B------:R-:W-:Y:S01]  /*36c0*/  NOP ;  /* 0x0000000000007918 */ /* 0x000fe20000000000 */
[----:B0-----:R-:W-:Y:S01]  /*36d0*/  ENDCOLLECTIVE ;  /* 0x000000000000791b */ /* 0x001fe20003800000 */
.L_x_2109:
[----:B------:R-:W-:Y:S05]  /*36e0*/  BSYNC B0 ;  /* 0x0000000000007941 */ /* 0x000fea0003800000 */
.L_x_2108:
[----:B------:R0:W-:Y:S04]  /*36f0*/  STS [R11+0xc0], R12 ;  /* 0x0000c00c0b007388 */ /* 0x0001e80000000800 */
[----:B------:R0:W-:Y:S04]  /*3700*/  STS [R11+0xc4], R18 ;  /* 0x0000c4120b007388 */ /* 0x0001e80000000800 */
[----:B------:R0:W-:Y:S02]  /*3710*/  STS [R11+0xc8], R19 ;  /* 0x0000c8130b007388 */ /* 0x0001e40000000800 */
[----:B0-----:R-:W-:Y:S05]  /*3720*/  WARPSYNC.COLLECTIVE R3, `(.L_x_2110) ;  /* 0x0000000003087348 */ /* 0x001fea0003c00000 */
[----:B------:R-:W-:Y:S01]  /*3730*/  NOP ;  /* 0x0000000000007918 */ /* 0x000fe20000000000 */
[----:B0-----:R-:W-:Y:S01]  /*3740*/  ENDCOLLECTIVE ;  /* 0x000000000000791b */ /* 0x001fe20003800000 */
.L_x_2110:
[----:B------:R-:W-:Y:S05]  /*3750*/  BRA `(.L_x_2111) ;  /* 0xfffffff000507947 */ /* 0x000fea000383ffff */
.L_x_2097:
[----:B------:R-:W-:Y:S01]  /*3760*/  BSSY B0, `(.L_x_2112) ;  /* 0x0000004000007945 */ /* 0x000fe20003800000 */
[----:B01----:R-:W-:Y:S05]  /*3770*/  WARPSYNC.COLLECTIVE R3, `(.L_x_2113) ;  /* 0x0000000003087348 */ /* 0x003fea0003c00000 */
[----:B------:R-:W-:Y:S01]  /*3780*/  NOP ;  /* 0x0000000000007918 */ /* 0x000fe20000000000 */
[----:B01----:R-:W-:Y:S01]  /*3790*/  ENDCOLLECTIVE ;  /* 0x000000000000791b */ /* 0x003fe20003800000 */
.L_x_2113:
[----:B------:R-:W-:Y:S05]  /*37a0*/  BSYNC B0 ;  /* 0x0000000000007941 */ /* 0x000fea0003800000 */
.L_x_2112:
[----:B------:R0:W-:Y:S04]  /*37b0*/  STS [R11+0xc0], R12 ;  /* 0x0000c00c0b007388 */ /* 0x0001e80000000800 */
[----:B------:R0:W-:Y:S04]  /*37c0*/  STS [R11+0xc4], R18 ;  /* 0x0000c4120b007388 */ /* 0x0001e80000000800 */
[----:B------:R0:W-:Y:S02]  /*37d0*/  STS [R11+0xc8], R19 ;  /* 0x0000c8130b007388 */ /* 0x0001e40000000800 */
[----:B0-----:R-:W-:Y:S05]  /*37e0*/  WARPSYNC.COLLECTIVE R3, `(.L_x_2114) ;  /* 0x0000000003087348 */ /* 0x001fea0003c00000 */
[----:B------:R-:W-:Y:S01]  /*37f0*/  NOP ;  /* 0x0000000000007918 */ /* 0x000fe20000000000 */
[----:B0-----:R-:W-:Y:S01]  /*3800*/  ENDCOLLECTIVE ;  /* 0x000000000000791b */ /* 0x001fe20003800000 */
.L_x_2114:
[----:B------:R-:W-:Y:S05]  /*3810*/  BRA `(.L_x_2115) ;  /* 0xfffffff000707947 */ /* 0x000fea000383ffff */
.L_x_2100:
[----:B------:R-:W-:Y:S01]  /*3820*/  BSSY B0, `(.L_x_2116) ;  /* 0x0000004000007945 */ /* 0x000fe20003800000 */
[----:B012---:R-:W-:Y:S05]  /*3830*/  WARPSYNC.COLLECTIVE R3, `(.L_x_2117) ;  /* 0x0000000003087348 */ /* 0x007fea0003c00000 */
[----:B------:R-:W-:Y:S01]  /*3840*/  NOP ;  /* 0x0000000000007918 */ /* 0x000fe20000000000 */
[----:B012---:R-:W-:Y:S01]  /*3850*/  ENDCOLLECTIVE ;  /* 0x000000000000791b */ /* 0x007fe20003800000 */
.L_x_2117:
[----:B------:R-:W-:Y:S05]  /*3860*/  BSYNC B0 ;  /* 0x0000000000007941 */ /* 0x000fea0003800000 */
.L_x_2116:
[----:B------:R0:W-:Y:S04]  /*3870*/  STS [R11+0xc0], R12 ;  /* 0x0000c00c0b007388 */ /* 0x0001e80000000800 */
[----:B------:R0:W-:Y:S04]  /*3880*/  STS [R11+0xc4], R18 ;  /* 0x0000c4120b007388 */ /* 0x0001e80000000800 */
[----:B------:R0:W-:Y:S02]  /*3890*/  STS [R11+0xc8], R19 ;  /* 0x0000c8130b007388 */ /* 0x0001e40000000800 */
[----:B0-----:R-:W-:Y:S05]  /*38a0*/  WARPSYNC.COLLECTIVE R3, `(.L_x_2118) ;  /* 0x0000000003087348 */ /* 0x001fea0003c00000 */
[----:B------:R-:W-:Y:S01]  /*38b0*/  NOP ;  /* 0x0000000000007918 */ /* 0x000fe20000000000 */
[----:B0-----:R-:W-:Y:S01]  /*38c0*/  ENDCOLLECTIVE ;  /* 0x000000000000791b */ /* 0x001fe20003800000 */
.L_x_2118:
[----:B------:R-:W-:Y:S05]  /*38d0*/  BRA `(.L_x_2119) ;  /* 0xfffffff000907947 */ /* 0x000fea000383ffff */
.L_x_2103:
[----:B------:R-:W-:Y:S01]  /*38e0*/  BSSY B0, `(.L_x_2120) ;  /* 0x0000005000007945 */ /* 0x000fe20003800000 */
[----:B------:R-:W-:-:S13]  /*38f0*/  ISETP.GE.U32.AND P0, PT, R2, 0x10, PT ;  /* 0x000000100200780c */ /* 0x000fda0003f06070 */
[----:B0123--:R-:W-:Y:S05]  /*3900*/  WARPSYNC.COLLECTIVE R3, `(.L_x_2121) ;  /* 0x0000000003087348 */ /* 0x00ffea0003c00000 */
[----:B------:R-:W-:Y:S01]  /*3910*/  NOP ;  /* 0x0000000000007918 */ /* 0x000fe20000000000 */
[----:B0123--:R-:W-:Y:S01]  /*3920*/  ENDCOLLECTIVE ;  /* 0x000000000000791b */ /* 0x00ffe20003800000 */
.L_x_2121:
[----:B------:R-:W-:Y:S05]  /*3930*/  BSYNC B0 ;  /* 0x0000000000007941 */ /* 0x000fea0003800000 */
.L_x_2120:
[----:B------:R0:W-:Y:S01]  /*3940*/  STS [R11+0xc0], R12 ;  /* 0x0000c00c0b007388 */ /* 0x0001e20000000800 */
[----:B------:R-:W-:-:S03]  /*3950*/  ISETP.NE.OR P1, PT, R12, RZ, !P0 ;  /* 0x000000ff0c00720c */ /* 0x000fc60004725670 */
[----:B------:R0:W-:Y:S04]  /*3960*/  STS [R11+0xc4], R18 ;  /* 0x0000c4120b007388 */ /* 0x0001e80000000800 */
[----:B------:R0:W-:Y:S06]  /*3970*/  STS [R11+0xc8], R19 ;  /* 0x0000c8130b007388 */ /* 0x0001ec0000000800 */
[----:B0-----:R-:W-:Y:S05]  /*3980*/  WARPSYNC.COLLECTIVE R3, `(.L_x_2122) ;  /* 0x0000000003087348 */ /* 0x001fea0003c00000 */
[----:B------:R-:W-:Y:S01]  /*3990*/  NOP ;  /* 0x0000000000007918 */ /* 0x000fe20000000000 */
[----:B0-----:R-:W-:Y:S01]  /*39a0*/  ENDCOLLECTIVE ;  /* 0x000000000000791b */ /* 0x001fe20003800000 */
.L_x_2122:
[----:B------:R-:W0:Y:S04]  /*39b0*/  @P0 LDS R9, [R11] ;  /* 0x000000000b090984 */ /* 0x000e280000000800 */
[----:B------:R-:W1:Y:S04]  /*39c0*/  @P0 LDS R2, [R11+0x8] ;  /* 0x000008000b020984 */ /* 0x000e680000000800 */
[----:B------:R2:W3:Y:S01]  /*39d0*/  @P0 LDS R14, [R11+0x4] ;  /* 0x000004000b0e0984 */ /* 0x0004e20000000800 */
[----:B0-----:R-:W-:Y:S01]  /*39e0*/  @P0 IADD3 R9, R12, R9, RZ ;  /* 0x000000090c090210 */ /* 0x001fe20007ffe0ff */
[----:B-1----:R-:W-:-:S04]  /*39f0*/  @!P1 FADD.FTZ R15, R2, R15 ;  /* 0x0000000f020f9221 */ /* 0x002fc80000010000 */
[----:B--2---:R-:W-:-:S07]  /*3a00*/  @P0 IMAD.MOV.U32 R12, RZ, RZ, R9 ;  /* 0x000000ffff0c0224 */ /* 0x004fce00078e0009 */
[----:B---3--:R-:W-:Y:S05]  /*3a10*/  WARPSYNC.COLLECTIVE R3, `(.L_x_2123) ;  /* 0x0000000003087348 */ /* 0x008fea0003c00000 */
[----:B------:R-:W-:Y:S01]  /*3a20*/  NOP ;  /* 0x0000000000007918 */ /* 0x000fe20000000000 */
[----:B---3--:R-:W-:Y:S01]  /*3a30*/  ENDCOLLECTIVE ;  /* 0x000000000000791b */ /* 0x008fe20003800000 */
.L_x_2123:
        /* <DEDUP_REMOVED lines=9> */
.L_x_2124:
[----:B------:R-:W-:Y:S05]  /*3ad0*/  BRA `(.L_x_2125) ;  /* 0xfffffff000a87947 */ /* 0x000fea000383ffff */
.L_x_2126:
        /* <DEDUP_REMOVED lines=10> */
.L_x_4500:


//--------------------- .text._Z30group_norm_nhwc_bwd_sum_kernelI11Bf16IOFp32WLi168EEv26Group_norm_nhwc_bwd_params --------------------------
	.section	.text._Z30group_norm_nhwc_bwd_sum_kernelI11Bf16IOFp32WLi168EEv26Group_norm_nhwc_bwd_params,"ax",@progbits
	.align	128
        .global         _Z30group_norm_nhwc_bwd_sum_kernelI11Bf16IOFp32WLi168EEv26Group_norm_nhwc_bwd_params
        .type           _Z30group_norm_nhwc_bwd_sum_kernelI11Bf16IOFp32WLi168EEv26Group_norm_nhwc_bwd_params,@function
        .size           _Z30group_norm_nhwc_bwd_sum_kernelI11Bf16IOFp32WLi168EEv26Group_norm_nhwc_bwd_params,(.L_x_4501 - _Z30group_norm_nhwc_bwd_sum_kernelI11Bf16IOFp32WLi168EEv26Group_norm_nhwc_bwd_params)
        .other          _Z30group_norm_nhwc_bwd_sum_kernelI11Bf16IOFp32WLi168EEv26Group_norm_nhwc_bwd_params,@"STO_CUDA_ENTRY STV_DEFAULT"
_Z30group_norm_nhwc_bwd_sum_kernelI11Bf16IOFp32WLi168EEv26Group_norm_nhwc_bwd_params:
.text._Z30group_norm_nhwc_bwd_sum_kernelI11Bf16IOFp32WLi168EEv26Group_norm_nhwc_bwd_params:
        /* <DEDUP_REMOVED lines=13> */
[----:B--2---:R-:W-:-:S07]  /*00d0*/  IMAD R12, R13, UR8, R10 ;  /* 0x000000080d0c7c24 */ /* 0x004fce000f8e020a */
        /* <DEDUP_REMOVED lines=55> */
.L_x_2128:
[----:B------:R-:W-:Y:S05]  /*0450*/  BSYNC B0 ;  /* 0x0000000000007941 */ /* 0x000fea0003800000 */
.L_x_2127:
[----:B-----5:R-:W-:Y:S01]  /*0460*/  FFMA.FTZ R15, -R14, R14, R15 ;  /* 0x0000000e0e0f7223 */ /* 0x020fe2000001010f */
[----:B------:R-:W1:Y:S01]  /*0470*/  S2UR UR4, SR_CTAID.Y ;  /* 0x00000000000479c3 */ /* 0x000e620000002600 */
[----:B------:R-:W-:Y:S01]  /*0480*/  IMAD R2, R3, R6, R10 ;  /* 0x0000000603027224 */ /* 0x000fe200078e020a */
[----:B------:R-:W-:Y:S02]  /*0490*/  CS2R R8, SRZ ;  /* 0x0000000000087805 */ /* 0x000fe4000001ff00 */
[----:B------:R-:W-:Y:S02]  /*04a0*/  FSETP.GTU.FTZ.AND P2, PT, R15, RZ, PT ;  /* 0x000000ff0f00720b */ /* 0x000fe40003f5c000 */
[C---:B------:R-:W-:Y:S02]  /*04b0*/  ISETP.GE.U32.AND P3, PT, R2.reuse, R3, PT ;  /* 0x000000030200720c */ /* 0x040fe40003f66070 */
[----:B0-----:R-:W0:Y:S09]  /*04c0*/  LDC.64 R4, c[0x0][0x290] ;  /* 0x0000a400ff047b82 */ /* 0x001e320000000a00 */
[----:B------:R-:W2:Y:S02]  /*04d0*/  @P2 LDC R18, c[0x0][0x250] ;  /* 0x00009400ff122b82 */ /* 0x000ea40000000800 */
[----:B------:R-:W-:Y:S01]  /*04e0*/  @P3 IMAD.IADD R2, R2, 0x1, -R3 ;  /* 0x0000000102023824 */ /* 0x000fe200078e0a03 */
[----:B------:R-:W-:-:S02]  /*04f0*/  @P3 IADD3 R7, R7, 0x1, RZ ;  /* 0x0000000107073810 */ /* 0x000fc40007ffe0ff */
[----:B------:R-:W-:Y:S01]  /*0500*/  ISETP.NE.U32.AND P3, PT, R3, RZ, PT ;  /* 0x000000ff0300720c */ /* 0x000fe20003f65070 */
        /* <DEDUP_REMOVED lines=8> */
[----:B--2---:R-:W-:Y:S01]  /*0590*/  @P2 FADD.FTZ R18, R15, R18 ;  /* 0x000000120f122221 */ /* 0x004fe20000010000 */
[----:B------:R-:W-:Y:S01]  /*05a0*/  HFMA2.MMA R15, -RZ, RZ, 1.875, 0 ;  /* 0x3f800000ff0f7435 */ /* 0x000fe200000001ff */
[----:B------:R-:W-:Y:S02]  /*05b0*/  SEL R26, R26, R7, !P3 ;  /* 0x000000071a1a7207 */ /* 0x000fe40005800000 */
[----:B------:R-:W-:Y:S02]  /*05c0*/  CS2R R6, SRZ ;  /* 0x0000000000067805 */ /* 0x000fe4000001ff00 */
[----:B------:R-:W-:Y:S01]  /*05d0*/  SEL R11, R11, R4, P1 ;  /* 0x000000040b0b7207 */ /* 0x000fe20000800000 */
[----:B------:R-:W-:-:S03]  /*05e0*/  IMAD.MOV R4, RZ, RZ, -R26 ;  /* 0x000000ffff047224 */ /* 0x000fc600078e0a1a */
[----:B------:R-:W-:Y:S01]  /*05f0*/  ISETP.GE.AND P1, PT, R24, R11, PT ;  /* 0x0000000b1800720c */ /* 0x000fe20003f26270 */
[----:B------:R0:W1:Y:S01]  /*0600*/  @P2 MUFU.RSQ R15, R18 ;  /* 0x00000012000f2308 */ /* 0x0000620000001400 */
[----:B------:R-:W-:Y:S01]  /*0610*/  IMAD R10, R3, R4, R10 ;  /* 0x00000004030a7224 */ /* 0x000fe200078e020a */
[----:B------:R-:W-:-:S10]  /*0620*/  CS2R R4, SRZ ;  /* 0x0000000000047805 */ /* 0x000fd4000001ff00 */
[----:B0-----:R-:W-:Y:S05]  /*0630*/  @P1 BRA `(.L_x_2129) ;  /* 0x0000001c002c1947 */ /* 0x001fea0003800000 */
        /* <DEDUP_REMOVED lines=18> */
[----:B------:R-:W-:Y:S02]  /*0760*/  ISETP.NE.U32.AND P1, PT, R5, 0x1, PT ;  /* 0x000000010500780c */ /* 0x000fe40003f25070 */
[----:B------:R-:W-:-:S11]  /*0770*/  CS2R R4, SRZ ;  /* 0x0000000000047805 */ /* 0x000fd6000001ff00 */
        /* <DEDUP_REMOVED lines=12> */
[----:B------:R0:W3:Y:S01]  /*0840*/  @!P0 LDG.E R4, desc[UR6][R4.64] ;  /* 0x0000000604048981 */ /* 0x0000e2000c1e1900 */
[----:B--2---:R-:W-:-:S04]  /*0850*/  @!P0 IADD3 R6, P1, R7, R8, RZ ;  /* 0x0000000807068210 */ /* 0x004fc80007f3e0ff */
[----:B------:R-:W-:-:S05]  /*0860*/  @!P0 IADD3.X R7, R2, R9, RZ, P1, !PT ;  /* 0x0000000902078210 */ /* 0x000fca0000ffe4ff */
[----:B------:R-:W2:Y:S01]  /*0870*/  @!P0 LDG.E R27, desc[UR6][R6.64] ;  /* 0x00000006061b8981 */ /* 0x000ea2000c1e1900 */
[----:B------:R-:W-:Y:S01]  /*0880*/  PRMT R3, RZ, 0x7610, R3 ;  /* 0x00007610ff037816 */ /* 0x000fe20000000003 */
[----:B------:R-:W-:Y:S01]  /*0890*/  VIADD R24, R24, 0x1 ;  /* 0x0000000118187836 */ /* 0x000fe20000000000 */
[----:B------:R-:W-:Y:S02]  /*08a0*/  PRMT R2, RZ, 0x7610, R2 ;  /* 0x00007610ff027816 */ /* 0x000fe40000000002 */
[----:B0-----:R-:W-:Y:S02]  /*08b0*/  PRMT R5, RZ, 0x7610, R5 ;  /* 0x00007610ff057816 */ /* 0x001fe40000000005 */
[C---:B---3--:R-:W-:Y:S02]  /*08c0*/  @!P0 PRMT R3, R4.reuse, 0x7610, R3 ;  /* 0x0000761004038816 */ /* 0x048fe40000000003 */
[----:B------:R-:W-:Y:S02]  /*08d0*/  @!P0 PRMT R2, R4, 0x7632, R2 ;  /* 0x0000763204028816 */ /* 0x000fe40000000002 */
[----:B------:R-:W-:Y:S01]  /*08e0*/  PRMT R4, RZ, 0x7610, R4 ;  /* 0x00007610ff047816 */ /* 0x000fe20000000004 */
[----:B------:R-:W-:Y:S01]  /*08f0*/  IMAD.U32 R3, R3, 0x10000, RZ ;  /* 0x0001000003037824 */ /* 0x000fe200078e00ff */
[----:B------:R-:W-:-:S03]  /*0900*/  SHF.L.U32 R9, R2, 0x10, RZ ;  /* 0x0000001002097819 */ /* 0x000fc600000006ff */
[----:B------:R-:W-:Y:S01]  /*0910*/  FADD.FTZ R2, -R14, R3 ;  /* 0x000000030e027221 */ /* 0x000fe20000010100 */
[C---:B--2---:R-:W-:Y:S02]  /*0920*/  @!P0 PRMT R5, R27.reuse, 0x7610, R5 ;  /* 0x000076101b058816 */ /* 0x044fe40000000005 */
[----:B------:R-:W-:Y:S01]  /*0930*/  @!P0 PRMT R4, R27, 0x7632, R4 ;  /* 0x000076321b048816 */ /* 0x000fe20000000004 */
[-C--:B-1----:R-:W-:Y:S01]  /*0940*/  FMUL.FTZ R3, R2, R15.reuse ;  /* 0x0000000f02037220 */ /* 0x082fe20000410000 */
[----:B------:R-:W-:Y:S01]  /*0950*/  FADD.FTZ R2, -R14, R9 ;  /* 0x000000090e027221 */ /* 0x000fe20000010100 */
[----:B------:R-:W-:Y:S01]  /*0960*/  IMAD.U32 R5, R5, 0x10000, RZ ;  /* 0x0001000005057824 */ /* 0x000fe200078e00ff */
[----:B------:R-:W-:Y:S01]  /*0970*/  SHF.L.U32 R4, R4, 0x10, RZ ;  /* 0x0000001004047819 */ /* 0x000fe200000006ff */
[----:B------:R-:W-:Y:S01]  /*0980*/  FFMA.FTZ R8, R3, R16, R22 ;  /* 0x0000001003087223 */ /* 0x000fe20000010016 */
[----:B------:R-:W-:-:S03]  /*0990*/  FMUL.FTZ R2, R2, R15 ;  /* 0x0000000f02027220 */ /* 0x000fc60000410000 */
[----:B------:R-:W-:Y:S01]  /*09a0*/  FMUL.FTZ R7, R8, -1.4426950216293334961 ;  /* 0xbfb8aa3b08077820 */ /* 0x000fe20000410000 */
        /* <DEDUP_REMOVED lines=8> */
[----:B0-----:R-:W-:Y:S01]  /*0a30*/  FADD.FTZ R7, -R12, 1 ;  /* 0x3f8000000c077421 */ /* 0x001fe20000010100 */
[----:B------:R-:W-:-:S03]  /*0a40*/  FMUL.FTZ R5, R5, R12 ;  /* 0x0000000c05057220 */ /* 0x000fc60000410000 */
[----:B------:R-:W-:Y:S01]  /*0a50*/  FFMA.FTZ R8, R8, R7, 1 ;  /* 0x3f80000008087423 */ /* 0x000fe20000010007 */
[----:B-1----:R-:W-:Y:S01]  /*0a60*/  FADD.FTZ R13, -R25, 1 ;  /* 0x3f800000190d7421 */ /* 0x002fe20000010100 */
[----:B------:R-:W-:-:S03]  /*0a70*/  FMUL.FTZ R4, R4, R25 ;  /* 0x0000001904047220 */ /* 0x000fc60000410000 */
[----:B------:R-:W-:Y:S01]  /*0a80*/  FFMA.FTZ R13, R6, R13, 1 ;  /* 0x3f800000060d7423 */ /* 0x000fe2000001000d */
[----:B------:R-:W-:-:S03]  /*0a90*/  FMUL.FTZ R6, R5, R8 ;  /* 0x0000000805067220 */ /* 0x000fc60000410000 */
[----:B------:R-:W-:Y:S01]  /*0aa0*/  FMUL.FTZ R13, R4, R13 ;  /* 0x0000000d040d7220 */ /* 0x000fe20000410000 */
[----:B------:R-:W-:Y:S01]  /*0ab0*/  FMUL.FTZ R4, R6, R16 ;  /* 0x0000001006047220 */ /* 0x000fe20000410000 */
[----:B------:R-:W-:Y:S01]  /*0ac0*/  FFMA.FTZ R8, R3, R6, RZ ;  /* 0x0000000603087223 */ /* 0x000fe200000100ff */
[----:B------:R-:W-:Y:S01]  /*0ad0*/  FADD.FTZ R6, RZ, R6 ;  /* 0x00000006ff067221 */ /* 0x000fe20000010000 */
[----:B------:R-:W-:Y:S01]  /*0ae0*/  FMUL.FTZ R7, R13, R17 ;  /* 0x000000110d077220 */ /* 0x000fe20000410000 */
[----:B------:R-:W-:Y:S01]  /*0af0*/  FFMA.FTZ R5, R3, R4, RZ ;  /* 0x0000000403057223 */ /* 0x000fe200000100ff */
[----:B------:R-:W-:Y:S01]  /*0b00*/  FADD.FTZ R4, RZ, R4 ;  /* 0x00000004ff047221 */ /* 0x000fe20000010000 */
[C---:B------:R-:W-:Y:S02]  /*0b10*/  FFMA.FTZ R9, R2.reuse, R13, RZ ;  /* 0x0000000d02097223 */ /* 0x040fe400000100ff */
[----:B------:R-:W-:Y:S01]  /*0b20*/  FFMA.FTZ R5, R2, R7, R5 ;  /* 0x0000000702057223 */ /* 0x000fe20000010005 */
[----:B------:R-:W-:Y:S01]  /*0b30*/  FADD.FTZ R4, R7, R4 ;  /* 0x0000000407047221 */ /* 0x000fe20000010000 */
[----:B------:R-:W-:-:S07]  /*0b40*/  FADD.FTZ R7, RZ, R13 ;  /* 0x0000000dff077221 */ /* 0x000fce0000010000 */
.L_x_2131:
[----:B------:R-:W-:Y:S05]  /*0b50*/  @!P2 BRA `(.L_x_2129) ;  /* 0x0000001400e4a947 */ /* 0x000fea0003800000 */
[----:B------:R-:W-:-:S04]  /*0b60*/  IADD3 R25, R24, 0x1, RZ ;  /* 0x0000000118197810 */ /* 0x000fc80007ffe0ff */
[----:B------:R-:W-:-:S07]  /*0b70*/  SHF.R.S32.HI R27, RZ, 0x1f, R25 ;  /* 0x0000001fff1b7819 */ /* 0x000fce0000011419 */
.L_x_2132:
[----:B------:R-:W0:Y:S01]  /*0b80*/  @!P0 LDC.64 R2, c[0x0][0x288] ;  /* 0x0000a200ff028b82 */ /* 0x000e220000000a00 */
[----:B------:R-:W-:-:S04]  /*0b90*/  @!P0 IADD3 R29, P1, R25, -0x1, RZ ;  /* 0xffffffff191d8810 */ /* 0x000fc80007f3e0ff */
[----:B------:R-:W-:-:S05]  /*0ba0*/  @!P0 IADD3.X R13, R27, -0x1, RZ, P1, !PT ;  /* 0xffffffff1b0d8810 */ /* 0x000fca0000ffe4ff */
[----:B0-----:R-:W-:Y:S01]  /*0bb0*/  @!P0 IMAD R12, R13, R2, RZ ;  /* 0x000000020d0c8224 */ /* 0x001fe200078e02ff */
[----:B------:R-:W-:-:S03]  /*0bc0*/  @!P0 MOV R13, R21 ;  /* 0x00000015000d8202 */ /* 0x000fc60000000f00 */
[----:B------:R-:W-:Y:S02]  /*0bd0*/  @!P0 IMAD R31, R29, R3, R12 ;  /* 0x000000031d1f8224 */ /* 0x000fe400078e020c */
[----:B------:R-:W-:-:S04]  /*0be0*/  @!P0 IMAD.MOV.U32 R12, RZ, RZ, R18 ;  /* 0x000000ffff0c8224 */ /* 0x000fc800078e0012 */
[----:B------:R-:W-:Y:S02]  /*0bf0*/  @!P0 IMAD.WIDE.U32 R12, R29, R2, R12 ;  /* 0x000000021d0c8225 */ /* 0x000fe400078e000c */
[----:B------:R-:W0:Y:S02]  /*0c00*/  @!P0 LDC.64 R2, c[0x0][0x230] ;  /* 0x00008c00ff028b82 */ /* 0x000e240000000a00 */
[----:B------:R-:W-:-:S05]  /*0c10*/  @!P0 IMAD.IADD R13, R13, 0x1, R31 ;  /* 0x000000010d0d8824 */ /* 0x000fca00078e021f */
[C---:B------:R-:W-:Y:S02]  /*0c20*/  @!P0 SHF.L.U64.HI R32, R12.reuse, 0x1, R13 ;  /* 0x000000010c208819 */ /* 0x040fe4000001020d */
[----:B------:R-:W-:-:S04]  /*0c30*/  @!P0 SHF.L.U32 R13, R12, 0x1, RZ ;  /* 0x000000010c0d8819 */ /* 0x000fc800000006ff */
[----:B0-----:R-:W-:-:S05]  /*0c40*/  @!P0 IADD3 R30, P1, R13, R2, RZ ;  /* 0x000000020d1e8210 */ /* 0x001fca0007f3e0ff */
[----:B------:R-:W-:Y:S02]  /*0c50*/  @!P0 IMAD.X R31, R32, 0x1, R3, P1 ;  /* 0x00000001201f8824 */ /* 0x000fe400008e0603 */
[----:B------:R-:W0:Y:S03]  /*0c60*/  @!P0 LDC.64 R2, c[0x0][0x228] ;  /* 0x00008a00ff028b82 */ /* 0x000e260000000a00 */
[----:B------:R2:W3:Y:S01]  /*0c70*/  @!P0 LDG.E R24, desc[UR6][R30.64] ;  /* 0x000000061e188981 */ /* 0x0004e2000c1e1900 */
[----:B0-----:R-:W-:-:S04]  /*0c80*/  @!P0 IADD3 R28, P1, R13, R2, RZ ;  /* 0x000000020d1c8210 */ /* 0x001fc80007f3e0ff */
[----:B------:R-:W-:Y:S02]  /*0c90*/  @!P0 IADD3.X R29, R32, R3, RZ, P1, !PT ;  /* 0x00000003201d8210 */ /* 0x000fe40000ffe4ff */
[----:B------:R-:W0:Y:S03]  /*0ca0*/  @!P0 LDC.64 R2, c[0x0][0x288] ;  /* 0x0000a200ff028b82 */ /* 0x000e260000000a00 */
[----:B------:R4:W5:Y:S01]  /*0cb0*/  @!P0 LDG.E R28, desc[UR6][R28.64] ;  /* 0x000000061c1c8981 */ /* 0x000962000c1e1900 */
[----:B------:R-:W-:Y:S01]  /*0cc0*/  @!P0 MOV R13, R21 ;  /* 0x00000015000d8202 */ /* 0x000fe20000000f00 */
[----:B0-----:R-:W-:-:S04]  /*0cd0*/  @!P0 IMAD R12, R27, R2, RZ ;  /* 0x000000021b0c8224 */ /* 0x001fc800078e02ff */
[----:B------:R-:W-:Y:S02]  /*0ce0*/  @!P0 IMAD R3, R25, R3, R12 ;  /* 0x0000000319038224 */ /* 0x000fe400078e020c */
[----:B------:R-:W-:-:S04]  /*0cf0*/  @!P0 IMAD.MOV.U32 R12, RZ, RZ, R18 ;  /* 0x000000ffff0c8224 */ /* 0x000fc800078e0012 */
[----:B------:R-:W-:-:S04]  /*0d00*/  @!P0 IMAD.WIDE.U32 R12, R25, R2, R12 ;  /* 0x00000002190c8225 */ /* 0x000fc800078e000c */
[----:B------:R-:W-:Y:S01]  /*0d10*/  @!P0 IMAD.IADD R3, R13, 0x1, R3 ;  /* 0x000000010d038824 */ /* 0x000fe200078e0203 */
[----:B--2---:R-:W-:-:S04]  /*0d20*/  @!P0 SHF.L.U32 R31, R12, 0x1, RZ ;  /* 0x000000010c1f8819 */ /* 0x004fc800000006ff */
        /* <DEDUP_REMOVED lines=8> */
[----:B------:R0:W2:Y:S01]  /*0db0*/  @!P0 LDG.E R2, desc[UR6][R2.64] ;  /* 0x0000000602028981 */ /* 0x0000a2000c1e1900 */
[----:B----4-:R-:W-:Y:S02]  /*0dc0*/  PRMT R29, RZ, 0x7610, R29 ;  /* 0x00007610ff1d7816 */ /* 0x010fe4000000001d */
[----:B0-----:R-:W-:Y:S02]  /*0dd0*/  PRMT R3, RZ, 0x7610, R3 ;  /* 0x00007610ff037816 */ /* 0x001fe40000000003 */
[----:B---3--:R-:W-:-:S05]  /*0de0*/  @!P0 PRMT R29, R24, 0x7610, R29 ;  /* 0x00007610181d8816 */ /* 0x008fca000000001d */
[----:B------:R-:W-:-:S04]  /*0df0*/  IMAD.U32 R29, R29, 0x10000, RZ ;  /* 0x000100001d1d7824 */ /* 0x000fc800078e00ff */
[----:B------:R-:W-:-:S04]  /*0e00*/  FADD.FTZ R30, -R14, R29 ;  /* 0x0000001d0e1e7221 */ /* 0x000fc80000010100 */
[----:B-1----:R-:W-:-:S04]  /*0e10*/  FMUL.FTZ R29, R30, R15 ;  /* 0x0000000f1e1d7220 */ /* 0x002fc80000410000 */
[----:B------:R-:W-:-:S04]  /*0e20*/  FFMA.FTZ R30, R29, R16, R22 ;  /* 0x000000101d1e7223 */ /* 0x000fc80000010016 */
[----:B------:R-:W-:-:S06]  /*0e30*/  FMUL.FTZ R13, R30, -1.4426950216293334961 ;  /* 0xbfb8aa3b1e0d7820 */ /* 0x000fcc0000410000 */
[----:B------:R-:W0:Y:S01]  /*0e40*/  MUFU.EX2 R13, R13 ;  /* 0x0000000d000d7308 */ /* 0x000e220000000800 */
[----:B-----5:R-:W-:-:S04]  /*0e50*/  @!P0 PRMT R3, R28, 0x7610, R3 ;  /* 0x000076101c038816 */ /* 0x020fc80000000003 */
[----:B------:R-:W-:Y:S01]  /*0e60*/  SHF.L.U32 R3, R3, 0x10, RZ ;  /* 0x0000001003037819 */ /* 0x000fe200000006ff */
[----:B0-----:R-:W-:-:S04]  /*0e70*/  FADD.FTZ R31, R13, 1 ;  /* 0x3f8000000d1f7421 */ /* 0x001fc80000010000 */
[----:B------:R-:W0:Y:S02]  /*0e80*/  MUFU.RCP R32, R31 ;  /* 0x0000001f00207308 */ /* 0x000e240000001000 */
[----:B0-----:R-:W-:Y:S01]  /*0e90*/  FADD.FTZ R33, -R32, 1 ;  /* 0x3f80000020217421 */ /* 0x001fe20000010100 */
[----:B------:R-:W-:Y:S01]  /*0ea0*/  FMUL.FTZ R3, R3, R32 ;  /* 0x0000002003037220 */ /* 0x000fe20000410000 */
[C---:B------:R-:W-:Y:S01]  /*0eb0*/  VIADD R32, R25.reuse, 0x1 ;  /* 0x0000000119207836 */ /* 0x040fe20000000000 */
[----:B------:R-:W-:Y:S01]  /*0ec0*/  IADD3 R25, P2, R25, 0x2, RZ ;  /* 0x0000000219197810 */ /* 0x000fe20007f5e0ff */
[----:B------:R-:W-:-:S03]  /*0ed0*/  FFMA.FTZ R30, R30, R33, 1 ;  /* 0x3f8000001e1e7423 */ /* 0x000fc60000010021 */
[----:B------:R-:W-:Y:S01]  /*0ee0*/  ISETP.GE.AND P1, PT, R32, R11, PT ;  /* 0x0000000b2000720c */ /* 0x000fe20003f26270 */
[----:B------:R-:W-:Y:S01]  /*0ef0*/  FMUL.FTZ R3, R3, R30 ;  /* 0x0000001e03037220 */ /* 0x000fe20000410000 */
[----:B------:R-:W-:-:S03]  /*0f00*/  IADD3.X R27, RZ, R27, RZ, P2, !PT ;  /* 0x0000001bff1b7210 */ /* 0x000fc600017fe4ff */
[----:B------:R-:W-:Y:S01]  /*0f10*/  FADD.FTZ R6, R3, R6 ;  /* 0x0000000603067221 */ /* 0x000fe20000010000 */
[----:B------:R-:W-:Y:S01]  /*0f20*/  FFMA.FTZ R8, R29, R3, R8 ;  /* 0x000000031d087223 */ /* 0x000fe20000010008 */
[----:B------:R-:W-:Y:S01]  /*0f30*/  FMUL.FTZ R30, R3, R16 ;  /* 0x00000010031e7220 */ /* 0x000fe20000410000 */
[----:B------:R-:W-:-:S03]  /*0f40*/  PRMT R3, RZ, 0x7610, R3 ;  /* 0x00007610ff037816 */ /* 0x000fc60000000003 */
[----:B------:R-:W-:Y:S01]  /*0f50*/  FFMA.FTZ R5, R29, R30, R5 ;  /* 0x0000001e1d057223 */ /* 0x000fe20000010005 */
[----:B------:R-:W-:Y:S01]  /*0f60*/  @!P0 PRMT R3, R24, 0x7632, R3 ;  /* 0x0000763218038816 */ /* 0x000fe20000000003 */
[----:B------:R-:W-:-:S04]  /*0f70*/  FADD.FTZ R4, R30, R4 ;  /* 0x000000041e047221 */ /* 0x000fc80000010000 */
[----:B------:R-:W-:-:S04]  /*0f80*/  IMAD.U32 R3, R3, 0x10000, RZ ;  /* 0x0001000003037824 */ /* 0x000fc800078e00ff */
[--C-:B------:R-:W-:Y:S01]  /*0f90*/  FADD.FTZ R24, -R14, R3.reuse ;  /* 0x000000030e187221 */ /* 0x100fe20000010100 */
[----:B------:R-:W-:-:S03]  /*0fa0*/  PRMT R3, RZ, 0x7610, R3 ;  /* 0x00007610ff037816 */ /* 0x000fc60000000003 */
[----:B------:R-:W-:Y:S01]  /*0fb0*/  FMUL.FTZ R24, R24, R15 ;  /* 0x0000000f18187220 */ /* 0x000fe20000410000 */
[----:B------:R-:W-:-:S03]  /*0fc0*/  @!P0 PRMT R3, R28, 0x7632, R3 ;  /* 0x000076321c038816 */ /* 0x000fc60000000003 */
[----:B------:R-:W-:Y:S01]  /*0fd0*/  FFMA.FTZ R13, R24, R17, R23 ;  /* 0x00000011180d7223 */ /* 0x000fe20000010017 */
[----:B------:R-:W-:-:S03]  /*0fe0*/  SHF.L.U32 R3, R3, 0x10, RZ ;  /* 0x0000001003037819 */ /* 0x000fc600000006ff */
        /* <DEDUP_REMOVED lines=8> */
[----:B------:R-:W-:-:S03]  /*1070*/  PRMT R3, RZ, 0x7610, R3 ;  /* 0x00007610ff037816 */ /* 0x000fc60000000003 */
[----:B------:R-:W-:Y:S01]  /*1080*/  FADD.FTZ R7, R30, R7 ;  /* 0x000000071e077221 */ /* 0x000fe20000010000 */
[----:B--2---:R-:W-:Y:S01]  /*1090*/  @!P0 PRMT R3, R12, 0x7610, R3 ;  /* 0x000076100c038816 */ /* 0x004fe20000000003 */
[----:B------:R-:W-:Y:S01]  /*10a0*/  FFMA.FTZ R9, R24, R30, R9 ;  /* 0x0000001e18097223 */ /* 0x000fe20000010009 */
[----:B------:R-:W-:Y:S01]  /*10b0*/  FMUL.FTZ R30, R30, R17 ;  /* 0x000000111e1e7220 */ /* 0x000fe20000410000 */
[----:B------:R-:W-:Y:S02]  /*10c0*/  PRMT R12, RZ, 0x7610, R12 ;  /* 0x00007610ff0c7816 */ /* 0x000fe4000000000c */
[----:B------:R-:W-:Y:S02]  /*10d0*/  IMAD.U32 R3, R3, 0x10000, RZ ;  /* 0x0001000003037824 */ /* 0x000fe400078e00ff */
[----:B------:R-:W-:Y:S01]  /*10e0*/  FFMA.FTZ R5, R24, R30, R5 ;  /* 0x0000001e18057223 */ /* 0x000fe20000010005 */
[----:B------:R-:W-:Y:S01]  /*10f0*/  FADD.FTZ R4, R30, R4 ;  /* 0x000000041e047221 */ /* 0x000fe20000010000 */
[----:B------:R-:W-:Y:S01]  /*1100*/  @!P0 PRMT R12, R2, 0x7610, R12 ;  /* 0x00007610020c8816 */ /* 0x000fe2000000000c */
[----:B------:R-:W-:Y:S01]  /*1110*/  FADD.FTZ R28, -R14, R3 ;  /* 0x000000030e1c7221 */ /* 0x000fe20000010100 */
[----:B------:R-:W-:-:S02]  /*1120*/  PRMT R2, RZ, 0x7610, R2 ;  /* 0x00007610ff027816 */ /* 0x000fc40000000002 */
[----:B------:R-:W-:Y:S01]  /*1130*/  SHF.L.U32 R13, R12, 0x10, RZ ;  /* 0x000000100c0d7819 */ /* 0x000fe200000006ff */
[----:B------:R-:W-:Y:S01]  /*1140*/  FMUL.FTZ R3, R28, R15 ;  /* 0x0000000f1c037220 */ /* 0x000fe20000410000 */
[----:B------:R-:W-:-:S03]  /*1150*/  @!P0 PRMT R2, R12, 0x7632, R2 ;  /* 0x000076320c028816 */ /* 0x000fc60000000002 */
        /* <DEDUP_REMOVED lines=8> */
[----:B------:R-:W-:-:S03]  /*11e0*/  IMAD.U32 R29, R2, 0x10000, RZ ;  /* 0x00010000021d7824 */ /* 0x000fc600078e00ff */
[----:B------:R-:W-:Y:S01]  /*11f0*/  FMUL.FTZ R31, R13, R24 ;  /* 0x000000180d1f7220 */ /* 0x000fe20000410000 */
[----:B------:R-:W-:-:S03]  /*1200*/  PRMT R13, RZ, 0x7610, R13 ;  /* 0x00007610ff0d7816 */ /* 0x000fc6000000000d */
[----:B------:R-:W-:Y:S01]  /*1210*/  FMUL.FTZ R12, R31, R16 ;  /* 0x000000101f0c7220 */ /* 0x000fe20000410000 */
[----:B------:R-:W-:Y:S01]  /*1220*/  @!P0 PRMT R13, R2, 0x7632, R13 ;  /* 0x00007632020d8816 */ /* 0x000fe2000000000d */
[----:B------:R-:W-:Y:S01]  /*1230*/  FADD.FTZ R2, -R14, R29 ;  /* 0x0000001d0e027221 */ /* 0x000fe20000010100 */
[C---:B------:R-:W-:Y:S01]  /*1240*/  FFMA.FTZ R8, R3.reuse, R31, R8 ;  /* 0x0000001f03087223 */ /* 0x040fe20000010008 */
[----:B------:R-:W-:Y:S01]  /*1250*/  FFMA.FTZ R5, R3, R12, R5 ;  /* 0x0000000c03057223 */ /* 0x000fe20000010005 */
[----:B------:R-:W-:Y:S01]  /*1260*/  SHF.L.U32 R13, R13, 0x10, RZ ;  /* 0x000000100d0d7819 */ /* 0x000fe200000006ff */
[----:B------:R-:W-:Y:S01]  /*1270*/  FMUL.FTZ R2, R2, R15 ;  /* 0x0000000f02027220 */ /* 0x000fe20000410000 */
[----:B------:R-:W-:-:S03]  /*1280*/  FADD.FTZ R6, R6, R31 ;  /* 0x0000001f06067221 */ /* 0x000fc60000010000 */
        /* <DEDUP_REMOVED lines=8> */
[----:B------:R-:W-:-:S03]  /*1310*/  FADD.FTZ R3, R4, R12 ;  /* 0x0000000c04037221 */ /* 0x000fc60000010000 */
[----:B------:R-:W-:-:S04]  /*1320*/  FMUL.FTZ R30, R13, R30 ;  /* 0x0000001e0d1e7220 */ /* 0x000fc80000410000 */
[----:B------:R-:W-:Y:S01]  /*1330*/  FMUL.FTZ R4, R30, R17 ;  /* 0x000000111e047220 */ /* 0x000fe20000410000 */
[----:B------:R-:W-:Y:S01]  /*1340*/  FADD.FTZ R7, R7, R30 ;  /* 0x0000001e07077221 */ /* 0x000fe20000010000 */
[C---:B------:R-:W-:Y:S02]  /*1350*/  FFMA.FTZ R9, R2.reuse, R30, R9 ;  /* 0x0000001e02097223 */ /* 0x040fe40000010009 */
[----:B------:R-:W-:Y:S01]  /*1360*/  FFMA.FTZ R5, R2, R4, R5 ;  /* 0x0000000402057223 */ /* 0x000fe20000010005 */
[----:B------:R-:W-:Y:S01]  /*1370*/  FADD.FTZ R4, R4, R3 ;  /* 0x0000000304047221 */ /* 0x000fe20000010000 */
[----:B------:R-:W-:Y:S06]  /*1380*/  @!P1 BRA `(.L_x_2132) ;  /* 0xfffffff400fc9947 */ /* 0x000fec000383ffff */
[----:B------:R-:W-:Y:S05]  /*1390*/  BRA `(.L_x_2129) ;  /* 0x0000000c00d47947 */ /* 0x000fea0003800000 */
.L_x_2130:
[----:B------:R-:W-:Y:S02]  /*13a0*/  LOP3.LUT P1, R27, R5, 0x3, RZ, 0xc0, !PT ;  /* 0x00000003051b7812 */ /* 0x000fe4000782c0ff */
[----:B------:R-:W-:Y:S02]  /*13b0*/  CS2R R4, SRZ ;  /* 0x0000000000047805 */ /* 0x000fe4000001ff00 */
[----:B------:R-:W-:Y:S02]  /*13c0*/  LOP3.LUT R28, RZ, R11, RZ, 0x33, !PT ;  /* 0x0000000bff1c7212 */ /* 0x000fe400078e33ff */
[----:B------:R-:W-:-:S03]  /*13d0*/  CS2R R8, SRZ ;  /* 0x0000000000087805 */ /* 0x000fc6000001ff00 */
[----:B------:R-:W-:Y:S01]  /*13e0*/  IMAD.IADD R28, R7, 0x1, -R28 ;  /* 0x00000001071c7824 */ /* 0x000fe200078e0a1c */
[----:B------:R-:W-:-:S03]  /*13f0*/  CS2R R6, SRZ ;  /* 0x0000000000067805 */ /* 0x000fc6000001ff00 */
[----:B------:R-:W-:Y:S05]  /*1400*/  @!P1 BRA `(.L_x_2133) ;  /* 0x0000000000c89947 */ /* 0x000fea0003800000 */
[----:B------:R-:W-:-:S11]  /*1410*/  HFMA2.MMA R4, -RZ, RZ, 0, 0 ;  /* 0x00000000ff047435 */ /* 0x000fd600000001ff */
.L_x_2134:
[----:B------:R-:W0:Y:S01]  /*1420*/  @!P0 LDC.64 R22, c[0x0][0x288] ;  /* 0x0000a200ff168b82 */ /* 0x000e220000000a00 */
[----:B------:R-:W-:Y:S01]  /*1430*/  @!P0 MOV R25, R21 ;  /* 0x0000001500198202 */ /* 0x000fe20000000f00 */
[----:B0-----:R-:W-:-:S04]  /*1440*/  @!P0 IMAD R24, R3, R22, RZ ;  /* 0x0000001603188224 */ /* 0x001fc800078e02ff */
[----:B------:R-:W-:Y:S02]  /*1450*/  @!P0 IMAD R23, R2, R23, R24 ;  /* 0x0000001702178224 */ /* 0x000fe400078e0218 */
[----:B------:R-:W-:-:S04]  /*1460*/  @!P0 IMAD.MOV.U32 R24, RZ, RZ, R18 ;  /* 0x000000ffff188224 */ /* 0x000fc800078e0012 */
[----:B------:R-:W-:-:S04]  /*1470*/  @!P0 IMAD.WIDE.U32 R24, R2, R22, R24 ;  /* 0x0000001602188225 */ /* 0x000fc800078e0018 */
[----:B------:R-:W-:Y:S01]  /*1480*/  @!P0 IMAD.IADD R23, R25, 0x1, R23 ;  /* 0x0000000119178824 */ /* 0x000fe200078e0217 */
[----:B------:R-:W-:-:S04]  /*1490*/  @!P0 SHF.L.U32 R29, R24, 0x1, RZ ;  /* 0x00000001181d8819 */ /* 0x000fc800000006ff */
[----:B------:R-:W-:Y:S02]  /*14a0*/  @!P0 SHF.L.U64.HI R30, R24, 0x1, R23 ;  /* 0x00000001181e8819 */ /* 0x000fe40000010217 */
[----:B------:R-:W0:Y:S08]  /*14b0*/  @!P0 LDC.64 R22, c[0x0][0x230] ;  /* 0x00008c00ff168b82 */ /* 0x000e300000000a00 */
[----:B------:R-:W2:Y:S01]  /*14c0*/  @!P0 LDC.64 R24, c[0x0][0x228] ;  /* 0x00008a00ff188b82 */ /* 0x000ea20000000a00 */
[----:B0-----:R-:W-:-:S05]  /*14d0*/  @!P0 IADD3 R22, P1, R29, R22, RZ ;  /* 0x000000161d168210 */ /* 0x001fca0007f3e0ff */
[----:B------:R-:W-:Y:S01]  /*14e0*/  @!P0 IMAD.X R23, R30, 0x1, R23, P1 ;  /* 0x000000011e178824 */ /* 0x000fe200008e0617 */
[----:B--2---:R-:W-:-:S04]  /*14f0*/  @!P0 IADD3 R24, P1, R29, R24, RZ ;  /* 0x000000181d188210 */ /* 0x004fc80007f3e0ff */
[----:B------:R-:W2:Y:S01]  /*1500*/  @!P0 LDG.E R22, desc[UR6][R22.64] ;  /* 0x0000000616168981 */ /* 0x000ea2000c1e1900 */
[----:B------:R-:W-:-:S05]  /*1510*/  @!P0 IADD3.X R25, R30, R25, RZ, P1, !PT ;  /* 0x000000191e198210 */ /* 0x000fca0000ffe4ff */
[----:B------:R-:W3:Y:S01]  /*1520*/  @!P0 LDG.E R24, desc[UR6][R24.64] ;  /* 0x0000000618188981 */ /* 0x000ee2000c1e1900 */
[----:B------:R-:W-:Y:S02]  /*1530*/  PRMT R30, RZ, 0x7610, R30 ;  /* 0x00007610ff1e7816 */ /* 0x000fe4000000001e */
[----:B------:R-:W-:Y:S02]  /*1540*/  PRMT R29, RZ, 0x7610, R29 ;  /* 0x00007610ff1d7816 */ /* 0x000fe4000000001d */
[----:B------:R-:W-:Y:S02]  /*1550*/  IADD3 R27, R27, -0x1, RZ ;  /* 0xffffffff1b1b7810 */ /* 0x000fe40007ffe0ff */
[----:B------:R-:W-:Y:S02]  /*1560*/  IADD3 R2, P2, R2, 0x1, RZ ;  /* 0x0000000102027810 */ /* 0x000fe40007f5e0ff */
[----:B------:R-:W-:Y:S02]  /*1570*/  ISETP.NE.AND P1, PT, R27, RZ, PT ;  /* 0x000000ff1b00720c */ /* 0x000fe40003f25270 */
[----:B------:R-:W-:-:S02]  /*1580*/  IADD3.X R3, RZ, R3, RZ, P2, !PT ;  /* 0x00000003ff037210 */ /* 0x000fc400017fe4ff */
[C---:B--2---:R-:W-:Y:S02]  /*1590*/  @!P0 PRMT R30, R22.reuse, 0x7610, R30 ;  /* 0x00007610161e8816 */ /* 0x044fe4000000001e */
[----:B------:R-:W-:Y:S02]  /*15a0*/  @!P0 PRMT R29, R22, 0x7632, R29 ;  /* 0x00007632161d8816 */ /* 0x000fe4000000001d */
[----:B------:R-:W-:Y:S01]  /*15b0*/  PRMT R22, RZ, 0x7610, R22 ;  /* 0x00007610ff167816 */ /* 0x000fe20000000016 */
[----:B------:R-:W-:Y:S01]  /*15c0*/  IMAD.U32 R31, R30, 0x10000, RZ ;  /* 0x000100001e1f7824 */ /* 0x000fe200078e00ff */
[----:B------:R-:W-:Y:S02]  /*15d0*/  PRMT R30, RZ, 0x7610, R30 ;  /* 0x00007610ff1e7816 */ /* 0x000fe4000000001e */
[----:B---3--:R-:W-:Y:S01]  /*15e0*/  @!P0 PRMT R22, R24, 0x7632, R22 ;  /* 0x0000763218168816 */ /* 0x008fe20000000016 */
[----:B------:R-:W-:Y:S01]  /*15f0*/  FADD.FTZ R32, -R14, R31 ;  /* 0x0000001f0e207221 */ /* 0x000fe20000010100 */
[----:B------:R-:W-:-:S02]  /*1600*/  @!P0 PRMT R30, R24, 0x7610, R30 ;  /* 0x00007610181e8816 */ /* 0x000fc4000000001e */
[----:B------:R-:W-:Y:S01]  /*1610*/  SHF.L.U32 R29, R29, 0x10, RZ ;  /* 0x000000101d1d7819 */ /* 0x000fe200000006ff */
[----:B-1----:R-:W-:Y:S01]  /*1620*/  FMUL.FTZ R32, R32, R15 ;  /* 0x0000000f20207220 */ /* 0x002fe20000410000 */
[----:B------:R-:W-:Y:S01]  /*1630*/  SHF.L.U32 R23, R30, 0x10, RZ ;  /* 0x000000101e177819 */ /* 0x000fe200000006ff */
[----:B------:R-:W-:-:S04]  /*1640*/  IMAD.U32 R22, R22, 0x10000, RZ ;  /* 0x0001000016167824 */ /* 0x000fc800078e00ff */
[C---:B------:R-:W-:Y:S01]  /*1650*/  FADD.FTZ R6, R23.reuse, R6 ;  /* 0x0000000617067221 */ /* 0x040fe20000010000 */
[C---:B------:R-:W-:Y:S01]  /*1660*/  FFMA.FTZ R8, R23.reuse, R32, R8 ;  /* 0x0000002017087223 */ /* 0x040fe20000010008 */
[----:B------:R-:W-:Y:S01]  /*1670*/  FMUL.FTZ R23, R23, R16 ;  /* 0x0000001017177220 */ /* 0x000fe20000410000 */
[----:B------:R-:W-:-:S03]  /*1680*/  FADD.FTZ R7, R22, R7 ;  /* 0x0000000716077221 */ /* 0x000fc60000010000 */
[----:B------:R-:W-:Y:S01]  /*1690*/  FADD.FTZ R24, R23, R4 ;  /* 0x0000000417187221 */ /* 0x000fe20000010000 */
[----:B------:R-:W-:Y:S01]  /*16a0*/  FADD.FTZ R4, -R14, R29 ;  /* 0x0000001d0e047221 */ /* 0x000fe20000010100 */
[----:B------:R-:W-:Y:S01]  /*16b0*/  FFMA.FTZ R5, R32, R23, R5 ;  /* 0x0000001720057223 */ /* 0x000fe20000010005 */
[----:B------:R-:W-:Y:S02]  /*16c0*/  FMUL.FTZ R23, R22, R17 ;  /* 0x0000001116177220 */ /* 0x000fe40000410000 */
[----:B------:R-:W-:-:S04]  /*16d0*/  FMUL.FTZ R4, R4, R15 ;  /* 0x0000000f04047220 */ /* 0x000fc80000410000 */
[----:B------:R-:W-:Y:S01]  /*16e0*/  FFMA.FTZ R9, R22, R4, R9 ;  /* 0x0000000416097223 */ /* 0x000fe20000010009 */
[----:B------:R-:W-:Y:S01]  /*16f0*/  FFMA.FTZ R5, R4, R23, R5 ;  /* 0x0000001704057223 */ /* 0x000fe20000010005 */
[----:B------:R-:W-:Y:S01]  /*1700*/  FADD.FTZ R4, R23, R24 ;  /* 0x0000001817047221 */ /* 0x000fe20000010000 */
[----:B------:R-:W-:Y:S06]  /*1710*/  @P1 BRA `(.L_x_2134) ;  /* 0xfffffffc00401947 */ /* 0x000fec000383ffff */
[----:B------:R-:W-:-:S07]  /*1720*/  IMAD.MOV.U32 R24, RZ, RZ, R2 ;  /* 0x000000ffff187224 */ /* 0x000fce00078e0002 */
.L_x_2133:
[----:B------:R-:W-:-:S13]  /*1730*/  ISETP.GE.U32.AND P0, PT, R28, 0x3, PT ;  /* 0x000000031c00780c */ /* 0x000fda0003f06070 */
[----:B------:R-:W-:Y:S05]  /*1740*/  @!P0 BRA `(.L_x_2129) ;  /* 0x0000000800e88947 */ /* 0x000fea0003800000 */
[----:B------:R-:W-:Y:S01]  /*1750*/  ULDC.64 UR4, c[0x0][0x288] ;  /* 0x0000a20000047ab9 */ /* 0x000fe20000000a00 */
[----:B------:R-:W-:Y:S02]  /*1760*/  SHF.R.S32.HI R25, RZ, 0x1f, R24 ;  /* 0x0000001fff197819 */ /* 0x000fe40000011418 */
[----:B------:R-:W-:-:S04]  /*1770*/  ISETP.GE.U32.AND P0, PT, R12, UR4, PT ;  /* 0x000000040c007c0c */ /* 0x000fc8000bf06070 */
[----:B------:R-:W-:-:S13]  /*1780*/  ISETP.GE.AND.EX P0, PT, R13, UR5, PT, P0 ;  /* 0x000000050d007c0c */ /* 0x000fda000bf06300 */
.L_x_2135:
[----:B------:R-:W0:Y:S01]  /*1790*/  @!P0 LDC.64 R12, c[0x0][0x288] ;  /* 0x0000a200ff0c8b82 */ /* 0x000e220000000a00 */
[----:B------:R-:W-:-:S07]  /*17a0*/  @!P0 MOV R23, R21 ;  /* 0x0000001500178202 */ /* 0x000fce0000000f00 */
[----:B------:R-:W2:Y:S01]  /*17b0*/  @!P0 LDC.64 R2, c[0x0][0x230] ;  /* 0x00008c00ff028b82 */ /* 0x000ea20000000a00 */
[----:B0-----:R-:W-:-:S04]  /*17c0*/  @!P0 IMAD R22, R25, R12, RZ ;  /* 0x0000000c19168224 */ /* 0x001fc800078e02ff */
[----:B------:R-:W-:Y:S01]  /*17d0*/  @!P0 IMAD R27, R24, R13, R22 ;  /* 0x0000000d181b8224 */ /* 0x000fe200078e0216 */
[----:B------:R-:W-:-:S05]  /*17e0*/  @!P0 MOV R22, R18 ;  /* 0x0000001200168202 */ /* 0x000fca0000000f00 */
[----:B------:R-:W-:Y:S02]  /*17f0*/  @!P0 IMAD.WIDE.U32 R22, R24, R12, R22 ;  /* 0x0000000c18168225 */ /* 0x000fe400078e0016 */
[----:B------:R-:W0:Y:S02]  /*1800*/  @!P0 LDC.64 R12, c[0x0][0x228] ;  /* 0x00008a00ff0c8b82 */ /* 0x000e240000000a00 */
[----:B------:R-:W-:-:S05]  /*1810*/  @!P0 IMAD.IADD R23, R23, 0x1, R27 ;  /* 0x0000000117178824 */ /* 0x000fca00078e021b */
[C---:B------:R-:W-:Y:S02]  /*1820*/  @!P0 SHF.L.U64.HI R28, R22.reuse, 0x1, R23 ;  /* 0x00000001161c8819 */ /* 0x040fe40000010217 */
[----:B------:R-:W-:-:S04]  /*1830*/  @!P0 SHF.L.U32 R23, R22, 0x1, RZ ;  /* 0x0000000116178819 */ /* 0x000fc800000006ff */
[----:B--2---:R-:W-:-:S04]  /*1840*/  @!P0 IADD3 R2, P1, R23, R2, RZ ;  /* 0x0000000217028210 */ /* 0x004fc80007f3e0ff */
[----:B------:R-:W-:-:S05]  /*1850*/  @!P0 IADD3.X R3, R28, R3, RZ, P1, !PT ;  /* 0x000000031c038210 */ /* 0x000fca0000ffe4ff */
[----:B------:R-:W2:Y:S01]  /*1860*/  @!P0 LDG.E R2, desc[UR6][R2.64] ;  /* 0x0000000602028981 */ /* 0x000ea2000c1e1900 */
[----:B0-----:R-:W-:-:S05]  /*1870*/  @!P0 IADD3 R12, P1, R23, R12, RZ ;  /* 0x0000000c170c8210 */ /* 0x001fca0007f3e0ff */
[----:B------:R-:W-:-:S05]  /*1880*/  @!P0 IMAD.X R13, R28, 0x1, R13, P1 ;  /* 0x000000011c0d8824 */ /* 0x000fca00008e060d */
[----:B------:R-:W3:Y:S01]  /*1890*/  @!P0 LDG.E R12, desc[UR6][R12.64] ;  /* 0x000000060c0c8981 */ /* 0x000ee2000c1e1900 */
[----:B------:R-:W-:Y:S02]  /*18a0*/  PRMT R22, RZ, 0x7610, R22 ;  /* 0x00007610ff167816 */ /* 0x000fe40000000016 */
[----:B------:R-:W-:Y:S02]  /*18b0*/  PRMT R23, RZ, 0x7610, R23 ;  /* 0x00007610ff177816 */ /* 0x000fe40000000017 */
[----:B------:R-:W-:Y:S02]  /*18c0*/  PRMT R27, RZ, 0x7610, R27 ;  /* 0x00007610ff1b7816 */ /* 0x000fe4000000001b */
[C---:B--2---:R-:W-:Y:S02]  /*18d0*/  @!P0 PRMT R22, R2.reuse, 0x7610, R22 ;  /* 0x0000761002168816 */ /* 0x044fe40000000016 */
[----:B------:R-:W-:Y:S02]  /*18e0*/  @!P0 PRMT R23, R2, 0x7632, R23 ;  /* 0x0000763202178816 */ /* 0x000fe40000000017 */
[----:B------:R-:W-:Y:S01]  /*18f0*/  SHF.L.U32 R29, R22, 0x10, RZ ;  /* 0x00000010161d7819 */ /* 0x000fe200000006ff */
[----:B------:R-:W0:Y:S01]  /*1900*/  @!P0 LDC.64 R2, c[0x0][0x288] ;  /* 0x0000a200ff028b82 */ /* 0x000e220000000a00 */
[----:B---3--:R-:W-:-:S03]  /*1910*/  @!P0 PRMT R27, R12, 0x7610, R27 ;  /* 0x000076100c1b8816 */ /* 0x008fc6000000001b */
[----:B------:R-:W-:Y:S01]  /*1920*/  FADD.FTZ R28, -R14, R29 ;  /* 0x0000001d0e1c7221 */ /* 0x000fe20000010100 */
[----:B------:R-:W-:-:S03]  /*1930*/  SHF.L.U32 R27, R27, 0x10, RZ ;  /* 0x000000101b1b7819 */ /* 0x000fc600000006ff */
[----:B-1----:R-:W-:Y:S01]  /*1940*/  FMUL.FTZ R28, R28, R15 ;  /* 0x0000000f1c1c7220 */ /* 0x002fe20000410000 */
[----:B------:R-:W-:Y:S01]  /*1950*/  PRMT R22, RZ, 0x7610, R22 ;  /* 0x00007610ff167816 */ /* 0x000fe20000000016 */
[----:B------:R-:W-:Y:S02]  /*1960*/  IMAD.U32 R23, R23, 0x10000, RZ ;  /* 0x0001000017177824 */ /* 0x000fe400078e00ff */
[----:B------:R-:W-:Y:S01]  /*1970*/  FMUL.FTZ R13, R27, R16 ;  /* 0x000000101b0d7220 */ /* 0x000fe20000410000 */
[----:B------:R-:W-:-:S03]  /*1980*/  @!P0 PRMT R22, R12, 0x7632, R22 ;  /* 0x000076320c168816 */ /* 0x000fc60000000016 */
[----:B------:R-:W-:Y:S01]  /*1990*/  FFMA.FTZ R12, R28, R13, R5 ;  /* 0x0000000d1c0c7223 */ /* 0x000fe20000010005 */
[----:B------:R-:W-:Y:S01]  /*19a0*/  FADD.FTZ R13, R13, R4 ;  /* 0x000000040d0d7221 */ /* 0x000fe20000010000 */
[----:B------:R-:W-:Y:S01]  /*19b0*/  FADD.FTZ R4, -R14, R23 ;  /* 0x000000170e047221 */ /* 0x000fe20000010100 */
[----:B------:R-:W-:Y:S01]  /*19c0*/  @!P0 IADD3 R23, P1, R24, 0x1, RZ ;  /* 0x0000000118178810 */ /* 0x000fe20007f3e0ff */
[C---:B------:R-:W-:Y:S01]  /*19d0*/  FADD.FTZ R6, R27.reuse, R6 ;  /* 0x000000061b067221 */ /* 0x040fe20000010000 */
[----:B------:R-:W-:Y:S01]  /*19e0*/  SHF.L.U32 R22, R22, 0x10, RZ ;  /* 0x0000001016167819 */ /* 0x000fe200000006ff */
[----:B------:R-:W-:Y:S01]  /*19f0*/  FFMA.FTZ R8, R27, R28, R8 ;  /* 0x0000001c1b087223 */ /* 0x000fe20000010008 */
[----:B------:R-:W-:Y:S01]  /*1a00*/  FMUL.FTZ R5, R4, R15 ;  /* 0x0000000f04057220 */ /* 0x000fe20000410000 */
[----:B------:R-:W-:Y:S02]  /*1a10*/  @!P0 IADD3.X R27, RZ, R25, RZ, P1, !PT ;  /* 0x00000019ff1b8210 */ /* 0x000fe40000ffe4ff */
[C---:B------:R-:W-:Y:S01]  /*1a20*/  FADD.FTZ R7, R22.reuse, R7 ;  /* 0x0000000716077221 */ /* 0x040fe20000010000 */
[C---:B------:R-:W-:Y:S01]  /*1a30*/  FFMA.FTZ R9, R22.reuse, R5, R9 ;  /* 0x0000000516097223 */ /* 0x040fe20000010009 */
        /* <DEDUP_REMOVED lines=8> */
[----:B------:R-:W-:Y:S01]  /*1ac0*/  @!P0 IADD3 R3, R3, R27, RZ ;  /* 0x0000001b03038210 */ /* 0x000fe20007ffe0ff */
[----:B------:R-:W-:-:S03]  /*1ad0*/  @!P0 IMAD.SHL.U32 R23, R2, 0x2, RZ ;  /* 0x0000000202178824 */ /* 0x000fc600078e00ff */
[----:B------:R-:W-:Y:S02]  /*1ae0*/  @!P0 SHF.L.U64.HI R28, R2, 0x1, R3 ;  /* 0x00000001021c8819 */ /* 0x000fe40000010203 */
[----:B------:R-:W1:Y:S01]  /*1af0*/  @!P0 LDC.64 R2, c[0x0][0x228] ;  /* 0x00008a00ff028b82 */ /* 0x000e620000000a00 */
[----:B0-----:R-:W-:-:S04]  /*1b00*/  @!P0 IADD3 R4, P1, R23, R4, RZ ;  /* 0x0000000417048210 */ /* 0x001fc80007f3e0ff */
[----:B------:R-:W-:Y:S02]  /*1b10*/  @!P0 IADD3.X R5, R28, R5, RZ, P1, !PT ;  /* 0x000000051c058210 */ /* 0x000fe40000ffe4ff */
[----:B-1----:R-:W-:-:S03]  /*1b20*/  @!P0 IADD3 R2, P1, R23, R2, RZ ;  /* 0x0000000217028210 */ /* 0x002fc60007f3e0ff */
[----:B------:R-:W2:Y:S01]  /*1b30*/  @!P0 LDG.E R4, desc[UR6][R4.64] ;  /* 0x0000000604048981 */ /* 0x000ea2000c1e1900 */
[----:B------:R-:W-:-:S05]  /*1b40*/  @!P0 IADD3.X R3, R28, R3, RZ, P1, !PT ;  /* 0x000000031c038210 */ /* 0x000fca0000ffe4ff */
[----:B------:R-:W3:Y:S01]  /*1b50*/  @!P0 LDG.E R2, desc[UR6][R2.64] ;  /* 0x0000000602028981 */ /* 0x000ee2000c1e1900 */
[----:B------:R-:W-:Y:S01]  /*1b60*/  PRMT R23, RZ, 0x7610, R23 ;  /* 0x00007610ff177816 */ /* 0x000fe20000000017 */
[----:B------:R-:W-:Y:S01]  /*1b70*/  FADD.FTZ R28, R22, R13 ;  /* 0x0000000d161c7221 */ /* 0x000fe20000010000 */
[----:B------:R-:W-:Y:S02]  /*1b80*/  PRMT R27, RZ, 0x7610, R27 ;  /* 0x00007610ff1b7816 */ /* 0x000fe4000000001b */
[----:B------:R-:W-:Y:S02]  /*1b90*/  PRMT R22, RZ, 0x7610, R22 ;  /* 0x00007610ff167816 */ /* 0x000fe40000000016 */
[----:B------:R-:W-:Y:S02]  /*1ba0*/  PRMT R13, RZ, 0x7610, R13 ;  /* 0x00007610ff0d7816 */ /* 0x000fe4000000000d */
[C---:B--2---:R-:W-:Y:S02]  /*1bb0*/  @!P0 PRMT R23, R4.reuse, 0x7610, R23 ;  /* 0x0000761004178816 */ /* 0x044fe40000000017 */
[----:B------:R-:W-:-:S03]  /*1bc0*/  @!P0 PRMT R13, R4, 0x7632, R13 ;  /* 0x00007632040d8816 */ /* 0x000fc6000000000d */
[----:B------:R-:W-:Y:S01]  /*1bd0*/  IMAD.U32 R23, R23, 0x10000, RZ ;  /* 0x0001000017177824 */ /* 0x000fe200078e00ff */
[C---:B---3--:R-:W-:Y:S02]  /*1be0*/  @!P0 PRMT R27, R2.reuse, 0x7610, R27 ;  /* 0x00007610021b8816 */ /* 0x048fe4000000001b */
[----:B------:R-:W-:Y:S01]  /*1bf0*/  @!P0 PRMT R22, R2, 0x7632, R22 ;  /* 0x0000763202168816 */ /* 0x000fe20000000016 */
[----:B------:R-:W-:Y:S01]  /*1c00*/  FADD.FTZ R4, -R14, R23 ;  /* 0x000000170e047221 */ /* 0x000fe20000010100 */
[----:B------:R-:W0:Y:S01]  /*1c10*/  @!P0 LDC.64 R2, c[0x0][0x288] ;  /* 0x0000a200ff028b82 */ /* 0x000e220000000a00 */
[----:B------:R-:W-:Y:S02]  /*1c20*/  SHF.L.U32 R27, R27, 0x10, RZ ;  /* 0x000000101b1b7819 */ /* 0x000fe400000006ff */
[----:B------:R-:W-:Y:S01]  /*1c30*/  FMUL.FTZ R23, R4, R15 ;  /* 0x0000000f04177220 */ /* 0x000fe20000410000 */
[----:B------:R-:W-:Y:S02]  /*1c40*/  SHF.L.U32 R5, R13, 0x10, RZ ;  /* 0x000000100d057819 */ /* 0x000fe400000006ff */
[----:B------:R-:W-:Y:S01]  /*1c50*/  FADD.FTZ R6, R6, R27 ;  /* 0x0000001b06067221 */ /* 0x000fe20000010000 */
[C---:B------:R-:W-:Y:S01]  /*1c60*/  FFMA.FTZ R8, R27.reuse, R23, R8 ;  /* 0x000000171b087223 */ /* 0x040fe20000010008 */
[----:B------:R-:W-:Y:S01]  /*1c70*/  FMUL.FTZ R27, R27, R16 ;  /* 0x000000101b1b7220 */ /* 0x000fe20000410000 */
[----:B------:R-:W-:-:S03]  /*1c80*/  FADD.FTZ R4, -R14, R5 ;  /* 0x000000050e047221 */ /* 0x000fc60000010100 */
[----:B------:R-:W-:Y:S01]  /*1c90*/  FFMA.FTZ R12, R23, R27, R12 ;  /* 0x0000001b170c7223 */ /* 0x000fe2000001000c */
[----:B------:R-:W-:Y:S01]  /*1ca0*/  @!P0 IADD3 R23, P1, R24, 0x2, RZ ;  /* 0x0000000218178810 */ /* 0x000fe20007f3e0ff */
[----:B------:R-:W-:Y:S01]  /*1cb0*/  FADD.FTZ R13, R28, R27 ;  /* 0x0000001b1c0d7221 */ /* 0x000fe20000010000 */
[----:B------:R-:W-:Y:S02]  /*1cc0*/  IMAD.U32 R22, R22, 0x10000, RZ ;  /* 0x0001000016167824 */ /* 0x000fe400078e00ff */
[----:B------:R-:W-:Y:S01]  /*1cd0*/  FMUL.FTZ R5, R4, R15 ;  /* 0x0000000f04057220 */ /* 0x000fe20000410000 */
[----:B------:R-:W-:Y:S01]  /*1ce0*/  @!P0 IADD3.X R27, RZ, R25, RZ, P1, !PT ;  /* 0x00000019ff1b8210 */ /* 0x000fe20000ffe4ff */
[----:B------:R-:W-:Y:S02]  /*1cf0*/  FADD.FTZ R7, R7, R22 ;  /* 0x0000001607077221 */ /* 0x000fe40000010000 */
[C---:B------:R-:W-:Y:S01]  /*1d00*/  FFMA.FTZ R9, R22.reuse, R5, R9 ;  /* 0x0000000516097223 */ /* 0x040fe20000010009 */
[----:B------:R-:W-:Y:S01]  /*1d10*/  FMUL.FTZ R22, R22, R17 ;  /* 0x0000001116167220 */ /* 0x000fe20000410000 */
[----:B0-----:R-:W-:-:S03]  /*1d20*/  @!P0 IMAD R4, R27, R2, RZ ;  /* 0x000000021b048224 */ /* 0x001fc600078e02ff */
[----:B------:R-:W-:Y:S01]  /*1d30*/  FFMA.FTZ R12, R5, R22, R12 ;  /* 0x00000016050c7223 */ /* 0x000fe2000001000c */
        /* <DEDUP_REMOVED lines=9> */
[----:B0-----:R-:W-:-:S05]  /*1dd0*/  @!P0 IADD3 R4, P1, R23, R4, RZ ;  /* 0x0000000417048210 */ /* 0x001fca0007f3e0ff */
[----:B------:R-:W-:Y:S01]  /*1de0*/  @!P0 IMAD.X R5, R28, 0x1, R5, P1 ;  /* 0x000000011c058824 */ /* 0x000fe200008e0605 */
[----:B-1----:R-:W-:-:S04]  /*1df0*/  @!P0 IADD3 R2, P1, R23, R2, RZ ;  /* 0x0000000217028210 */ /* 0x002fc80007f3e0ff */
        /* <DEDUP_REMOVED lines=8> */
[----:B--2---:R-:W-:-:S04]  /*1e80*/  @!P0 PRMT R23, R4, 0x7610, R23 ;  /* 0x0000761004178816 */ /* 0x004fc80000000017 */
[----:B------:R-:W-:Y:S02]  /*1e90*/  SHF.L.U32 R23, R23, 0x10, RZ ;  /* 0x0000001017177819 */ /* 0x000fe400000006ff */
[----:B------:R-:W-:Y:S02]  /*1ea0*/  @!P0 PRMT R13, R4, 0x7632, R13 ;  /* 0x00007632040d8816 */ /* 0x000fe4000000000d */
[C---:B---3--:R-:W-:Y:S02]  /*1eb0*/  @!P0 PRMT R27, R2.reuse, 0x7610, R27 ;  /* 0x00007610021b8816 */ /* 0x048fe4000000001b */
[----:B------:R-:W-:Y:S01]  /*1ec0*/  @!P0 PRMT R22, R2, 0x7632, R22 ;  /* 0x0000763202168816 */ /* 0x000fe20000000016 */
[----:B------:R-:W-:Y:S01]  /*1ed0*/  FADD.FTZ R4, -R14, R23 ;  /* 0x000000170e047221 */ /* 0x000fe20000010100 */
[----:B------:R-:W0:Y:S01]  /*1ee0*/  @!P0 LDC.64 R2, c[0x0][0x288] ;  /* 0x0000a200ff028b82 */ /* 0x000e220000000a00 */
[----:B------:R-:W-:Y:S02]  /*1ef0*/  IMAD.U32 R27, R27, 0x10000, RZ ;  /* 0x000100001b1b7824 */ /* 0x000fe400078e00ff */
[----:B------:R-:W-:Y:S01]  /*1f00*/  FMUL.FTZ R23, R4, R15 ;  /* 0x0000000f04177220 */ /* 0x000fe20000410000 */
[----:B------:R-:W-:Y:S01]  /*1f10*/  SHF.L.U32 R5, R13, 0x10, RZ ;  /* 0x000000100d057819 */ /* 0x000fe200000006ff */
[----:B------:R-:W-:-:S02]  /*1f20*/  FADD.FTZ R6, R6, R27 ;  /* 0x0000001b06067221 */ /* 0x000fc40000010000 */
[C---:B------:R-:W-:Y:S01]  /*1f30*/  FFMA.FTZ R8, R27.reuse, R23, R8 ;  /* 0x000000171b087223 */ /* 0x040fe20000010008 */
[----:B------:R-:W-:Y:S01]  /*1f40*/  FMUL.FTZ R27, R27, R16 ;  /* 0x000000101b1b7220 */ /* 0x000fe20000410000 */
[----:B------:R-:W-:-:S03]  /*1f50*/  FADD.FTZ R4, -R14, R5 ;  /* 0x000000050e047221 */ /* 0x000fc60000010100 */
[----:B------:R-:W-:Y:S01]  /*1f60*/  FFMA.FTZ R12, R23, R27, R12 ;  /* 0x0000001b170c7223 */ /* 0x000fe2000001000c */
[----:B------:R-:W-:Y:S01]  /*1f70*/  @!P0 IADD3 R23, P1, R24, 0x3, RZ ;  /* 0x0000000318178810 */ /* 0x000fe20007f3e0ff */
[----:B------:R-:W-:Y:S01]  /*1f80*/  FADD.FTZ R13, R28, R27 ;  /* 0x0000001b1c0d7221 */ /* 0x000fe20000010000 */
[----:B------:R-:W-:Y:S01]  /*1f90*/  SHF.L.U32 R22, R22, 0x10, RZ ;  /* 0x0000001016167819 */ /* 0x000fe200000006ff */
[----:B------:R-:W-:Y:S02]  /*1fa0*/  FMUL.FTZ R5, R4, R15 ;  /* 0x0000000f04057220 */ /* 0x000fe40000410000 */
[----:B------:R-:W-:Y:S02]  /*1fb0*/  @!P0 IMAD.X R27, RZ, RZ, R25, P1 ;  /* 0x000000ffff1b8224 */ /* 0x000fe400008e0619 */
[----:B------:R-:W-:Y:S01]  /*1fc0*/  FADD.FTZ R7, R7, R22 ;  /* 0x0000001607077221 */ /* 0x000fe20000010000 */
[C---:B------:R-:W-:Y:S01]  /*1fd0*/  FFMA.FTZ R9, R22.reuse, R5, R9 ;  /* 0x0000000516097223 */ /* 0x040fe20000010009 */
[----:B------:R-:W-:Y:S01]  /*1fe0*/  FMUL.FTZ R22, R22, R17 ;  /* 0x0000001116167220 */ /* 0x000fe20000410000 */
[----:B0-----:R-:W-:-:S03]  /*1ff0*/  @!P0 IMAD R4, R27, R2, RZ ;  /* 0x000000021b048224 */ /* 0x001fc600078e02ff */
[----:B------:R-:W-:Y:S01]  /*2000*/  FFMA.FTZ R12, R5, R22, R12 ;  /* 0x00000016050c7223 */ /* 0x000fe2000001000c */
[----:B------:R-:W-:Y:S01]  /*2010*/  @!P0 MOV R5, R21 ;  /* 0x0000001500058202 */ /* 0x000fe20000000f00 */
[----:B------:R-:W-:Y:S01]  /*2020*/  @!P0 IMAD R27, R23, R3, R4 ;  /* 0x00000003171b8224 */ /* 0x000fe200078e0204 */
[----:B------:R-:W-:-:S05]  /*2030*/  @!P0 MOV R4, R18 ;  /* 0x0000001200048202 */ /* 0x000fca0000000f00 */
        /* <DEDUP_REMOVED lines=9> */
[----:B------:R-:W2:Y:S02]  /*20d0*/  @!P0 LDG.E R2, desc[UR6][R2.64] ;  /* 0x0000000602028981 */ /* 0x000ea4000c1e1900 */
[----:B------:R-:W-:-:S05]  /*20e0*/  @!P0 IMAD.X R5, R28, 0x1, R5, P1 ;  /* 0x000000011c058824 */ /* 0x000fca00008e0605 */
[----:B------:R-:W3:Y:S01]  /*20f0*/  @!P0 LDG.E R4, desc[UR6][R4.64] ;  /* 0x0000000604048981 */ /* 0x000ee2000c1e1900 */
[----:B------:R-:W-:Y:S01]  /*2100*/  PRMT R23, RZ, 0x7610, R23 ;  /* 0x00007610ff177816 */ /* 0x000fe20000000017 */
[----:B------:R-:W-:Y:S01]  /*2110*/  FADD.FTZ R13, R22, R13 ;  /* 0x0000000d160d7221 */ /* 0x000fe20000010000 */
[----:B------:R-:W-:Y:S02]  /*2120*/  PRMT R22, RZ, 0x7610, R22 ;  /* 0x00007610ff167816 */ /* 0x000fe40000000016 */
[----:B------:R-:W-:Y:S02]  /*2130*/  PRMT R27, RZ, 0x7610, R27 ;  /* 0x00007610ff1b7816 */ /* 0x000fe4000000001b */
[----:B------:R-:W-:-:S04]  /*2140*/  IADD3 R24, P2, R24, 0x4, RZ ;  /* 0x0000000418187810 */ /* 0x000fc80007f5e0ff */
[----:B------:R-:W-:Y:S02]  /*2150*/  ISETP.GE.AND P1, PT, R24, R11, PT ;  /* 0x0000000b1800720c */ /* 0x000fe40003f26270 */
[----:B------:R-:W-:Y:S02]  /*2160*/  IADD3.X R25, RZ, R25, RZ, P2, !PT ;  /* 0x00000019ff197210 */ /* 0x000fe400017fe4ff */
[C---:B--2---:R-:W-:Y:S02]  /*2170*/  @!P0 PRMT R23, R2.reuse, 0x7610, R23 ;  /* 0x0000761002178816 */ /* 0x044fe40000000017 */
[----:B------:R-:W-:Y:S02]  /*2180*/  @!P0 PRMT R22, R2, 0x7632, R22 ;  /* 0x0000763202168816 */ /* 0x000fe40000000016 */
[----:B------:R-:W-:Y:S02]  /*2190*/  SHF.L.U32 R29, R23, 0x10, RZ ;  /* 0x00000010171d7819 */ /* 0x000fe400000006ff */
[----:B------:R-:W-:-:S02]  /*21a0*/  PRMT R23, RZ, 0x7610, R23 ;  /* 0x00007610ff177816 */ /* 0x000fc40000000017 */
[----:B---3--:R-:W-:Y:S01]  /*21b0*/  @!P0 PRMT R27, R4, 0x7610, R27 ;  /* 0x00007610041b8816 */ /* 0x008fe2000000001b */
[----:B------:R-:W-:Y:S01]  /*21c0*/  FADD.FTZ R2, -R14, R29 ;  /* 0x0000001d0e027221 */ /* 0x000fe20000010100 */
[----:B------:R-:W-:Y:S02]  /*21d0*/  @!P0 PRMT R23, R4, 0x7632, R23 ;  /* 0x0000763204178816 */ /* 0x000fe40000000017 */
[----:B------:R-:W-:Y:S01]  /*21e0*/  SHF.L.U32 R3, R22, 0x10, RZ ;  /* 0x0000001016037819 */ /* 0x000fe200000006ff */
[----:B------:R-:W-:Y:S02]  /*21f0*/  IMAD.U32 R27, R27, 0x10000, RZ ;  /* 0x000100001b1b7824 */ /* 0x000fe400078e00ff */
[----:B------:R-:W-:Y:S01]  /*2200*/  FMUL.FTZ R5, R2, R15 ;  /* 0x0000000f02057220 */ /* 0x000fe20000410000 */
[----:B------:R-:W-:Y:S01]  /*2210*/  SHF.L.U32 R2, R23, 0x10, RZ ;  /* 0x0000001017027819 */ /* 0x000fe200000006ff */
[----:B------:R-:W-:Y:S01]  /*2220*/  FADD.FTZ R4, -R14, R3 ;  /* 0x000000030e047221 */ /* 0x000fe20000010100 */
[----:B------:R-:W-:-:S03]  /*2230*/  FMUL.FTZ R22, R27, R16 ;  /* 0x000000101b167220 */ /* 0x000fc60000410000 */
[----:B------:R-:W-:Y:S01]  /*2240*/  FMUL.FTZ R28, R2, R17 ;  /* 0x00000011021c7220 */ /* 0x000fe20000410000 */
[----:B------:R-:W-:Y:S01]  /*2250*/  FMUL.FTZ R3, R4, R15 ;  /* 0x0000000f04037220 */ /* 0x000fe20000410000 */
[----:B------:R-:W-:Y:S01]  /*2260*/  FADD.FTZ R13, R13, R22 ;  /* 0x000000160d0d7221 */ /* 0x000fe20000010000 */
[----:B------:R-:W-:Y:S01]  /*2270*/  FFMA.FTZ R12, R5, R22, R12 ;  /* 0x00000016050c7223 */ /* 0x000fe2000001000c */
[----:B------:R-:W-:Y:S01]  /*2280*/  FFMA.FTZ R8, R27, R5, R8 ;  /* 0x000000051b087223 */ /* 0x000fe20000010008 */
[----:B------:R-:W-:Y:S01]  /*2290*/  FADD.FTZ R6, R6, R27 ;  /* 0x0000001b06067221 */ /* 0x000fe20000010000 */
[----:B------:R-:W-:Y:S01]  /*22a0*/  FADD.FTZ R7, R7, R2 ;  /* 0x0000000207077221 */ /* 0x000fe20000010000 */
[----:B------:R-:W-:Y:S01]  /*22b0*/  FFMA.FTZ R9, R2, R3, R9 ;  /* 0x0000000302097223 */ /* 0x000fe20000010009 */
[----:B------:R-:W-:Y:S01]  /*22c0*/  FADD.FTZ R4, R28, R13 ;  /* 0x0000000d1c047221 */ /* 0x000fe20000010000 */
[----:B------:R-:W-:Y:S01]  /*22d0*/  FFMA.FTZ R5, R3, R28, R12 ;  /* 0x0000001c03057223 */ /* 0x000fe2000001000c */
[----:B------:R-:W-:Y:S06]  /*22e0*/  @!P1 BRA `(.L_x_2135) ;  /* 0xfffffff400289947 */ /* 0x000fec000383ffff */
.L_x_2129:
        /* <DEDUP_REMOVED lines=17> */
[----:B-1----:R-:W1:Y:S04]  /*2400*/  LDS R15, [R4+0x228] ;  /* 0x00022800040f7984 */ /* 0x002e680000000800 */
[----:B------:R-:W3:Y:S04]  /*2410*/  LDS R13, [R4+0x210] ;  /* 0x00021000040d7984 */ /* 0x000ee80000000800 */
[----:B------:R-:W4:Y:S04]  /*2420*/  LDS R20, [R4+0x234] ;  /* 0x0002340004147984 */ /* 0x000f280000000800 */
[----:B------:R-:W5:Y:S04]  /*2430*/  LDS R22, [R4+0x240] ;  /* 0x0002400004167984 */ /* 0x000f680000000800 */
[----:B------:R-:W-:Y:S04]  /*2440*/  LDS R3, [R4+0x220] ;  /* 0x0002200004037984 */ /* 0x000fe80000000800 */
[----:B------:R-:W5:Y:S04]  /*2450*/  LDS R12, [R4+0x214] ;  /* 0x00021400040c7984 */ /* 0x000f680000000800 */
[----:B------:R-:W-:Y:S04]  /*2460*/  LDS R5, [R4+0x224] ;  /* 0x0002240004057984 */ /* 0x000fe80000000800 */
[----:B------:R-:W5:Y:S04]  /*2470*/  LDS R14, [R4+0x218] ;  /* 0x00021800040e7984 */ /* 0x000f680000000800 */
[----:B------:R-:W5:Y:S04]  /*2480*/  LDS R30, [R4+0x24c] ;  /* 0x00024c00041e7984 */ /* 0x000f680000000800 */
[----:B------:R-:W5:Y:S01]  /*2490*/  LDS R16, [R4+0x22c] ;  /* 0x00022c0004107984 */ /* 0x000f620000000800 */
[----:B--2---:R-:W-:-:S03]  /*24a0*/  ISETP.NE.AND P0, PT, R2, RZ, PT ;  /* 0x000000ff0200720c */ /* 0x004fc60003f05270 */
[----:B------:R-:W2:Y:S01]  /*24b0*/  LDS R18, [R4+0x230] ;  /* 0x0002300004127984 */ /* 0x000ea20000000800 */
[----:B-1----:R-:W-:-:S03]  /*24c0*/  ISETP.NE.AND P1, PT, R15, RZ, PT ;  /* 0x000000ff0f00720c */ /* 0x002fc60003f25270 */
[----:B------:R-:W1:Y:S01]  /*24d0*/  LDS R19, [R4+0x238] ;  /* 0x0002380004137984 */ /* 0x000e620000000800 */
[----:B---3--:R-:W-:Y:S02]  /*24e0*/  IADD3 R17, R15, R2, R13 ;  /* 0x000000020f117210 */ /* 0x008fe40007ffe00d */
[----:B0-----:R-:W-:Y:S01]  /*24f0*/  SHF.R.U32.HI R2, RZ, 0x2, R23 ;  /* 0x00000002ff027819 */ /* 0x001fe20000011617 */
[----:B------:R-:W0:Y:S01]  /*2500*/  LDS R21, [R4+0x23c] ;  /* 0x00023c0004157984 */ /* 0x000e220000000800 */
[----:B----4-:R-:W-:-:S03]  /*2510*/  ISETP.NE.AND P2, PT, R20, RZ, PT ;  /* 0x000000ff1400720c */ /* 0x010fc60003f45270 */
[----:B------:R-:W3:Y:S01]  /*2520*/  LDS R24, [R4+0x244] ;  /* 0x0002440004187984 */ /* 0x000ee20000000800 */
[C---:B-----5:R-:W-:Y:S02]  /*2530*/  ISETP.NE.AND P3, PT, R22.reuse, RZ, PT ;  /* 0x000000ff1600720c */ /* 0x060fe40003f65270 */
[----:B------:R-:W-:Y:S01]  /*2540*/  IADD3 R17, R22, R17, R20 ;  /* 0x0000001116117210 */ /* 0x000fe20007ffe014 */
[----:B------:R-:W4:Y:S04]  /*2550*/  LDS R28, [R4+0x248] ;  /* 0x00024800041c7984 */ /* 0x000f280000000800 */
[----:B------:R-:W5:Y:S01]  /*2560*/  LDS R15, [R4+0x250] ;  /* 0x00025000040f7984 */ /* 0x000f620000000800 */
[----:B------:R-:W-:-:S03]  /*2570*/  @!P0 FADD.FTZ R3, R3, R12 ;  /* 0x0000000c03038221 */ /* 0x000fc60000010000 */
[----:B------:R-:W5:Y:S01]  /*2580*/  LDS R13, [R4+0x254] ;  /* 0x00025400040d7984 */ /* 0x000f620000000800 */
[----:B------:R-:W-:Y:S01]  /*2590*/  @!P0 FADD.FTZ R5, R5, R14 ;  /* 0x0000000e05058221 */ /* 0x000fe20000010000 */
[----:B------:R-:W-:Y:S01]  /*25a0*/  ISETP.NE.AND P0, PT, R30, RZ, PT ;  /* 0x000000ff1e00720c */ /* 0x000fe20003f05270 */
[----:B------:R-:W-:Y:S01]  /*25b0*/  @!P1 FADD.FTZ R16, R3, R16 ;  /* 0x0000001003109221 */ /* 0x000fe20000010000 */
[----:B------:R-:W-:-:S04]  /*25c0*/  IMAD.WIDE.U32 R2, R2, 0x24924925, RZ ;  /* 0x2492492502027825 */ /* 0x000fc800078e00ff */
[----:B--2---:R-:W-:Y:S01]  /*25d0*/  @!P1 FADD.FTZ R18, R5, R18 ;  /* 0x0000001205129221 */ /* 0x004fe20000010000 */
[----:B------:R-:W-:Y:S01]  /*25e0*/  IMAD R2, R3, -0x1c, R23 ;  /* 0xffffffe403027824 */ /* 0x000fe200078e0217 */
[----:B------:R-:W-:Y:S01]  /*25f0*/  MOV R5, 0xfffffff ;  /* 0x0fffffff00057802 */ /* 0x000fe20000000f00 */
[----:B------:R-:W-:Y:S02]  /*2600*/  IMAD.IADD R3, R17, 0x1, R30 ;  /* 0x0000000111037824 */ /* 0x000fe400078e021e */
[----:B-1----:R-:W-:Y:S01]  /*2610*/  @!P2 FADD.FTZ R19, R16, R19 ;  /* 0x000000131013a221 */ /* 0x002fe20000010000 */
[----:B------:R-:W-:Y:S01]  /*2620*/  IMAD R12, R2, 0xc, R11 ;  /* 0x0000000c020c7824 */ /* 0x000fe200078e020b */
[----:B------:R-:W-:Y:S01]  /*2630*/  R2UR UR4, R5 ;  /* 0x00000000050472ca */ /* 0x000fe200000e0000 */
[----:B0-----:R-:W-:-:S03]  /*2640*/  @!P2 FADD.FTZ R21, R18, R21 ;  /* 0x000000151215a221 */ /* 0x001fc60000010000 */
[----:B------:R0:W-:Y:S01]  /*2650*/  STS [R12+0xc0], R3 ;  /* 0x0000c0030c007388 */ /* 0x0001e20000000800 */
[----:B---3--:R-:W-:Y:S01]  /*2660*/  @!P3 FADD.FTZ R24, R19, R24 ;  /* 0x000000181318b221 */ /* 0x008fe20000010000 */
[----:B----4-:R-:W-:-:S03]  /*2670*/  @!P3 FADD.FTZ R28, R21, R28 ;  /* 0x0000001c151cb221 */ /* 0x010fc60000010000 */
[----:B-----5:R-:W-:Y:S01]  /*2680*/  @!P0 FADD.FTZ R15, R24, R15 ;  /* 0x0000000f180f8221 */ /* 0x020fe20000010000 */
[----:B------:R-:W-:-:S04]  /*2690*/  @!P0 FADD.FTZ R13, R28, R13 ;  /* 0x0000000d1c0d8221 */ /* 0x000fc80000010000 */
[----:B------:R0:W-:Y:S04]  /*26a0*/  STS [R12+0xc4], R15 ;  /* 0x0000c40f0c007388 */ /* 0x0001e80000000800 */
[----:B------:R0:W-:Y:S01]  /*26b0*/  STS [R12+0xc8], R13 ;  /* 0x0000c80d0c007388 */ /* 0x0001e20000000800 */
[----:B------:R-:W-:Y:S05]  /*26c0*/  BRA.DIV UR4, `(.L_x_2137) ;  /* 0x0000000e04a07947 */ /* 0x000fea000b800000 */
[----:B------:R-:W-:Y:S01]  /*26d0*/  NOP ;  /* 0x0000000000007918 */ /* 0x000fe20000000000 */
.L_x_2153:
        /* <DEDUP_REMOVED lines=12> */
.L_x_2139:
[----:B------:R-:W-:Y:S05]  /*27a0*/  BSYNC B0 ;  /* 0x0000000000007941 */ /* 0x000fea0003800000 */
.L_x_2138:
[----:B------:R-:W-:-:S13]  /*27b0*/  R2UR UR4, R5 ;  /* 0x00000000050472ca */ /* 0x000fda00000e0000 */
[----:B------:R-:W-:Y:S05]  /*27c0*/  BRA.DIV UR4, `(.L_x_2140) ;  /* 0x0000000e04707947 */ /* 0x000fea000b800000 */
[----:B------:R-:W-:Y:S01]  /*27d0*/  NOP ;  /* 0x0000000000007918 */ /* 0x000fe20000000000 */
[----:B------:R1:W-:Y:S04]  /*27e0*/  STS [R12+0xc0], R3 ;  /* 0x0000c0030c007388 */ /* 0x0003e80000000800 */
[----:B------:R1:W-:Y:S04]  /*27f0*/  STS [R12+0xc4], R15 ;  /* 0x0000c40f0c007388 */ /* 0x0003e80000000800 */
[----:B------:R1:W-:Y:S01]  /*2800*/  STS [R12+0xc8], R13 ;  /* 0x0000c80d0c007388 */ /* 0x0003e20000000800 */
[----:B------:R-:W-:Y:S01]  /*2810*/  NOP ;  /* 0x0000000000007918 */ /* 0x000fe20000000000 */
.L_x_2157:
        /* <DEDUP_REMOVED lines=12> */
.L_x_2142:
[----:B------:R-:W-:Y:S05]  /*28e0*/  BSYNC B0 ;  /* 0x0000000000007941 */ /* 0x000fea0003800000 */
.L_x_2141:
[----:B------:R-:W-:-:S13]  /*28f0*/  R2UR UR4, R5 ;  /* 0x00000000050472ca */ /* 0x000fda00000e0000 */
[----:B------:R-:W-:Y:S05]  /*2900*/  BRA.DIV UR4, `(.L_x_2143) ;  /* 0x0000000e04507947 */ /* 0x000fea000b800000 */
[----:B------:R-:W-:Y:S01]  /*2910*/  NOP ;  /* 0x0000000000007918 */ /* 0x000fe20000000000 */
[----:B------:R2:W-:Y:S04]  /*2920*/  STS [R12+0xc0], R3 ;  /* 0x0000c0030c007388 */ /* 0x0005e80000000800 */
[----:B------:R2:W-:Y:S04]  /*2930*/  STS [R12+0xc4], R15 ;  /* 0x0000c40f0c007388 */ /* 0x0005e80000000800 */
[----:B------:R2:W-:Y:S01]  /*2940*/  STS [R12+0xc8], R13 ;  /* 0x0000c80d0c007388 */ /* 0x0005e20000000800 */
[----:B------:R-:W-:Y:S01]  /*2950*/  NOP ;  /* 0x0000000000007918 */ /* 0x000fe20000000000 */
.L_x_2161:
        /* <DEDUP_REMOVED lines=12> */
.L_x_2145:
[----:B------:R-:W-:Y:S05]  /*2a20*/  BSYNC B0 ;  /* 0x0000000000007941 */ /* 0x000fea0003800000 */
.L_x_2144:
[----:B------:R-:W-:-:S13]  /*2a30*/  R2UR UR4, R5 ;  /* 0x00000000050472ca */ /* 0x000fda00000e0000 */
[----:B------:R-:W-:Y:S05]  /*2a40*/  BRA.DIV UR4, `(.L_x_2146) ;  /* 0x0000000e04307947 */ /* 0x000fea000b800000 */
[----:B------:R-:W-:Y:S01]  /*2a50*/  NOP ;  /* 0x0000000000007918 */ /* 0x000fe20000000000 */
[----:B------:R3:W-:Y:S04]  /*2a60*/  STS [R12+0xc0], R3 ;  /* 0x0000c0030c007388 */ /* 0x0007e80000000800 */
[----:B------:R3:W-:Y:S04]  /*2a70*/  STS [R12+0xc4], R15 ;  /* 0x0000c40f0c007388 */ /* 0x0007e80000000800 */
[----:B------:R3:W-:Y:S01]  /*2a80*/  STS [R12+0xc8], R13 ;  /* 0x0000c80d0c007388 */ /* 0x0007e20000000800 */
[----:B------:R-:W-:Y:S01]  /*2a90*/  NOP ;  /* 0x0000000000007918 */ /* 0x000fe20000000000 */
.L_x_2165:
        /* <DEDUP_REMOVED lines=12> */
.L_x_2148:
[----:B------:R-:W-:Y:S05]  /*2b60*/  BSYNC B0 ;  /* 0x0000000000007941 */ /* 0x000fea0003800000 */
.L_x_2147:
        /* <DEDUP_REMOVED lines=25> */
.L_x_2171:
[----:B------:R-:W1:Y:S01]  /*2d00*/  LDS R23, [R4+0x210] ;  /* 0x0002100004177984 */ /* 0x000e620000000800 */
[----:B------:R-:W-:Y:S02]  /*2d10*/  ISETP.NE.AND P1, PT, R0, RZ, PT ;  /* 0x000000ff0000720c */ /* 0x000fe40003f25270 */
[----:B------:R-:W-:Y:S01]  /*2d20*/  PLOP3.LUT P0, PT, PT, PT, PT, 0x80, 0x0 ;  /* 0x000000000000781c */ /* 0x000fe20003f0f070 */
[----:B------:R-:W2:Y:S04]  /*2d30*/  LDS R2, [R12+0xb4] ;  /* 0x0000b4000c027984 */ /* 0x000ea80000000800 */
[----:B------:R-:W-:Y:S04]  /*2d40*/  LDS R24, [R4+0x214] ;  /* 0x0002140004187984 */ /* 0x000fe80000000800 */
[----:B0-----:R-:W0:Y:S04]  /*2d50*/  LDS R3, [R12+0xb8] ;  /* 0x0000b8000c037984 */ /* 0x001e280000000800 */
        /* <DEDUP_REMOVED lines=10> */
[----:B--2---:R-:W-:-:S03]  /*2e00*/  @P1 IMAD.IADD R23, R2, 0x1, R23 ;  /* 0x0000000102171824 */ /* 0x004fc600078e0217 */
[----:B------:R-:W2:Y:S04]  /*2e10*/  LDS R20, [R4+0x24c] ;  /* 0x00024c0004147984 */ /* 0x000ea80000000800 */
[----:B------:R-:W2:Y:S04]  /*2e20*/  LDS R12, [R4+0x22c] ;  /* 0x00022c00040c7984 */ /* 0x000ea80000000800 */
[----:B------:R-:W2:Y:S01]  /*2e30*/  LDS R16, [R4+0x230] ;  /* 0x0002300004107984 */ /* 0x000ea20000000800 */
[----:B0-----:R-:W-:Y:S01]  /*2e40*/  @!P0 FADD.FTZ R24, R3, R24 ;  /* 0x0000001803188221 */ /* 0x001fe20000010000 */
[----:B---3--:R-:W-:-:S02]  /*2e50*/  @!P0 FADD.FTZ R28, R5, R28 ;  /* 0x0000001c051c8221 */ /* 0x008fc40000010000 */
[----:B------:R-:W0:Y:S01]  /*2e60*/  LDS R19, [R4+0x238] ;  /* 0x0002380004137984 */ /* 0x000e220000000800 */
[----:B----4-:R-:W-:-:S03]  /*2e70*/  ISETP.NE.AND P4, PT, R11, RZ, PT ;  /* 0x000000ff0b00720c */ /* 0x010fc60003f85270 */
[----:B------:R-:W3:Y:S01]  /*2e80*/  LDS R21, [R4+0x23c] ;  /* 0x00023c0004157984 */ /* 0x000ee20000000800 */
[----:B------:R-:W-:Y:S02]  /*2e90*/  IADD3 R25, R11, R23, RZ ;  /* 0x000000170b197210 */ /* 0x000fe40007ffe0ff */
[C---:B-----5:R-:W-:Y:S01]  /*2ea0*/  ISETP.NE.AND P3, PT, R14.reuse, RZ, PT ;  /* 0x000000ff0e00720c */ /* 0x060fe20003f65270 */
[----:B------:R-:W4:Y:S01]  /*2eb0*/  LDS R2, [R4+0x244] ;  /* 0x0002440004027984 */ /* 0x000f220000000800 */
[----:B------:R-:W-:Y:S02]  /*2ec0*/  IADD3 R11, R14, R25, RZ ;  /* 0x000000190e0b7210 */ /* 0x000fe40007ffe0ff */
[C---:B------:R-:W-:Y:S01]  /*2ed0*/  ISETP.NE.AND P2, PT, R17.reuse, RZ, PT ;  /* 0x000000ff1100720c */ /* 0x040fe20003f45270 */
[----:B------:R-:W5:Y:S02]  /*2ee0*/  LDS R3, [R4+0x248] ;  /* 0x0002480004037984 */ /* 0x000f640000000800 */
[----:B------:R-:W-:Y:S01]  /*2ef0*/  IMAD.IADD R27, R17, 0x1, R11 ;  /* 0x00000001111b7824 */ /* 0x000fe200078e020b */
[C---:B------:R-:W-:Y:S01]  /*2f00*/  ISETP.NE.AND P0, PT, R18.reuse, RZ, PT ;  /* 0x000000ff1200720c */ /* 0x040fe20003f05270 */
[----:B------:R-:W5:Y:S03]  /*2f10*/  LDS R5, [R4+0x250] ;  /* 0x0002500004057984 */ /* 0x000f660000000800 */
[----:B------:R-:W-:Y:S01]  /*2f20*/  IADD3 R17, R18, R27, RZ ;  /* 0x0000001b12117210 */ /* 0x000fe20007ffe0ff */
[----:B------:R-:W5:Y:S01]  /*2f30*/  LDS R22, [R4+0x254] ;  /* 0x0002540004167984 */ /* 0x000f620000000800 */
[----:B-1----:R-:W-:Y:S01]  /*2f40*/  @!P4 FADD.FTZ R13, R13, R24 ;  /* 0x000000180d0dc221 */ /* 0x002fe20000010000 */
[----:B------:R-:W-:-:S02]  /*2f50*/  @!P4 FADD.FTZ R15, R15, R28 ;  /* 0x0000001c0f0fc221 */ /* 0x000fc40000010000 */
[----:B------:R1:W-:Y:S01]  /*2f60*/  STS [R4+0x228], R11 ;  /* 0x0002280b04007388 */ /* 0x0003e20000000800 */
[----:B--2---:R-:W-:-:S03]  /*2f70*/  ISETP.NE.AND P1, PT, R20, RZ, PT ;  /* 0x000000ff1400720c */ /* 0x004fc60003f25270 */
[----:B------:R2:W-:Y:S01]  /*2f80*/  STS [R4+0x210], R23 ;  /* 0x0002101704007388 */ /* 0x0005e20000000800 */
[----:B------:R-:W-:-:S03]  /*2f90*/  @!P3 FADD.FTZ R12, R12, R13 ;  /* 0x0000000d0c0cb221 */ /* 0x000fc60000010000 */
[----:B------:R2:W-:Y:S01]  /*2fa0*/  STS [R4+0x21c], R25 ;  /* 0x00021c1904007388 */ /* 0x0005e20000000800 */
[----:B-1----:R-:W-:Y:S01]  /*2fb0*/  IADD3 R11, R20, R17, RZ ;  /* 0x00000011140b7210 */ /* 0x002fe20007ffe0ff */
[----:B------:R-:W-:Y:S02]  /*2fc0*/  @!P3 FADD.FTZ R16, R16, R15 ;  /* 0x0000000f1010b221 */ /* 0x000fe40000010000 */
[----:B------:R2:W-:Y:S01]  /*2fd0*/  STS [R4+0x234], R27 ;  /* 0x0002341b04007388 */ /* 0x0005e20000000800 */
[----:B0-----:R-:W-:-:S03]  /*2fe0*/  @!P2 FADD.FTZ R19, R19, R12 ;  /* 0x0000000c1313a221 */ /* 0x001fc60000010000 */
[----:B------:R2:W-:Y:S01]  /*2ff0*/  STS [R4+0x214], R24 ;  /* 0x0002141804007388 */ /* 0x0005e20000000800 */
[----:B---3--:R-:W-:-:S03]  /*3000*/  @!P2 FADD.FTZ R21, R21, R16 ;  /* 0x000000101515a221 */ /* 0x008fc60000010000 */
        /* <DEDUP_REMOVED lines=17> */
.L_x_2136:
[----:B--2---:R-:W2:Y:S01]  /*3120*/  S2R R13, SR_CgaCtaId ;  /* 0x00000000000d7919 */ /* 0x004ea20000008800 */
[----:B0-----:R-:W-:Y:S01]  /*3130*/  IMAD.WIDE.U32 R2, R0, -0x55555555, RZ ;  /* 0xaaaaaaab00027825 */ /* 0x001fe200078e00ff */
[----:B------:R-:W-:Y:S01]  /*3140*/  MOV R12, 0x400 ;  /* 0x00000400000c7802 */ /* 0x000fe20000000f00 */
[----:B------:R-:W-:Y:S05]  /*3150*/  WARPSYNC.ALL ;  /* 0x0000000000007948 */ /* 0x000fea0003800000 */
[----:B------:R-:W-:Y:S02]  /*3160*/  LEA.HI R2, R3, R0, RZ, 0x1e ;  /* 0x0000000003027211 */ /* 0x000fe400078ff0ff */
[----:B--2---:R-:W-:-:S05]  /*3170*/  LEA R3, R13, R12, 0x18 ;  /* 0x0000000c0d037211 */ /* 0x004fca00078ec0ff */
[----:B------:R-:W-:Y:S01]  /*3180*/  IMAD R17, R2, 0xc, R3 ;  /* 0x0000000c02117824 */ /* 0x000fe200078e0203 */
[----:B------:R-:W-:Y:S06]  /*3190*/  BAR.SYNC.DEFER_BLOCKING 0x0 ;  /* 0x0000000000007b1d */ /* 0x000fec0000010000 */
[----:B------:R-:W-:Y:S02]  /*31a0*/  ULDC UR4, c[0x0][0x2b4] ;  /* 0x0000ad0000047ab9 */ /* 0x000fe40000000800 */
[----:B------:R-:W0:Y:S01]  /*31b0*/  LDC R11, c[0x0][0x2b0] ;  /* 0x0000ac00ff0b7b82 */ /* 0x000e220000000800 */
[----:B------:R-:W-:Y:S01]  /*31c0*/  UIADD3 UR4, UR4, -0x2, URZ ;  /* 0xfffffffe04047890 */ /* 0x000fe2000fffe03f */
[----:B------:R-:W-:Y:S01]  /*31d0*/  BSSY B0, `(.L_x_2150) ;  /* 0x0000021000007945 */ /* 0x000fe20003800000 */
[----:B------:R-:W-:-:S04]  /*31e0*/  ULDC.64 UR10, c[0x0][0x288] ;  /* 0x0000a200000a7ab9 */ /* 0x000fc80000000a00 */
[----:B------:R-:W-:Y:S01]  /*31f0*/  ISETP.NE.AND P2, PT, R10, UR4, PT ;  /* 0x000000040a007c0c */ /* 0x000fe2000bf45270 */
[----:B-1----:R-:W1:Y:S08]  /*3200*/  LDC R15, c[0x0][0x2a0] ;  /* 0x0000a800ff0f7b82 */ /* 0x002e700000000800 */
[----:B------:R-:W2:Y:S04]  /*3210*/  LDC R5, c[0x0][0x2b8] ;  /* 0x0000ae00ff057b82 */ /* 0x000ea80000000800 */
[----:B------:R-:W-:Y:S01]  /*3220*/  @!P2 LDS R3, [R17+0x218] ;  /* 0x000218001103a984 */ /* 0x000fe20000000800 */
[----:B------:R-:W-:-:S03]  /*3230*/  @!P2 VIADD R4, R12, 0xb50 ;  /* 0x00000b500c04a836 */ /* 0x000fc60000000000 */
[----:B------:R-:W3:Y:S01]  /*3240*/  @!P2 LDS R2, [R17+0x214] ;  /* 0x000214001102a984 */ /* 0x000ee20000000800 */
[----:B0-----:R-:W-:-:S05]  /*3250*/  IMAD R10, R11, UR8, R0 ;  /* 0x000000080b0a7c24 */ /* 0x001fca000f8e0200 */
[----:B-1----:R-:W-:-:S04]  /*3260*/  ISETP.GE.AND P0, PT, R10, R15, PT ;  /* 0x0000000f0a00720c */ /* 0x002fc80003f06270 */
[----:B------:R-:W-:Y:S01]  /*3270*/  ISETP.LT.U32.AND P0, PT, R0, R11, !P0 ;  /* 0x0000000b0000720c */ /* 0x000fe20004701070 */
[----:B--2---:R-:W-:Y:S01]  /*3280*/  IMAD R14, R5, UR8, R0 ;  /* 0x00000008050e7c24 */ /* 0x004fe2000f8e0200 */
[----:B------:R-:W-:-:S04]  /*3290*/  @!P2 LEA R5, R13, R4, 0x18 ;  /* 0x000000040d05a211 */ /* 0x000fc800078ec0ff */
[----:B------:R-:W-:Y:S02]  /*32a0*/  @!P2 LEA R5, R26, R5, 0x3 ;  /* 0x000000051a05a211 */ /* 0x000fe400078e18ff */
[----:B------:R-:W-:Y:S02]  /*32b0*/  ISETP.GE.U32.AND P1, PT, R14, UR10, PT ;  /* 0x0000000a0e007c0c */ /* 0x000fe4000bf26070 */
[----:B------:R-:W-:-:S04]  /*32c0*/  SHF.R.S32.HI R16, RZ, 0x1f, R14 ;  /* 0x0000001fff107819 */ /* 0x000fc8000001140e */
[----:B------:R-:W-:Y:S01]  /*32d0*/  ISETP.GE.AND.EX P1, PT, R16, UR11, PT, P1 ;  /* 0x0000000b10007c0c */ /* 0x000fe2000bf26310 */
[----:B---3--:R0:W-:Y:S01]  /*32e0*/  @!P2 STS.64 [R5], R2 ;  /* 0x000000020500a388 */ /* 0x0081e20000000a00 */
[----:B------:R-:W-:Y:S06]  /*32f0*/  BAR.SYNC.DEFER_BLOCKING 0x0 ;  /* 0x0000000000007b1d */ /* 0x000fec0000010000 */
[----:B------:R-:W-:Y:S05]  /*3300*/  @!P0 BRA `(.L_x_2151) ;  /* 0x0000000000348947 */ /* 0x000fea0003800000 */
[----:B0-----:R-:W-:Y:S01]  /*3310*/  IADD3 R2, R12, 0xb50, RZ ;  /* 0x00000b500c027810 */ /* 0x001fe20007ffe0ff */
[----:B------:R-:W0:Y:S01]  /*3320*/  LDC.64 R4, c[0x0][0x268] ;  /* 0x00009a00ff047b82 */ /* 0x000e220000000a00 */
[----:B------:R-:W-:Y:S02]  /*3330*/  USHF.L.U32 UR4, UR9, 0x1, URZ ;  /* 0x0000000109047899 */ /* 0x000fe4000800063f */
[----:B------:R-:W-:Y:S02]  /*3340*/  LEA R3, R13, R2, 0x18 ;  /* 0x000000020d037211 */ /* 0x000fe400078ec0ff */
[----:B------:R-:W-:-:S03]  /*3350*/  UIADD3 UR5, UR4, 0x1, URZ ;  /* 0x0000000104057890 */ /* 0x000fc6000fffe03f */
[----:B------:R-:W-:Y:S02]  /*3360*/  IMAD R0, R0, 0x8, R3 ;  /* 0x0000000800007824 */ /* 0x000fe400078e0203 */
[C-C-:B------:R-:W-:Y:S02]  /*3370*/  IMAD R3, R15.reuse, UR4, R10.reuse ;  /* 0x000000040f037c24 */ /* 0x140fe4000f8e020a */
[----:B------:R-:W-:Y:S01]  /*3380*/  IMAD R11, R15, UR5, R10 ;  /* 0x000000050f0b7c24 */ /* 0x000fe2000f8e020a */
[----:B------:R-:W1:Y:S01]  /*3390*/  LDS.64 R12, [R0] ;  /* 0x00000000000c7984 */ /* 0x000e620000000a00 */
[----:B0-----:R-:W-:-:S04]  /*33a0*/  IMAD.WIDE R2, R3, 0x4, R4 ;  /* 0x0000000403027825 */ /* 0x001fc800078e0204 */
[----:B------:R-:W-:Y:S01]  /*33b0*/  IMAD.WIDE R4, R11, 0x4, R4 ;  /* 0x000000040b047825 */ /* 0x000fe200078e0204 */
[----:B-1----:R1:W-:Y:S04]  /*33c0*/  REDG.E.ADD.F32.FTZ.RN.STRONG.GPU desc[UR6][R2.64], R12 ;  /* 0x0000000c020079a6 */ /* 0x0023e8000c10f386 */
[----:B------:R1:W-:Y:S02]  /*33d0*/  REDG.E.ADD.F32.FTZ.RN.STRONG.GPU desc[UR6][R4.64], R13 ;  /* 0x0000000d040079a6 */ /* 0x0003e4000c10f386 */
.L_x_2151:
[----:B------:R-:W-:Y:S05]  /*33e0*/  BSYNC B0 ;  /* 0x0000000000007941 */ /* 0x000fea0003800000 */
.L_x_2150:
[----:B------:R-:W-:Y:S05]  /*33f0*/  @P1 EXIT ;  /* 0x000000000000194d */ /* 0x000fea0003800000 */
[----:B------:R-:W-:Y:S01]  /*3400*/  ULDC UR4, c[0x0][0x270] ;  /* 0x00009c0000047ab9 */ /* 0x000fe20000000800 */
[----:B------:R-:W2:Y:S01]  /*3410*/  LDC R11, c[0x0][RZ] ;  /* 0x00000000ff0b7b82 */ /* 0x000ea20000000800 */
[----:B------:R-:W-:Y:S01]  /*3420*/  IMAD R0, R15, UR4, RZ ;  /* 0x000000040f007c24 */ /* 0x000fe2000f8e02ff */
[----:B------:R-:W-:-:S04]  /*3430*/  ULDC.64 UR4, c[0x0][0x268] ;  /* 0x00009a0000047ab9 */ /* 0x000fc80000000a00 */
[----:B01----:R-:W-:-:S04]  /*3440*/  SHF.L.U32 R3, R0, 0x1, RZ ;  /* 0x0000000100037819 */ /* 0x003fc800000006ff */
        /* <DEDUP_REMOVED lines=16> */
.L_x_2137:
[----:B0-----:R-:W-:Y:S05]  /*3550*/  WARPSYNC.COLLECTIVE R5, `(.L_x_2152) ;  /* 0x0000000005087348 */ /* 0x001fea0003c00000 */
[----:B------:R-:W-:Y:S01]  /*3560*/  NOP ;  /* 0x0000000000007918 */ /* 0x000fe20000000000 */
[----:B0-----:R-:W-:Y:S01]  /*3570*/  ENDCOLLECTIVE ;  /* 0x000000000000791b */ /* 0x001fe20003800000 */
.L_x_2152:
[----:B------:R-:W-:Y:S05]  /*3580*/  BRA `(.L_x_2153) ;  /* 0xfffffff000547947 */ /* 0x000fea000383ffff */
.L_x_2140:
[----:B------:R-:W-:Y:S01]  /*3590*/  BSSY B0, `(.L_x_2154) ;  /* 0x0000004000007945 */ /* 0x000fe20003800000 */
[----:B0-----:R-:W-:Y:S05]  /*35a0*/  WARPSYNC.COLLECTIVE R5, `(.L_x_2155) ;  /* 0x0000000005087348 */ /* 0x001fea0003c00000 */
[----:B------:R-:W-:Y:S01]  /*35b0*/  NOP ;  /* 0x0000000000007918 */ /* 0x000fe20000000000 */
[----:B0-----:R-:W-:Y:S01]  /*35c0*/  ENDCOLLECTIVE ;  /* 0x000000000000791b */ /* 0x001fe20003800000 */
.L_x_2155:
[----:B------:R-:W-:Y:S05]  /*35d0*/  BSYNC B0 ;  /* 0x0000000000007941 */ /* 0x000fea0003800000 */
.L_x_2154:
[----:B------:R0:W-:Y:S04]  /*35e0*/  STS [R12+0xc0], R3 ;  /* 0x0000c0030c007388 */ /* 0x0001e80000000800 */
[----:B------:R0:W-:Y:S04]  /*35f0*/  STS [R12+0xc4], R15 ;  /* 0x0000c40f0c007388 */ /* 0x0001e80000000800 */
[----:B------:R0:W-:Y:S02]  /*3600*/  STS [R12+0xc8], R13 ;  /* 0x0000c80d0c007388 */ /* 0x0001e40000000800 */
[----:B0-----:R-:W-:Y:S05]  /*3610*/  WARPSYNC.COLLECTIVE R5, `(.L_x_2156) ;  /* 0x0000000005087348 */ /* 0x001fea0003c00000 */
[----:B------:R-:W-:Y:S01]  /*3620*/  NOP ;  /* 0x0000000000007918 */ /* 0x000fe20000000000 */
[----:B0-----:R-:W-:Y:S01]  /*3630*/  ENDCOLLECTIVE ;  /* 0x000000000000791b */ /* 0x001fe20003800000 */
.L_x_2156:
[----:B------:R-:W-:Y:S05]  /*3640*/  BRA `(.L_x_2157) ;  /* 0xfffffff000747947 */ /* 0x000fea000383ffff */
.L_x_2143:
[----:B------:R-:W-:Y:S01]  /*3650*/  BSSY B0, `(.L_x_2158) ;  /* 0x0000004000007945 */ /* 0x000fe20003800000 */
[----:B01----:R-:W-:Y:S05]  /*3660*/  WARPSYNC.COLLECTIVE R5, `(.L_x_2159) ;  /* 0x0000000005087348 */ /* 0x003fea0003c00000 */
[----:B------:R-:W-:Y:S01]  /*3670*/  NOP ;  /* 0x0000000000007918 */ /* 0x000fe20000000000 */
[----:B01----:R-:W-:Y:S01]  /*3680*/  ENDCOLLECTIVE ;  /* 0x000000000000791b */ /* 0x003fe20003800000 */
.L_x_2159:
[----:B------:R-:W-:Y:S05]  /*3690*/  BSYNC B0 ;  /* 0x0000000000007941 */ /* 0x000fea0003800000 */
.L_x_2158:
[----:B------:R0:W-:Y:S04]  /*36a0*/  STS [R12+0xc0], R3 ;  /* 0x0000c0030c007388 */ /* 0x0001e80000000800 */
[----:B------:R0:W-:Y:S04]  /*36b0*/  STS [R12+0xc4], R15 ;  /* 0x0000c40f0c007388 */ /* 0x0001e80000000800 */
[----:B------:R0:W-:Y:S02]  /*36c0*/  STS [R12+0xc8], R13 ;  /* 0x0000c80d0c007388 */ /* 0x0001e40000000800 */
[----:B0-----:R-:W-:Y:S05]  /*36d0*/  WARPSYNC.COLLECTIVE R5, `(.L_x_2160) ;  /* 0x0000000005087348 */ /* 0x001fea0003c00000 */
[----:B------:R-:W-:Y:S01]  /*36e0*/  NOP ;  /* 0x0000000000007918 */ /* 0x000fe20000000000 */
[----:B0-----:R-:W-:Y:S01]  /*36f0*/  ENDCOLLECTIVE ;  /* 0x000000000000791b */ /* 0x001fe20003800000 */
.L_x_2160:
[----:B------:R-:W-:Y:S05]  /*3700*/  BRA `(.L_x_2161) ;  /* 0xfffffff000947947 */ /* 0x000fea000383ffff */
.L_x_2146:
[----:B------:R-:W-:Y:S01]  /*3710*/  BSSY B0, `(.L_x_2162) ;  /* 0x0000004000007945 */ /* 0x000fe20003800000 */
[----:B012---:R-:W-:Y:S05]  /*3720*/  WARPSYNC.COLLECTIVE R5, `(.L_x_2163) ;  /* 0x0000000005087348 */ /* 0x007fea0003c00000 */
[----:B------:R-:W-:Y:S01]  /*3730*/  NOP ;  /* 0x0000000000007918 */ /* 0x000fe20000000000 */
[----:B012---:R-:W-:Y:S01]  /*3740*/  ENDCOLLECTIVE ;  /* 0x000000000000791b */ /* 0x007fe20003800000 */
.L_x_2163:
[----:B------:R-:W-:Y:S05]  /*3750*/  BSYNC B0 ;  /* 0x0000000000007941 */ /* 0x000fea0003800000 */
.L_x_2162:
[----:B------:R0:W-:Y:S04]  /*3760*/  STS [R12+0xc0], R3 ;  /* 0x0000c0030c007388 */ /* 0x0001e80000000800 */
[----:B------:R0:W-:Y:S04]  /*3770*/  STS [R12+0xc4], R15 ;  /* 0x0000c40f0c007388 */ /* 0x0001e80000000800 */
[----:B------:R0:W-:Y:S02]  /*3780*/  STS [R12+0xc8], R13 ;  /* 0x0000c80d0c007388 */ /* 0x0001e40000000800 */
[----:B0-----:R-:W-:Y:S05]  /*3790*/  WARPSYNC.COLLECTIVE R5, `(.L_x_2164) ;  /* 0x0000000005087348 */ /* 0x001fea0003c00000 */
[----:B------:R-:W-:Y:S01]  /*37a0*/  NOP ;  /* 0x0000000000007918 */ /* 0x000fe20000000000 */
[----:B0-----:R-:W-:Y:S01]  /*37b0*/  ENDCOLLECTIVE ;  /* 0x000000000000791b */ /* 0x001fe20003800000 */
.L_x_2164:
[----:B------:R-:W-:Y:S05]  /*37c0*/  BRA `(.L_x_2165) ;  /* 0xfffffff000b47947 */ /* 0x000fea000383ffff */
.L_x_2149:
[----:B------:R-:W-:Y:S01]  /*37d0*/  BSSY B0, `(.L_x_2166) ;  /* 0x0000005000007945 */ /* 0x000fe20003800000 */
[----:B------:R-:W-:-:S13]  /*37e0*/  ISETP.GE.U32.AND P0, PT, R2, 0x10, PT ;  /* 0x000000100200780c */ /* 0x000fda0003f06070 */
[----:B0123--:R-:W-:Y:S05]  /*37f0*/  WARPSYNC.COLLECTIVE R5, `(.L_x_2167) ;  /* 0x0000000005087348 */ /* 0x00ffea0003c00000 */
[----:B------:R-:W-:Y:S01]  /*3800*/  NOP ;  /* 0x0000000000007918 */ /* 0x000fe20000000000 */
[----:B0123--:R-:W-:Y:S01]  /*3810*/  ENDCOLLECTIVE ;  /* 0x000000000000791b */ /* 0x00ffe20003800000 */
.L_x_2167:
[----:B------:R-:W-:Y:S05]  /*3820*/  BSYNC B0 ;  /* 0x0000000000007941 */ /* 0x000fea0003800000 */
.L_x_2166:
[----:B------:R0:W-:Y:S01]  /*3830*/  STS [R12+0xc0], R3 ;  /* 0x0000c0030c007388 */ /* 0x0001e20000000800 */
[----:B------:R-:W-:-:S03]  /*3840*/  ISETP.NE.OR P1, PT, R3, RZ, !P0 ;  /* 0x000000ff0300720c */ /* 0x000fc60004725670 */
[----:B------:R0:W-:Y:S04]  /*3850*/  STS [R12+0xc4], R15 ;  /* 0x0000c40f0c007388 */ /* 0x0001e80000000800 */
[----:B------:R0:W-:Y:S06]  /*3860*/  STS [R12+0xc8], R13 ;  /* 0x0000c80d0c007388 */ /* 0x0001ec0000000800 */
[----:B0-----:R-:W-:Y:S05]  /*3870*/  WARPSYNC.COLLECTIVE R5, `(.L_x_2168) ;  /* 0x0000000005087348 */ /* 0x001fea0003c00000 */
[----:B------:R-:W-:Y:S01]  /*3880*/  NOP ;  /* 0x0000000000007918 */ /* 0x000fe20000000000 */
[----:B0-----:R-:W-:Y:S01]  /*3890*/  ENDCOLLECTIVE ;  /* 0x000000000000791b */ /* 0x001fe20003800000 */
.L_x_2168:
        /* <DEDUP_REMOVED lines=9> */
.L_x_2169:
        /* <DEDUP_REMOVED lines=9> */
.L_x_2170:
[----:B------:R-:W-:Y:S05]  /*39c0*/  BRA `(.L_x_2171) ;  /* 0xfffffff000cc7947 */ /* 0x000fea000383ffff */
.L_x_2172:
        /* <DEDUP_REMOVED lines=11> */
.L_x_4501:


//--------------------- .text._Z30group_norm_nhwc_bwd_sum_kernelI11Bf16IOFp32WLi64EEv26Group_norm_nhwc_bwd_params --------------------------
	.section	.text._Z30group_norm_nhwc_bwd_sum_kernelI11Bf16IOFp32WLi64EEv26Group_norm_nhwc_bwd_params,"ax",@progbits
	.align	128
        .global         _Z30group_norm_nhwc_bwd_sum_kernelI11Bf16IOFp32WLi64EEv26Group_norm_nhwc_bwd_params
        .type           _Z30group_norm_nhwc_bwd_sum_kernelI11Bf16IOFp32WLi64EEv26Group_norm_nhwc_bwd_params,@function
        .size           _Z30group_norm_nhwc_bwd_sum_kernelI11Bf16IOFp32WLi64EEv26Group_norm_nhwc_bwd_params,(.L_x_4502 - _Z30group_norm_nhwc_bwd_sum_kernelI11Bf16IOFp32WLi64EEv26Group_norm_nhwc_bwd_params)
        .other          _Z30group_norm_nhwc_bwd_sum_kernelI11Bf16IOFp32WLi64EEv26Group_norm_nhwc_bwd_params,@"STO_CUDA_ENTRY STV_DEFAULT"
_Z30group_norm_nhwc_bwd_sum_kernelI11Bf16IOFp32WLi64EEv26Group_norm_nhwc_bwd_params:
.text._Z30group_norm_nhwc_bwd_sum_kernelI11Bf16IOFp32WLi64EEv26Group_norm_nhwc_bwd_params:
        /* <DEDUP_REMOVED lines=45> */
[----:B------:R-:W-:-:S03]  /*02d0*/  ISETP.GE.AND.EX P0, PT, R15, UR9, PT, P0 ;  /* 0x000000090f007c0c */ /* 0x000fc6000bf06300 */
[----:B-1----:R-:W1:Y:S02]  /*02e0*/  MUFU.RCP R3, R3 ;  /* 0x0000000300037308 */ /* 0x002e640000001000 */
[----:B-1----:R-:W-:-:S06]  /*02f0*/  VIADD R8, R3, 0xffffffe ;  /* 0x0ffffffe03087836 */ /* 0x002fcc0000000000 */
[----:B------:R1:W2:Y:S02]  /*0300*/  F2I.FTZ.U32.TRUNC.NTZ R9, R8 ;  /* 0x0000000800097305 */ /* 0x0002a4000021f000 */
[----:B-1----:R-:W-:Y:S01]  /*0310*/  IMAD.MOV.U32 R8, RZ, RZ, RZ ;  /* 0x000000ffff087224 */ /* 0x002fe200078e00ff */
[----:B--2---:R-:W-:-:S05]  /*0320*/  IADD3 R6, RZ, -R9, RZ ;  /* 0x80000009ff067210 */ /* 0x004fca0007ffe0ff */
[----:B------:R-:W-:-:S04]  /*0330*/  IMAD R5, R6, R7, RZ ;  /* 0x0000000706057224 */ /* 0x000fc800078e02ff */
[----:B------:R-:W-:Y:S01]  /*0340*/  IMAD.HI.U32 R9, R9, R5, R8 ;  /* 0x0000000509097227 */ /* 0x000fe200078e0008 */
[----:B------:R-:W-:-:S05]  /*0350*/  MOV R8, RZ ;  /* 0x000000ff00087202 */ /* 0x000fca0000000f00 */
[----:B------:R-:W-:Y:S01]  /*0360*/  IMAD.HI.U32 R3, R9, R4, RZ ;  /* 0x0000000409037227 */ /* 0x000fe200078e00ff */
[----:B------:R-:W-:-:S03]  /*0370*/  HFMA2.MMA R9, -RZ, RZ, 0, 0 ;  /* 0x00000000ff097435 */ /* 0x000fc600000001ff */
[----:B------:R-:W-:Y:S01]  /*0380*/  IMAD.MOV R5, RZ, RZ, -R3 ;  /* 0x000000ffff057224 */ /* 0x000fe200078e0a03 */
[----:B0-----:R-:W-:Y:S07]  /*0390*/  @P0 BRA `(.L_x_2174) ;  /* 0x0000000000300947 */ /* 0x001fee0003800000 */
        /* <DEDUP_REMOVED lines=12> */
.L_x_2174:
[----:B------:R-:W-:Y:S05]  /*0460*/  BSYNC B0 ;  /* 0x0000000000007941 */ /* 0x000fea0003800000 */
.L_x_2173:
[----:B------:R-:W1:Y:S01]  /*0470*/  S2UR UR7, SR_CTAID.Y ;  /* 0x00000000000779c3 */ /* 0x000e620000002600 */
[----:B------:R-:W-:Y:S02]  /*0480*/  IMAD R6, R7, R5, R4 ;  /* 0x0000000507067224 */ /* 0x000fe400078e0204 */
[----:B-----5:R-:W-:Y:S01]  /*0490*/  FFMA.FTZ R20, -R12, R12, R13 ;  /* 0x0000000c0c147223 */ /* 0x020fe2000001010d */
[----:B------:R-:W-:Y:S02]  /*04a0*/  CS2R R24, SRZ ;  /* 0x0000000000187805 */ /* 0x000fe4000001ff00 */
[----:B------:R-:W-:Y:S02]  /*04b0*/  CS2R R22, SRZ ;  /* 0x0000000000167805 */ /* 0x000fe4000001ff00 */
[----:B------:R-:W-:Y:S02]  /*04c0*/  ISETP.GE.U32.AND P3, PT, R6, R7, PT ;  /* 0x000000070600720c */ /* 0x000fe40003f66070 */
[----:B------:R-:W-:Y:S01]  /*04d0*/  FSETP.GTU.FTZ.AND P2, PT, R20, RZ, PT ;  /* 0x000000ff1400720b */ /* 0x000fe20003f5c000 */
[----:B0-----:R-:W0:Y:S10]  /*04e0*/  LDC.64 R16, c[0x0][0x290] ;  /* 0x0000a400ff107b82 */ /* 0x001e340000000a00 */
[----:B------:R-:W-:Y:S01]  /*04f0*/  @P3 IMAD.IADD R6, R6, 0x1, -R7 ;  /* 0x0000000106063824 */ /* 0x000fe200078e0a07 */
[----:B------:R-:W-:Y:S01]  /*0500*/  @P3 IADD3 R3, R3, 0x1, RZ ;  /* 0x0000000103033810 */ /* 0x000fe20007ffe0ff */
[----:B------:R-:W2:Y:S01]  /*0510*/  @P2 LDC R19, c[0x0][0x250] ;  /* 0x00009400ff132b82 */ /* 0x000ea20000000800 */
[----:B------:R-:W-:-:S02]  /*0520*/  ISETP.NE.U32.AND P3, PT, R7, RZ, PT ;  /* 0x000000ff0700720c */ /* 0x000fc40003f65070 */
        /* <DEDUP_REMOVED lines=11> */
[----:B------:R-:W-:Y:S01]  /*05e0*/  SEL R3, R13, R16, P1 ;  /* 0x000000100d037207 */ /* 0x000fe20000800000 */
[----:B------:R-:W-:Y:S02]  /*05f0*/  IMAD.MOV.U32 R13, RZ, RZ, RZ ;  /* 0x000000ffff0d7224 */ /* 0x000fe400078e00ff */
[----:B------:R-:W-:Y:S01]  /*0600*/  IMAD.MOV R6, RZ, RZ, -R0 ;  /* 0x000000ffff067224 */ /* 0x000fe200078e0a00 */
[----:B------:R-:W-:-:S03]  /*0610*/  ISETP.GE.AND P1, PT, R18, R3, PT ;  /* 0x000000031200720c */ /* 0x000fc60003f26270 */
[----:B------:R0:W1:Y:S01]  /*0620*/  @P2 MUFU.RSQ R2, R17 ;  /* 0x0000001100022308 */ /* 0x0000620000001400 */
[----:B------:R-:W-:Y:S01]  /*0630*/  IMAD R4, R7, R6, R4 ;  /* 0x0000000607047224 */ /* 0x000fe200078e0204 */
[----:B------:R-:W-:-:S08]  /*0640*/  MOV R6, RZ ;  /* 0x000000ff00067202 */ /* 0x000fd00000000f00 */
[----:B0-----:R-:W-:Y:S05]  /*0650*/  @P1 BRA `(.L_x_2175) ;  /* 0x0000000c00601947 */ /* 0x001fea0003800000 */
[----:B------:R-:W0:Y:S01]  /*0660*/  LDC.64 R6, c[0x0][0x298] ;  /* 0x0000a600ff067b82 */ /* 0x000e220000000a00 */
[----:B------:R-:W-:Y:S01]  /*0670*/  IADD3 R13, -R18, R3, RZ ;  /* 0x00000003120d7210 */ /* 0x000fe20007ffe1ff */
[----:B------:R-:W-:Y:S01]  /*0680*/  USHF.R.S32.HI UR7, URZ, 0x1f, UR6 ;  /* 0x0000001f3f077899 */ /* 0x000fe20008011406 */
[----:B------:R-:W-:Y:S02]  /*0690*/  CS2R R22, SRZ ;  /* 0x0000000000167805 */ /* 0x000fe4000001ff00 */
[----:B------:R-:W-:Y:S02]  /*06a0*/  CS2R R24, SRZ ;  /* 0x0000000000187805 */ /* 0x000fe4000001ff00 */
[----:B------:R-:W-:-:S04]  /*06b0*/  LOP3.LUT R13, R13, 0x1, RZ, 0xc0, !PT ;  /* 0x000000010d0d7812 */ /* 0x000fc800078ec0ff */
[----:B------:R-:W-:Y:S02]  /*06c0*/  ISETP.NE.U32.AND P1, PT, R13, 0x1, PT ;  /* 0x000000010d00780c */ /* 0x000fe40003f25070 */
[----:B------:R-:W-:Y:S01]  /*06d0*/  MOV R13, RZ ;  /* 0x000000ff000d7202 */ /* 0x000fe20000000f00 */
[C---:B0-----:R-:W-:Y:S02]  /*06e0*/  IMAD R16, R6.reuse, UR7, RZ ;  /* 0x0000000706107c24 */ /* 0x041fe4000f8e02ff */
[----:B------:R-:W-:-:S04]  /*06f0*/  IMAD.WIDE.U32 R14, R6, UR6, R14 ;  /* 0x00000006060e7c25 */ /* 0x000fc8000f8e000e */
[----:B------:R-:W-:Y:S01]  /*0700*/  IMAD R17, R7, UR6, R16 ;  /* 0x0000000607117c24 */ /* 0x000fe2000f8e0210 */
[----:B------:R-:W-:Y:S01]  /*0710*/  ULDC.U8 UR6, c[0x0][0x2a4] ;  /* 0x0000a90000067ab9 */ /* 0x000fe20000000000 */
[----:B------:R-:W-:Y:S02]  /*0720*/  IMAD.MOV.U32 R7, RZ, RZ, R18 ;  /* 0x000000ffff077224 */ /* 0x000fe400078e0012 */
[----:B------:R-:W-:Y:S01]  /*0730*/  IMAD.MOV.U32 R6, RZ, RZ, RZ ;  /* 0x000000ffff067224 */ /* 0x000fe200078e00ff */
[----:B------:R-:W-:Y:S01]  /*0740*/  IADD3 R17, R15, R17, RZ ;  /* 0x000000110f117210 */ /* 0x000fe20007ffe0ff */
[----:B------:R-:W-:Y:S06]  /*0750*/  @P1 BRA `(.L_x_2176) ;  /* 0x0000000000f81947 */ /* 0x000fec0003800000 */
[----:B------:R-:W0:Y:S01]  /*0760*/  @!P0 LDC.64 R20, c[0x0][0x230] ;  /* 0x00008c00ff148b82 */ /* 0x000e220000000a00 */
[----:B------:R-:W-:Y:S02]  /*0770*/  @!P0 IMAD R5, R5, UR8, RZ ;  /* 0x0000000805058c24 */ /* 0x000fe4000f8e02ff */
[----:B------:R-:W-:Y:S02]  /*0780*/  @!P0 IMAD.MOV.U32 R16, RZ, RZ, R14 ;  /* 0x000000ffff108224 */ /* 0x000fe400078e000e */
[C---:B------:R-:W-:Y:S02]  /*0790*/  @!P0 IMAD R5, R18.reuse, UR9, R5 ;  /* 0x0000000912058c24 */ /* 0x040fe4000f8e0205 */
[----:B------:R-:W-:Y:S01]  /*07a0*/  @!P0 IMAD.WIDE.U32 R22, R18, UR8, R16 ;  /* 0x0000000812168c25 */ /* 0x000fe2000f8e0010 */
[----:B------:R-:W2:Y:S04]  /*07b0*/  @!P0 LDC.64 R6, c[0x0][0x228] ;  /* 0x00008a00ff068b82 */ /* 0x000ea80000000a00 */
[----:B------:R-:W-:Y:S01]  /*07c0*/  @!P0 IADD3 R13, R23, R5, RZ ;  /* 0x00000005170d8210 */ /* 0x000fe20007ffe0ff */
[----:B------:R-:W-:-:S03]  /*07d0*/  @!P0 IMAD.SHL.U32 R5, R22, 0x2, RZ ;  /* 0x0000000216058824 */ /* 0x000fc600078e00ff */
[----:B------:R-:W-:Y:S02]  /*07e0*/  @!P0 SHF.L.U64.HI R22, R22, 0x1, R13 ;  /* 0x0000000116168819 */ /* 0x000fe4000001020d */
[----:B0-----:R-:W-:-:S04]  /*07f0*/  @!P0 IADD3 R20, P1, R5, R20, RZ ;  /* 0x0000001405148210 */ /* 0x001fc80007f3e0ff */
[----:B------:R-:W-:Y:S02]  /*0800*/  @!P0 IADD3.X R21, R22, R21, RZ, P1, !PT ;  /* 0x0000001516158210 */ /* 0x000fe40000ffe4ff */
[----:B--2---:R-:W-:-:S03]  /*0810*/  @!P0 IADD3 R6, P1, R5, R6, RZ ;  /* 0x0000000605068210 */ /* 0x004fc60007f3e0ff */
[----:B------:R-:W2:Y:S02]  /*0820*/  @!P0 LDG.E R20, desc[UR4][R20.64] ;  /* 0x0000000414148981 */ /* 0x000ea4000c1e1900 */
[----:B------:R-:W-:-:S05]  /*0830*/  @!P0 IMAD.X R7, R22, 0x1, R7, P1 ;  /* 0x0000000116078824 */ /* 0x000fca00008e0607 */
[----:B------:R-:W3:Y:S01]  /*0840*/  @!P0 LDG.E R6, desc[UR4][R6.64] ;  /* 0x0000000406068981 */ /* 0x000ee2000c1e1900 */
[----:B------:R-:W-:Y:S02]  /*0850*/  PRMT R13, RZ, 0x7610, R13 ;  /* 0x00007610ff0d7816 */ /* 0x000fe4000000000d */
[----:B------:R-:W-:Y:S02]  /*0860*/  PRMT R5, RZ, 0x7610, R5 ;  /* 0x00007610ff057816 */ /* 0x000fe40000000005 */
[----:B------:R-:W-:Y:S02]  /*0870*/  ISETP.NE.AND P1, PT, RZ, UR6, PT ;  /* 0x00000006ff007c0c */ /* 0x000fe4000bf25270 */
[----:B------:R-:W-:Y:S02]  /*0880*/  PRMT R19, RZ, 0x7610, R19 ;  /* 0x00007610ff137816 */ /* 0x000fe40000000013 */
[----:B------:R-:W-:Y:S02]  /*0890*/  PRMT R24, RZ, 0x7610, R24 ;  /* 0x00007610ff187816 */ /* 0x000fe40000000018 */
[----:B--2---:R-:W-:-:S02]  /*08a0*/  @!P0 PRMT R13, R20, 0x7610, R13 ;  /* 0x00007610140d8816 */ /* 0x004fc4000000000d */
[----:B------:R-:W-:Y:S02]  /*08b0*/  @!P0 PRMT R5, R20, 0x7632, R5 ;  /* 0x0000763214058816 */ /* 0x000fe40000000005 */
[----:B------:R-:W-:-:S03]  /*08c0*/  SHF.L.U32 R13, R13, 0x10, RZ ;  /* 0x000000100d0d7819 */ /* 0x000fc600000006ff */
[----:B------:R-:W-:Y:S01]  /*08d0*/  IMAD.U32 R5, R5, 0x10000, RZ ;  /* 0x0001000005057824 */ /* 0x000fe200078e00ff */
[----:B---3--:R-:W-:Y:S01]  /*08e0*/  @!P0 PRMT R19, R6, 0x7632, R19 ;  /* 0x0000763206138816 */ /* 0x008fe20000000013 */
[----:B------:R-:W-:Y:S01]  /*08f0*/  FADD.FTZ R25, -R12, R13 ;  /* 0x0000000d0c197221 */ /* 0x000fe20000010100 */
[----:B------:R-:W-:Y:S01]  /*0900*/  @!P0 PRMT R24, R6, 0x7610, R24 ;  /* 0x0000761006188816 */ /* 0x000fe20000000018 */
[----:B------:R-:W-:Y:S02]  /*0910*/  FADD.FTZ R5, -R12, R5 ;  /* 0x000000050c057221 */ /* 0x000fe40000010100 */
[----:B------:R-:W-:Y:S01]  /*0920*/  IMAD.U32 R13, R19, 0x10000, RZ ;  /* 0x00010000130d7824 */ /* 0x000fe200078e00ff */
[----:B------:R-:W-:Y:S01]  /*0930*/  SHF.L.U32 R24, R24, 0x10, RZ ;  /* 0x0000001018187819 */ /* 0x000fe200000006ff */
[-C--:B-1----:R-:W-:Y:S01]  /*0940*/  FMUL.FTZ R25, R25, R2.reuse ;  /* 0x0000000219197220 */ /* 0x082fe20000410000 */
[----:B------:R-:W-:Y:S01]  /*0950*/  FMUL.FTZ R6, R5, R2 ;  /* 0x0000000205067220 */ /* 0x000fe20000410000 */
[----:B------:R-:W-:Y:S06]  /*0960*/  @!P1 BRA `(.L_x_2177) ;  /* 0x0000000000489947 */ /* 0x000fec0003800000 */
        /* <DEDUP_REMOVED lines=16> */
[----:B------:R-:W-:-:S04]  /*0a70*/  FFMA.FTZ R26, R5, R27, 1 ;  /* 0x3f800000051a7423 */ /* 0x000fc8000001001b */
[----:B------:R-:W-:-:S07]  /*0a80*/  FMUL.FTZ R13, R13, R26 ;  /* 0x0000001a0d0d7220 */ /* 0x000fce0000410000 */
.L_x_2177:
[----:B------:R-:W-:Y:S01]  /*0a90*/  FMUL.FTZ R20, R24, R10 ;  /* 0x0000000a18147220 */ /* 0x000fe20000410000 */
[----:B------:R-:W-:Y:S01]  /*0aa0*/  FMUL.FTZ R22, R13, R11 ;  /* 0x0000000b0d167220 */ /* 0x000fe20000410000 */
[----:B------:R-:W-:Y:S02]  /*0ab0*/  IADD3 R7, R18, 0x1, RZ ;  /* 0x0000000112077810 */ /* 0x000fe40007ffe0ff */
[C---:B------:R-:W-:Y:S01]  /*0ac0*/  FFMA.FTZ R23, R25.reuse, R20, RZ ;  /* 0x0000001419177223 */ /* 0x040fe200000100ff */
[----:B------:R-:W-:Y:S01]  /*0ad0*/  FADD.FTZ R5, RZ, R20 ;  /* 0x00000014ff057221 */ /* 0x000fe20000010000 */
[----:B------:R-:W-:Y:S01]  /*0ae0*/  FFMA.FTZ R25, R25, R24, RZ ;  /* 0x0000001819197223 */ /* 0x000fe200000100ff */
[----:B------:R-:W-:Y:S01]  /*0af0*/  FADD.FTZ R24, RZ, R24 ;  /* 0x00000018ff187221 */ /* 0x000fe20000010000 */
[C---:B------:R-:W-:Y:S01]  /*0b00*/  FFMA.FTZ R23, R6.reuse, R22, R23 ;  /* 0x0000001606177223 */ /* 0x040fe20000010017 */
[----:B------:R-:W-:Y:S01]  /*0b10*/  FFMA.FTZ R6, R6, R13, RZ ;  /* 0x0000000d06067223 */ /* 0x000fe200000100ff */
[----:B------:R-:W-:Y:S01]  /*0b20*/  FADD.FTZ R22, R22, R5 ;  /* 0x0000000516167221 */ /* 0x000fe20000010000 */
[----:B------:R-:W-:-:S07]  /*0b30*/  FADD.FTZ R13, RZ, R13 ;  /* 0x0000000dff0d7221 */ /* 0x000fce0000010000 */
.L_x_2176:
[----:B------:R-:W-:Y:S02]  /*0b40*/  IADD3 R5, -R18, -0x2, RZ ;  /* 0xfffffffe12057810 */ /* 0x000fe40007ffe1ff */
[----:B------:R-:W-:-:S04]  /*0b50*/  LOP3.LUT R18, RZ, R3, RZ, 0x33, !PT ;  /* 0x00000003ff127212 */ /* 0x000fc800078e33ff */
[----:B------:R-:W-:-:S13]  /*0b60*/  ISETP.NE.AND P1, PT, R5, R18, PT ;  /* 0x000000120500720c */ /* 0x000fda0003f25270 */
[----:B------:R-:W-:Y:S05]  /*0b70*/  @!P1 BRA `(.L_x_2175) ;  /* 0x0000000800189947 */ /* 0x000fea0003800000 */
[----:B------:R-:W-:-:S05]  /*0b80*/  VIADD R5, R7, 0x1 ;  /* 0x0000000107057836 */ /* 0x000fca0000000000 */
[----:B------:R-:W-:-:S07]  /*0b90*/  SHF.R.S32.HI R7, RZ, 0x1f, R5 ;  /* 0x0000001fff077819 */ /* 0x000fce0000011405 */
.L_x_2180:
[----:B------:R-:W0:Y:S01]  /*0ba0*/  @!P0 LDC.64 R18, c[0x0][0x288] ;  /* 0x0000a200ff128b82 */ /* 0x000e220000000a00 */
[----:B------:R-:W-:-:S04]  /*0bb0*/  @!P0 IADD3 R29, P1, R5, -0x1, RZ ;  /* 0xffffffff051d8810 */ /* 0x000fc80007f3e0ff */
[----:B------:R-:W-:-:S05]  /*0bc0*/  @!P0 IADD3.X R21, R7, -0x1, RZ, P1, !PT ;  /* 0xffffffff07158810 */ /* 0x000fca0000ffe4ff */
[----:B0-----:R-:W-:Y:S02]  /*0bd0*/  @!P0 IMAD R20, R21, R18, RZ ;  /* 0x0000001215148224 */ /* 0x001fe400078e02ff */
[----:B------:R-:W-:Y:S02]  /*0be0*/  @!P0 IMAD.MOV.U32 R21, RZ, RZ, R17 ;  /* 0x000000ffff158224 */ /* 0x000fe400078e0011 */
[----:B------:R-:W-:Y:S01]  /*0bf0*/  @!P0 IMAD R27, R29, R19, R20 ;  /* 0x000000131d1b8224 */ /* 0x000fe200078e0214 */
[----:B------:R-:W-:-:S05]  /*0c00*/  @!P0 MOV R20, R14 ;  /* 0x0000000e00148202 */ /* 0x000fca0000000f00 */
[----:B------:R-:W-:Y:S02]  /*0c10*/  @!P0 IMAD.WIDE.U32 R20, R29, R18, R20 ;  /* 0x000000121d148225 */ /* 0x000fe400078e0014 */
[----:B------:R-:W0:Y:S03]  /*0c20*/  @!P0 LDC.64 R18, c[0x0][0x230] ;  /* 0x00008c00ff128b82 */ /* 0x000e260000000a00 */
[----:B------:R-:W-:-:S04]  /*0c30*/  @!P0 IADD3 R27, R21, R27, RZ ;  /* 0x0000001b151b8210 */ /* 0x000fc80007ffe0ff */
[C---:B------:R-:W-:Y:S01]  /*0c40*/  @!P0 SHF.L.U64.HI R26, R20.reuse, 0x1, R27 ;  /* 0x00000001141a8819 */ /* 0x040fe2000001021b */
[----:B------:R-:W-:Y:S02]  /*0c50*/  @!P0 IMAD.SHL.U32 R27, R20, 0x2, RZ ;  /* 0x00000002141b8824 */ /* 0x000fe400078e00ff */
[----:B------:R-:W2:Y:S03]  /*0c60*/  @!P0 LDC.64 R20, c[0x0][0x228] ;  /* 0x00008a00ff148b82 */ /* 0x000ea60000000a00 */
[----:B0-----:R-:W-:-:S04]  /*0c70*/  @!P0 IADD3 R18, P1, R27, R18, RZ ;  /* 0x000000121b128210 */ /* 0x001fc80007f3e0ff */
[----:B------:R-:W-:-:S05]  /*0c80*/  @!P0 IADD3.X R19, R26, R19, RZ, P1, !PT ;  /* 0x000000131a138210 */ /* 0x000fca0000ffe4ff */
[----:B------:R-:W3:Y:S01]  /*0c90*/  @!P0 LDG.E R18, desc[UR4][R18.64] ;  /* 0x0000000412128981 */ /* 0x000ee2000c1e1900 */
[----:B--2---:R-:W-:-:S05]  /*0ca0*/  @!P0 IADD3 R20, P1, R27, R20, RZ ;  /* 0x000000141b148210 */ /* 0x004fca0007f3e0ff */
[----:B------:R-:W-:-:S05]  /*0cb0*/  @!P0 IMAD.X R21, R26, 0x1, R21, P1 ;  /* 0x000000011a158824 */ /* 0x000fca00008e0615 */
[----:B------:R-:W2:Y:S01]  /*0cc0*/  @!P0 LDG.E R20, desc[UR4][R20.64] ;  /* 0x0000000414148981 */ /* 0x000ea2000c1e1900 */
[----:B------:R-:W-:Y:S02]  /*0cd0*/  PRMT R26, RZ, 0x7610, R26 ;  /* 0x00007610ff1a7816 */ /* 0x000fe4000000001a */
[----:B------:R-:W-:Y:S02]  /*0ce0*/  PRMT R28, RZ, 0x7610, R28 ;  /* 0x00007610ff1c7816 */ /* 0x000fe4000000001c */
[----:B------:R-:W-:Y:S02]  /*0cf0*/  ISETP.NE.AND P2, PT, RZ, UR6, PT ;  /* 0x00000006ff007c0c */ /* 0x000fe4000bf45270 */
[----:B------:R-:W-:Y:S02]  /*0d00*/  PRMT R27, RZ, 0x7610, R27 ;  /* 0x00007610ff1b7816 */ /* 0x000fe4000000001b */
[C---:B---3--:R-:W-:Y:S02]  /*0d10*/  @!P0 PRMT R26, R18.reuse, 0x7610, R26 ;  /* 0x00007610121a8816 */ /* 0x048fe4000000001a */
[----:B------:R-:W-:-:S02]  /*0d20*/  @!P0 PRMT R28, R18, 0x7632, R28 ;  /* 0x00007632121c8816 */ /* 0x000fc4000000001c */
[----:B------:R-:W-:Y:S02]  /*0d30*/  SHF.L.U32 R29, R26, 0x10, RZ ;  /* 0x000000101a1d7819 */ /* 0x000fe400000006ff */
[----:B------:R-:W-:Y:S01]  /*0d40*/  PRMT R26, RZ, 0x7610, R26 ;  /* 0x00007610ff1a7816 */ /* 0x000fe2000000001a */
[----:B------:R-:W-:Y:S02]  /*0d50*/  IMAD.U32 R28, R28, 0x10000, RZ ;  /* 0x000100001c1c7824 */ /* 0x000fe400078e00ff */
[----:B------:R-:W-:Y:S01]  /*0d60*/  FADD.FTZ R29, -R12, R29 ;  /* 0x0000001d0c1d7221 */ /* 0x000fe20000010100 */
[----:B--2---:R-:W-:Y:S01]  /*0d70*/  @!P0 PRMT R26, R20, 0x7632, R26 ;  /* 0x00007632141a8816 */ /* 0x004fe2000000001a */
[----:B------:R-:W-:Y:S01]  /*0d80*/  FADD.FTZ R21, -R12, R28 ;  /* 0x0000001c0c157221 */ /* 0x000fe20000010100 */
[----:B------:R-:W-:-:S03]  /*0d90*/  @!P0 PRMT R27, R20, 0x7610, R27 ;  /* 0x00007610141b8816 */ /* 0x000fc6000000001b */
[----:B------:R-:W-:Y:S01]  /*0da0*/  IMAD.U32 R20, R26, 0x10000, RZ ;  /* 0x000100001a147824 */ /* 0x000fe200078e00ff */
[----:B------:R-:W-:Y:S01]  /*0db0*/  SHF.L.U32 R27, R27, 0x10, RZ ;  /* 0x000000101b1b7819 */ /* 0x000fe200000006ff */
[-C--:B-1----:R-:W-:Y:S01]  /*0dc0*/  FMUL.FTZ R26, R29, R2.reuse ;  /* 0x000000021d1a7220 */ /* 0x082fe20000410000 */
        /* <DEDUP_REMOVED lines=20> */
.L_x_2178:
[----:B------:R-:W0:Y:S01]  /*0f10*/  @!P0 LDC.64 R18, c[0x0][0x288] ;  /* 0x0000a200ff128b82 */ /* 0x000e220000000a00 */
[C---:B------:R-:W-:Y:S01]  /*0f20*/  FMUL.FTZ R28, R27.reuse, R10 ;  /* 0x0000000a1b1c7220 */ /* 0x040fe20000410000 */
[C---:B------:R-:W-:Y:S01]  /*0f30*/  FFMA.FTZ R25, R26.reuse, R27, R25 ;  /* 0x0000001b1a197223 */ /* 0x040fe20000010019 */
[----:B------:R-:W-:Y:S02]  /*0f40*/  @!P0 IMAD.MOV.U32 R29, RZ, RZ, R17 ;  /* 0x000000ffff1d8224 */ /* 0x000fe400078e0011 */
[----:B------:R-:W-:Y:S01]  /*0f50*/  FADD.FTZ R24, R27, R24 ;  /* 0x000000181b187221 */ /* 0x000fe20000010000 */
[----:B------:R-:W-:Y:S01]  /*0f60*/  FFMA.FTZ R26, R26, R28, R23 ;  /* 0x0000001c1a1a7223 */ /* 0x000fe20000010017 */
[----:B------:R-:W-:Y:S01]  /*0f70*/  FADD.FTZ R22, R28, R22 ;  /* 0x000000161c167221 */ /* 0x000fe20000010000 */
[C---:B------:R-:W-:Y:S01]  /*0f80*/  FADD.FTZ R13, R20.reuse, R13 ;  /* 0x0000000d140d7221 */ /* 0x040fe20000010000 */
[----:B------:R-:W-:Y:S01]  /*0f90*/  FFMA.FTZ R6, R21, R20, R6 ;  /* 0x0000001415067223 */ /* 0x000fe20000010006 */
[----:B------:R-:W-:-:S04]  /*0fa0*/  FMUL.FTZ R27, R20, R11 ;  /* 0x0000000b141b7220 */ /* 0x000fc80000410000 */
[----:B------:R-:W-:Y:S01]  /*0fb0*/  FFMA.FTZ R26, R21, R27, R26 ;  /* 0x0000001b151a7223 */ /* 0x000fe2000001001a */
[----:B0-----:R-:W-:-:S04]  /*0fc0*/  @!P0 IMAD R28, R7, R18, RZ ;  /* 0x00000012071c8224 */ /* 0x001fc800078e02ff */
[----:B------:R-:W-:Y:S01]  /*0fd0*/  @!P0 IMAD R23, R5, R19, R28 ;  /* 0x0000001305178224 */ /* 0x000fe200078e021c */
[----:B------:R-:W-:-:S05]  /*0fe0*/  @!P0 MOV R28, R14 ;  /* 0x0000000e001c8202 */ /* 0x000fca0000000f00 */
[----:B------:R-:W-:-:S05]  /*0ff0*/  @!P0 IMAD.WIDE.U32 R18, R5, R18, R28 ;  /* 0x0000001205128225 */ /* 0x000fca00078e001c */
[----:B------:R-:W-:Y:S01]  /*1000*/  @!P0 IADD3 R19, R19, R23, RZ ;  /* 0x0000001713138210 */ /* 0x000fe20007ffe0ff */
[----:B------:R-:W-:-:S03]  /*1010*/  @!P0 IMAD.SHL.U32 R23, R18, 0x2, RZ ;  /* 0x0000000212178824 */ /* 0x000fc600078e00ff */
[----:B------:R-:W-:Y:S02]  /*1020*/  @!P0 SHF.L.U64.HI R28, R18, 0x1, R19 ;  /* 0x00000001121c8819 */ /* 0x000fe40000010213 */
[----:B------:R-:W0:Y:S02]  /*1030*/  @!P0 LDC.64 R18, c[0x0][0x230] ;  /* 0x00008c00ff128b82 */ /* 0x000e240000000a00 */
[----:B0-----:R-:W-:-:S04]  /*1040*/  @!P0 IADD3 R18, P1, R23, R18, RZ ;  /* 0x0000001217128210 */ /* 0x001fc80007f3e0ff */
[----:B------:R-:W-:-:S05]  /*1050*/  @!P0 IADD3.X R19, R28, R19, RZ, P1, !PT ;  /* 0x000000131c138210 */ /* 0x000fca0000ffe4ff */
[----:B------:R0:W2:Y:S02]  /*1060*/  @!P0 LDG.E R29, desc[UR4][R18.64] ;  /* 0x00000004121d8981 */ /* 0x0000a4000c1e1900 */
[----:B0-----:R-:W0:Y:S02]  /*1070*/  @!P0 LDC.64 R18, c[0x0][0x228] ;  /* 0x00008a00ff128b82 */ /* 0x001e240000000a00 */
[----:B0-----:R-:W-:-:S05]  /*1080*/  @!P0 IADD3 R20, P1, R23, R18, RZ ;  /* 0x0000001217148210 */ /* 0x001fca0007f3e0ff */
[----:B------:R-:W-:-:S05]  /*1090*/  @!P0 IMAD.X R21, R28, 0x1, R19, P1 ;  /* 0x000000011c158824 */ /* 0x000fca00008e0613 */
[----:B------:R0:W3:Y:S01]  /*10a0*/  @!P0 LDG.E R20, desc[UR4][R20.64] ;  /* 0x0000000414148981 */ /* 0x0000e2000c1e1900 */
[----:B------:R-:W-:Y:S01]  /*10b0*/  FADD.FTZ R22, R27, R22 ;  /* 0x000000161b167221 */ /* 0x000fe20000010000 */
[----:B------:R-:W-:Y:S02]  /*10c0*/  PRMT R28, RZ, 0x7610, R28 ;  /* 0x00007610ff1c7816 */ /* 0x000fe4000000001c */
[----:B------:R-:W-:Y:S02]  /*10d0*/  PRMT R27, RZ, 0x7610, R27 ;  /* 0x00007610ff1b7816 */ /* 0x000fe4000000001b */
[----:B------:R-:W-:Y:S02]  /*10e0*/  PRMT R18, RZ, 0x7610, R18 ;  /* 0x00007610ff127816 */ /* 0x000fe40000000012 */
[----:B------:R-:W-:Y:S02]  /*10f0*/  PRMT R23, RZ, 0x7610, R23 ;  /* 0x00007610ff177816 */ /* 0x000fe40000000017 */
[----:B--2---:R-:W-:-:S02]  /*1100*/  @!P0 PRMT R28, R29, 0x7610, R28 ;  /* 0x000076101d1c8816 */ /* 0x004fc4000000001c */
[----:B------:R-:W-:Y:S02]  /*1110*/  @!P0 PRMT R27, R29, 0x7632, R27 ;  /* 0x000076321d1b8816 */ /* 0x000fe4000000001b */
[----:B------:R-:W-:-:S03]  /*1120*/  SHF.L.U32 R19, R28, 0x10, RZ ;  /* 0x000000101c137819 */ /* 0x000fc600000006ff */
[----:B------:R-:W-:Y:S02]  /*1130*/  IMAD.U32 R27, R27, 0x10000, RZ ;  /* 0x000100001b1b7824 */ /* 0x000fe400078e00ff */
[C---:B0-----:R-:W-:Y:S02]  /*1140*/  FADD.FTZ R21, -R12.reuse, R19 ;  /* 0x000000130c157221 */ /* 0x041fe40000010100 */
[----:B------:R-:W-:Y:S02]  /*1150*/  FADD.FTZ R27, -R12, R27 ;  /* 0x0000001b0c1b7221 */ /* 0x000fe40000010100 */
[----:B------:R-:W-:Y:S01]  /*1160*/  FMUL.FTZ R21, R21, R2 ;  /* 0x0000000215157220 */ /* 0x000fe20000410000 */
[C---:B---3--:R-:W-:Y:S02]  /*1170*/  @!P0 PRMT R18, R20.reuse, 0x7632, R18 ;  /* 0x0000763214128816 */ /* 0x048fe40000000012 */
[----:B------:R-:W-:-:S03]  /*1180*/  @!P0 PRMT R23, R20, 0x7610, R23 ;  /* 0x0000761014178816 */ /* 0x000fc60000000017 */
[----:B------:R-:W-:Y:S01]  /*1190*/  IMAD.U32 R20, R18, 0x10000, RZ ;  /* 0x0001000012147824 */ /* 0x000fe200078e00ff */
[----:B------:R-:W-:Y:S01]  /*11a0*/  SHF.L.U32 R19, R23, 0x10, RZ ;  /* 0x0000001017137819 */ /* 0x000fe200000006ff */
        /* <DEDUP_REMOVED lines=20> */
.L_x_2179:
[----:B------:R-:W-:Y:S01]  /*12f0*/  IADD3 R28, R5, 0x1, RZ ;  /* 0x00000001051c7810 */ /* 0x000fe20007ffe0ff */
[----:B------:R-:W-:Y:S01]  /*1300*/  FADD.FTZ R24, R24, R19 ;  /* 0x0000001318187221 */ /* 0x000fe20000010000 */
[----:B------:R-:W-:Y:S01]  /*1310*/  FFMA.FTZ R25, R21, R19, R25 ;  /* 0x0000001315197223 */ /* 0x000fe20000010019 */
[----:B------:R-:W-:Y:S01]  /*1320*/  FMUL.FTZ R19, R19, R10 ;  /* 0x0000000a13137220 */ /* 0x000fe20000410000 */
[----:B------:R-:W-:Y:S01]  /*1330*/  ISETP.GE.AND P1, PT, R28, R3, PT ;  /* 0x000000031c00720c */ /* 0x000fe20003f26270 */
[----:B------:R-:W-:Y:S01]  /*1340*/  FADD.FTZ R13, R13, R20 ;  /* 0x000000140d0d7221 */ /* 0x000fe20000010000 */
[----:B------:R-:W-:Y:S01]  /*1350*/  IADD3 R5, P2, R5, 0x2, RZ ;  /* 0x0000000205057810 */ /* 0x000fe20007f5e0ff */
[----:B------:R-:W-:Y:S01]  /*1360*/  FFMA.FTZ R21, R21, R19, R26 ;  /* 0x0000001315157223 */ /* 0x000fe2000001001a */
[----:B------:R-:W-:Y:S01]  /*1370*/  FMUL.FTZ R26, R20, R11 ;  /* 0x0000000b141a7220 */ /* 0x000fe20000410000 */
[----:B------:R-:W-:Y:S01]  /*1380*/  FADD.FTZ R19, R22, R19 ;  /* 0x0000001316137221 */ /* 0x000fe20000010000 */
[----:B------:R-:W-:Y:S01]  /*1390*/  FFMA.FTZ R6, R18, R20, R6 ;  /* 0x0000001412067223 */ /* 0x000fe20000010006 */
[----:B------:R-:W-:-:S02]  /*13a0*/  IMAD.X R7, RZ, RZ, R7, P2 ;  /* 0x000000ffff077224 */ /* 0x000fc400010e0607 */
[----:B------:R-:W-:Y:S01]  /*13b0*/  FFMA.FTZ R23, R18, R26, R21 ;  /* 0x0000001a12177223 */ /* 0x000fe20000010015 */
[----:B------:R-:W-:-:S03]  /*13c0*/  FADD.FTZ R22, R26, R19 ;  /* 0x000000131a167221 */ /* 0x000fc60000010000 */
[----:B------:R-:W-:Y:S05]  /*13d0*/  @!P1 BRA `(.L_x_2180) ;  /* 0xfffffff400f09947 */ /* 0x000fea000383ffff */
.L_x_2175:
        /* <DEDUP_REMOVED lines=17> */
[----:B------:R-:W2:Y:S04]  /*14f0*/  LDS.64 R8, [R14+0x18] ;  /* 0x000018000e087984 */ /* 0x000ea80000000a00 */
[----:B------:R-:W3:Y:S04]  /*1500*/  LDS.64 R4, [R14+0x10] ;  /* 0x000010000e047984 */ /* 0x000ee80000000a00 */
[----:B0-----:R-:W0:Y:S01]  /*1510*/  LDS.64 R2, [R14+0x20] ;  /* 0x000020000e027984 */ /* 0x001e220000000a00 */
[----:B--2---:R-:W-:Y:S01]  /*1520*/  ISETP.NE.AND P1, PT, R9, RZ, PT ;  /* 0x000000ff0900720c */ /* 0x004fe20003f25270 */
[----:B---3--:R-:W-:-:S02]  /*1530*/  IMAD.IADD R15, R4, 0x1, R9 ;  /* 0x00000001040f7824 */ /* 0x008fc400078e0209 */
[----:B0-----:R-:W-:Y:S01]  /*1540*/  FADD.FTZ R17, R5, R2 ;  /* 0x0000000205117221 */ /* 0x001fe20000010000 */
        /* <DEDUP_REMOVED lines=57> */
.L_x_2203:
[----:B------:R-:W-:Y:S02]  /*18e0*/  ISETP.NE.AND P2, PT, R10, RZ, PT ;  /* 0x000000ff0a00720c */ /* 0x000fe40003f45270 */
[----:B------:R-:W-:-:S11]  /*18f0*/  PLOP3.LUT P0, PT, PT, PT, PT, 0x80, 0x0 ;  /* 0x000000000000781c */ /* 0x000fd60003f0f070 */
[----:B------:R-:W-:Y:S01]  /*1900*/  @P2 ISETP.NE.AND P3, PT, R4, RZ, PT ;  /* 0x000000ff0400220c */ /* 0x000fe20003f65270 */
[----:B--2---:R-:W-:-:S03]  /*1910*/  @P2 IMAD.IADD R4, R23, 0x1, R4 ;  /* 0x0000000117042824 */ /* 0x004fc600078e0204 */
[----:B------:R-:W-:Y:S02]  /*1920*/  @P2 PLOP3.LUT P0, PT, P3, PT, PT, 0x80, 0x0 ;  /* 0x000000000000281c */ /* 0x000fe40001f0f070 */
[----:B------:R-:W-:-:S11]  /*1930*/  IADD3 R9, R9, R4, RZ ;  /* 0x0000000409097210 */ /* 0x000fd60007ffe0ff */
[----:B-1----:R-:W-:Y:S01]  /*1940*/  @!P0 FADD.FTZ R8, R27, R8 ;  /* 0x000000081b088221 */ /* 0x002fe20000010000 */
[----:B---3--:R-:W-:-:S03]  /*1950*/  @!P0 FADD.FTZ R5, R16, R5 ;  /* 0x0000000510058221 */ /* 0x008fc60000010000 */
[----:B------:R-:W-:Y:S01]  /*1960*/  @!P1 FADD.FTZ R3, R3, R8 ;  /* 0x0000000803039221 */ /* 0x000fe20000010000 */
[----:B------:R-:W-:Y:S01]  /*1970*/  @!P1 FADD.FTZ R2, R2, R5 ;  /* 0x0000000502029221 */ /* 0x000fe20000010000 */
[----:B------:R1:W-:Y:S04]  /*1980*/  STS.64 [R14+0x10], R4 ;  /* 0x000010040e007388 */ /* 0x0003e80000000a00 */
[----:B------:R1:W-:Y:S04]  /*1990*/  STS.64 [R14+0x18], R8 ;  /* 0x000018080e007388 */ /* 0x0003e80000000a00 */
[----:B------:R1:W-:Y:S02]  /*19a0*/  STS.64 [R14+0x20], R2 ;  /* 0x000020020e007388 */ /* 0x0003e40000000a00 */
.L_x_2181:
[----:B0-----:R-:W0:Y:S01]  /*19b0*/  S2R R15, SR_TID.X ;  /* 0x00000000000f7919 */ /* 0x001e220000002100 */
[----:B-1----:R-:W1:Y:S01]  /*19c0*/  LDC R3, c[0x0][0x2b4] ;  /* 0x0000ad00ff037b82 */ /* 0x002e620000000800 */
[----:B------:R-:W-:Y:S05]  /*19d0*/  WARPSYNC.ALL ;  /* 0x0000000000007948 */ /* 0x000fea0003800000 */
[----:B-1----:R-:W-:-:S04]  /*19e0*/  IMAD R2, R0, R3, RZ ;  /* 0x0000000300027224 */ /* 0x002fc800078e02ff */
[----:B0-----:R-:W-:Y:S01]  /*19f0*/  IMAD R2, R15, 0x2, -R2 ;  /* 0x000000020f027824 */ /* 0x001fe200078e0a02 */
        /* <DEDUP_REMOVED lines=24> */
[----:B0-----:R-:W-:Y:S01]  /*1b80*/  VIADD R3, R7, 0x320 ;  /* 0x0000032007037836 */ /* 0x001fe20000000000 */
[----:B------:R-:W0:Y:S01]  /*1b90*/  LDC.64 R8, c[0x0][0x268] ;  /* 0x00009a00ff087b82 */ /* 0x000e220000000a00 */
[----:B------:R-:W1:Y:S03]  /*1ba0*/  S2R R7, SR_CTAID.Z ;  /* 0x0000000000077919 */ /* 0x000e660000002700 */
[----:B------:R-:W-:-:S04]  /*1bb0*/  LEA R2, R12, R3, 0x18 ;  /* 0x000000030c027211 */ /* 0x000fc800078ec0ff */
[----:B------:R-:W-:-:S06]  /*1bc0*/  LEA R2, R15, R2, 0x3 ;  /* 0x000000020f027211 */ /* 0x000fcc00078e18ff */
[----:B------:R-:W2:Y:S01]  /*1bd0*/  LDS.64 R2, [R2] ;  /* 0x0000000002027984 */ /* 0x000ea20000000a00 */
[----:B-1----:R-:W-:-:S04]  /*1be0*/  IMAD.SHL.U32 R7, R7, 0x2, RZ ;  /* 0x0000000207077824 */ /* 0x002fc800078e00ff */
[C---:B------:R-:W-:Y:S01]  /*1bf0*/  IMAD R11, R7.reuse, UR8, R10 ;  /* 0x00000008070b7c24 */ /* 0x040fe2000f8e020a */
[----:B------:R-:W-:-:S05]  /*1c00*/  IADD3 R15, R7, 0x1, RZ ;  /* 0x00000001070f7810 */ /* 0x000fca0007ffe0ff */
[----:B------:R-:W-:Y:S02]  /*1c10*/  IMAD R15, R15, UR8, R10 ;  /* 0x000000080f0f7c24 */ /* 0x000fe4000f8e020a */
[----:B0-----:R-:W-:-:S04]  /*1c20*/  IMAD.WIDE R10, R11, 0x4, R8 ;  /* 0x000000040b0a7825 */ /* 0x001fc800078e0208 */
[----:B------:R-:W-:Y:S01]  /*1c30*/  IMAD.WIDE R8, R15, 0x4, R8 ;  /* 0x000000040f087825 */ /* 0x000fe200078e0208 */
[----:B--2---:R1:W-:Y:S04]  /*1c40*/  REDG.E.ADD.F32.FTZ.RN.STRONG.GPU desc[UR4][R10.64], R2 ;  /* 0x000000020a0079a6 */ /* 0x0043e8000c10f384 */
[----:B------:R1:W-:Y:S02]  /*1c50*/  REDG.E.ADD.F32.FTZ.RN.STRONG.GPU desc[UR4][R8.64], R3 ;  /* 0x00000003080079a6 */ /* 0x0003e4000c10f384 */
.L_x_2184:
[----:B------:R-:W-:Y:S05]  /*1c60*/  BSYNC B0 ;  /* 0x0000000000007941 */ /* 0x000fea0003800000 */
.L_x_2183:
[----:B------:R-:W-:Y:S05]  /*1c70*/  @P1 EXIT ;  /* 0x000000000000194d */ /* 0x000fea0003800000 */
[----:B------:R-:W2:Y:S01]  /*1c80*/  LDC R0, c[0x0][0x270] ;  /* 0x00009c00ff007b82 */ /* 0x000ea20000000800 */
[----:B------:R-:W-:-:S07]  /*1c90*/  ULDC.64 UR6, c[0x0][0x268] ;  /* 0x00009a0000067ab9 */ /* 0x000fce0000000a00 */
[----:B01----:R-:W0:Y:S01]  /*1ca0*/  LDC R3, c[0x0][RZ] ;  /* 0x00000000ff037b82 */ /* 0x003e220000000800 */
        /* <DEDUP_REMOVED lines=18> */
.L_x_2182:
[----:B------:R-:W-:Y:S01]  /*1dd0*/  HFMA2.MMA R22, -RZ, RZ, 0, 0 ;  /* 0x00000000ff167435 */ /* 0x000fe200000001ff */
[----:B------:R-:W-:Y:S01]  /*1de0*/  MOV R26, R15 ;  /* 0x0000000f001a7202 */ /* 0x000fe20000000f00 */
[----:B------:R-:W-:Y:S01]  /*1df0*/  IMAD.MOV.U32 R21, RZ, RZ, 0x1 ;  /* 0x00000001ff157424 */ /* 0x000fe200078e00ff */
[C---:B------:R-:W-:Y:S01]  /*1e00*/  ISETP.GE.AND P3, PT, R16.reuse, 0x1, PT ;  /* 0x000000011000780c */ /* 0x040fe20003f66270 */
[----:B------:R-:W-:Y:S01]  /*1e10*/  IMAD.MOV.U32 R19, RZ, RZ, -0x1 ;  /* 0xffffffffff137424 */ /* 0x000fe200078e00ff */
[----:B------:R-:W-:Y:S02]  /*1e20*/  ISETP.NE.AND P2, PT, R15, RZ, PT ;  /* 0x000000ff0f00720c */ /* 0x000fe40003f45270 */
[----:B------:R-:W-:-:S13]  /*1e30*/  ISETP.GE.AND P4, PT, R16, 0x8, PT ;  /* 0x000000081000780c */ /* 0x000fda0003f86270 */
[----:B------:R-:W-:Y:S05]  /*1e40*/  WARPSYNC.COLLECTIVE R19, `(.L_x_2185) ;  /* 0x0000000013087348 */ /* 0x000fea0003c00000 */
[----:B------:R0:W1:Y:S02]  /*1e50*/  SHFL.UP P0, R28, R26, R21, R22 ;  /* 0x040000151a1c7389 */ /* 0x0000640000000016 */
[----:B01----:R-:W-:Y:S01]  /*1e60*/  ENDCOLLECTIVE ;  /* 0x000000000000791b */ /* 0x003fe20003800000 */
.L_x_2185:
[----:B------:R-:W-:Y:S01]  /*1e70*/  IMAD.MOV.U32 R26, RZ, RZ, R17 ;  /* 0x000000ffff1a7224 */ /* 0x000fe200078e0011 */
[----:B------:R-:W-:-:S07]  /*1e80*/  MOV R20, R28 ;  /* 0x0000001c00147202 */ /* 0x000fce0000000f00 */
[----:B------:R-:W-:Y:S05]  /*1e90*/  WARPSYNC.COLLECTIVE R19, `(.L_x_2186) ;  /* 0x0000000013087348 */ /* 0x000fea0003c00000 */
[----:B------:R0:W1:Y:S02]  /*1ea0*/  SHFL.UP P0, R28, R26, R21, R22 ;  /* 0x040000151a1c7389 */ /* 0x0000640000000016 */
[----:B01----:R-:W-:Y:S01]  /*1eb0*/  ENDCOLLECTIVE ;  /* 0x000000000000791b */ /* 0x003fe20003800000 */
.L_x_2186:
[----:B------:R-:W-:Y:S02]  /*1ec0*/  @P3 IADD3 R15, R15, R20, RZ ;  /* 0x000000140f0f3210 */ /* 0x000fe40007ffe0ff */
[----:B------:R-:W-:Y:S01]  /*1ed0*/  MOV R26, R18 ;  /* 0x00000012001a7202 */ /* 0x000fe20000000f00 */
[----:B------:R-:W-:-:S05]  /*1ee0*/  FADD.FTZ R28, R17, R28 ;  /* 0x0000001c111c7221 */ /* 0x000fca0000010000 */
[----:B------:R-:W-:-:S07]  /*1ef0*/  @P3 FSEL R17, R28, R17, !P2 ;  /* 0x000000111c113208 */ /* 0x000fce0005000000 */
[----:B------:R-:W-:Y:S05]  /*1f00*/  WARPSYNC.COLLECTIVE R19, `(.L_x_2187) ;  /* 0x0000000013087348 */ /* 0x000fea0003c00000 */
[----:B------:R0:W1:Y:S02]  /*1f10*/  SHFL.UP P0, R28, R26, R21, R22 ;  /* 0x040000151a1c7389 */ /* 0x0000640000000016 */
[----:B01----:R-:W-:Y:S01]  /*1f20*/  ENDCOLLECTIVE ;  /* 0x000000000000791b */ /* 0x003fe20003800000 */
.L_x_2187:
[----:B------:R-:W-:Y:S01]  /*1f30*/  HFMA2.MMA R21, -RZ, RZ, 0, 1.1920928955078125e-07 ;  /* 0x00000002ff157435 */ /* 0x000fe200000001ff */
[----:B------:R-:W-:Y:S02]  /*1f40*/  IMAD.MOV.U32 R26, RZ, RZ, R15 ;  /* 0x000000ffff1a7224 */ /* 0x000fe400078e000f */
[----:B------:R-:W-:-:S08]  /*1f50*/  IMAD.MOV.U32 R23, RZ, RZ, R28 ;  /* 0x000000ffff177224 */ /* 0x000fd000078e001c */
[----:B------:R-:W-:Y:S05]  /*1f60*/  WARPSYNC.COLLECTIVE R19, `(.L_x_2188) ;  /* 0x0000000013087348 */ /* 0x000fea0003c00000 */
[----:B------:R0:W1:Y:S02]  /*1f70*/  SHFL.UP P0, R28, R26, R21, R22 ;  /* 0x040000151a1c7389 */ /* 0x0000640000000016 */
[----:B01----:R-:W-:Y:S01]  /*1f80*/  ENDCOLLECTIVE ;  /* 0x000000000000791b */ /* 0x003fe20003800000 */
.L_x_2188:
        /* <DEDUP_REMOVED lines=9> */
.L_x_2189:
[----:B------:R-:W-:Y:S02]  /*2020*/  @P3 IMAD.IADD R15, R15, 0x1, R20 ;  /* 0x000000010f0f3824 */ /* 0x000fe400078e0214 */
[----:B------:R-:W-:Y:S02]  /*2030*/  IMAD.MOV.U32 R26, RZ, RZ, R18 ;  /* 0x000000ffff1a7224 */ /* 0x000fe400078e0012 */
[----:B------:R-:W-:-:S05]  /*2040*/  FADD.FTZ R28, R17, R28 ;  /* 0x0000001c111c7221 */ /* 0x000fca0000010000 */
[----:B------:R-:W-:-:S07]  /*2050*/  @P3 FSEL R17, R28, R17, !P2 ;  /* 0x000000111c113208 */ /* 0x000fce0005000000 */
[----:B------:R-:W-:Y:S05]  /*2060*/  WARPSYNC.COLLECTIVE R19, `(.L_x_2190) ;  /* 0x0000000013087348 */ /* 0x000fea0003c00000 */
[----:B------:R0:W1:Y:S02]  /*2070*/  SHFL.UP P0, R28, R26, R21, R22 ;  /* 0x040000151a1c7389 */ /* 0x0000640000000016 */
[----:B01----:R-:W-:Y:S01]  /*2080*/  ENDCOLLECTIVE ;  /* 0x000000000000791b */ /* 0x003fe20003800000 */
.L_x_2190:
[----:B------:R-:W-:Y:S01]  /*2090*/  MOV R26, R15 ;  /* 0x0000000f001a7202 */ /* 0x000fe20000000f00 */
[----:B------:R-:W-:Y:S01]  /*20a0*/  IMAD.MOV.U32 R21, RZ, RZ, 0x4 ;  /* 0x00000004ff157424 */ /* 0x000fe200078e00ff */
[----:B------:R-:W-:-:S07]  /*20b0*/  MOV R23, R28 ;  /* 0x0000001c00177202 */ /* 0x000fce0000000f00 */
[----:B------:R-:W-:Y:S05]  /*20c0*/  WARPSYNC.COLLECTIVE R19, `(.L_x_2191) ;  /* 0x0000000013087348 */ /* 0x000fea0003c00000 */
[----:B------:R0:W1:Y:S02]  /*20d0*/  SHFL.UP P0, R28, R26, R21, R22 ;  /* 0x040000151a1c7389 */ /* 0x0000640000000016 */
[----:B01----:R-:W-:Y:S01]  /*20e0*/  ENDCOLLECTIVE ;  /* 0x000000000000791b */ /* 0x003fe20003800000 */
.L_x_2191:
        /* <DEDUP_REMOVED lines=9> */
.L_x_2192:
[----:B------:R-:W-:Y:S02]  /*2180*/  @P3 IADD3 R15, R15, R20, RZ ;  /* 0x000000140f0f3210 */ /* 0x000fe40007ffe0ff */
[----:B------:R-:W-:Y:S01]  /*2190*/  MOV R26, R18 ;  /* 0x00000012001a7202 */ /* 0x000fe20000000f00 */
[----:B------:R-:W-:-:S05]  /*21a0*/  FADD.FTZ R28, R17, R28 ;  /* 0x0000001c111c7221 */ /* 0x000fca0000010000 */
[----:B------:R-:W-:-:S07]  /*21b0*/  @P3 FSEL R17, R28, R17, !P2 ;  /* 0x000000111c113208 */ /* 0x000fce0005000000 */
[----:B------:R-:W-:Y:S05]  /*21c0*/  WARPSYNC.COLLECTIVE R19, `(.L_x_2193) ;  /* 0x0000000013087348 */ /* 0x000fea0003c00000 */
[----:B------:R0:W1:Y:S02]  /*21d0*/  SHFL.UP P0, R28, R26, R21, R22 ;  /* 0x040000151a1c7389 */ /* 0x0000640000000016 */
[----:B01----:R-:W-:Y:S01]  /*21e0*/  ENDCOLLECTIVE ;  /* 0x000000000000791b */ /* 0x003fe20003800000 */
.L_x_2193:
[----:B------:R-:W-:Y:S01]  /*21f0*/  HFMA2.MMA R21, -RZ, RZ, 0, 4.76837158203125e-07 ;  /* 0x00000008ff157435 */ /* 0x000fe200000001ff */
[----:B------:R-:W-:Y:S02]  /*2200*/  IMAD.MOV.U32 R26, RZ, RZ, R15 ;  /* 0x000000ffff1a7224 */ /* 0x000fe400078e000f */
[----:B------:R-:W-:-:S08]  /*2210*/  IMAD.MOV.U32 R23, RZ, RZ, R28 ;  /* 0x000000ffff177224 */ /* 0x000fd000078e001c */
[----:B------:R-:W-:Y:S05]  /*2220*/  WARPSYNC.COLLECTIVE R19, `(.L_x_2194) ;  /* 0x0000000013087348 */ /* 0x000fea0003c00000 */
[----:B------:R0:W1:Y:S02]  /*2230*/  SHFL.UP P0, R28, R26, R21, R22 ;  /* 0x040000151a1c7389 */ /* 0x0000640000000016 */
[----:B01----:R-:W-:Y:S01]  /*2240*/  ENDCOLLECTIVE ;  /* 0x000000000000791b */ /* 0x003fe20003800000 */
.L_x_2194:
[----:B------:R-:W-:-:S05]  /*2250*/  FADD.FTZ R23, R18, R23 ;  /* 0x0000001712177221 */ /* 0x000fca0000010000 */
[----:B------:R-:W-:Y:S02]  /*2260*/  @P3 FSEL R18, R23, R18, !P2 ;  /* 0x0000001217123208 */ /* 0x000fe40005000000 */
[----:B------:R-:W-:Y:S02]  /*2270*/  ISETP.NE.AND P3, PT, R15, RZ, PT ;  /* 0x000000ff0f00720c */ /* 0x000fe40003f65270 */
[----:B------:R-:W-:Y:S02]  /*2280*/  ISETP.GE.AND P2, PT, R16, 0x10, PT ;  /* 0x000000101000780c */ /* 0x000fe40003f46270 */
[----:B------:R-:W-:Y:S01]  /*2290*/  MOV R26, R17 ;  /* 0x00000011001a7202 */ /* 0x000fe20000000f00 */
[----:B------:R-:W-:-:S10]  /*22a0*/  IMAD.MOV.U32 R20, RZ, RZ, R28 ;  /* 0x000000ffff147224 */ /* 0x000fd400078e001c */
[----:B------:R-:W-:Y:S05]  /*22b0*/  WARPSYNC.COLLECTIVE R19, `(.L_x_2195) ;  /* 0x0000000013087348 */ /* 0x000fea0003c00000 */
[----:B------:R0:W1:Y:S02]  /*22c0*/  SHFL.UP P0, R28, R26, R21, R22 ;  /* 0x040000151a1c7389 */ /* 0x0000640000000016 */
[----:B01----:R-:W-:Y:S01]  /*22d0*/  ENDCOLLECTIVE ;  /* 0x000000000000791b */ /* 0x003fe20003800000 */
.L_x_2195:
[----:B------:R-:W-:Y:S02]  /*22e0*/  @P4 IMAD.IADD R15, R15, 0x1, R20 ;  /* 0x000000010f0f4824 */ /* 0x000fe400078e0214 */
[----:B------:R-:W-:Y:S02]  /*22f0*/  IMAD.MOV.U32 R26, RZ, RZ, R18 ;  /* 0x000000ffff1a7224 */ /* 0x000fe400078e0012 */
[----:B------:R-:W-:-:S05]  /*2300*/  FADD.FTZ R28, R17, R28 ;  /* 0x0000001c111c7221 */ /* 0x000fca0000010000 */
[----:B------:R-:W-:-:S07]  /*2310*/  @P4 FSEL R17, R28, R17, !P3 ;  /* 0x000000111c114208 */ /* 0x000fce0005800000 */
[----:B------:R-:W-:Y:S05]  /*2320*/  WARPSYNC.COLLECTIVE R19, `(.L_x_2196) ;  /* 0x0000000013087348 */ /* 0x000fea0003c00000 */
[----:B------:R0:W1:Y:S02]  /*2330*/  SHFL.UP P0, R28, R26, R21, R22 ;  /* 0x040000151a1c7389 */ /* 0x0000640000000016 */
[----:B01----:R-:W-:Y:S01]  /*2340*/  ENDCOLLECTIVE ;  /* 0x000000000000791b */ /* 0x003fe20003800000 */
.L_x_2196:
[----:B------:R-:W-:Y:S01]  /*2350*/  MOV R26, R15 ;  /* 0x0000000f001a7202 */ /* 0x000fe20000000f00 */
[----:B------:R-:W-:Y:S01]  /*2360*/  IMAD.MOV.U32 R21, RZ, RZ, 0x10 ;  /* 0x00000010ff157424 */ /* 0x000fe200078e00ff */
[----:B------:R-:W-:-:S07]  /*2370*/  MOV R23, R28 ;  /* 0x0000001c00177202 */ /* 0x000fce0000000f00 */
[----:B------:R-:W-:Y:S05]  /*2380*/  WARPSYNC.COLLECTIVE R19, `(.L_x_2197) ;  /* 0x0000000013087348 */ /* 0x000fea0003c00000 */
[----:B------:R0:W1:Y:S02]  /*2390*/  SHFL.UP P0, R28, R26, R21, R22 ;  /* 0x040000151a1c7389 */ /* 0x0000640000000016 */
[----:B01----:R-:W-:Y:S01]  /*23a0*/  ENDCOLLECTIVE ;  /* 0x000000000000791b */ /* 0x003fe20003800000 */
.L_x_2197:
[----:B------:R-:W-:-:S05]  /*23b0*/  FADD.FTZ R23, R18, R23 ;  /* 0x0000001712177221 */ /* 0x000fca0000010000 */
[----:B------:R-:W-:Y:S02]  /*23c0*/  @P4 FSEL R18, R23, R18, !P3 ;  /* 0x0000001217124208 */ /* 0x000fe40005800000 */
[C---:B------:R-:W-:Y:S01]  /*23d0*/  ISETP.NE.AND P3, PT, R15.reuse, RZ, PT ;  /* 0x000000ff0f00720c */ /* 0x040fe20003f65270 */
[----:B------:R-:W-:Y:S01]  /*23e0*/  IMAD.MOV.U32 R26, RZ, RZ, R17 ;  /* 0x000000ffff1a7224 */ /* 0x000fe200078e0011 */
[----:B------:R-:W-:-:S11]  /*23f0*/  @P2 IADD3 R15, R15, R28, RZ ;  /* 0x0000001c0f0f2210 */ /* 0x000fd60007ffe0ff */
[----:B------:R-:W-:Y:S05]  /*2400*/  WARPSYNC.COLLECTIVE R19, `(.L_x_2198) ;  /* 0x0000000013087348 */ /* 0x000fea0003c00000 */
[----:B------:R0:W1:Y:S02]  /*2410*/  SHFL.UP P0, R28, R26, R21, R22 ;  /* 0x040000151a1c7389 */ /* 0x0000640000000016 */
[----:B01----:R-:W-:Y:S01]  /*2420*/  ENDCOLLECTIVE ;  /* 0x000000000000791b */ /* 0x003fe20003800000 */
.L_x_2198:
[----:B------:R-:W-:Y:S01]  /*2430*/  IMAD.MOV.U32 R26, RZ, RZ, R18 ;  /* 0x000000ffff1a7224 */ /* 0x000fe200078e0012 */
[----:B------:R-:W-:-:S07]  /*2440*/  MOV R20, R28 ;  /* 0x0000001c00147202 */ /* 0x000fce0000000f00 */
[----:B------:R-:W-:Y:S05]  /*2450*/  WARPSYNC.COLLECTIVE R19, `(.L_x_2199) ;  /* 0x0000000013087348 */ /* 0x000fea0003c00000 */
[----:B------:R0:W1:Y:S02]  /*2460*/  SHFL.UP P0, R28, R26, R21, R22 ;  /* 0x040000151a1c7389 */ /* 0x0000640000000016 */
[----:B01----:R-:W-:Y:S01]  /*2470*/  ENDCOLLECTIVE ;  /* 0x000000000000791b */ /* 0x003fe20003800000 */
.L_x_2199:
[----:B------:R-:W-:-:S05]  /*2480*/  FADD.FTZ R20, R17, R20 ;  /* 0x0000001411147221 */ /* 0x000fca0000010000 */
[----:B------:R-:W-:Y:S01]  /*2490*/  @P2 FSEL R17, R20, R17, !P3 ;  /* 0x0000001114112208 */ /* 0x000fe20005800000 */
[----:B------:R-:W-:Y:S01]  /*24a0*/  HFMA2.MMA R21, -RZ, RZ, 0, 5.9604644775390625e-08 ;  /* 0x00000001ff157435 */ /* 0x000fe200000001ff */
[----:B------:R-:W-:Y:S01]  /*24b0*/  IMAD.MOV.U32 R26, RZ, RZ, R15 ;  /* 0x000000ffff1a7224 */ /* 0x000fe200078e000f */
[----:B------:R-:W-:-:S09]  /*24c0*/  MOV R23, R28 ;  /* 0x0000001c00177202 */ /* 0x000fd20000000f00 */
[----:B------:R-:W-:Y:S05]  /*24d0*/  WARPSYNC.COLLECTIVE R19, `(.L_x_2200) ;  /* 0x0000000013087348 */ /* 0x000fea0003c00000 */
[----:B------:R0:W1:Y:S02]  /*24e0*/  SHFL.UP P0, R28, R26, R21, R22 ;  /* 0x040000151a1c7389 */ /* 0x0000640000000016 */
[----:B01----:R-:W-:Y:S01]  /*24f0*/  ENDCOLLECTIVE ;  /* 0x000000000000791b */ /* 0x003fe20003800000 */
.L_x_2200:
[----:B------:R-:W-:-:S05]  /*2500*/  FADD.FTZ R23, R18, R23 ;  /* 0x0000001712177221 */ /* 0x000fca0000010000 */
[----:B------:R-:W-:Y:S02]  /*2510*/  @P2 FSEL R18, R23, R18, !P3 ;  /* 0x0000001217122208 */ /* 0x000fe40005800000 */
[----:B------:R-:W-:Y:S01]  /*2520*/  MOV R26, R17 ;  /* 0x00000011001a7202 */ /* 0x000fe20000000f00 */
[----:B------:R-:W-:-:S07]  /*2530*/  IMAD.MOV.U32 R23, RZ, RZ, R28 ;  /* 0x000000ffff177224 */ /* 0x000fce00078e001c */
[----:B------:R-:W-:Y:S05]  /*2540*/  WARPSYNC.COLLECTIVE R19, `(.L_x_2201) ;  /* 0x0000000013087348 */ /* 0x000fea0003c00000 */
[----:B------:R0:W1:Y:S02]  /*2550*/  SHFL.UP P0, R28, R26, R21, R22 ;  /* 0x040000151a1c7389 */ /* 0x0000640000000016 */
[----:B01----:R-:W-:Y:S01]  /*2560*/  ENDCOLLECTIVE ;  /* 0x000000000000791b */ /* 0x003fe20003800000 */
.L_x_2201:
[----:B------:R-:W-:Y:S01]  /*2570*/  MOV R26, R18 ;  /* 0x00000012001a7202 */ /* 0x000fe20000000f00 */
[----:B------:R-:W-:-:S07]  /*2580*/  IMAD.MOV.U32 R16, RZ, RZ, R28 ;  /* 0x000000ffff107224 */ /* 0x000fce00078e001c */
[----:B------:R-:W-:Y:S05]  /*2590*/  WARPSYNC.COLLECTIVE R19, `(.L_x_2202) ;  /* 0x0000000013087348 */ /* 0x000fea0003c00000 */
[----:B------:R0:W1:Y:S02]  /*25a0*/  SHFL.UP P0, R28, R26, R21, R22 ;  /* 0x040000151a1c7389 */ /* 0x0000640000000016 */
[----:B01----:R-:W-:Y:S01]  /*25b0*/  ENDCOLLECTIVE ;  /* 0x000000000000791b */ /* 0x003fe20003800000 */
.L_x_2202:
[----:B------:R-:W-:Y:S01]  /*25c0*/  MOV R27, R28 ;  /* 0x0000001c001b7202 */ /* 0x000fe20000000f00 */
[----:B------:R-:W-:Y:S06]  /*25d0*/  BRA `(.L_x_2203) ;  /* 0xfffffff000c07947 */ /* 0x000fec000383ffff */
.L_x_2204:
        /* <DEDUP_REMOVED lines=10> */
.L_x_4502:


//--------------------- .text._Z30group_norm_nhwc_bwd_sum_kernelI11Bf16IOFp32WLi128EEv26Group_norm_nhwc_bwd_params --------------------------
	.section	.text._Z30group_norm_nhwc_bwd_sum_kernelI11Bf16IOFp32WLi128EEv26Group_norm_nhwc_bwd_params,"ax",@progbits
	.align	128
        .global         _Z30group_norm_nhwc_bwd_sum_kernelI11Bf16IOFp32WLi128EEv26Group_norm_nhwc_bwd_params
        .type           _Z30group_norm_nhwc_bwd_sum_kernelI11Bf16IOFp32WLi128EEv26Group_norm_nhwc_bwd_params,@function
        .size           _Z30group_norm_nhwc_bwd_sum_kernelI11Bf16IOFp32WLi128EEv26Group_norm_nhwc_bwd_params,(.L_x_4503 - _Z30group_norm_nhwc_bwd_sum_kernelI11Bf16IOFp32WLi128EEv26Group_norm_nhwc_bwd_params)
        .other          _Z30group_norm_nhwc_bwd_sum_kernelI11Bf16IOFp32WLi128EEv26Group_norm_nhwc_bwd_params,@"STO_CUDA_ENTRY STV_DEFAULT"
_Z30group_norm_nhwc_bwd_sum_kernelI11Bf16IOFp32WLi128EEv26Group_norm_nhwc_bwd_params:
.text._Z30group_norm_nhwc_bwd_sum_kernelI11Bf16IOFp32WLi128EEv26Group_norm_nhwc_bwd_params:
        /* <DEDUP_REMOVED lines=54> */
[----:B------:R-:W-:-:S05]  /*0360*/  IMAD.HI.U32 R5, R7, R4, RZ ;  /* 0x0000000407057227 */ /* 0x000fca00078e00ff */
        /* <DEDUP_REMOVED lines=14> */
.L_x_2206:
[----:B------:R-:W-:Y:S05]  /*0450*/  BSYNC B0 ;  /* 0x0000000000007941 */ /* 0x000fea0003800000 */
.L_x_2205:
[----:B------:R-:W1:Y:S01]  /*0460*/  S2UR UR7, SR_CTAID.Y ;  /* 0x00000000000779c3 */ /* 0x000e620000002600 */
[----:B0----5:R-:W-:Y:S01]  /*0470*/  FFMA.FTZ R7, -R2, R2, R3 ;  /* 0x0000000202077223 */ /* 0x021fe20000010103 */
[C---:B------:R-:W-:Y:S01]  /*0480*/  IMAD R6, R9.reuse, R13, R4 ;  /* 0x0000000d09067224 */ /* 0x040fe200078e0204 */
[----:B------:R-:W-:Y:S02]  /*0490*/  ISETP.NE.U32.AND P4, PT, R9, RZ, PT ;  /* 0x000000ff0900720c */ /* 0x000fe40003f85070 */
[----:B------:R-:W-:Y:S02]  /*04a0*/  MOV R8, RZ ;  /* 0x000000ff00087202 */ /* 0x000fe40000000f00 */
[----:B------:R-:W-:Y:S01]  /*04b0*/  FSETP.GTU.FTZ.AND P2, PT, R7, RZ, PT ;  /* 0x000000ff0700720b */ /* 0x000fe20003f5c000 */
[----:B------:R-:W0:Y:S01]  /*04c0*/  LDC.64 R10, c[0x0][0x290] ;  /* 0x0000a400ff0a7b82 */ /* 0x000e220000000a00 */
[----:B------:R-:W-:-:S11]  /*04d0*/  ISETP.GE.U32.AND P1, PT, R6, R9, PT ;  /* 0x000000090600720c */ /* 0x000fd60003f26070 */
[----:B------:R-:W2:Y:S02]  /*04e0*/  @P2 LDC R18, c[0x0][0x250] ;  /* 0x00009400ff122b82 */ /* 0x000ea40000000800 */
[----:B------:R-:W-:Y:S01]  /*04f0*/  @P1 IMAD.IADD R6, R6, 0x1, -R9 ;  /* 0x0000000106061824 */ /* 0x000fe200078e0a09 */
[----:B------:R-:W-:Y:S01]  /*0500*/  @P1 IADD3 R5, R5, 0x1, RZ ;  /* 0x0000000105051810 */ /* 0x000fe20007ffe0ff */
[----:B-1----:R-:W-:-:S03]  /*0510*/  IMAD R13, R19, UR7, RZ ;  /* 0x00000007130d7c24 */ /* 0x002fc6000f8e02ff */
[----:B------:R-:W-:Y:S02]  /*0520*/  ISETP.GE.U32.AND P3, PT, R6, R9, PT ;  /* 0x000000090600720c */ /* 0x000fe40003f66070 */
[----:B------:R-:W-:Y:S02]  /*0530*/  SHF.R.S32.HI R28, RZ, 0x1f, R13 ;  /* 0x0000001fff1c7819 */ /* 0x000fe4000001140d */
[----:B------:R-:W-:-:S04]  /*0540*/  IADD3 R3, P5, R13, R19, RZ ;  /* 0x000000130d037210 */ /* 0x000fc80007fbe0ff */
[----:B------:R-:W-:Y:S02]  /*0550*/  LEA.HI.X.SX32 R6, R19, R28, 0x1, P5 ;  /* 0x0000001c13067211 */ /* 0x000fe400028f0eff */
[----:B0-----:R-:W-:-:S03]  /*0560*/  ISETP.LT.U32.AND P1, PT, R3, R10, PT ;  /* 0x0000000a0300720c */ /* 0x001fc60003f21070 */
[----:B------:R-:W-:Y:S01]  /*0570*/  @P3 VIADD R5, R5, 0x1 ;  /* 0x0000000105053836 */ /* 0x000fe20000000000 */
[----:B------:R-:W-:Y:S01]  /*0580*/  ISETP.LT.AND.EX P1, PT, R6, R11, PT, P1 ;  /* 0x0000000b0600720c */ /* 0x000fe20003f21310 */
[----:B------:R-:W-:Y:S01]  /*0590*/  HFMA2.MMA R11, -RZ, RZ, 1.875, 0 ;  /* 0x3f800000ff0b7435 */ /* 0x000fe200000001ff */
[----:B--2---:R-:W-:Y:S02]  /*05a0*/  @P2 FADD.FTZ R18, R7, R18 ;  /* 0x0000001207122221 */ /* 0x004fe40000010000 */
        /* <DEDUP_REMOVED lines=15> */
[----:B------:R-:W-:Y:S02]  /*06a0*/  IMAD.IADD R3, R10, 0x1, -R24 ;  /* 0x000000010a037824 */ /* 0x000fe400078e0a18 */
        /* <DEDUP_REMOVED lines=32> */
[----:B------:R-:W-:Y:S02]  /*08b0*/  IADD3 R24, R24, 0x1, RZ ;  /* 0x0000000118187810 */ /* 0x000fe40007ffe0ff */
[C---:B---3--:R-:W-:Y:S02]  /*08c0*/  @!P0 PRMT R6, R4.reuse, 0x7610, R6 ;  /* 0x0000761004068816 */ /* 0x048fe40000000006 */
[----:B------:R-:W-:Y:S02]  /*08d0*/  @!P0 PRMT R3, R4, 0x7632, R3 ;  /* 0x0000763204038816 */ /* 0x000fe40000000003 */
[----:B------:R-:W-:-:S03]  /*08e0*/  SHF.L.U32 R7, R6, 0x10, RZ ;  /* 0x0000001006077819 */ /* 0x000fc600000006ff */
[----:B------:R-:W-:Y:S02]  /*08f0*/  IMAD.U32 R3, R3, 0x10000, RZ ;  /* 0x0001000003037824 */ /* 0x000fe400078e00ff */
[C---:B------:R-:W-:Y:S02]  /*0900*/  FADD.FTZ R4, -R2.reuse, R7 ;  /* 0x0000000702047221 */ /* 0x040fe40000010100 */
[--C-:B------:R-:W-:Y:S01]  /*0910*/  FADD.FTZ R8, -R2, R3.reuse ;  /* 0x0000000302087221 */ /* 0x100fe20000010100 */
[----:B------:R-:W-:Y:S01]  /*0920*/  PRMT R3, RZ, 0x7610, R3 ;  /* 0x00007610ff037816 */ /* 0x000fe20000000003 */
[-C--:B-1----:R-:W-:Y:S01]  /*0930*/  FMUL.FTZ R7, R4, R11.reuse ;  /* 0x0000000b04077220 */ /* 0x082fe20000410000 */
[----:B------:R-:W-:Y:S01]  /*0940*/  PRMT R4, RZ, 0x7610, R4 ;  /* 0x00007610ff047816 */ /* 0x000fe20000000004 */
[----:B------:R-:W-:Y:S01]  /*0950*/  FMUL.FTZ R8, R8, R11 ;  /* 0x0000000b08087220 */ /* 0x000fe20000410000 */
[----:B--2---:R-:W-:Y:S01]  /*0960*/  @!P0 PRMT R3, R23, 0x7632, R3 ;  /* 0x0000763217038816 */ /* 0x004fe20000000003 */
[----:B------:R-:W-:Y:S01]  /*0970*/  FFMA.FTZ R5, R7, R14, R16 ;  /* 0x0000000e07057223 */ /* 0x000fe20000010010 */
[----:B------:R-:W-:Y:S01]  /*0980*/  @!P0 PRMT R4, R23, 0x7610, R4 ;  /* 0x0000761017048816 */ /* 0x000fe20000000004 */
[----:B------:R-:W-:-:S02]  /*0990*/  FFMA.FTZ R6, R8, R15, R17 ;  /* 0x0000000f08067223 */ /* 0x000fc40000010011 */
[----:B------:R-:W-:Y:S01]  /*09a0*/  FMUL.FTZ R13, R5, -1.4426950216293334961 ;  /* 0xbfb8aa3b050d7820 */ /* 0x000fe20000410000 */
[----:B------:R-:W-:Y:S01]  /*09b0*/  SHF.L.U32 R4, R4, 0x10, RZ ;  /* 0x0000001004047819 */ /* 0x000fe200000006ff */
[----:B------:R-:W-:Y:S01]  /*09c0*/  FMUL.FTZ R20, R6, -1.4426950216293334961 ;  /* 0xbfb8aa3b06147820 */ /* 0x000fe20000410000 */
[----:B------:R-:W-:-:S03]  /*09d0*/  IMAD.U32 R3, R3, 0x10000, RZ ;  /* 0x0001000003037824 */ /* 0x000fc600078e00ff */
        /* <DEDUP_REMOVED lines=15> */
[C---:B------:R-:W-:Y:S01]  /*0ad0*/  FFMA.FTZ R13, R7.reuse, R4, RZ ;  /* 0x00000004070d7223 */ /* 0x040fe200000100ff */
[----:B------:R-:W-:Y:S01]  /*0ae0*/  FADD.FTZ R18, RZ, R4 ;  /* 0x00000004ff127221 */ /* 0x000fe20000010000 */
[----:B------:R-:W-:Y:S01]  /*0af0*/  FMUL.FTZ R3, R6, R15 ;  /* 0x0000000f06037220 */ /* 0x000fe20000410000 */
[----:B------:R-:W-:Y:S01]  /*0b00*/  FFMA.FTZ R7, R7, R5, RZ ;  /* 0x0000000507077223 */ /* 0x000fe200000100ff */
[----:B------:R-:W-:Y:S02]  /*0b10*/  FADD.FTZ R5, RZ, R5 ;  /* 0x00000005ff057221 */ /* 0x000fe40000010000 */
[C---:B------:R-:W-:Y:S01]  /*0b20*/  FFMA.FTZ R4, R8.reuse, R3, R13 ;  /* 0x0000000308047223 */ /* 0x040fe2000001000d */
[----:B------:R-:W-:Y:S01]  /*0b30*/  FFMA.FTZ R8, R8, R6, RZ ;  /* 0x0000000608087223 */ /* 0x000fe200000100ff */
[----:B------:R-:W-:Y:S01]  /*0b40*/  FADD.FTZ R3, R3, R18 ;  /* 0x0000001203037221 */ /* 0x000fe20000010000 */
[----:B------:R-:W-:-:S07]  /*0b50*/  FADD.FTZ R6, RZ, R6 ;  /* 0x00000006ff067221 */ /* 0x000fce0000010000 */
.L_x_2209:
[----:B------:R-:W-:Y:S05]  /*0b60*/  @!P2 BRA `(.L_x_2207) ;  /* 0x0000001400e4a947 */ /* 0x000fea0003800000 */
[----:B------:R-:W-:-:S05]  /*0b70*/  VIADD R13, R24, 0x1 ;  /* 0x00000001180d7836 */ /* 0x000fca0000000000 */
[----:B------:R-:W-:-:S07]  /*0b80*/  SHF.R.S32.HI R28, RZ, 0x1f, R13 ;  /* 0x0000001fff1c7819 */ /* 0x000fce000001140d */
.L_x_2210:
        /* <DEDUP_REMOVED lines=8> */
[----:B------:R-:W-:-:S04]  /*0c10*/  @!P0 IMAD.WIDE.U32 R22, R25, R18, R22 ;  /* 0x0000001219168225 */ /* 0x000fc800078e0016 */
[----:B------:R-:W-:Y:S01]  /*0c20*/  @!P0 IMAD.IADD R19, R23, 0x1, R19 ;  /* 0x0000000117138824 */ /* 0x000fe200078e0213 */
[----:B------:R-:W-:-:S04]  /*0c30*/  @!P0 SHF.L.U32 R31, R22, 0x1, RZ ;  /* 0x00000001161f8819 */ /* 0x000fc800000006ff */
[----:B--2---:R-:W-:Y:S02]  /*0c40*/  @!P0 IADD3 R20, P1, R31, R20, RZ ;  /* 0x000000141f148210 */ /* 0x004fe40007f3e0ff */
[----:B------:R-:W-:Y:S02]  /*0c50*/  @!P0 SHF.L.U64.HI R30, R22, 0x1, R19 ;  /* 0x00000001161e8819 */ /* 0x000fe40000010213 */
[----:B------:R-:W0:Y:S02]  /*0c60*/  @!P0 LDC.64 R18, c[0x0][0x288] ;  /* 0x0000a200ff128b82 */ /* 0x000e240000000a00 */
[----:B------:R-:W-:-:S05]  /*0c70*/  @!P0 IADD3.X R21, R30, R21, RZ, P1, !PT ;  /* 0x000000151e158210 */ /* 0x000fca0000ffe4ff */
[----:B------:R2:W3:Y:S01]  /*0c80*/  @!P0 LDG.E R29, desc[UR4][R20.64] ;  /* 0x00000004141d8981 */ /* 0x0004e2000c1e1900 */
[----:B------:R-:W4:Y:S01]  /*0c90*/  @!P0 LDC.64 R22, c[0x0][0x230] ;  /* 0x00008c00ff168b82 */ /* 0x000f220000000a00 */
[----:B------:R-:W-:-:S07]  /*0ca0*/  @!P0 MOV R25, R27 ;  /* 0x0000001b00198202 */ /* 0x000fce0000000f00 */
[----:B--2---:R-:W2:Y:S01]  /*0cb0*/  @!P0 LDC.64 R20, c[0x0][0x228] ;  /* 0x00008a00ff148b82 */ /* 0x004ea20000000a00 */
[----:B0-----:R-:W-:-:S04]  /*0cc0*/  @!P0 IMAD R24, R28, R18, RZ ;  /* 0x000000121c188224 */ /* 0x001fc800078e02ff */
[----:B------:R-:W-:Y:S02]  /*0cd0*/  @!P0 IMAD R19, R13, R19, R24 ;  /* 0x000000130d138224 */ /* 0x000fe400078e0218 */
[----:B------:R-:W-:-:S04]  /*0ce0*/  @!P0 IMAD.MOV.U32 R24, RZ, RZ, R32 ;  /* 0x000000ffff188224 */ /* 0x000fc800078e0020 */
[----:B------:R-:W-:-:S04]  /*0cf0*/  @!P0 IMAD.WIDE.U32 R24, R13, R18, R24 ;  /* 0x000000120d188225 */ /* 0x000fc800078e0018 */
[----:B------:R-:W-:Y:S01]  /*0d00*/  @!P0 IMAD.IADD R19, R25, 0x1, R19 ;  /* 0x0000000119138824 */ /* 0x000fe200078e0213 */
[----:B------:R-:W-:Y:S02]  /*0d10*/  @!P0 SHF.L.U32 R25, R24, 0x1, RZ ;  /* 0x0000000118198819 */ /* 0x000fe400000006ff */
[----:B--2---:R-:W-:-:S05]  /*0d20*/  @!P0 IADD3 R20, P1, R31, R20, RZ ;  /* 0x000000141f148210 */ /* 0x004fca0007f3e0ff */
[----:B------:R-:W-:Y:S01]  /*0d30*/  @!P0 IMAD.X R21, R30, 0x1, R21, P1 ;  /* 0x000000011e158824 */ /* 0x000fe200008e0615 */
[----:B------:R-:W-:Y:S02]  /*0d40*/  @!P0 SHF.L.U64.HI R30, R24, 0x1, R19 ;  /* 0x00000001181e8819 */ /* 0x000fe40000010213 */
[----:B----4-:R-:W-:Y:S01]  /*0d50*/  @!P0 IADD3 R22, P1, R25, R22, RZ ;  /* 0x0000001619168210 */ /* 0x010fe20007f3e0ff */
[----:B------:R-:W0:Y:S01]  /*0d60*/  @!P0 LDC.64 R18, c[0x0][0x228] ;  /* 0x00008a00ff128b82 */ /* 0x000e220000000a00 */
[----:B------:R-:W2:Y:S02]  /*0d70*/  @!P0 LDG.E R24, desc[UR4][R20.64] ;  /* 0x0000000414188981 */ /* 0x000ea4000c1e1900 */
[----:B------:R-:W-:-:S05]  /*0d80*/  @!P0 IADD3.X R23, R30, R23, RZ, P1, !PT ;  /* 0x000000171e178210 */ /* 0x000fca0000ffe4ff */
[----:B------:R-:W4:Y:S01]  /*0d90*/  @!P0 LDG.E R22, desc[UR4][R22.64] ;  /* 0x0000000416168981 */ /* 0x000f22000c1e1900 */
[----:B0-----:R-:W-:-:S05]  /*0da0*/  @!P0 IADD3 R18, P1, R25, R18, RZ ;  /* 0x0000001219128210 */ /* 0x001fca0007f3e0ff */
[----:B------:R-:W-:-:S05]  /*0db0*/  @!P0 IMAD.X R19, R30, 0x1, R19, P1 ;  /* 0x000000011e138824 */ /* 0x000fca00008e0613 */
[----:B------:R0:W5:Y:S01]  /*0dc0*/  @!P0 LDG.E R18, desc[UR4][R18.64] ;  /* 0x0000000412128981 */ /* 0x000162000c1e1900 */
[----:B------:R-:W-:Y:S02]  /*0dd0*/  PRMT R30, RZ, 0x7610, R30 ;  /* 0x00007610ff1e7816 */ /* 0x000fe4000000001e */
[----:B------:R-:W-:Y:S02]  /*0de0*/  PRMT R25, RZ, 0x7610, R25 ;  /* 0x00007610ff197816 */ /* 0x000fe40000000019 */
[----:B0-----:R-:W-:Y:S01]  /*0df0*/  PRMT R19, RZ, 0x7610, R19 ;  /* 0x00007610ff137816 */ /* 0x001fe20000000013 */
[----:B------:R-:W-:-:S05]  /*0e00*/  VIADD R37, R13, 0x1 ;  /* 0x000000010d257836 */ /* 0x000fca0000000000 */
[----:B------:R-:W-:Y:S02]  /*0e10*/  ISETP.GE.AND P1, PT, R37, R10, PT ;  /* 0x0000000a2500720c */ /* 0x000fe40003f26270 */
[----:B------:R-:W-:-:S05]  /*0e20*/  IADD3 R13, P2, R13, 0x2, RZ ;  /* 0x000000020d0d7810 */ /* 0x000fca0007f5e0ff */
[----:B------:R-:W-:Y:S01]  /*0e30*/  IMAD.X R28, RZ, RZ, R28, P2 ;  /* 0x000000ffff1c7224 */ /* 0x000fe200010e061c */
[----:B---3--:R-:W-:-:S04]  /*0e40*/  @!P0 PRMT R30, R29, 0x7610, R30 ;  /* 0x000076101d1e8816 */ /* 0x008fc8000000001e */
[----:B------:R-:W-:Y:S02]  /*0e50*/  SHF.L.U32 R31, R30, 0x10, RZ ;  /* 0x000000101e1f7819 */ /* 0x000fe400000006ff */
[----:B------:R-:W-:-:S03]  /*0e60*/  @!P0 PRMT R25, R29, 0x7632, R25 ;  /* 0x000076321d198816 */ /* 0x000fc60000000019 */
[----:B------:R-:W-:Y:S02]  /*0e70*/  FADD.FTZ R20, -R2, R31 ;  /* 0x0000001f02147221 */ /* 0x000fe40000010100 */
[----:B------:R-:W-:Y:S02]  /*0e80*/  IMAD.U32 R23, R25, 0x10000, RZ ;  /* 0x0001000019177824 */ /* 0x000fe400078e00ff */
[-C--:B-1----:R-:W-:Y:S02]  /*0e90*/  FMUL.FTZ R21, R20, R11.reuse ;  /* 0x0000000b14157220 */ /* 0x082fe40000410000 */
[----:B------:R-:W-:Y:S02]  /*0ea0*/  FADD.FTZ R20, -R2, R23 ;  /* 0x0000001702147221 */ /* 0x000fe40000010100 */
[----:B------:R-:W-:Y:S02]  /*0eb0*/  FFMA.FTZ R25, R21, R14, R16 ;  /* 0x0000000e15197223 */ /* 0x000fe40000010010 */
[----:B------:R-:W-:-:S02]  /*0ec0*/  FMUL.FTZ R20, R20, R11 ;  /* 0x0000000b14147220 */ /* 0x000fc40000410000 */
[----:B------:R-:W-:Y:S02]  /*0ed0*/  FMUL.FTZ R23, R25, -1.4426950216293334961 ;  /* 0xbfb8aa3b19177820 */ /* 0x000fe40000410000 */
[----:B------:R-:W-:-:S04]  /*0ee0*/  FFMA.FTZ R31, R20, R15, R17 ;  /* 0x0000000f141f7223 */ /* 0x000fc80000010011 */
[----:B------:R-:W0:Y:S01]  /*0ef0*/  MUFU.EX2 R23, R23 ;  /* 0x0000001700177308 */ /* 0x000e220000000800 */
[----:B------:R-:W-:-:S07]  /*0f00*/  FMUL.FTZ R34, R31, -1.4426950216293334961 ;  /* 0xbfb8aa3b1f227820 */ /* 0x000fce0000410000 */
[----:B------:R-:W1:Y:S01]  /*0f10*/  MUFU.EX2 R34, R34 ;  /* 0x0000002200227308 */ /* 0x000e620000000800 */
[----:B0-----:R-:W-:Y:S01]  /*0f20*/  FADD.FTZ R30, R23, 1 ;  /* 0x3f800000171e7421 */ /* 0x001fe20000010000 */
[----:B------:R-:W-:-:S06]  /*0f30*/  PRMT R29, RZ, 0x7610, R29 ;  /* 0x00007610ff1d7816 */ /* 0x000fcc000000001d */
[----:B------:R-:W0:Y:S01]  /*0f40*/  MUFU.RCP R30, R30 ;  /* 0x0000001e001e7308 */ /* 0x000e220000001000 */
[----:B-1----:R-:W-:Y:S01]  /*0f50*/  FADD.FTZ R23, R34, 1 ;  /* 0x3f80000022177421 */ /* 0x002fe20000010000 */
[C---:B--2---:R-:W-:Y:S02]  /*0f60*/  @!P0 PRMT R19, R24.reuse, 0x7610, R19 ;  /* 0x0000761018138816 */ /* 0x044fe40000000013 */
[----:B------:R-:W-:Y:S02]  /*0f70*/  @!P0 PRMT R29, R24, 0x7632, R29 ;  /* 0x00007632181d8816 */ /* 0x000fe4000000001d */
[----:B------:R-:W-:Y:S02]  /*0f80*/  PRMT R24, RZ, 0x7610, R24 ;  /* 0x00007610ff187816 */ /* 0x000fe40000000018 */
[----:B------:R-:W1:Y:S02]  /*0f90*/  MUFU.RCP R23, R23 ;  /* 0x0000001700177308 */ /* 0x000e640000001000 */
[----:B----4-:R-:W-:-:S02]  /*0fa0*/  @!P0 PRMT R24, R22, 0x7610, R24 ;  /* 0x0000761016188816 */ /* 0x010fc40000000018 */
[----:B------:R-:W-:Y:S02]  /*0fb0*/  PRMT R22, RZ, 0x7610, R22 ;  /* 0x00007610ff167816 */ /* 0x000fe40000000016 */
[----:B------:R-:W-:Y:S01]  /*0fc0*/  SHF.L.U32 R35, R24, 0x10, RZ ;  /* 0x0000001018237819 */ /* 0x000fe200000006ff */
[----:B0-----:R-:W-:Y:S01]  /*0fd0*/  FADD.FTZ R24, -R30, 1 ;  /* 0x3f8000001e187421 */ /* 0x001fe20000010100 */
[----:B------:R-:W-:Y:S01]  /*0fe0*/  @!P0 PRMT R22, R22, 0x7632, R22 ;  /* 0x0000763216168816 */ /* 0x000fe20000000016 */
[----:B------:R-:W-:Y:S02]  /*0ff0*/  IMAD.U32 R19, R19, 0x10000, RZ ;  /* 0x0001000013137824 */ /* 0x000fe400078e00ff */
[----:B------:R-:W-:Y:S01]  /*1000*/  FFMA.FTZ R25, R25, R24, 1 ;  /* 0x3f80000019197423 */ /* 0x000fe20000010018 */
[----:B------:R-:W-:Y:S01]  /*1010*/  FADD.FTZ R24, -R2, R35 ;  /* 0x0000002302187221 */ /* 0x000fe20000010100 */
[----:B------:R-:W-:Y:S01]  /*1020*/  SHF.L.U32 R35, R22, 0x10, RZ ;  /* 0x0000001016237819 */ /* 0x000fe200000006ff */
[----:B------:R-:W-:Y:S01]  /*1030*/  FMUL.FTZ R30, R19, R30 ;  /* 0x0000001e131e7220 */ /* 0x000fe20000410000 */
[----:B-1----:R-:W-:Y:S01]  /*1040*/  FADD.FTZ R22, -R23, 1 ;  /* 0x3f80000017167421 */ /* 0x002fe20000010100 */
[----:B------:R-:W-:-:S02]  /*1050*/  FMUL.FTZ R19, R24, R11 ;  /* 0x0000000b18137220 */ /* 0x000fc40000410000 */
[----:B------:R-:W-:Y:S01]  /*1060*/  FADD.FTZ R24, -R2, R35 ;  /* 0x0000002302187221 */ /* 0x000fe20000010100 */
[----:B------:R-:W-:Y:S01]  /*1070*/  FFMA.FTZ R31, R31, R22, 1 ;  /* 0x3f8000001f1f7423 */ /* 0x000fe20000010016 */
[----:B------:R-:W-:Y:S01]  /*1080*/  FFMA.FTZ R22, R19, R14, R16 ;  /* 0x0000000e13167223 */ /* 0x000fe20000010010 */
[----:B------:R-:W-:Y:S02]  /*1090*/  IMAD.U32 R34, R29, 0x10000, RZ ;  /* 0x000100001d227824 */ /* 0x000fe400078e00ff */
[----:B------:R-:W-:Y:S01]  /*10a0*/  FMUL.FTZ R24, R24, R11 ;  /* 0x0000000b18187220 */ /* 0x000fe20000410000 */
[----:B------:R-:W-:Y:S01]  /*10b0*/  FMUL.FTZ R35, R22, -1.4426950216293334961 ;  /* 0xbfb8aa3b16237820 */ /* 0x000fe20000410000 */
[----:B------:R-:W-:Y:S02]  /*10c0*/  FMUL.FTZ R34, R34, R23 ;  /* 0x0000001722227220 */ /* 0x000fe40000410000 */
[----:B------:R-:W-:-:S03]  /*10d0*/  FFMA.FTZ R23, R24, R15, R17 ;  /* 0x0000000f18177223 */ /* 0x000fc60000010011 */
[----:B------:R-:W0:Y:S01]  /*10e0*/  MUFU.EX2 R35, R35 ;  /* 0x0000002300237308 */ /* 0x000e220000000800 */
[----:B------:R-:W-:-:S07]  /*10f0*/  FMUL.FTZ R29, R23, -1.4426950216293334961 ;  /* 0xbfb8aa3b171d7820 */ /* 0x000fce0000410000 */
[----:B------:R-:W1:Y:S01]  /*1100*/  MUFU.EX2 R29, R29 ;  /* 0x0000001d001d7308 */ /* 0x000e620000000800 */
[----:B------:R-:W-:Y:S01]  /*1110*/  FMUL.FTZ R36, R30, R25 ;  /* 0x000000191e247220 */ /* 0x000fe20000410000 */
[----:B------:R-:W-:-:S03]  /*1120*/  FMUL.FTZ R25, R34, R31 ;  /* 0x0000001f22197220 */ /* 0x000fc60000410000 */
[----:B------:R-:W-:Y:S01]  /*1130*/  FFMA.FTZ R34, R21, R36, R7 ;  /* 0x0000002415227223 */ /* 0x000fe20000010007 */
[----:B0-----:R-:W-:Y:S01]  /*1140*/  FADD.FTZ R30, R35, 1 ;  /* 0x3f800000231e7421 */ /* 0x001fe20000010000 */
[----:B------:R-:W-:-:S05]  /*1150*/  FMUL.FTZ R7, R36, R14 ;  /* 0x0000000e24077220 */ /* 0x000fca0000410000 */
[----:B------:R-:W0:Y:S01]  /*1160*/  MUFU.RCP R30, R30 ;  /* 0x0000001e001e7308 */ /* 0x000e220000001000 */
[----:B-1----:R-:W-:Y:S01]  /*1170*/  FADD.FTZ R31, R29, 1 ;  /* 0x3f8000001d1f7421 */ /* 0x002fe20000010000 */
[----:B------:R-:W-:Y:S01]  /*1180*/  FFMA.FTZ R21, R21, R7, R4 ;  /* 0x0000000715157223 */ /* 0x000fe20000010004 */
[----:B------:R-:W-:-:S05]  /*1190*/  PRMT R29, RZ, 0x7610, R29 ;  /* 0x00007610ff1d7816 */ /* 0x000fca000000001d */
[----:B------:R1:W2:Y:S01]  /*11a0*/  MUFU.RCP R4, R31 ;  /* 0x0000001f00047308 */ /* 0x0002a20000001000 */
[----:B------:R-:W-:Y:S01]  /*11b0*/  FADD.FTZ R3, R7, R3 ;  /* 0x0000000307037221 */ /* 0x000fe20000010000 */
[----:B------:R-:W-:Y:S02]  /*11c0*/  PRMT R7, RZ, 0x7610, R7 ;  /* 0x00007610ff077816 */ /* 0x000fe40000000007 */
[C---:B-----5:R-:W-:Y:S02]  /*11d0*/  @!P0 PRMT R29, R18.reuse, 0x7610, R29 ;  /* 0x00007610121d8816 */ /* 0x060fe4000000001d */
[----:B------:R-:W-:Y:S02]  /*11e0*/  @!P0 PRMT R7, R18, 0x7632, R7 ;  /* 0x0000763212078816 */ /* 0x000fe40000000007 */
[----:B------:R-:W-:Y:S01]  /*11f0*/  SHF.L.U32 R29, R29, 0x10, RZ ;  /* 0x000000101d1d7819 */ /* 0x000fe200000006ff */
[----:B0-----:R-:W-:Y:S01]  /*1200*/  FADD.FTZ R35, -R30, 1 ;  /* 0x3f8000001e237421 */ /* 0x001fe20000010100 */
[----:B------:R-:W-:-:S03]  /*1210*/  SHF.L.U32 R7, R7, 0x10, RZ ;  /* 0x0000001007077819 */ /* 0x000fc600000006ff */
[----:B------:R-:W-:Y:S01]  /*1220*/  FFMA.FTZ R22, R22, R35, 1 ;  /* 0x3f80000016167423 */ /* 0x000fe20000010023 */
[----:B-1----:R-:W-:Y:S01]  /*1230*/  FMUL.FTZ R31, R29, R30 ;  /* 0x0000001e1d1f7220 */ /* 0x002fe20000410000 */
[----:B--2---:R-:W-:Y:S01]  /*1240*/  FADD.FTZ R18, -R4, 1 ;  /* 0x3f80000004127421 */ /* 0x004fe20000010100 */
[----:B------:R-:W-:Y:S01]  /*1250*/  FFMA.FTZ R29, R20, R25, R8 ;  /* 0x00000019141d7223 */ /* 0x000fe20000010008 */
[-C--:B------:R-:W-:Y:S01]  /*1260*/  FMUL.FTZ R8, R25, R15.reuse ;  /* 0x0000000f19087220 */ /* 0x080fe20000410000 */
[----:B------:R-:W-:Y:S01]  /*1270*/  FMUL.FTZ R22, R31, R22 ;  /* 0x000000161f167220 */ /* 0x000fe20000410000 */
[----:B------:R-:W-:Y:S01]  /*1280*/  FFMA.FTZ R18, R23, R18, 1 ;  /* 0x3f80000017127423 */ /* 0x000fe20000010012 */
[----:B------:R-:W-:Y:S01]  /*1290*/  FMUL.FTZ R7, R7, R4 ;  /* 0x0000000407077220 */ /* 0x000fe20000410000 */
[----:B------:R-:W-:Y:S01]  /*12a0*/  FADD.FTZ R5, R36, R5 ;  /* 0x0000000524057221 */ /* 0x000fe20000010000 */
[----:B------:R-:W-:Y:S01]  /*12b0*/  FFMA.FTZ R21, R20, R8, R21 ;  /* 0x0000000814157223 */ /* 0x000fe20000010015 */
[----:B------:R-:W-:Y:S01]  /*12c0*/  FMUL.FTZ R4, R22, R14 ;  /* 0x0000000e16047220 */ /* 0x000fe20000410000 */
[----:B------:R-:W-:Y:S01]  /*12d0*/  FMUL.FTZ R18, R7, R18 ;  /* 0x0000001207127220 */ /* 0x000fe20000410000 */
[----:B------:R-:W-:Y:S01]  /*12e0*/  FADD.FTZ R23, R8, R3 ;  /* 0x0000000308177221 */ /* 0x000fe20000010000 */
        /* <DEDUP_REMOVED lines=9> */
[----:B------:R-:W-:Y:S01]  /*1380*/  FADD.FTZ R3, R3, R22 ;  /* 0x0000001603037221 */ /* 0x000fe20000010000 */
[----:B------:R-:W-:Y:S06]  /*1390*/  @!P1 BRA `(.L_x_2210) ;  /* 0xfffffff400fc9947 */ /* 0x000fec000383ffff */
[----:B------:R-:W-:Y:S05]  /*13a0*/  BRA `(.L_x_2207) ;  /* 0x0000000c00d47947 */ /* 0x000fea0003800000 */
.L_x_2208:
[----:B------:R-:W-:Y:S01]  /*13b0*/  LOP3.LUT P1, R29, R3, 0x3, RZ, 0xc0, !PT ;  /* 0x00000003031d7812 */ /* 0x000fe2000782c0ff */
[----:B------:R-:W-:Y:S01]  /*13c0*/  HFMA2.MMA R8, -RZ, RZ, 0, 0 ;  /* 0x00000000ff087435 */ /* 0x000fe200000001ff */
[----:B------:R-:W-:Y:S01]  /*13d0*/  IADD3 R30, -R30, R5, RZ ;  /* 0x000000051e1e7210 */ /* 0x000fe20007ffe1ff */
[----:B------:R-:W-:Y:S01]  /*13e0*/  IMAD.MOV.U32 R3, RZ, RZ, RZ ;  /* 0x000000ffff037224 */ /* 0x000fe200078e00ff */
[----:B------:R-:W-:Y:S02]  /*13f0*/  CS2R R4, SRZ ;  /* 0x0000000000047805 */ /* 0x000fe4000001ff00 */
[----:B------:R-:W-:-:S07]  /*1400*/  CS2R R6, SRZ ;  /* 0x0000000000067805 */ /* 0x000fce000001ff00 */
[----:B------:R-:W-:Y:S05]  /*1410*/  @!P1 BRA `(.L_x_2211) ;  /* 0x0000000000c89947 */ /* 0x000fea0003800000 */
[----:B------:R-:W-:-:S07]  /*1420*/  IMAD.MOV.U32 R3, RZ, RZ, RZ ;  /* 0x000000ffff037224 */ /* 0x000fce00078e00ff */
.L_x_2212:
        /* <DEDUP_REMOVED lines=13> */
[----:B------:R-:W-:-:S03]  /*1500*/  @!P0 IADD3.X R19, R24, R19, RZ, P1, !PT ;  /* 0x0000001318138210 */ /* 0x000fc60000ffe4ff */
[----:B------:R-:W-:Y:S02]  /*1510*/  @!P0 IMAD.X R21, R24, 0x1, R21, P2 ;  /* 0x0000000118158824 */ /* 0x000fe400010e0615 */
[----:B------:R-:W2:Y:S04]  /*1520*/  @!P0 LDG.E R18, desc[UR4][R18.64] ;  /* 0x0000000412128981 */ /* 0x000ea8000c1e1900 */
[----:B------:R-:W3:Y:S01]  /*1530*/  @!P0 LDG.E R20, desc[UR4][R20.64] ;  /* 0x0000000414148981 */ /* 0x000ee2000c1e1900 */
[----:B------:R-:W-:Y:S02]  /*1540*/  PRMT R17, RZ, 0x7610, R17 ;  /* 0x00007610ff117816 */ /* 0x000fe40000000011 */
[----:B------:R-:W-:Y:S02]  /*1550*/  PRMT R24, RZ, 0x7610, R24 ;  /* 0x00007610ff187816 */ /* 0x000fe40000000018 */
[----:B------:R-:W-:-:S02]  /*1560*/  PRMT R16, RZ, 0x7610, R16 ;  /* 0x00007610ff107816 */ /* 0x000fc40000000010 */
[----:B------:R-:W-:-:S04]  /*1570*/  IADD3 R29, R29, -0x1, RZ ;  /* 0xffffffff1d1d7810 */ /* 0x000fc80007ffe0ff */
[----:B------:R-:W-:Y:S02]  /*1580*/  ISETP.NE.AND P1, PT, R29, RZ, PT ;  /* 0x000000ff1d00720c */ /* 0x000fe40003f25270 */
[C---:B--2---:R-:W-:Y:S02]  /*1590*/  @!P0 PRMT R17, R18.reuse, 0x7610, R17 ;  /* 0x0000761012118816 */ /* 0x044fe40000000011 */
[----:B------:R-:W-:Y:S02]  /*15a0*/  @!P0 PRMT R16, R18, 0x7632, R16 ;  /* 0x0000763212108816 */ /* 0x000fe40000000010 */
[----:B------:R-:W-:Y:S02]  /*15b0*/  SHF.L.U32 R25, R17, 0x10, RZ ;  /* 0x0000001011197819 */ /* 0x000fe400000006ff */
[----:B---3--:R-:W-:Y:S02]  /*15c0*/  @!P0 PRMT R24, R20, 0x7610, R24 ;  /* 0x0000761014188816 */ /* 0x008fe40000000018 */
[----:B------:R-:W-:Y:S01]  /*15d0*/  PRMT R17, RZ, 0x7610, R17 ;  /* 0x00007610ff117816 */ /* 0x000fe20000000011 */
[----:B------:R-:W-:Y:S01]  /*15e0*/  FADD.FTZ R34, -R2, R25 ;  /* 0x0000001902227221 */ /* 0x000fe20000010100 */
[----:B------:R-:W-:Y:S01]  /*15f0*/  SHF.L.U32 R19, R16, 0x10, RZ ;  /* 0x0000001010137819 */ /* 0x000fe200000006ff */
[----:B------:R-:W-:Y:S01]  /*1600*/  IMAD.U32 R24, R24, 0x10000, RZ ;  /* 0x0001000018187824 */ /* 0x000fe200078e00ff */
[----:B------:R-:W-:Y:S01]  /*1610*/  @!P0 PRMT R17, R20, 0x7632, R17 ;  /* 0x0000763214118816 */ /* 0x000fe20000000011 */
[----:B-1----:R-:W-:-:S02]  /*1620*/  FMUL.FTZ R21, R34, R11 ;  /* 0x0000000b22157220 */ /* 0x002fc40000410000 */
[----:B------:R-:W-:Y:S01]  /*1630*/  FMUL.FTZ R18, R24, R14 ;  /* 0x0000000e18127220 */ /* 0x000fe20000410000 */
[----:B------:R-:W-:Y:S01]  /*1640*/  FADD.FTZ R16, -R2, R19 ;  /* 0x0000001302107221 */ /* 0x000fe20000010100 */
[----:B------:R-:W-:Y:S02]  /*1650*/  IMAD.U32 R17, R17, 0x10000, RZ ;  /* 0x0001000011117824 */ /* 0x000fe400078e00ff */
[C---:B------:R-:W-:Y:S01]  /*1660*/  FADD.FTZ R5, R24.reuse, R5 ;  /* 0x0000000518057221 */ /* 0x040fe20000010000 */
[----:B------:R-:W-:Y:S01]  /*1670*/  FFMA.FTZ R7, R24, R21, R7 ;  /* 0x0000001518077223 */ /* 0x000fe20000010007 */
[----:B------:R-:W-:Y:S01]  /*1680*/  IADD3 R24, P2, R13, 0x1, RZ ;  /* 0x000000010d187810 */ /* 0x000fe20007f5e0ff */
[----:B------:R-:W-:Y:S01]  /*1690*/  FADD.FTZ R20, R18, R3 ;  /* 0x0000000312147221 */ /* 0x000fe20000010000 */
[----:B------:R-:W-:Y:S01]  /*16a0*/  FFMA.FTZ R21, R21, R18, R4 ;  /* 0x0000001215157223 */ /* 0x000fe20000010004 */
[----:B------:R-:W-:Y:S01]  /*16b0*/  FMUL.FTZ R16, R16, R11 ;  /* 0x0000000b10107220 */ /* 0x000fe20000410000 */
[C---:B------:R-:W-:Y:S01]  /*16c0*/  FMUL.FTZ R13, R17.reuse, R15 ;  /* 0x0000000f110d7220 */ /* 0x040fe20000410000 */
[----:B------:R-:W-:Y:S01]  /*16d0*/  FADD.FTZ R6, R17, R6 ;  /* 0x0000000611067221 */ /* 0x000fe20000010000 */
[----:B------:R-:W-:-:S02]  /*16e0*/  IMAD.X R28, RZ, RZ, R28, P2 ;  /* 0x000000ffff1c7224 */ /* 0x000fc400010e061c */
[----:B------:R-:W-:Y:S01]  /*16f0*/  FFMA.FTZ R8, R17, R16, R8 ;  /* 0x0000001011087223 */ /* 0x000fe20000010008 */
[----:B------:R-:W-:Y:S01]  /*1700*/  FADD.FTZ R3, R13, R20 ;  /* 0x000000140d037221 */ /* 0x000fe20000010000 */
[----:B------:R-:W-:Y:S01]  /*1710*/  FFMA.FTZ R4, R16, R13, R21 ;  /* 0x0000000d10047223 */ /* 0x000fe20000010015 */
[----:B------:R-:W-:Y:S01]  /*1720*/  MOV R13, R24 ;  /* 0x00000018000d7202 */ /* 0x000fe20000000f00 */
[----:B------:R-:W-:Y:S06]  /*1730*/  @P1 BRA `(.L_x_2212) ;  /* 0xfffffffc003c1947 */ /* 0x000fec000383ffff */
.L_x_2211:
[----:B------:R-:W-:-:S13]  /*1740*/  ISETP.GE.U32.AND P0, PT, R30, 0x3, PT ;  /* 0x000000031e00780c */ /* 0x000fda0003f06070 */
[----:B------:R-:W-:Y:S05]  /*1750*/  @!P0 BRA `(.L_x_2207) ;  /* 0x0000000800e88947 */ /* 0x000fea0003800000 */
[----:B------:R-:W-:Y:S01]  /*1760*/  ULDC.64 UR6, c[0x0][0x288] ;  /* 0x0000a20000067ab9 */ /* 0x000fe20000000a00 */
[----:B------:R-:W-:Y:S02]  /*1770*/  SHF.R.S32.HI R13, RZ, 0x1f, R24 ;  /* 0x0000001fff0d7819 */ /* 0x000fe40000011418 */
[----:B------:R-:W-:-:S04]  /*1780*/  ISETP.GE.U32.AND P0, PT, R22, UR6, PT ;  /* 0x0000000616007c0c */ /* 0x000fc8000bf06070 */
[----:B------:R-:W-:-:S13]  /*1790*/  ISETP.GE.AND.EX P0, PT, R23, UR7, PT, P0 ;  /* 0x0000000717007c0c */ /* 0x000fda000bf06300 */
.L_x_2213:
[----:B------:R-:W0:Y:S01]  /*17a0*/  @!P0 LDC.64 R22, c[0x0][0x288] ;  /* 0x0000a200ff168b82 */ /* 0x000e220000000a00 */
[----:B------:R-:W-:Y:S02]  /*17b0*/  @!P0 IADD3 R25, P1, R24, 0x1, RZ ;  /* 0x0000000118198810 */ /* 0x000fe40007f3e0ff */
[----:B------:R-:W-:-:S03]  /*17c0*/  @!P0 MOV R28, R32 ;  /* 0x00000020001c8202 */ /* 0x000fc60000000f00 */
[----:B------:R-:W-:Y:S02]  /*17d0*/  @!P0 IMAD.X R29, RZ, RZ, R13, P1 ;  /* 0x000000ffff1d8224 */ /* 0x000fe400008e060d */
[----:B------:R-:W2:Y:S08]  /*17e0*/  @!P0 LDC.64 R20, c[0x0][0x288] ;  /* 0x0000a200ff148b82 */ /* 0x000eb00000000a00 */
[----:B------:R-:W3:Y:S01]  /*17f0*/  @!P0 LDC.64 R16, c[0x0][0x230] ;  /* 0x00008c00ff108b82 */ /* 0x000ee20000000a00 */
[----:B0-----:R-:W-:-:S07]  /*1800*/  @!P0 IMAD R34, R29, R22, RZ ;  /* 0x000000161d228224 */ /* 0x001fce00078e02ff */
[----:B------:R-:W0:Y:S01]  /*1810*/  @!P0 LDC.64 R18, c[0x0][0x228] ;  /* 0x00008a00ff128b82 */ /* 0x000e220000000a00 */
[----:B------:R-:W-:Y:S02]  /*1820*/  @!P0 IMAD.MOV.U32 R29, RZ, RZ, R27 ;  /* 0x000000ffff1d8224 */ /* 0x000fe400078e001b */
[----:B------:R-:W-:Y:S02]  /*1830*/  @!P0 IMAD R34, R25, R23, R34 ;  /* 0x0000001719228224 */ /* 0x000fe400078e0222 */
[-C--:B--2---:R-:W-:Y:S02]  /*1840*/  @!P0 IMAD R30, R13, R20.reuse, RZ ;  /* 0x000000140d1e8224 */ /* 0x084fe400078e02ff */
[----:B------:R-:W-:-:S04]  /*1850*/  @!P0 IMAD.WIDE.U32 R28, R24, R20, R28 ;  /* 0x00000014181c8225 */ /* 0x000fc800078e001c */
[----:B------:R-:W-:Y:S02]  /*1860*/  @!P0 IMAD R31, R24, R21, R30 ;  /* 0x00000015181f8224 */ /* 0x000fe400078e021e */
[----:B------:R-:W2:Y:S01]  /*1870*/  @!P0 LDC.64 R20, c[0x0][0x230] ;  /* 0x00008c00ff148b82 */ /* 0x000ea20000000a00 */
[----:B------:R-:W-:Y:S02]  /*1880*/  @!P0 IMAD.MOV.U32 R30, RZ, RZ, R32 ;  /* 0x000000ffff1e8224 */ /* 0x000fe400078e0020 */
[----:B------:R-:W-:Y:S01]  /*1890*/  @!P0 IADD3 R23, R29, R31, RZ ;  /* 0x0000001f1d178210 */ /* 0x000fe20007ffe0ff */
[----:B------:R-:W-:Y:S01]  /*18a0*/  @!P0 IMAD.SHL.U32 R35, R28, 0x2, RZ ;  /* 0x000000021c238824 */ /* 0x000fe200078e00ff */
[----:B------:R-:W-:-:S04]  /*18b0*/  @!P0 MOV R31, R27 ;  /* 0x0000001b001f8202 */ /* 0x000fc80000000f00 */
[----:B0-----:R-:W-:Y:S01]  /*18c0*/  @!P0 IADD3 R18, P2, R35, R18, RZ ;  /* 0x0000001223128210 */ /* 0x001fe20007f5e0ff */
[----:B------:R-:W-:Y:S01]  /*18d0*/  @!P0 IMAD.WIDE.U32 R30, R25, R22, R30 ;  /* 0x00000016191e8225 */ /* 0x000fe200078e001e */
[----:B------:R-:W-:Y:S02]  /*18e0*/  @!P0 SHF.L.U64.HI R25, R28, 0x1, R23 ;  /* 0x000000011c198819 */ /* 0x000fe40000010217 */
[----:B------:R-:W0:Y:S02]  /*18f0*/  @!P0 LDC.64 R22, c[0x0][0x288] ;  /* 0x0000a200ff168b82 */ /* 0x000e240000000a00 */
[----:B------:R-:W-:Y:S01]  /*1900*/  @!P0 IADD3 R29, R31, R34, RZ ;  /* 0x000000221f1d8210 */ /* 0x000fe20007ffe0ff */
[----:B------:R-:W-:Y:S01]  /*1910*/  @!P0 IMAD.SHL.U32 R31, R30, 0x2, RZ ;  /* 0x000000021e1f8824 */ /* 0x000fe200078e00ff */
[----:B---3--:R-:W-:Y:S01]  /*1920*/  @!P0 IADD3 R34, P1, R35, R16, RZ ;  /* 0x0000001023228210 */ /* 0x008fe20007f3e0ff */
[----:B------:R-:W-:Y:S01]  /*1930*/  @!P0 IMAD.X R19, R25, 0x1, R19, P2 ;  /* 0x0000000119138824 */ /* 0x000fe200010e0613 */
[----:B------:R-:W-:-:S02]  /*1940*/  @!P0 IADD3 R36, P2, R24, 0x2, RZ ;  /* 0x0000000218248810 */ /* 0x000fc40007f5e0ff */
[----:B------:R-:W-:Y:S02]  /*1950*/  @!P0 IADD3.X R35, R25, R17, RZ, P1, !PT ;  /* 0x0000001119238210 */ /* 0x000fe40000ffe4ff */
[----:B------:R-:W3:Y:S01]  /*1960*/  @!P0 LDC.64 R16, c[0x0][0x228] ;  /* 0x00008a00ff108b82 */ /* 0x000ee20000000a00 */
[----:B------:R-:W-:Y:S02]  /*1970*/  @!P0 SHF.L.U64.HI R28, R30, 0x1, R29 ;  /* 0x000000011e1c8819 */ /* 0x000fe4000001021d */
[----:B--2---:R-:W-:Y:S01]  /*1980*/  @!P0 IADD3 R20, P1, R31, R20, RZ ;  /* 0x000000141f148210 */ /* 0x004fe20007f3e0ff */
[----:B------:R2:W4:Y:S01]  /*1990*/  @!P0 LDG.E R25, desc[UR4][R34.64] ;  /* 0x0000000422198981 */ /* 0x000522000c1e1900 */
[----:B------:R-:W-:-:S03]  /*19a0*/  @!P0 IADD3.X R37, RZ, R13, RZ, P2, !PT ;  /* 0x0000000dff258210 */ /* 0x000fc600017fe4ff */
[----:B------:R-:W-:Y:S01]  /*19b0*/  @!P0 IMAD.X R21, R28, 0x1, R21, P1 ;  /* 0x000000011c158824 */ /* 0x000fe200008e0615 */
[----:B------:R5:W4:Y:S04]  /*19c0*/  @!P0 LDG.E R29, desc[UR4][R18.64] ;  /* 0x00000004121d8981 */ /* 0x000b28000c1e1900 */
[----:B------:R1:W4:Y:S01]  /*19d0*/  @!P0 LDG.E R30, desc[UR4][R20.64] ;  /* 0x00000004141e8981 */ /* 0x000322000c1e1900 */
[----:B--2---:R-:W-:Y:S01]  /*19e0*/  @!P0 MOV R34, R32 ;  /* 0x0000002000228202 */ /* 0x004fe20000000f00 */
[----:B------:R-:W-:Y:S02]  /*19f0*/  @!P0 IMAD.MOV.U32 R35, RZ, RZ, R27 ;  /* 0x000000ffff238224 */ /* 0x000fe400078e001b */
[-C--:B0-----:R-:W-:Y:S02]  /*1a00*/  @!P0 IMAD R37, R37, R22.reuse, RZ ;  /* 0x0000001625258224 */ /* 0x081fe400078e02ff */
[C---:B------:R-:W-:Y:S01]  /*1a10*/  @!P0 IMAD.WIDE.U32 R34, R36.reuse, R22, R34 ;  /* 0x0000001624228225 */ /* 0x040fe200078e0022 */
[----:B-----5:R-:W0:Y:S03]  /*1a20*/  @!P0 LDC.64 R18, c[0x0][0x230] ;  /* 0x00008c00ff128b82 */ /* 0x020e260000000a00 */
[----:B------:R-:W-:-:S05]  /*1a30*/  @!P0 IMAD R36, R36, R23, R37 ;  /* 0x0000001724248224 */ /* 0x000fca00078e0225 */
[----:B-1----:R-:W1:Y:S08]  /*1a40*/  @!P0 LDC.64 R20, c[0x0][0x228] ;  /* 0x00008a00ff148b82 */ /* 0x002e700000000a00 */
[----:B------:R-:W2:Y:S01]  /*1a50*/  @!P0 LDC.64 R22, c[0x0][0x288] ;  /* 0x0000a200ff168b82 */ /* 0x000ea20000000a00 */
[----:B---3--:R-:W-:Y:S02]  /*1a60*/  @!P0 IADD3 R38, P1, R31, R16, RZ ;  /* 0x000000101f268210 */ /* 0x008fe40007f3e0ff */
[----:B------:R-:W-:-:S02]  /*1a70*/  @!P0 IADD3 R31, P3, R24, 0x3, RZ ;  /* 0x00000003181f8810 */ /* 0x000fc40007f7e0ff */
[----:B------:R-:W-:Y:S01]  /*1a80*/  @!P0 IADD3.X R39, R28, R17, RZ, P1, !PT ;  /* 0x000000111c278210 */ /* 0x000fe20000ffe4ff */
[----:B------:R-:W-:Y:S01]  /*1a90*/  @!P0 IMAD.IADD R17, R35, 0x1, R36 ;  /* 0x0000000123118824 */ /* 0x000fe200078e0224 */
[----:B------:R-:W-:-:S03]  /*1aa0*/  @!P0 SHF.L.U32 R35, R34, 0x1, RZ ;  /* 0x0000000122238819 */ /* 0x000fc600000006ff */
[----:B------:R-:W3:Y:S01]  /*1ab0*/  @!P0 LDG.E R28, desc[UR4][R38.64] ;  /* 0x00000004261c8981 */ /* 0x000ee2000c1e1900 */
[----:B------:R-:W-:Y:S01]  /*1ac0*/  @!P0 SHF.L.U64.HI R16, R34, 0x1, R17 ;  /* 0x0000000122108819 */ /* 0x000fe20000010211 */
[----:B------:R-:W-:Y:S01]  /*1ad0*/  @!P0 IMAD.X R17, RZ, RZ, R13, P3 ;  /* 0x000000ffff118224 */ /* 0x000fe200018e060d */
[C---:B0-----:R-:W-:Y:S02]  /*1ae0*/  @!P0 IADD3 R18, P1, R35.reuse, R18, RZ ;  /* 0x0000001223128210 */ /* 0x041fe40007f3e0ff */
[----:B-1----:R-:W-:Y:S02]  /*1af0*/  @!P0 IADD3 R20, P2, R35, R20, RZ ;  /* 0x0000001423148210 */ /* 0x002fe40007f5e0ff */
[C---:B------:R-:W-:Y:S01]  /*1b00*/  @!P0 IADD3.X R19, R16.reuse, R19, RZ, P1, !PT ;  /* 0x0000001310138210 */ /* 0x040fe20000ffe4ff */
[----:B--2---:R-:W-:Y:S02]  /*1b10*/  @!P0 IMAD R34, R17, R22, RZ ;  /* 0x0000001611228224 */ /* 0x004fe400078e02ff */
[----:B------:R-:W-:-:S02]  /*1b20*/  @!P0 IMAD.X R21, R16, 0x1, R21, P2 ;  /* 0x0000000110158824 */ /* 0x000fc400010e0615 */
[C---:B------:R-:W-:Y:S01]  /*1b30*/  @!P0 IMAD R23, R31.reuse, R23, R34 ;  /* 0x000000171f178224 */ /* 0x040fe200078e0222 */
[----:B------:R-:W0:Y:S01]  /*1b40*/  @!P0 LDC.64 R16, c[0x0][0x230] ;  /* 0x00008c00ff108b82 */ /* 0x000e220000000a00 */
[----:B------:R-:W-:Y:S01]  /*1b50*/  @!P0 MOV R34, R32 ;  /* 0x0000002000228202 */ /* 0x000fe20000000f00 */
[----:B------:R-:W-:Y:S01]  /*1b60*/  @!P0 IMAD.MOV.U32 R35, RZ, RZ, R27 ;  /* 0x000000ffff238224 */ /* 0x000fe200078e001b */
[----:B------:R-:W2:Y:S03]  /*1b70*/  @!P0 LDG.E R20, desc[UR4][R20.64] ;  /* 0x0000000414148981 */ /* 0x000ea6000c1e1900 */
[----:B------:R-:W-:Y:S02]  /*1b80*/  @!P0 IMAD.WIDE.U32 R34, R31, R22, R34 ;  /* 0x000000161f228225 */ /* 0x000fe400078e0022 */
[----:B------:R1:W5:Y:S02]  /*1b90*/  @!P0 LDG.E R22, desc[UR4][R18.64] ;  /* 0x0000000412168981 */ /* 0x000364000c1e1900 */
[----:B-1----:R-:W1:Y:S01]  /*1ba0*/  @!P0 LDC.64 R18, c[0x0][0x228] ;  /* 0x00008a00ff128b82 */ /* 0x002e620000000a00 */
[----:B------:R-:W-:Y:S01]  /*1bb0*/  @!P0 IADD3 R31, R35, R23, RZ ;  /* 0x00000017231f8210 */ /* 0x000fe20007ffe0ff */
[----:B------:R-:W-:-:S03]  /*1bc0*/  @!P0 IMAD.SHL.U32 R23, R34, 0x2, RZ ;  /* 0x0000000222178824 */ /* 0x000fc600078e00ff */
[----:B------:R-:W-:Y:S02]  /*1bd0*/  @!P0 SHF.L.U64.HI R34, R34, 0x1, R31 ;  /* 0x0000000122228819 */ /* 0x000fe4000001021f */
[----:B0-----:R-:W-:-:S04]  /*1be0*/  @!P0 IADD3 R16, P1, R23, R16, RZ ;  /* 0x0000001017108210 */ /* 0x001fc80007f3e0ff */
[----:B------:R-:W-:-:S05]  /*1bf0*/  @!P0 IADD3.X R17, R34, R17, RZ, P1, !PT ;  /* 0x0000001122118210 */ /* 0x000fca0000ffe4ff */
[----:B------:R-:W5:Y:S01]  /*1c00*/  @!P0 LDG.E R16, desc[UR4][R16.64] ;  /* 0x0000000410108981 */ /* 0x000f62000c1e1900 */
[----:B-1----:R-:W-:-:S05]  /*1c10*/  @!P0 IADD3 R18, P1, R23, R18, RZ ;  /* 0x0000001217128210 */ /* 0x002fca0007f3e0ff */
[----:B------:R-:W-:-:S05]  /*1c20*/  @!P0 IMAD.X R19, R34, 0x1, R19, P1 ;  /* 0x0000000122138824 */ /* 0x000fca00008e0613 */
[----:B------:R0:W5:Y:S01]  /*1c30*/  @!P0 LDG.E R18, desc[UR4][R18.64] ;  /* 0x0000000412128981 */ /* 0x000162000c1e1900 */
[----:B------:R-:W-:Y:S02]  /*1c40*/  PRMT R23, RZ, 0x7610, R23 ;  /* 0x00007610ff177816 */ /* 0x000fe40000000017 */
[----:B------:R-:W-:Y:S02]  /*1c50*/  PRMT R21, RZ, 0x7610, R21 ;  /* 0x00007610ff157816 */ /* 0x000fe40000000015 */
[----:B0-----:R-:W-:Y:S02]  /*1c60*/  PRMT R19, RZ, 0x7610, R19 ;  /* 0x00007610ff137816 */ /* 0x001fe40000000013 */
[----:B------:R-:W-:-:S04]  /*1c70*/  IADD3 R24, P2, R24, 0x4, RZ ;  /* 0x0000000418187810 */ /* 0x000fc80007f5e0ff */
[----:B------:R-:W-:Y:S02]  /*1c80*/  ISETP.GE.AND P1, PT, R24, R10, PT ;  /* 0x0000000a1800720c */ /* 0x000fe40003f26270 */
[----:B------:R-:W-:Y:S02]  /*1c90*/  IADD3.X R13, RZ, R13, RZ, P2, !PT ;  /* 0x0000000dff0d7210 */ /* 0x000fe400017fe4ff */
[----:B----4-:R-:W-:Y:S02]  /*1ca0*/  @!P0 PRMT R23, R25, 0x7610, R23 ;  /* 0x0000761019178816 */ /* 0x010fe40000000017 */
[----:B------:R-:W-:Y:S02]  /*1cb0*/  PRMT R25, RZ, 0x7610, R25 ;  /* 0x00007610ff197816 */ /* 0x000fe40000000019 */
[----:B------:R-:W-:Y:S02]  /*1cc0*/  SHF.L.U32 R23, R23, 0x10, RZ ;  /* 0x0000001017177819 */ /* 0x000fe400000006ff */
[----:B------:R-:W-:-:S03]  /*1cd0*/  @!P0 PRMT R25, R29, 0x7610, R25 ;  /* 0x000076101d198816 */ /* 0x000fc60000000019 */
[----:B------:R-:W-:Y:S01]  /*1ce0*/  FADD.FTZ R36, -R2, R23 ;  /* 0x0000001702247221 */ /* 0x000fe20000010100 */
[C---:B------:R-:W-:Y:S01]  /*1cf0*/  @!P0 PRMT R21, R25.reuse, 0x7632, R21 ;  /* 0x0000763219158816 */ /* 0x040fe20000000015 */
[----:B------:R-:W-:Y:S01]  /*1d00*/  IMAD.U32 R34, R25, 0x10000, RZ ;  /* 0x0001000019227824 */ /* 0x000fe200078e00ff */
[----:B------:R-:W-:Y:S01]  /*1d10*/  PRMT R23, RZ, 0x7610, R23 ;  /* 0x00007610ff177816 */ /* 0x000fe20000000017 */
[----:B------:R-:W-:Y:S01]  /*1d20*/  FMUL.FTZ R17, R36, R11 ;  /* 0x0000000b24117220 */ /* 0x000fe20000410000 */
[----:B------:R-:W-:Y:S01]  /*1d30*/  SHF.L.U32 R25, R21, 0x10, RZ ;  /* 0x0000001015197819 */ /* 0x000fe200000006ff */
[C---:B------:R-:W-:Y:S01]  /*1d40*/  FMUL.FTZ R36, R34.reuse, R14 ;  /* 0x0000000e22247220 */ /* 0x040fe20000410000 */
[----:B------:R-:W-:Y:S01]  /*1d50*/  @!P0 PRMT R23, R29, 0x7632, R23 ;  /* 0x000076321d178816 */ /* 0x000fe20000000017 */
[C---:B------:R-:W-:Y:S01]  /*1d60*/  FADD.FTZ R5, R34.reuse, R5 ;  /* 0x0000000522057221 */ /* 0x040fe20000010000 */
[----:B------:R-:W-:Y:S01]  /*1d70*/  FFMA.FTZ R7, R34, R17, R7 ;  /* 0x0000001122077223 */ /* 0x000fe20000010007 */
[----:B------:R-:W-:Y:S01]  /*1d80*/  FADD.FTZ R3, R36, R3 ;  /* 0x0000000324037221 */ /* 0x000fe20000010000 */
[----:B------:R-:W-:Y:S01]  /*1d90*/  FADD.FTZ R34, -R2, R25 ;  /* 0x0000001902227221 */ /* 0x000fe20000010100 */
[--C-:B------:R-:W-:Y:S01]  /*1da0*/  FFMA.FTZ R36, R17, R36, R4.reuse ;  /* 0x0000002411247223 */ /* 0x100fe20000010004 */
[----:B------:R-:W-:Y:S01]  /*1db0*/  IMAD.U32 R21, R23, 0x10000, RZ ;  /* 0x0001000017157824 */ /* 0x000fe200078e00ff */
[----:B------:R-:W-:-:S02]  /*1dc0*/  PRMT R4, RZ, 0x7610, R4 ;  /* 0x00007610ff047816 */ /* 0x000fc40000000004 */
[----:B------:R-:W-:Y:S01]  /*1dd0*/  @!P0 PRMT R19, R30, 0x7610, R19 ;  /* 0x000076101e138816 */ /* 0x000fe20000000013 */
[----:B------:R-:W-:Y:S01]  /*1de0*/  FMUL.FTZ R17, R34, R11 ;  /* 0x0000000b22117220 */ /* 0x000fe20000410000 */
[----:B------:R-:W-:Y:S02]  /*1df0*/  FMUL.FTZ R34, R21, R15 ;  /* 0x0000000f15227220 */ /* 0x000fe40000410000 */
[----:B------:R-:W-:Y:S01]  /*1e00*/  SHF.L.U32 R23, R19, 0x10, RZ ;  /* 0x0000001013177819 */ /* 0x000fe200000006ff */
[C---:B------:R-:W-:Y:S01]  /*1e10*/  FADD.FTZ R6, R21.reuse, R6 ;  /* 0x0000000615067221 */ /* 0x040fe20000010000 */
[----:B------:R-:W-:Y:S01]  /*1e20*/  FFMA.FTZ R8, R21, R17, R8 ;  /* 0x0000001115087223 */ /* 0x000fe20000010008 */
[----:B------:R-:W-:Y:S01]  /*1e30*/  FFMA.FTZ R19, R17, R34, R36 ;  /* 0x0000002211137223 */ /* 0x000fe20000010024 */
[----:B------:R-:W-:Y:S01]  /*1e40*/  PRMT R21, RZ, 0x7610, R21 ;  /* 0x00007610ff157816 */ /* 0x000fe20000000015 */
[----:B------:R-:W-:Y:S01]  /*1e50*/  FADD.FTZ R36, -R2, R23 ;  /* 0x0000001702247221 */ /* 0x000fe20000010100 */
[----:B---3--:R-:W-:Y:S01]  /*1e60*/  @!P0 PRMT R4, R28, 0x7610, R4 ;  /* 0x000076101c048816 */ /* 0x008fe20000000004 */
[----:B------:R-:W-:Y:S01]  /*1e70*/  FADD.FTZ R34, R34, R3 ;  /* 0x0000000322227221 */ /* 0x000fe20000010000 */
[----:B------:R-:W-:-:S03]  /*1e80*/  PRMT R17, RZ, 0x7610, R17 ;  /* 0x00007610ff117816 */ /* 0x000fc60000000011 */
[----:B------:R-:W-:Y:S01]  /*1e90*/  IMAD.U32 R4, R4, 0x10000, RZ ;  /* 0x0001000004047824 */ /* 0x000fe200078e00ff */
[----:B------:R-:W-:Y:S01]  /*1ea0*/  @!P0 PRMT R21, R30, 0x7632, R21 ;  /* 0x000076321e158816 */ /* 0x000fe20000000015 */
[----:B------:R-:W-:Y:S02]  /*1eb0*/  FMUL.FTZ R36, R36, R11 ;  /* 0x0000000b24247220 */ /* 0x000fe40000410000 */
[----:B------:R-:W-:Y:S01]  /*1ec0*/  FMUL.FTZ R25, R4, R14 ;  /* 0x0000000e04197220 */ /* 0x000fe20000410000 */
[----:B------:R-:W-:Y:S02]  /*1ed0*/  @!P0 PRMT R17, R28, 0x7632, R17 ;  /* 0x000076321c118816 */ /* 0x000fe40000000011 */
[----:B------:R-:W-:Y:S01]  /*1ee0*/  SHF.L.U32 R23, R21, 0x10, RZ ;  /* 0x0000001015177819 */ /* 0x000fe200000006ff */
[----:B------:R-:W-:Y:S01]  /*1ef0*/  FADD.FTZ R3, R34, R25 ;  /* 0x0000001922037221 */ /* 0x000fe20000010000 */
[----:B------:R-:W-:Y:S01]  /*1f00*/  FFMA.FTZ R19, R36, R25, R19 ;  /* 0x0000001924137223 */ /* 0x000fe20000010013 */
[----:B------:R-:W-:Y:S01]  /*1f10*/  PRMT R25, RZ, 0x7610, R25 ;  /* 0x00007610ff197816 */ /* 0x000fe20000000019 */
[--C-:B------:R-:W-:Y:S01]  /*1f20*/  FADD.FTZ R5, R5, R4.reuse ;  /* 0x0000000405057221 */ /* 0x100fe20000010000 */
[----:B------:R-:W-:Y:S01]  /*1f30*/  FFMA.FTZ R7, R4, R36, R7 ;  /* 0x0000002404077223 */ /* 0x000fe20000010007 */
[----:B------:R-:W-:Y:S01]  /*1f40*/  PRMT R21, RZ, 0x7610, R21 ;  /* 0x00007610ff157816 */ /* 0x000fe20000000015 */
[----:B------:R-:W-:Y:S01]  /*1f50*/  FADD.FTZ R28, -R2, R23 ;  /* 0x00000017021c7221 */ /* 0x000fe20000010100 */
[----:B------:R-:W-:Y:S01]  /*1f60*/  PRMT R4, RZ, 0x7610, R4 ;  /* 0x00007610ff047816 */ /* 0x000fe20000000004 */
[----:B------:R-:W-:Y:S01]  /*1f70*/  IMAD.U32 R17, R17, 0x10000, RZ ;  /* 0x0001000011117824 */ /* 0x000fe200078e00ff */
[----:B--2---:R-:W-:Y:S01]  /*1f80*/  @!P0 PRMT R21, R20, 0x7610, R21 ;  /* 0x0000761014158816 */ /* 0x004fe20000000015 */
[----:B------:R-:W-:Y:S01]  /*1f90*/  FMUL.FTZ R28, R28, R11 ;  /* 0x0000000b1c1c7220 */ /* 0x000fe20000410000 */
[----:B-----5:R-:W-:-:S02]  /*1fa0*/  @!P0 PRMT R25, R22, 0x7610, R25 ;  /* 0x0000761016198816 */ /* 0x020fc40000000019 */
[----:B------:R-:W-:Y:S01]  /*1fb0*/  @!P0 PRMT R4, R22, 0x7632, R4 ;  /* 0x0000763216048816 */ /* 0x000fe20000000004 */
[----:B------:R-:W-:Y:S01]  /*1fc0*/  FMUL.FTZ R22, R17, R15 ;  /* 0x0000000f11167220 */ /* 0x000fe20000410000 */
[----:B------:R-:W-:Y:S01]  /*1fd0*/  SHF.L.U32 R25, R25, 0x10, RZ ;  /* 0x0000001019197819 */ /* 0x000fe200000006ff */
[----:B------:R-:W-:Y:S02]  /*1fe0*/  IMAD.U32 R30, R21, 0x10000, RZ ;  /* 0x00010000151e7824 */ /* 0x000fe400078e00ff */
[----:B------:R-:W-:Y:S01]  /*1ff0*/  FADD.FTZ R6, R6, R17 ;  /* 0x0000001106067221 */ /* 0x000fe20000010000 */
[----:B------:R-:W-:Y:S01]  /*2000*/  FFMA.FTZ R8, R17, R28, R8 ;  /* 0x0000001c11087223 */ /* 0x000fe20000010008 */
[----:B------:R-:W-:Y:S01]  /*2010*/  FFMA.FTZ R21, R28, R22, R19 ;  /* 0x000000161c157223 */ /* 0x000fe20000010013 */
[----:B------:R-:W-:Y:S01]  /*2020*/  PRMT R17, RZ, 0x7610, R17 ;  /* 0x00007610ff117816 */ /* 0x000fe20000000011 */
[----:B------:R-:W-:Y:S01]  /*2030*/  FADD.FTZ R34, -R2, R25 ;  /* 0x0000001902227221 */ /* 0x000fe20000010100 */
[----:B------:R-:W-:-:S02]  /*2040*/  SHF.L.U32 R19, R4, 0x10, RZ ;  /* 0x0000001004137819 */ /* 0x000fc400000006ff */
[----:B------:R-:W-:Y:S01]  /*2050*/  @!P0 PRMT R17, R20, 0x7632, R17 ;  /* 0x0000763214118816 */ /* 0x000fe20000000011 */
[-C--:B------:R-:W-:Y:S01]  /*2060*/  FMUL.FTZ R34, R34, R11.reuse ;  /* 0x0000000b22227220 */ /* 0x080fe20000410000 */
[----:B------:R-:W-:Y:S01]  /*2070*/  PRMT R4, RZ, 0x7610, R4 ;  /* 0x00007610ff047816 */ /* 0x000fe20000000004 */
[----:B------:R-:W-:Y:S01]  /*2080*/  FADD.FTZ R20, -R2, R19 ;  /* 0x0000001302147221 */ /* 0x000fe20000010100 */
[----:B------:R-:W-:Y:S01]  /*2090*/  FADD.FTZ R5, R5, R30 ;  /* 0x0000001e05057221 */ /* 0x000fe20000010000 */
[----:B------:R-:W-:Y:S01]  /*20a0*/  FFMA.FTZ R7, R30, R34, R7 ;  /* 0x000000221e077223 */ /* 0x000fe20000010007 */
[----:B------:R-:W-:Y:S02]  /*20b0*/  IMAD.U32 R19, R17, 0x10000, RZ ;  /* 0x0001000011137824 */ /* 0x000fe400078e00ff */
[----:B------:R-:W-:Y:S01]  /*20c0*/  FMUL.FTZ R20, R20, R11 ;  /* 0x0000000b14147220 */ /* 0x000fe20000410000 */
[----:B------:R-:W-:Y:S01]  /*20d0*/  FMUL.FTZ R30, R30, R14 ;  /* 0x0000000e1e1e7220 */ /* 0x000fe20000410000 */
[----:B------:R-:W-:Y:S01]  /*20e0*/  PRMT R23, RZ, 0x7610, R23 ;  /* 0x00007610ff177816 */ /* 0x000fe20000000017 */
[----:B------:R-:W-:Y:S01]  /*20f0*/  FADD.FTZ R6, R6, R19 ;  /* 0x0000001306067221 */ /* 0x000fe20000010000 */
[----:B------:R-:W-:Y:S01]  /*2100*/  @!P0 PRMT R4, R16, 0x7610, R4 ;  /* 0x0000761010048816 */ /* 0x000fe20000000004 */
[C---:B------:R-:W-:Y:S01]  /*2110*/  FFMA.FTZ R8, R19.reuse, R20, R8 ;  /* 0x0000001413087223 */ /* 0x040fe20000010008 */
[----:B------:R-:W-:Y:S01]  /*2120*/  FFMA.FTZ R21, R34, R30, R21 ;  /* 0x0000001e22157223 */ /* 0x000fe20000010015 */
[----:B------:R-:W-:Y:S01]  /*2130*/  FMUL.FTZ R19, R19, R15 ;  /* 0x0000000f13137220 */ /* 0x000fe20000410000 */
[----:B------:R-:W-:-:S02]  /*2140*/  SHF.L.U32 R25, R4, 0x10, RZ ;  /* 0x0000001004197819 */ /* 0x000fc400000006ff */
[----:B------:R-:W-:Y:S02]  /*2150*/  PRMT R17, RZ, 0x7610, R17 ;  /* 0x00007610ff117816 */ /* 0x000fe40000000011 */
[----:B------:R-:W-:Y:S01]  /*2160*/  PRMT R16, RZ, 0x7610, R16 ;  /* 0x00007610ff107816 */ /* 0x000fe20000000010 */
[----:B------:R-:W-:Y:S01]  /*2170*/  FADD.FTZ R3, R22, R3 ;  /* 0x0000000316037221 */ /* 0x000fe20000010000 */
[----:B------:R-:W-:Y:S01]  /*2180*/  FFMA.FTZ R4, R20, R19, R21 ;  /* 0x0000001314047223 */ /* 0x000fe20000010015 */
[----:B------:R-:W-:Y:S01]  /*2190*/  FADD.FTZ R20, -R2, R25 ;  /* 0x0000001902147221 */ /* 0x000fe20000010100 */
[----:B------:R-:W-:Y:S01]  /*21a0*/  @!P0 PRMT R17, R16, 0x7632, R17 ;  /* 0x0000763210118816 */ /* 0x000fe20000000011 */
[----:B------:R-:W-:Y:S01]  /*21b0*/  FADD.FTZ R22, R3, R30 ;  /* 0x0000001e03167221 */ /* 0x000fe20000010000 */
[C---:B------:R-:W-:Y:S02]  /*21c0*/  @!P0 PRMT R23, R18.reuse, 0x7610, R23 ;  /* 0x0000761012178816 */ /* 0x040fe40000000017 */
[----:B------:R-:W-:Y:S01]  /*21d0*/  @!P0 PRMT R16, R18, 0x7632, R16 ;  /* 0x0000763212108816 */ /* 0x000fe20000000010 */
[----:B------:R-:W-:Y:S01]  /*21e0*/  FMUL.FTZ R21, R20, R11 ;  /* 0x0000000b14157220 */ /* 0x000fe20000410000 */
[----:B------:R-:W-:Y:S01]  /*21f0*/  SHF.L.U32 R18, R23, 0x10, RZ ;  /* 0x0000001017127819 */ /* 0x000fe200000006ff */
[----:B------:R-:W-:-:S02]  /*2200*/  IMAD.U32 R17, R17, 0x10000, RZ ;  /* 0x0001000011117824 */ /* 0x000fc400078e00ff */
[----:B------:R-:W-:Y:S01]  /*2210*/  FADD.FTZ R3, R19, R22 ;  /* 0x0000001613037221 */ /* 0x000fe20000010000 */
[----:B------:R-:W-:Y:S02]  /*2220*/  IMAD.U32 R19, R16, 0x10000, RZ ;  /* 0x0001000010137824 */ /* 0x000fe400078e00ff */
[----:B------:R-:W-:Y:S01]  /*2230*/  FADD.FTZ R5, R5, R18 ;  /* 0x0000001205057221 */ /* 0x000fe20000010000 */
[----:B------:R-:W-:Y:S01]  /*2240*/  FFMA.FTZ R7, R18, R21, R7 ;  /* 0x0000001512077223 */ /* 0x000fe20000010007 */
[----:B------:R-:W-:Y:S01]  /*2250*/  FADD.FTZ R16, -R2, R17 ;  /* 0x0000001102107221 */ /* 0x000fe20000010100 */
[----:B------:R-:W-:Y:S01]  /*2260*/  FMUL.FTZ R18, R18, R14 ;  /* 0x0000000e12127220 */ /* 0x000fe20000410000 */
[----:B------:R-:W-:Y:S02]  /*2270*/  FMUL.FTZ R17, R19, R15 ;  /* 0x0000000f13117220 */ /* 0x000fe40000410000 */
        /* <DEDUP_REMOVED lines=8> */
.L_x_2207:
        /* <DEDUP_REMOVED lines=16> */
[----:B0-----:R-:W-:Y:S04]  /*2400*/  LDS R4, [R21+0x20] ;  /* 0x0000200015047984 */ /* 0x001fe80000000800 */
[----:B------:R-:W0:Y:S04]  /*2410*/  LDS R9, [R21+0x14] ;  /* 0x0000140015097984 */ /* 0x000e280000000800 */
[----:B------:R-:W2:Y:S04]  /*2420*/  LDS R3, [R21+0x1c] ;  /* 0x00001c0015037984 */ /* 0x000ea80000000800 */
[----:B------:R-:W-:Y:S04]  /*2430*/  LDS R10, [R21+0x24] ;  /* 0x00002400150a7984 */ /* 0x000fe80000000800 */
[----:B------:R-:W3:Y:S04]  /*2440*/  LDS R11, [R21+0x18] ;  /* 0x00001800150b7984 */ /* 0x000ee80000000800 */
[----:B------:R-:W4:Y:S04]  /*2450*/  LDS R13, [R21+0x2c] ;  /* 0x00002c00150d7984 */ /* 0x000f280000000800 */
[----:B------:R-:W5:Y:S04]  /*2460*/  LDS R14, [R21+0x28] ;  /* 0x00002800150e7984 */ /* 0x000f680000000800 */
[----:B------:R-:W1:Y:S04]  /*2470*/  LDS R15, [R21+0x30] ;  /* 0x00003000150f7984 */ /* 0x000e680000000800 */
[----:B------:R-:W1:Y:S04]  /*2480*/  LDS R18, [R21+0x38] ;  /* 0x0000380015127984 */ /* 0x000e680000000800 */
[----:B------:R-:W1:Y:S04]  /*2490*/  LDS R16, [R21+0x34] ;  /* 0x0000340015107984 */ /* 0x000e680000000800 */
[----:B------:R-:W1:Y:S04]  /*24a0*/  LDS R17, [R21+0x10] ;  /* 0x0000100015117984 */ /* 0x000e680000000800 */
[----:B------:R1:W1:Y:S01]  /*24b0*/  LDS R20, [R21+0x3c] ;  /* 0x00003c0015147984 */ /* 0x0002620000000800 */
[----:B0-----:R-:W-:Y:S01]  /*24c0*/  FADD.FTZ R23, R4, R9 ;  /* 0x0000000904177221 */ /* 0x001fe20000010000 */
[----:B--2---:R-:W-:-:S04]  /*24d0*/  ISETP.NE.AND P1, PT, R3, RZ, PT ;  /* 0x000000ff0300720c */ /* 0x004fc80003f25270 */
[----:B------:R-:W-:Y:S01]  /*24e0*/  FSEL R22, R23, R4, !P1 ;  /* 0x0000000417167208 */ /* 0x000fe20004800000 */
[----:B---3--:R-:W-:-:S04]  /*24f0*/  FADD.FTZ R25, R10, R11 ;  /* 0x0000000b0a197221 */ /* 0x008fc80000010000 */
[----:B----4-:R-:W-:Y:S01]  /*2500*/  FADD.FTZ R22, R22, R13 ;  /* 0x0000000d16167221 */ /* 0x010fe20000010000 */
[----:B------:R-:W-:Y:S02]  /*2510*/  FSEL R24, R25, R10, !P1 ;  /* 0x0000000a19187208 */ /* 0x000fe40004800000 */
[----:B-----5:R-:W-:-:S03]  /*2520*/  ISETP.NE.AND P2, PT, R14, RZ, PT ;  /* 0x000000ff0e00720c */ /* 0x020fc60003f45270 */
[----:B-1----:R-:W-:Y:S01]  /*2530*/  FADD.FTZ R24, R24, R15 ;  /* 0x0000000f18187221 */ /* 0x002fe20000010000 */
[----:B------:R-:W-:-:S04]  /*2540*/  FSEL R23, R22, R13, !P2 ;  /* 0x0000000d16177208 */ /* 0x000fc80005000000 */
[----:B------:R-:W-:Y:S01]  /*2550*/  FSEL R21, R24, R15, !P2 ;  /* 0x0000000f18157208 */ /* 0x000fe20005000000 */
[----:B------:R-:W-:Y:S01]  /*2560*/  FADD.FTZ R23, R23, R18 ;  /* 0x0000001217177221 */ /* 0x000fe20000010000 */
[----:B------:R-:W-:Y:S02]  /*2570*/  ISETP.NE.AND P3, PT, R16, RZ, PT ;  /* 0x000000ff1000720c */ /* 0x000fe40003f65270 */
[----:B------:R-:W-:Y:S02]  /*2580*/  IADD3 R25, R14, R3, R17 ;  /* 0x000000030e197210 */ /* 0x000fe40007ffe011 */
[----:B------:R-:W-:Y:S01]  /*2590*/  FSEL R22, R23, R18, !P3 ;  /* 0x0000001217167208 */ /* 0x000fe20005800000 */
[----:B------:R-:W-:Y:S02]  /*25a0*/  FADD.FTZ R27, R21, R20 ;  /* 0x00000014151b7221 */ /* 0x000fe40000010000 */
[----:B------:R-:W-:-:S03]  /*25b0*/  IMAD.IADD R21, R25, 0x1, R16 ;  /* 0x0000000119157824 */ /* 0x000fc600078e0210 */
        /* <DEDUP_REMOVED lines=55> */
.L_x_2236:
[----:B------:R-:W-:Y:S01]  /*2930*/  ISETP.NE.AND P4, PT, R0, RZ, PT ;  /* 0x000000ff0000720c */ /* 0x000fe20003f85270 */
[----:B------:R-:W4:Y:S01]  /*2940*/  S2R R24, SR_TID.X ;  /* 0x0000000000187919 */ /* 0x000f220000002100 */
[----:B------:R-:W-:Y:S02]  /*2950*/  PLOP3.LUT P0, PT, PT, PT, PT, 0x80, 0x0 ;  /* 0x000000000000781c */ /* 0x000fe40003f0f070 */
[----:B-1----:R-:W-:-:S04]  /*2960*/  MOV R21, 0x400 ;  /* 0x0000040000157802 */ /* 0x002fc80000000f00 */
[----:B------:R-:W-:-:S05]  /*2970*/  LEA R21, R2, R21, 0x18 ;  /* 0x0000001502157211 */ /* 0x000fca00078ec0ff */
[----:B------:R-:W-:Y:S01]  /*2980*/  @P4 ISETP.NE.AND P5, PT, R17, RZ, PT ;  /* 0x000000ff1100420c */ /* 0x000fe20003fa5270 */
[----:B--2---:R-:W-:-:S03]  /*2990*/  @P4 IMAD.IADD R17, R19, 0x1, R17 ;  /* 0x0000000113114824 */ /* 0x004fc600078e0211 */
[----:B------:R-:W-:Y:S02]  /*29a0*/  @P4 PLOP3.LUT P0, PT, P5, PT, PT, 0x80, 0x0 ;  /* 0x000000000000481c */ /* 0x000fe40002f0f070 */
[----:B------:R-:W-:-:S05]  /*29b0*/  IADD3 R3, R3, R17, RZ ;  /* 0x0000001103037210 */ /* 0x000fca0007ffe0ff */
[----:B------:R-:W-:-:S05]  /*29c0*/  IMAD.IADD R19, R14, 0x1, R3 ;  /* 0x000000010e137824 */ /* 0x000fca00078e0203 */
[----:B------:R-:W-:Y:S01]  /*29d0*/  IADD3 R16, R16, R19, RZ ;  /* 0x0000001310107210 */ /* 0x000fe20007ffe0ff */
[----:B---3--:R-:W-:Y:S01]  /*29e0*/  @!P0 FADD.FTZ R9, R22, R9 ;  /* 0x0000000916098221 */ /* 0x008fe20000010000 */
[----:B0-----:R-:W-:Y:S01]  /*29f0*/  @!P0 FADD.FTZ R11, R23, R11 ;  /* 0x0000000b170b8221 */ /* 0x001fe20000010000 */
[----:B----4-:R-:W-:Y:S02]  /*2a00*/  IMAD R24, R24, 0x3c, R21 ;  /* 0x0000003c18187824 */ /* 0x010fe400078e0215 */
[----:B------:R-:W-:Y:S01]  /*2a10*/  @!P1 FADD.FTZ R4, R4, R9 ;  /* 0x0000000904049221 */ /* 0x000fe20000010000 */
[----:B------:R-:W-:-:S03]  /*2a20*/  @!P1 FADD.FTZ R10, R10, R11 ;  /* 0x0000000b0a0a9221 */ /* 0x000fc60000010000 */
        /* <DEDUP_REMOVED lines=16> */
.L_x_2214:
[----:B------:R-:W2:Y:S01]  /*2b30*/  S2R R0, SR_TID.X ;  /* 0x0000000000007919 */ /* 0x000ea20000002100 */
[----:B01----:R-:W0:Y:S01]  /*2b40*/  LDC R3, c[0x0][0x2b4] ;  /* 0x0000ad00ff037b82 */ /* 0x003e220000000800 */
[----:B------:R-:W-:Y:S01]  /*2b50*/  MOV R13, 0x400 ;  /* 0x00000400000d7802 */ /* 0x000fe20000000f00 */
[----:B------:R-:W-:Y:S05]  /*2b60*/  WARPSYNC.ALL ;  /* 0x0000000000007948 */ /* 0x000fea0003800000 */
[----:B------:R-:W1:Y:S01]  /*2b70*/  S2R R16, SR_TID.X ;  /* 0x0000000000107919 */ /* 0x000e620000002100 */
[----:B------:R-:W-:Y:S02]  /*2b80*/  LEA R9, R2, R13, 0x18 ;  /* 0x0000000d02097211 */ /* 0x000fe400078ec0ff */
[----:B--2---:R-:W-:Y:S01]  /*2b90*/  LEA.HI R4, R0, R0, RZ, 0x1e ;  /* 0x0000000000047211 */ /* 0x004fe200078ff0ff */
[----:B0-----:R-:W-:-:S04]  /*2ba0*/  IMAD R0, R12, R3, RZ ;  /* 0x000000030c007224 */ /* 0x001fc800078e02ff */
[----:B------:R-:W-:Y:S02]  /*2bb0*/  IMAD R15, R4, 0xc, R9 ;  /* 0x0000000c040f7824 */ /* 0x000fe400078e0209 */
[----:B-1----:R-:W-:Y:S01]  /*2bc0*/  IMAD R0, R16, 0x2, -R0 ;  /* 0x0000000210007824 */ /* 0x002fe200078e0a00 */
[----:B------:R-:W-:Y:S01]  /*2bd0*/  BAR.SYNC.DEFER_BLOCKING 0x0 ;  /* 0x0000000000007b1d */ /* 0x000fe20000010000 */
[----:B------:R-:W-:-:S04]  /*2be0*/  IADD3 R3, R3, -0x2, RZ ;  /* 0xfffffffe03037810 */ /* 0x000fc80007ffe0ff */
        /* <DEDUP_REMOVED lines=28> */
[----:B0-----:R-:W-:-:S05]  /*2db0*/  IMAD.SHL.U32 R3, R3, 0x2, RZ ;  /* 0x0000000203037824 */ /* 0x001fca00078e00ff */
[C---:B------:R-:W-:Y:S01]  /*2dc0*/  IADD3 R15, R3.reuse, 0x1, RZ ;  /* 0x00000001030f7810 */ /* 0x040fe20007ffe0ff */
[----:B------:R-:W-:-:S04]  /*2dd0*/  IMAD R3, R3, UR8, R4 ;  /* 0x0000000803037c24 */ /* 0x000fc8000f8e0204 */
[----:B------:R-:W-:Y:S02]  /*2de0*/  IMAD R15, R15, UR8, R4 ;  /* 0x000000080f0f7c24 */ /* 0x000fe4000f8e0204 */
[----:B-1----:R-:W-:-:S04]  /*2df0*/  IMAD.WIDE R2, R3, 0x4, R10 ;  /* 0x0000000403027825 */ /* 0x002fc800078e020a */
[----:B------:R-:W-:Y:S01]  /*2e00*/  IMAD.WIDE R10, R15, 0x4, R10 ;  /* 0x000000040f0a7825 */ /* 0x000fe200078e020a */
[----:B--2---:R1:W-:Y:S04]  /*2e10*/  REDG.E.ADD.F32.FTZ.RN.STRONG.GPU desc[UR4][R2.64], R12 ;  /* 0x0000000c020079a6 */ /* 0x0043e8000c10f384 */
[----:B------:R1:W-:Y:S02]  /*2e20*/  REDG.E.ADD.F32.FTZ.RN.STRONG.GPU desc[UR4][R10.64], R13 ;  /* 0x0000000d0a0079a6 */ /* 0x0003e4000c10f384 */
.L_x_2217:
[----:B------:R-:W-:Y:S05]  /*2e30*/  BSYNC B0 ;  /* 0x0000000000007941 */ /* 0x000fea0003800000 */
.L_x_2216:
[----:B------:R-:W-:Y:S05]  /*2e40*/  @P1 EXIT ;  /* 0x000000000000194d */ /* 0x000fea0003800000 */
[----:B-1----:R-:W1:Y:S01]  /*2e50*/  LDC R2, c[0x0][0x270] ;  /* 0x00009c00ff027b82 */ /* 0x002e620000000800 */
[----:B------:R-:W-:-:S07]  /*2e60*/  ULDC.64 UR6, c[0x0][0x268] ;  /* 0x00009a0000067ab9 */ /* 0x000fce0000000a00 */
[----:B------:R-:W2:Y:S01]  /*2e70*/  LDC R9, c[0x0][RZ] ;  /* 0x00000000ff097b82 */ /* 0x000ea20000000800 */
[----:B-1----:R-:W-:-:S04]  /*2e80*/  IMAD R2, R2, UR8, RZ ;  /* 0x0000000802027c24 */ /* 0x002fc8000f8e02ff */
        /* <DEDUP_REMOVED lines=17> */
.L_x_2215:
[----:B------:R-:W-:Y:S01]  /*2fa0*/  HFMA2.MMA R25, -RZ, RZ, 0, 0 ;  /* 0x00000000ff197435 */ /* 0x000fe200000001ff */
[----:B------:R-:W-:Y:S01]  /*2fb0*/  MOV R27, R21 ;  /* 0x00000015001b7202 */ /* 0x000fe20000000f00 */
[----:B------:R-:W-:Y:S01]  /*2fc0*/  IMAD.MOV.U32 R26, RZ, RZ, 0x1 ;  /* 0x00000001ff1a7424 */ /* 0x000fe200078e00ff */
[----:B------:R-:W-:Y:S01]  /*2fd0*/  ISETP.GE.AND P4, PT, R19, 0x1, PT ;  /* 0x000000011300780c */ /* 0x000fe20003f86270 */
[----:B------:R-:W-:-:S12]  /*2fe0*/  IMAD.MOV.U32 R24, RZ, RZ, -0x1 ;  /* 0xffffffffff187424 */ /* 0x000fd800078e00ff */
[----:B------:R-:W-:Y:S05]  /*2ff0*/  WARPSYNC.COLLECTIVE R24, `(.L_x_2218) ;  /* 0x0000000018087348 */ /* 0x000fea0003c00000 */
[----:B------:R0:W1:Y:S02]  /*3000*/  SHFL.UP P0, R30, R27, R26, R25 ;  /* 0x0400001a1b1e7389 */ /* 0x0000640000000019 */
[----:B01----:R-:W-:Y:S01]  /*3010*/  ENDCOLLECTIVE ;  /* 0x000000000000791b */ /* 0x003fe20003800000 */
.L_x_2218:
[----:B------:R-:W-:Y:S01]  /*3020*/  IMAD.MOV.U32 R27, RZ, RZ, R22 ;  /* 0x000000ffff1b7224 */ /* 0x000fe200078e0016 */
[----:B------:R-:W-:-:S07]  /*3030*/  MOV R28, R30 ;  /* 0x0000001e001c7202 */ /* 0x000fce0000000f00 */
[----:B------:R-:W-:Y:S05]  /*3040*/  WARPSYNC.COLLECTIVE R24, `(.L_x_2219) ;  /* 0x0000000018087348 */ /* 0x000fea0003c00000 */
[----:B------:R0:W1:Y:S02]  /*3050*/  SHFL.UP P0, R30, R27, R26, R25 ;  /* 0x0400001a1b1e7389 */ /* 0x0000640000000019 */
[----:B01----:R-:W-:Y:S01]  /*3060*/  ENDCOLLECTIVE ;  /* 0x000000000000791b */ /* 0x003fe20003800000 */
.L_x_2219:
[----:B------:R-:W-:Y:S02]  /*3070*/  MOV R27, R23 ;  /* 0x00000017001b7202 */ /* 0x000fe40000000f00 */
[----:B------:R-:W-:-:S07]  /*3080*/  MOV R29, R30 ;  /* 0x0000001e001d7202 */ /* 0x000fce0000000f00 */
[----:B------:R-:W-:Y:S05]  /*3090*/  WARPSYNC.COLLECTIVE R24, `(.L_x_2220) ;  /* 0x0000000018087348 */ /* 0x000fea0003c00000 */
[----:B------:R0:W1:Y:S02]  /*30a0*/  SHFL.UP P0, R30, R27, R26, R25 ;  /* 0x0400001a1b1e7389 */ /* 0x0000640000000019 */
[----:B01----:R-:W-:Y:S01]  /*30b0*/  ENDCOLLECTIVE ;  /* 0x000000000000791b */ /* 0x003fe20003800000 */
.L_x_2220:
        /* <DEDUP_REMOVED lines=12> */
.L_x_2221:
[----:B------:R-:W-:Y:S01]  /*3180*/  MOV R27, R22 ;  /* 0x00000016001b7202 */ /* 0x000fe20000000f00 */
[----:B------:R-:W-:-:S07]  /*3190*/  IMAD.MOV.U32 R28, RZ, RZ, R30 ;  /* 0x000000ffff1c7224 */ /* 0x000fce00078e001e */
[----:B------:R-:W-:Y:S05]  /*31a0*/  WARPSYNC.COLLECTIVE R24, `(.L_x_2222) ;  /* 0x0000000018087348 */ /* 0x000fea0003c00000 */
[----:B------:R0:W1:Y:S02]  /*31b0*/  SHFL.UP P0, R30, R27, R26, R25 ;  /* 0x0400001a1b1e7389 */ /* 0x0000640000000019 */
[----:B01----:R-:W-:Y:S01]  /*31c0*/  ENDCOLLECTIVE ;  /* 0x000000000000791b */ /* 0x003fe20003800000 */
.L_x_2222:
[----:B------:R-:W-:Y:S01]  /*31d0*/  IMAD.MOV.U32 R27, RZ, RZ, R23 ;  /* 0x000000ffff1b7224 */ /* 0x000fe200078e0017 */
[----:B------:R-:W-:-:S07]  /*31e0*/  MOV R29, R30 ;  /* 0x0000001e001d7202 */ /* 0x000fce0000000f00 */
[----:B------:R-:W-:Y:S05]  /*31f0*/  WARPSYNC.COLLECTIVE R24, `(.L_x_2223) ;  /* 0x0000000018087348 */ /* 0x000fea0003c00000 */
[----:B------:R0:W1:Y:S02]  /*3200*/  SHFL.UP P0, R30, R27, R26, R25 ;  /* 0x0400001a1b1e7389 */ /* 0x0000640000000019 */
[----:B01----:R-:W-:Y:S01]  /*3210*/  ENDCOLLECTIVE ;  /* 0x000000000000791b */ /* 0x003fe20003800000 */
.L_x_2223:
        /* <DEDUP_REMOVED lines=12> */
.L_x_2224:
[----:B------:R-:W-:Y:S02]  /*32e0*/  MOV R27, R22 ;  /* 0x00000016001b7202 */ /* 0x000fe40000000f00 */
[----:B------:R-:W-:-:S07]  /*32f0*/  MOV R28, R30 ;  /* 0x0000001e001c7202 */ /* 0x000fce0000000f00 */
[----:B------:R-:W-:Y:S05]  /*3300*/  WARPSYNC.COLLECTIVE R24, `(.L_x_2225) ;  /* 0x0000000018087348 */ /* 0x000fea0003c00000 */
[----:B------:R0:W1:Y:S02]  /*3310*/  SHFL.UP P0, R30, R27, R26, R25 ;  /* 0x0400001a1b1e7389 */ /* 0x0000640000000019 */
[----:B01----:R-:W-:Y:S01]  /*3320*/  ENDCOLLECTIVE ;  /* 0x000000000000791b */ /* 0x003fe20003800000 */
.L_x_2225:
[----:B------:R-:W-:Y:S01]  /*3330*/  MOV R27, R23 ;  /* 0x00000017001b7202 */ /* 0x000fe20000000f00 */
[----:B------:R-:W-:-:S07]  /*3340*/  IMAD.MOV.U32 R29, RZ, RZ, R30 ;  /* 0x000000ffff1d7224 */ /* 0x000fce00078e001e */
[----:B------:R-:W-:Y:S05]  /*3350*/  WARPSYNC.COLLECTIVE R24, `(.L_x_2226) ;  /* 0x0000000018087348 */ /* 0x000fea0003c00000 */
[----:B------:R0:W1:Y:S02]  /*3360*/  SHFL.UP P0, R30, R27, R26, R25 ;  /* 0x0400001a1b1e7389 */ /* 0x0000640000000019 */
[----:B01----:R-:W-:Y:S01]  /*3370*/  ENDCOLLECTIVE ;  /* 0x000000000000791b */ /* 0x003fe20003800000 */
.L_x_2226:
        /* <DEDUP_REMOVED lines=12> */
.L_x_2227:
[----:B------:R-:W-:Y:S01]  /*3440*/  IMAD.MOV.U32 R27, RZ, RZ, R22 ;  /* 0x000000ffff1b7224 */ /* 0x000fe200078e0016 */
[----:B------:R-:W-:-:S07]  /*3450*/  MOV R28, R30 ;  /* 0x0000001e001c7202 */ /* 0x000fce0000000f00 */
[----:B------:R-:W-:Y:S05]  /*3460*/  WARPSYNC.COLLECTIVE R24, `(.L_x_2228) ;  /* 0x0000000018087348 */ /* 0x000fea0003c00000 */
[----:B------:R0:W1:Y:S02]  /*3470*/  SHFL.UP P0, R30, R27, R26, R25 ;  /* 0x0400001a1b1e7389 */ /* 0x0000640000000019 */
[----:B01----:R-:W-:Y:S01]  /*3480*/  ENDCOLLECTIVE ;  /* 0x000000000000791b */ /* 0x003fe20003800000 */
.L_x_2228:
[----:B------:R-:W-:Y:S02]  /*3490*/  MOV R27, R23 ;  /* 0x00000017001b7202 */ /* 0x000fe40000000f00 */
[----:B------:R-:W-:-:S07]  /*34a0*/  MOV R29, R30 ;  /* 0x0000001e001d7202 */ /* 0x000fce0000000f00 */
[----:B------:R-:W-:Y:S05]  /*34b0*/  WARPSYNC.COLLECTIVE R24, `(.L_x_2229) ;  /* 0x0000000018087348 */ /* 0x000fea0003c00000 */
[----:B------:R0:W1:Y:S02]  /*34c0*/  SHFL.UP P0, R30, R27, R26, R25 ;  /* 0x0400001a1b1e7389 */ /* 0x0000640000000019 */
[----:B01----:R-:W-:Y:S01]  /*34d0*/  ENDCOLLECTIVE ;  /* 0x000000000000791b */ /* 0x003fe20003800000 */
.L_x_2229:
        /* <DEDUP_REMOVED lines=12> */
.L_x_2230:
[----:B------:R-:W-:Y:S01]  /*35a0*/  MOV R27, R22 ;  /* 0x00000016001b7202 */ /* 0x000fe20000000f00 */
[----:B------:R-:W-:-:S07]  /*35b0*/  IMAD.MOV.U32 R28, RZ, RZ, R30 ;  /* 0x000000ffff1c7224 */ /* 0x000fce00078e001e */
[----:B------:R-:W-:Y:S05]  /*35c0*/  WARPSYNC.COLLECTIVE R24, `(.L_x_2231) ;  /* 0x0000000018087348 */ /* 0x000fea0003c00000 */
[----:B------:R0:W1:Y:S02]  /*35d0*/  SHFL.UP P0, R30, R27, R26, R25 ;  /* 0x0400001a1b1e7389 */ /* 0x0000640000000019 */
[----:B01----:R-:W-:Y:S01]  /*35e0*/  ENDCOLLECTIVE ;  /* 0x000000000000791b */ /* 0x003fe20003800000 */
.L_x_2231:
[----:B------:R-:W-:Y:S01]  /*35f0*/  IMAD.MOV.U32 R27, RZ, RZ, R23 ;  /* 0x000000ffff1b7224 */ /* 0x000fe200078e0017 */
[----:B------:R-:W-:-:S07]  /*3600*/  MOV R29, R30 ;  /* 0x0000001e001d7202 */ /* 0x000fce0000000f00 */
[----:B------:R-:W-:Y:S05]  /*3610*/  WARPSYNC.COLLECTIVE R24, `(.L_x_2232) ;  /* 0x0000000018087348 */ /* 0x000fea0003c00000 */
[----:B------:R0:W1:Y:S02]  /*3620*/  SHFL.UP P0, R30, R27, R26, R25 ;  /* 0x0400001a1b1e7389 */ /* 0x0000640000000019 */
[----:B01----:R-:W-:Y:S01]  /*3630*/  ENDCOLLECTIVE ;  /* 0x000000000000791b */ /* 0x003fe20003800000 */
.L_x_2232:
        /* <DEDUP_REMOVED lines=11> */
.L_x_2233:
[----:B------:R-:W-:Y:S02]  /*36f0*/  MOV R27, R22 ;  /* 0x00000016001b7202 */ /* 0x000fe40000000f00 */
[----:B------:R-:W-:-:S07]  /*3700*/  MOV R19, R30 ;  /* 0x0000001e00137202 */ /* 0x000fce0000000f00 */
[----:B------:R-:W-:Y:S05]  /*3710*/  WARPSYNC.COLLECTIVE R24, `(.L_x_2234) ;  /* 0x0000000018087348 */ /* 0x000fea0003c00000 */
[----:B------:R0:W1:Y:S02]  /*3720*/  SHFL.UP P0, R30, R27, R26, R25 ;  /* 0x0400001a1b1e7389 */ /* 0x0000640000000019 */
[----:B01----:R-:W-:Y:S01]  /*3730*/  ENDCOLLECTIVE ;  /* 0x000000000000791b */ /* 0x003fe20003800000 */
.L_x_2234:
[----:B------:R-:W-:Y:S01]  /*3740*/  MOV R27, R23 ;  /* 0x00000017001b7202 */ /* 0x000fe20000000f00 */
[----:B------:R-:W-:-:S07]  /*3750*/  IMAD.MOV.U32 R22, RZ, RZ, R30 ;  /* 0x000000ffff167224 */ /* 0x000fce00078e001e */
[----:B------:R-:W-:Y:S05]  /*3760*/  WARPSYNC.COLLECTIVE R24, `(.L_x_2235) ;  /* 0x0000000018087348 */ /* 0x000fea0003c00000 */
[----:B------:R0:W1:Y:S02]  /*3770*/  SHFL.UP P0, R30, R27, R26, R25 ;  /* 0x0400001a1b1e7389 */ /* 0x0000640000000019 */
[----:B01----:R-:W-:Y:S01]  /*3780*/  ENDCOLLECTIVE ;  /* 0x000000000000791b */ /* 0x003fe20003800000 */
.L_x_2235:
[----:B------:R-:W-:Y:S01]  /*3790*/  MOV R23, R30 ;  /* 0x0000001e00177202 */ /* 0x000fe20000000f00 */
[----:B------:R-:W-:Y:S06]  /*37a0*/  BRA `(.L_x_2236) ;  /* 0xfffffff000607947 */ /* 0x000fec000383ffff */
.L_x_2237:
        /* <DEDUP_REMOVED lines=13> */
.L_x_4503:


//--------------------- .text._Z30group_norm_nhwc_bwd_sum_kernelI11Bf16IOFp32WLi192EEv26Group_norm_nhwc_bwd_params --------------------------
	.section	.text._Z30group_norm_nhwc_bwd_sum_kernelI11Bf16IOFp32WLi192EEv26Group_norm_nhwc_bwd_params,"ax",@progbits
	.align	128
        .global         _Z30group_norm_nhwc_bwd_sum_kernelI11Bf16IOFp32WLi192EEv26Group_norm_nhwc_bwd_params
        .type           _Z30group_norm_nhwc_bwd_sum_kernelI11Bf16IOFp32WLi192EEv26Group_norm_nhwc_bwd_params,@function
        .size           _Z30group_norm_nhwc_bwd_sum_kernelI11Bf16IOFp32WLi192EEv26Group_norm_nhwc_bwd_params,(.L_x_4504 - _Z30group_norm_nhwc_bwd_sum_kernelI11Bf16IOFp32WLi192EEv26Group_norm_nhwc_bwd_params)
        .other          _Z30group_norm_nhwc_bwd_sum_kernelI11Bf16IOFp32WLi192EEv26Group_norm_nhwc_bwd_params,@"STO_CUDA_ENTRY STV_DEFAULT"
_Z30group_norm_nhwc_bwd_sum_kernelI11Bf16IOFp32WLi192EEv26Group_norm_nhwc_bwd_params:
.text._Z30group_norm_nhwc_bwd_sum_kernelI11Bf16IOFp32WLi192EEv26Group_norm_nhwc_bwd_params:
        /* <DEDUP_REMOVED lines=69> */
.L_x_2239:
[----:B------:R-:W-:Y:S05]  /*0450*/  BSYNC B0 ;  /* 0x0000000000007941 */ /* 0x000fea0003800000 */
.L_x_2238:
        /* <DEDUP_REMOVED lines=112> */
.L_x_2242:
[----:B------:R-:W-:Y:S05]  /*0b60*/  @!P2 BRA `(.L_x_2240) ;  /* 0x0000001400e4a947 */ /* 0x000fea0003800000 */
[----:B------:R-:W-:-:S05]  /*0b70*/  VIADD R13, R24, 0x1 ;  /* 0x00000001180d7836 */ /* 0x000fca0000000000 */
[----:B------:R-:W-:-:S07]  /*0b80*/  SHF.R.S32.HI R28, RZ, 0x1f, R13 ;  /* 0x0000001fff1c7819 */ /* 0x000fce000001140d */
.L_x_2243:
        /* <DEDUP_REMOVED lines=130> */
.L_x_2241:
        /* <DEDUP_REMOVED lines=8> */
.L_x_2245:
        /* <DEDUP_REMOVED lines=49> */
.L_x_2244:
[----:B------:R-:W-:-:S13]  /*1740*/  ISETP.GE.U32.AND P0, PT, R30, 0x3, PT ;  /* 0x000000031e00780c */ /* 0x000fda0003f06070 */
[----:B------:R-:W-:Y:S05]  /*1750*/  @!P0 BRA `(.L_x_2240) ;  /* 0x0000000800e88947 */ /* 0x000fea0003800000 */
[----:B------:R-:W-:Y:S01]  /*1760*/  ULDC.64 UR6, c[0x0][0x288] ;  /* 0x0000a20000067ab9 */ /* 0x000fe20000000a00 */
[----:B------:R-:W-:Y:S02]  /*1770*/  SHF.R.S32.HI R13, RZ, 0x1f, R24 ;  /* 0x0000001fff0d7819 */ /* 0x000fe40000011418 */
[----:B------:R-:W-:-:S04]  /*1780*/  ISETP.GE.U32.AND P0, PT, R22, UR6, PT ;  /* 0x0000000616007c0c */ /* 0x000fc8000bf06070 */
[----:B------:R-:W-:-:S13]  /*1790*/  ISETP.GE.AND.EX P0, PT, R23, UR7, PT, P0 ;  /* 0x0000000717007c0c */ /* 0x000fda000bf06300 */
.L_x_2246:
        /* <DEDUP_REMOVED lines=182> */
.L_x_2240:
[----:B------:R-:W0:Y:S01]  /*2300*/  S2R R13, SR_CgaCtaId ;  /* 0x00000000000d7919 */ /* 0x000e220000008800 */
[----:B-1----:R-:W-:Y:S01]  /*2310*/  IMAD.WIDE.U32 R10, R0, -0x55555555, RZ ;  /* 0xaaaaaaab000a7825 */ /* 0x002fe200078e00ff */
[----:B------:R-:W-:Y:S01]  /*2320*/  MOV R2, 0x400 ;  /* 0x0000040000027802 */ /* 0x000fe20000000f00 */
[----:B------:R-:W-:Y:S01]  /*2330*/  BSSY B0, `(.L_x_2247) ;  /* 0x00000a8000007945 */ /* 0x000fe20003800000 */
[----:B------:R-:W-:Y:S02]  /*2340*/  ISETP.NE.AND P0, PT, R9, RZ, PT ;  /* 0x000000ff0900720c */ /* 0x000fe40003f05270 */
[----:B------:R-:W-:Y:S02]  /*2350*/  LEA.HI R10, R11, R0, RZ, 0x1e ;  /* 0x000000000b0a7211 */ /* 0x000fe400078ff0ff */
[----:B0-----:R-:W-:Y:S02]  /*2360*/  LEA R11, R13, R2, 0x18 ;  /* 0x000000020d0b7211 */ /* 0x001fe400078ec0ff */
[----:B------:R-:W-:-:S02]  /*2370*/  SEL R2, RZ, 0x1, P0 ;  /* 0x00000001ff027807 */ /* 0x000fc40000000000 */
        /* <DEDUP_REMOVED lines=8> */
[----:B0-----:R-:W0:Y:S01]  /*2400*/  S2R R3, SR_CgaCtaId ;  /* 0x0000000000037919 */ /* 0x001e220000008800 */
        /* <DEDUP_REMOVED lines=16> */
[----:B------:R-:W1:Y:S01]  /*2510*/  LDS R14, [R0+0x44] ;  /* 0x00004400000e7984 */ /* 0x000e620000000800 */
[----:B--2---:R-:W-:-:S03]  /*2520*/  ISETP.NE.AND P5, PT, R27, RZ, PT ;  /* 0x000000ff1b00720c */ /* 0x004fc60003fa5270 */
[----:B------:R-:W2:Y:S01]  /*2530*/  LDS R15, [R0+0x40] ;  /* 0x00004000000f7984 */ /* 0x000ea20000000800 */
[----:B----4-:R-:W-:Y:S01]  /*2540*/  IMAD R28, R21, 0x54, R2 ;  /* 0x00000054151c7824 */ /* 0x010fe200078e0202 */
[----:B------:R-:W-:Y:S02]  /*2550*/  FSEL R3, R3, R26, !P5 ;  /* 0x0000001a03037208 */ /* 0x000fe40006800000 */
[----:B------:R-:W4:Y:S01]  /*2560*/  LDS R13, [R0+0x48] ;  /* 0x00004800000d7984 */ /* 0x000f220000000800 */
[----:B---3--:R-:W-:-:S03]  /*2570*/  FADD.FTZ R29, R24, R23 ;  /* 0x00000017181d7221 */ /* 0x008fc60000010000 */
[----:B------:R-:W3:Y:S02]  /*2580*/  LDS R11, [R0+0x10] ;  /* 0x00001000000b7984 */ /* 0x000ee40000000800 */
[----:B------:R-:W-:Y:S02]  /*2590*/  FSEL R2, R29, R24, !P5 ;  /* 0x000000181d027208 */ /* 0x000fe40006800000 */
[----:B------:R-:W3:Y:S01]  /*25a0*/  LDS R9, [R28+0x50] ;  /* 0x000050001c097984 */ /* 0x000ee20000000800 */
[----:B-----5:R-:W-:-:S03]  /*25b0*/  FADD.FTZ R3, R3, R20 ;  /* 0x0000001403037221 */ /* 0x020fc60000010000 */
[----:B------:R5:W3:Y:S01]  /*25c0*/  LDS R10, [R0+0x4c] ;  /* 0x00004c00000a7984 */ /* 0x000ae20000000800 */
[----:B------:R-:W-:-:S03]  /*25d0*/  ISETP.NE.AND P4, PT, R22, RZ, PT ;  /* 0x000000ff1600720c */ /* 0x000fc60003f85270 */
[----:B------:R4:W3:Y:S01]  /*25e0*/  LDS R4, [R28+0x54] ;  /* 0x000054001c047984 */ /* 0x0008e20000000800 */
[----:B0-----:R-:W-:Y:S01]  /*25f0*/  FADD.FTZ R2, R2, R19 ;  /* 0x0000001302027221 */ /* 0x001fe20000010000 */
[----:B-----5:R-:W-:Y:S01]  /*2600*/  FSEL R0, R3, R20, !P4 ;  /* 0x0000001403007208 */ /* 0x020fe20006000000 */
[----:B------:R-:W0:Y:S03]  /*2610*/  S2R R31, SR_LANEID ;  /* 0x00000000001f7919 */ /* 0x000e260000000000 */
[----:B------:R-:W-:Y:S02]  /*2620*/  FSEL R3, R2, R19, !P4 ;  /* 0x0000001302037208 */ /* 0x000fe40006000000 */
[----:B------:R-:W-:Y:S01]  /*2630*/  ISETP.NE.AND P3, PT, R18, RZ, PT ;  /* 0x000000ff1200720c */ /* 0x000fe20003f65270 */
[----:B------:R-:W-:Y:S02]  /*2640*/  FADD.FTZ R0, R0, R17 ;  /* 0x0000001100007221 */ /* 0x000fe40000010000 */
[----:B------:R-:W-:-:S03]  /*2650*/  FADD.FTZ R29, R3, R16 ;  /* 0x00000010031d7221 */ /* 0x000fc60000010000 */
[----:B------:R-:W-:Y:S02]  /*2660*/  FSEL R3, R0, R17, !P3 ;  /* 0x0000001100037208 */ /* 0x000fe40005800000 */
[----:B------:R-:W-:-:S03]  /*2670*/  FSEL R0, R29, R16, !P3 ;  /* 0x000000101d007208 */ /* 0x000fc60005800000 */
[----:B-1----:R-:W-:Y:S01]  /*2680*/  FADD.FTZ R3, R3, R14 ;  /* 0x0000000e03037221 */ /* 0x002fe20000010000 */
[----:B--2---:R-:W-:Y:S01]  /*2690*/  ISETP.NE.AND P2, PT, R15, RZ, PT ;  /* 0x000000ff0f00720c */ /* 0x004fe20003f45270 */
[----:B----4-:R-:W-:-:S03]  /*26a0*/  FADD.FTZ R28, R0, R13 ;  /* 0x0000000d001c7221 */ /* 0x010fc60000010000 */
[----:B------:R-:W-:Y:S02]  /*26b0*/  FSEL R2, R3, R14, !P2 ;  /* 0x0000000e03027208 */ /* 0x000fe40005000000 */
[----:B---3--:R-:W-:Y:S02]  /*26c0*/  IADD3 R0, R22, R27, R11 ;  /* 0x0000001b16007210 */ /* 0x008fe40007ffe00b */
[----:B------:R-:W-:Y:S01]  /*26d0*/  FSEL R3, R28, R13, !P2 ;  /* 0x0000000d1c037208 */ /* 0x000fe20005000000 */
[----:B------:R-:W-:Y:S01]  /*26e0*/  FADD.FTZ R2, R2, R9 ;  /* 0x0000000902027221 */ /* 0x000fe20000010000 */
[----:B------:R-:W-:Y:S02]  /*26f0*/  IADD3 R29, R15, R0, R18 ;  /* 0x000000000f1d7210 */ /* 0x000fe40007ffe012 */
[----:B------:R-:W-:-:S03]  /*2700*/  ISETP.NE.AND P1, PT, R10, RZ, PT ;  /* 0x000000ff0a00720c */ /* 0x000fc60003f25270 */
[----:B------:R-:W-:Y:S02]  /*2710*/  IMAD.IADD R32, R29, 0x1, R10 ;  /* 0x000000011d207824 */ /* 0x000fe400078e020a */
[----:B------:R-:W-:Y:S01]  /*2720*/  FADD.FTZ R3, R3, R4 ;  /* 0x0000000403037221 */ /* 0x000fe20000010000 */
        /* <DEDUP_REMOVED lines=56> */
.L_x_2270:
        /* <DEDUP_REMOVED lines=11> */
[----:B----4-:R-:W-:Y:S01]  /*2b60*/  LEA R3, R3, R0, 0x18 ;  /* 0x0000000003037211 */ /* 0x010fe200078ec0ff */
[----:B--2---:R-:W-:Y:S02]  /*2b70*/  @P6 IMAD.IADD R11, R31, 0x1, R11 ;  /* 0x000000011f0b6824 */ /* 0x004fe400078e020b */
[----:B---3--:R-:W-:Y:S01]  /*2b80*/  @!P0 FADD.FTZ R23, R2, R23 ;  /* 0x0000001702178221 */ /* 0x008fe20000010000 */
[----:B------:R-:W-:Y:S01]  /*2b90*/  @!P5 FADD.FTZ R26, R26, R25 ;  /* 0x000000191a1ad221 */ /* 0x000fe20000010000 */
[----:B-----5:R-:W-:Y:S01]  /*2ba0*/  IMAD R28, R28, 0x54, R3 ;  /* 0x000000541c1c7824 */ /* 0x020fe200078e0203 */
[----:B------:R-:W-:Y:S01]  /*2bb0*/  IADD3 R27, R27, R11, RZ ;  /* 0x0000000b1b1b7210 */ /* 0x000fe20007ffe0ff */
[----:B------:R-:W-:Y:S01]  /*2bc0*/  @!P5 FADD.FTZ R24, R24, R23 ;  /* 0x000000171818d221 */ /* 0x000fe20000010000 */
[----:B------:R-:W-:Y:S02]  /*2bd0*/  @!P4 FADD.FTZ R20, R20, R26 ;  /* 0x0000001a1414c221 */ /* 0x000fe40000010000 */
[----:B------:R2:W-:Y:S01]  /*2be0*/  STS [R28+0x10], R11 ;  /* 0x0000100b1c007388 */ /* 0x0005e20000000800 */
[----:B------:R-:W-:-:S02]  /*2bf0*/  IMAD.IADD R3, R22, 0x1, R27 ;  /* 0x0000000116037824 */ /* 0x000fc400078e021b */
[----:B------:R-:W-:Y:S01]  /*2c00*/  @!P4 FADD.FTZ R19, R19, R24 ;  /* 0x000000181313c221 */ /* 0x000fe20000010000 */
[----:B------:R-:W-:Y:S01]  /*2c10*/  @!P3 FADD.FTZ R17, R17, R20 ;  /* 0x000000141111b221 */ /* 0x000fe20000010000 */
[----:B------:R2:W-:Y:S01]  /*2c20*/  STS [R28+0x1c], R27 ;  /* 0x00001c1b1c007388 */ /* 0x0005e20000000800 */
        /* <DEDUP_REMOVED lines=8> */
[----:B------:R-:W-:Y:S01]  /*2cb0*/  IADD3 R10, R10, R15, RZ ;  /* 0x0000000f0a0a7210 */ /* 0x000fe20007ffe0ff */
        /* <DEDUP_REMOVED lines=15> */
.L_x_2248:
[----:B------:R-:W-:Y:S05]  /*2db0*/  BSYNC B0 ;  /* 0x0000000000007941 */ /* 0x000fea0003800000 */
.L_x_2247:
        /* <DEDUP_REMOVED lines=37> */
[----:B------:R-:W0:Y:S04]  /*3010*/  S2R R2, SR_CTAID.Z ;  /* 0x0000000000027919 */ /* 0x000e280000002700 */
        /* <DEDUP_REMOVED lines=12> */
.L_x_2251:
[----:B------:R-:W-:Y:S05]  /*30e0*/  BSYNC B0 ;  /* 0x0000000000007941 */ /* 0x000fea0003800000 */
.L_x_2250:
        /* <DEDUP_REMOVED lines=22> */
.L_x_2249:
[----:B------:R-:W-:Y:S01]  /*3250*/  HFMA2.MMA R28, -RZ, RZ, 0, 0 ;  /* 0x00000000ff1c7435 */ /* 0x000fe200000001ff */
[----:B------:R-:W-:Y:S01]  /*3260*/  MOV R3, R32 ;  /* 0x0000002000037202 */ /* 0x000fe20000000f00 */
[----:B------:R-:W-:Y:S01]  /*3270*/  IMAD.MOV.U32 R0, RZ, RZ, 0x1 ;  /* 0x00000001ff007424 */ /* 0x000fe200078e00ff */
[----:B------:R-:W-:Y:S01]  /*3280*/  ISETP.NE.AND P6, PT, R32, RZ, PT ;  /* 0x000000ff2000720c */ /* 0x000fe20003fc5270 */
[----:B------:R-:W-:-:S12]  /*3290*/  IMAD.MOV.U32 R29, RZ, RZ, -0x1 ;  /* 0xffffffffff1d7424 */ /* 0x000fd800078e00ff */
[----:B------:R-:W-:Y:S05]  /*32a0*/  WARPSYNC.COLLECTIVE R29, `(.L_x_2252) ;  /* 0x000000001d087348 */ /* 0x000fea0003c00000 */
[----:B------:R0:W1:Y:S02]  /*32b0*/  SHFL.UP P0, R35, R3, R0, R28 ;  /* 0x0400000003237389 */ /* 0x000064000000001c */
[----:B01----:R-:W-:Y:S01]  /*32c0*/  ENDCOLLECTIVE ;  /* 0x000000000000791b */ /* 0x003fe20003800000 */
.L_x_2252:
[----:B------:R-:W-:Y:S01]  /*32d0*/  IMAD.MOV.U32 R3, RZ, RZ, R30 ;  /* 0x000000ffff037224 */ /* 0x000fe200078e001e */
[----:B------:R-:W-:-:S07]  /*32e0*/  MOV R33, R35 ;  /* 0x0000002300217202 */ /* 0x000fce0000000f00 */
[----:B------:R-:W-:Y:S05]  /*32f0*/  WARPSYNC.COLLECTIVE R29, `(.L_x_2253) ;  /* 0x000000001d087348 */ /* 0x000fea0003c00000 */
[----:B------:R0:W1:Y:S02]  /*3300*/  SHFL.UP P0, R35, R3, R0, R28 ;  /* 0x0400000003237389 */ /* 0x000064000000001c */
[----:B01----:R-:W-:Y:S01]  /*3310*/  ENDCOLLECTIVE ;  /* 0x000000000000791b */ /* 0x003fe20003800000 */
.L_x_2253:
[----:B------:R-:W-:Y:S02]  /*3320*/  MOV R3, R2 ;  /* 0x0000000200037202 */ /* 0x000fe40000000f00 */
[----:B------:R-:W-:Y:S01]  /*3330*/  ISETP.GE.AND P0, PT, R31, 0x1, PT ;  /* 0x000000011f00780c */ /* 0x000fe20003f06270 */
[----:B------:R-:W-:-:S12]  /*3340*/  FADD.FTZ R35, R30, R35 ;  /* 0x000000231e237221 */ /* 0x000fd80000010000 */
[----:B------:R-:W-:-:S07]  /*3350*/  @P0 FSEL R30, R35, R30, !P6 ;  /* 0x0000001e231e0208 */ /* 0x000fce0007000000 */
[----:B------:R-:W-:Y:S05]  /*3360*/  WARPSYNC.COLLECTIVE R29, `(.L_x_2254) ;  /* 0x000000001d087348 */ /* 0x000fea0003c00000 */
[----:B------:R0:W1:Y:S02]  /*3370*/  SHFL.UP P0, R35, R3, R0, R28 ;  /* 0x0400000003237389 */ /* 0x000064000000001c */
[----:B01----:R-:W-:Y:S01]  /*3380*/  ENDCOLLECTIVE ;  /* 0x000000000000791b */ /* 0x003fe20003800000 */
.L_x_2254:
[----:B------:R-:W-:Y:S01]  /*3390*/  HFMA2.MMA R0, -RZ, RZ, 0, 1.1920928955078125e-07 ;  /* 0x00000002ff007435 */ /* 0x000fe200000001ff */
[----:B------:R-:W-:Y:S01]  /*33a0*/  ISETP.GE.AND P0, PT, R31, 0x1, PT ;  /* 0x000000011f00780c */ /* 0x000fe20003f06270 */
[----:B------:R-:W-:-:S04]  /*33b0*/  IMAD.MOV.U32 R37, RZ, RZ, R35 ;  /* 0x000000ffff257224 */ /* 0x000fc800078e0023 */
[----:B------:R-:W-:-:S08]  /*33c0*/  FADD.FTZ R37, R2, R37 ;  /* 0x0000002502257221 */ /* 0x000fd00000010000 */
[----:B------:R-:W-:Y:S02]  /*33d0*/  @P0 IADD3 R32, R32, R33, RZ ;  /* 0x0000002120200210 */ /* 0x000fe40007ffe0ff */
[----:B------:R-:W-:Y:S02]  /*33e0*/  @P0 FSEL R2, R37, R2, !P6 ;  /* 0x0000000225020208 */ /* 0x000fe40007000000 */
[----:B------:R-:W-:Y:S01]  /*33f0*/  ISETP.NE.AND P6, PT, R32, RZ, PT ;  /* 0x000000ff2000720c */ /* 0x000fe20003fc5270 */
[----:B------:R-:W-:-:S12]  /*3400*/  IMAD.MOV.U32 R3, RZ, RZ, R32 ;  /* 0x000000ffff037224 */ /* 0x000fd800078e0020 */
[----:B------:R-:W-:Y:S05]  /*3410*/  WARPSYNC.COLLECTIVE R29, `(.L_x_2255) ;  /* 0x000000001d087348 */ /* 0x000fea0003c00000 */
[----:B------:R0:W1:Y:S02]  /*3420*/  SHFL.UP P0, R35, R3, R0, R28 ;  /* 0x0400000003237389 */ /* 0x000064000000001c */
[----:B01----:R-:W-:Y:S01]  /*3430*/  ENDCOLLECTIVE ;  /* 0x000000000000791b */ /* 0x003fe20003800000 */
.L_x_2255:
[----:B------:R-:W-:Y:S01]  /*3440*/  MOV R3, R30 ;  /* 0x0000001e00037202 */ /* 0x000fe20000000f00 */
[----:B------:R-:W-:-:S07]  /*3450*/  IMAD.MOV.U32 R33, RZ, RZ, R35 ;  /* 0x000000ffff217224 */ /* 0x000fce00078e0023 */
[----:B------:R-:W-:Y:S05]  /*3460*/  WARPSYNC.COLLECTIVE R29, `(.L_x_2256) ;  /* 0x000000001d087348 */ /* 0x000fea0003c00000 */
[----:B------:R0:W1:Y:S02]  /*3470*/  SHFL.UP P0, R35, R3, R0, R28 ;  /* 0x0400000003237389 */ /* 0x000064000000001c */
[----:B01----:R-:W-:Y:S01]  /*3480*/  ENDCOLLECTIVE ;  /* 0x000000000000791b */ /* 0x003fe20003800000 */
.L_x_2256:
[----:B------:R-:W-:Y:S01]  /*3490*/  IMAD.MOV.U32 R3, RZ, RZ, R2 ;  /* 0x000000ffff037224 */ /* 0x000fe200078e0002 */
[----:B------:R-:W-:Y:S01]  /*34a0*/  ISETP.GE.AND P0, PT, R31, 0x2, PT ;  /* 0x000000021f00780c */ /* 0x000fe20003f06270 */
[----:B------:R-:W-:-:S12]  /*34b0*/  FADD.FTZ R35, R30, R35 ;  /* 0x000000231e237221 */ /* 0x000fd80000010000 */
[----:B------:R-:W-:-:S07]  /*34c0*/  @P0 FSEL R30, R35, R30, !P6 ;  /* 0x0000001e231e0208 */ /* 0x000fce0007000000 */
[----:B------:R-:W-:Y:S05]  /*34d0*/  WARPSYNC.COLLECTIVE R29, `(.L_x_2257) ;  /* 0x000000001d087348 */ /* 0x000fea0003c00000 */
[----:B------:R0:W1:Y:S02]  /*34e0*/  SHFL.UP P0, R35, R3, R0, R28 ;  /* 0x0400000003237389 */ /* 0x000064000000001c */
[----:B01----:R-:W-:Y:S01]  /*34f0*/  ENDCOLLECTIVE ;  /* 0x000000000000791b */ /* 0x003fe20003800000 */
.L_x_2257:
[----:B------:R-:W-:Y:S01]  /*3500*/  IMAD.MOV.U32 R0, RZ, RZ, 0x4 ;  /* 0x00000004ff007424 */ /* 0x000fe200078e00ff */
        /* <DEDUP_REMOVED lines=10> */
.L_x_2258:
[----:B------:R-:W-:Y:S01]  /*35b0*/  IMAD.MOV.U32 R3, RZ, RZ, R30 ;  /* 0x000000ffff037224 */ /* 0x000fe200078e001e */
[----:B------:R-:W-:-:S07]  /*35c0*/  MOV R33, R35 ;  /* 0x0000002300217202 */ /* 0x000fce0000000f00 */
[----:B------:R-:W-:Y:S05]  /*35d0*/  WARPSYNC.COLLECTIVE R29, `(.L_x_2259) ;  /* 0x000000001d087348 */ /* 0x000fea0003c00000 */
[----:B------:R0:W1:Y:S02]  /*35e0*/  SHFL.UP P0, R35, R3, R0, R28 ;  /* 0x0400000003237389 */ /* 0x000064000000001c */
[----:B01----:R-:W-:Y:S01]  /*35f0*/  ENDCOLLECTIVE ;  /* 0x000000000000791b */ /* 0x003fe20003800000 */
.L_x_2259:
[----:B------:R-:W-:Y:S02]  /*3600*/  MOV R3, R2 ;  /* 0x0000000200037202 */ /* 0x000fe40000000f00 */
[----:B------:R-:W-:Y:S01]  /*3610*/  ISETP.GE.AND P0, PT, R31, 0x4, PT ;  /* 0x000000041f00780c */ /* 0x000fe20003f06270 */
[----:B------:R-:W-:-:S12]  /*3620*/  FADD.FTZ R35, R30, R35 ;  /* 0x000000231e237221 */ /* 0x000fd80000010000 */
[----:B------:R-:W-:-:S07]  /*3630*/  @P0 FSEL R30, R35, R30, !P6 ;  /* 0x0000001e231e0208 */ /* 0x000fce0007000000 */
[----:B------:R-:W-:Y:S05]  /*3640*/  WARPSYNC.COLLECTIVE R29, `(.L_x_2260) ;  /* 0x000000001d087348 */ /* 0x000fea0003c00000 */
[----:B------:R0:W1:Y:S02]  /*3650*/  SHFL.UP P0, R35, R3, R0, R28 ;  /* 0x0400000003237389 */ /* 0x000064000000001c */
[----:B01----:R-:W-:Y:S01]  /*3660*/  ENDCOLLECTIVE ;  /* 0x000000000000791b */ /* 0x003fe20003800000 */
.L_x_2260:
[----:B------:R-:W-:Y:S01]  /*3670*/  HFMA2.MMA R0, -RZ, RZ, 0, 4.76837158203125e-07 ;  /* 0x00000008ff007435 */ /* 0x000fe200000001ff */
        /* <DEDUP_REMOVED lines=10> */
.L_x_2261:
[----:B------:R-:W-:Y:S01]  /*3720*/  IMAD.MOV.U32 R3, RZ, RZ, R30 ;  /* 0x000000ffff037224 */ /* 0x000fe200078e001e */
[----:B------:R-:W-:-:S07]  /*3730*/  MOV R33, R35 ;  /* 0x0000002300217202 */ /* 0x000fce0000000f00 */
[----:B------:R-:W-:Y:S05]  /*3740*/  WARPSYNC.COLLECTIVE R29, `(.L_x_2262) ;  /* 0x000000001d087348 */ /* 0x000fea0003c00000 */
[----:B------:R0:W1:Y:S02]  /*3750*/  SHFL.UP P0, R35, R3, R0, R28 ;  /* 0x0400000003237389 */ /* 0x000064000000001c */
[----:B01----:R-:W-:Y:S01]  /*3760*/  ENDCOLLECTIVE ;  /* 0x000000000000791b */ /* 0x003fe20003800000 */
.L_x_2262:
[----:B------:R-:W-:Y:S02]  /*3770*/  MOV R3, R2 ;  /* 0x0000000200037202 */ /* 0x000fe40000000f00 */
[----:B------:R-:W-:Y:S01]  /*3780*/  ISETP.GE.AND P0, PT, R31, 0x8, PT ;  /* 0x000000081f00780c */ /* 0x000fe20003f06270 */
[----:B------:R-:W-:-:S12]  /*3790*/  FADD.FTZ R35, R30, R35 ;  /* 0x000000231e237221 */ /* 0x000fd80000010000 */
[----:B------:R-:W-:-:S07]  /*37a0*/  @P0 FSEL R30, R35, R30, !P6 ;  /* 0x0000001e231e0208 */ /* 0x000fce0007000000 */
[----:B------:R-:W-:Y:S05]  /*37b0*/  WARPSYNC.COLLECTIVE R29, `(.L_x_2263) ;  /* 0x000000001d087348 */ /* 0x000fea0003c00000 */
[----:B------:R0:W1:Y:S02]  /*37c0*/  SHFL.UP P0, R35, R3, R0, R28 ;  /* 0x0400000003237389 */ /* 0x000064000000001c */
[----:B01----:R-:W-:Y:S01]  /*37d0*/  ENDCOLLECTIVE ;  /* 0x000000000000791b */ /* 0x003fe20003800000 */
.L_x_2263:
[----:B------:R-:W-:Y:S01]  /*37e0*/  HFMA2.MMA R0, -RZ, RZ, 0, 9.5367431640625e-07 ;  /* 0x00000010ff007435 */ /* 0x000fe200000001ff */
        /* <DEDUP_REMOVED lines=10> */
.L_x_2264:
[----:B------:R-:W-:Y:S02]  /*3890*/  MOV R3, R30 ;  /* 0x0000001e00037202 */ /* 0x000fe40000000f00 */
[----:B------:R-:W-:-:S13]  /*38a0*/  ISETP.GE.AND P0, PT, R31, 0x10, PT ;  /* 0x000000101f00780c */ /* 0x000fda0003f06270 */
[----:B------:R-:W-:-:S07]  /*38b0*/  @P0 IMAD.IADD R32, R32, 0x1, R35 ;  /* 0x0000000120200824 */ /* 0x000fce00078e0223 */
[----:B------:R-:W-:Y:S05]  /*38c0*/  WARPSYNC.COLLECTIVE R29, `(.L_x_2265) ;  /* 0x000000001d087348 */ /* 0x000fea0003c00000 */
[----:B------:R0:W1:Y:S02]  /*38d0*/  SHFL.UP P0, R35, R3, R0, R28 ;  /* 0x0400000003237389 */ /* 0x000064000000001c */
[----:B01----:R-:W-:Y:S01]  /*38e0*/  ENDCOLLECTIVE ;  /* 0x000000000000791b */ /* 0x003fe20003800000 */
.L_x_2265:
[----:B------:R-:W-:Y:S01]  /*38f0*/  IMAD.MOV.U32 R3, RZ, RZ, R2 ;  /* 0x000000ffff037224 */ /* 0x000fe200078e0002 */
[----:B------:R-:W-:-:S07]  /*3900*/  MOV R33, R35 ;  /* 0x0000002300217202 */ /* 0x000fce0000000f00 */
[----:B------:R-:W-:Y:S05]  /*3910*/  WARPSYNC.COLLECTIVE R29, `(.L_x_2266) ;  /* 0x000000001d087348 */ /* 0x000fea0003c00000 */
[----:B------:R0:W1:Y:S02]  /*3920*/  SHFL.UP P0, R35, R3, R0, R28 ;  /* 0x0400000003237389 */ /* 0x000064000000001c */
[----:B01----:R-:W-:Y:S01]  /*3930*/  ENDCOLLECTIVE ;  /* 0x000000000000791b */ /* 0x003fe20003800000 */
.L_x_2266:
        /* <DEDUP_REMOVED lines=11> */
.L_x_2267:
[----:B------:R-:W-:Y:S02]  /*39f0*/  MOV R3, R30 ;  /* 0x0000001e00037202 */ /* 0x000fe40000000f00 */
[----:B------:R-:W-:-:S07]  /*3a00*/  MOV R31, R35 ;  /* 0x00000023001f7202 */ /* 0x000fce0000000f00 */
[----:B------:R-:W-:Y:S05]  /*3a10*/  WARPSYNC.COLLECTIVE R29, `(.L_x_2268) ;  /* 0x000000001d087348 */ /* 0x000fea0003c00000 */
[----:B------:R0:W1:Y:S02]  /*3a20*/  SHFL.UP P0, R35, R3, R0, R28 ;  /* 0x0400000003237389 */ /* 0x000064000000001c */
[----:B01----:R-:W-:Y:S01]  /*3a30*/  ENDCOLLECTIVE ;  /* 0x000000000000791b */ /* 0x003fe20003800000 */
.L_x_2268:
[----:B------:R-:W-:Y:S01]  /*3a40*/  MOV R3, R2 ;  /* 0x0000000200037202 */ /* 0x000fe20000000f00 */
[----:B------:R-:W-:-:S07]  /*3a50*/  IMAD.MOV.U32 R30, RZ, RZ, R35 ;  /* 0x000000ffff1e7224 */ /* 0x000fce00078e0023 */
[----:B------:R-:W-:Y:S05]  /*3a60*/  WARPSYNC.COLLECTIVE R29, `(.L_x_2269) ;  /* 0x000000001d087348 */ /* 0x000fea0003c00000 */
[----:B------:R0:W1:Y:S02]  /*3a70*/  SHFL.UP P0, R35, R3, R0, R28 ;  /* 0x0400000003237389 */ /* 0x000064000000001c */
[----:B01----:R-:W-:Y:S01]  /*3a80*/  ENDCOLLECTIVE ;  /* 0x000000000000791b */ /* 0x003fe20003800000 */
.L_x_2269:
[----:B------:R-:W-:Y:S01]  /*3a90*/  MOV R2, R35 ;  /* 0x0000002300027202 */ /* 0x000fe20000000f00 */
[----:B------:R-:W-:Y:S06]  /*3aa0*/  BRA `(.L_x_2270) ;  /* 0xfffffff000007947 */ /* 0x000fec000383ffff */
.L_x_2271:
        /* <DEDUP_REMOVED lines=13> */
.L_x_4504:


//--------------------- .text._Z30group_norm_nhwc_bwd_sum_kernelI11Bf16IOFp32WLi448EEv26Group_norm_nhwc_bwd_params --------------------------
	.section	.text._Z30group_norm_nhwc_bwd_sum_kernelI11Bf16IOFp32WLi448EEv26Group_norm_nhwc_bwd_params,"ax",@progbits
	.align	128
        .global         _Z30group_norm_nhwc_bwd_sum_kernelI11Bf16IOFp32WLi448EEv26Group_norm_nhwc_bwd_params
        .type           _Z30group_norm_nhwc_bwd_sum_kernelI11Bf16IOFp32WLi448EEv26Group_norm_nhwc_bwd_params,@function
        .size           _Z30group_norm_nhwc_bwd_sum_kernelI11Bf16IOFp32WLi448EEv26Group_norm_nhwc_bwd_params,(.L_x_4505 - _Z30group_norm_nhwc_bwd_sum_kernelI11Bf16IOFp32WLi448EEv26Group_norm_nhwc_bwd_params)
        .other          _Z30group_norm_nhwc_bwd_sum_kernelI11Bf16IOFp32WLi448EEv26Group_norm_nhwc_bwd_params,@"STO_CUDA_ENTRY STV_DEFAULT"
_Z30group_norm_nhwc_bwd_sum_kernelI11Bf16IOFp32WLi448EEv26Group_norm_nhwc_bwd_params:
.text._Z30group_norm_nhwc_bwd_sum_kernelI11Bf16IOFp32WLi448EEv26Group_norm_nhwc_bwd_params:
        /* <DEDUP_REMOVED lines=15> */
[----:B--2---:R-:W-:-:S06]  /*00f0*/  VIADD R2, R0, 0xffffffe ;  /* 0x0ffffffe00027836 */ /* 0x004fcc0000000000 */
[----:B------:R2:W3:Y:S02]  /*0100*/  F2I.FTZ.U32.TRUNC.NTZ R3, R2 ;  /* 0x0000000200037305 */ /* 0x0004e4000021f000 */
[----:B--2---:R-:W-:Y:S01]  /*0110*/  IMAD.MOV.U32 R2, RZ, RZ, RZ ;  /* 0x000000ffff027224 */ /* 0x004fe200078e00ff */
[----:B---3--:R-:W-:-:S05]  /*0120*/  IADD3 R4, RZ, -R3, RZ ;  /* 0x80000003ff047210 */ /* 0x008fca0007ffe0ff */
[----:B------:R-:W-:Y:S01]  /*0130*/  IMAD R9, R4, R5, RZ ;  /* 0x0000000504097224 */ /* 0x000fe200078e02ff */
[----:B------:R-:W-:-:S03]  /*0140*/  IABS R4, R22 ;  /* 0x0000001600047213 */ /* 0x000fc60000000000 */
[----:B------:R-:W-:-:S06]  /*0150*/  IMAD.HI.U32 R3, R3, R9, R2 ;  /* 0x0000000903037227 */ /* 0x000fcc00078e0002 */
[----:B------:R-:W-:-:S04]  /*0160*/  IMAD.HI.U32 R0, R3, R4, RZ ;  /* 0x0000000403007227 */ /* 0x000fc800078e00ff */
[----:B------:R-:W-:-:S04]  /*0170*/  IMAD.MOV R2, RZ, RZ, -R0 ;  /* 0x000000ffff027224 */ /* 0x000fc800078e0a00 */
[----:B------:R-:W-:-:S05]  /*0180*/  IMAD R2, R5, R2, R4 ;  /* 0x0000000205027224 */ /* 0x000fca00078e0204 */
[----:B------:R-:W-:-:S13]  /*0190*/  ISETP.GT.U32.AND P1, PT, R5, R2, PT ;  /* 0x000000020500720c */ /* 0x000fda0003f24070 */
[----:B------:R-:W-:Y:S01]  /*01a0*/  @!P1 IADD3 R2, R2, -R5, RZ ;  /* 0x8000000502029210 */ /* 0x000fe20007ffe0ff */
[----:B------:R-:W-:-:S03]  /*01b0*/  @!P1 VIADD R0, R0, 0x1 ;  /* 0x0000000100009836 */ /* 0x000fc60000000000 */
        /* <DEDUP_REMOVED lines=21> */
[----:B0-----:R-:W-:Y:S01]  /*0310*/  HFMA2.MMA R4, -RZ, RZ, 0, 0 ;  /* 0x00000000ff047435 */ /* 0x001fe200000001ff */
[----:B--2---:R-:W-:-:S04]  /*0320*/  IMAD.MOV R6, RZ, RZ, -R5 ;  /* 0x000000ffff067224 */ /* 0x004fc800078e0a05 */
[----:B------:R-:W-:-:S05]  /*0330*/  IMAD R9, R6, R7, RZ ;  /* 0x0000000706097224 */ /* 0x000fca00078e02ff */
[----:B------:R-:W-:-:S04]  /*0340*/  IMAD.HI.U32 R5, R5, R9, R4 ;  /* 0x0000000905057227 */ /* 0x000fc800078e0004 */
[----:B------:R-:W-:Y:S02]  /*0350*/  IMAD.MOV.U32 R4, RZ, RZ, RZ ;  /* 0x000000ffff047224 */ /* 0x000fe400078e00ff */
[----:B------:R-:W-:-:S04]  /*0360*/  IMAD.HI.U32 R10, R5, R16, RZ ;  /* 0x00000010050a7227 */ /* 0x000fc800078e00ff */
[----:B------:R-:W-:Y:S01]  /*0370*/  IMAD.MOV.U32 R5, RZ, RZ, RZ ;  /* 0x000000ffff057224 */ /* 0x000fe200078e00ff */
        /* <DEDUP_REMOVED lines=14> */
.L_x_2273:
[----:B------:R-:W-:Y:S05]  /*0460*/  BSYNC B0 ;  /* 0x0000000000007941 */ /* 0x000fea0003800000 */
.L_x_2272:
[----:B------:R-:W1:Y:S01]  /*0470*/  S2UR UR7, SR_CTAID.Y ;  /* 0x00000000000779c3 */ /* 0x000e620000002600 */
[----:B-----5:R-:W-:Y:S01]  /*0480*/  FFMA.FTZ R3, -R2, R2, R3 ;  /* 0x0000000202037223 */ /* 0x020fe20000010103 */
[C---:B------:R-:W-:Y:S01]  /*0490*/  IMAD R0, R7.reuse, R6, R16 ;  /* 0x0000000607007224 */ /* 0x040fe200078e0210 */
[----:B------:R-:W-:Y:S01]  /*04a0*/  MOV R14, 0x3f800000 ;  /* 0x3f800000000e7802 */ /* 0x000fe20000000f00 */
[----:B------:R-:W-:Y:S01]  /*04b0*/  IMAD.MOV.U32 R18, RZ, RZ, RZ ;  /* 0x000000ffff127224 */ /* 0x000fe200078e00ff */
[----:B------:R-:W-:Y:S02]  /*04c0*/  ISETP.NE.U32.AND P4, PT, R7, RZ, PT ;  /* 0x000000ff0700720c */ /* 0x000fe40003f85070 */
[----:B------:R-:W-:Y:S01]  /*04d0*/  FSETP.GTU.FTZ.AND P2, PT, R3, RZ, PT ;  /* 0x000000ff0300720b */ /* 0x000fe20003f5c000 */
[----:B0-----:R-:W0:Y:S01]  /*04e0*/  LDC.64 R8, c[0x0][0x290] ;  /* 0x0000a400ff087b82 */ /* 0x001e220000000a00 */
[----:B------:R-:W-:Y:S02]  /*04f0*/  ISETP.GE.U32.AND P1, PT, R0, R7, PT ;  /* 0x000000070000720c */ /* 0x000fe40003f26070 */
[----:B------:R-:W-:-:S09]  /*0500*/  MOV R17, RZ ;  /* 0x000000ff00117202 */ /* 0x000fd20000000f00 */
[----:B------:R-:W2:Y:S02]  /*0510*/  @P2 LDC R6, c[0x0][0x250] ;  /* 0x00009400ff062b82 */ /* 0x000ea40000000800 */
[-C--:B------:R-:W-:Y:S01]  /*0520*/  @P1 IADD3 R0, R0, -R7.reuse, RZ ;  /* 0x8000000700001210 */ /* 0x080fe20007ffe0ff */
[----:B------:R-:W-:Y:S02]  /*0530*/  @P1 VIADD R10, R10, 0x1 ;  /* 0x000000010a0a1836 */ /* 0x000fe40000000000 */
[----:B-1----:R-:W-:Y:S01]  /*0540*/  IMAD R24, R12, UR7, RZ ;  /* 0x000000070c187c24 */ /* 0x002fe2000f8e02ff */
[----:B------:R-:W-:-:S04]  /*0550*/  ISETP.GE.U32.AND P3, PT, R0, R7, PT ;  /* 0x000000070000720c */ /* 0x000fc80003f66070 */
[----:B------:R-:W-:Y:S02]  /*0560*/  SHF.R.S32.HI R19, RZ, 0x1f, R24 ;  /* 0x0000001fff137819 */ /* 0x000fe40000011418 */
[----:B------:R-:W-:-:S04]  /*0570*/  IADD3 R15, P5, R24, R12, RZ ;  /* 0x0000000c180f7210 */ /* 0x000fc80007fbe0ff */
[----:B------:R-:W-:Y:S01]  /*0580*/  LEA.HI.X.SX32 R0, R12, R19, 0x1, P5 ;  /* 0x000000130c007211 */ /* 0x000fe200028f0eff */
[----:B------:R-:W-:Y:S01]  /*0590*/  IMAD.MOV.U32 R12, RZ, RZ, RZ ;  /* 0x000000ffff0c7224 */ /* 0x000fe200078e00ff */
[----:B0-----:R-:W-:Y:S01]  /*05a0*/  ISETP.LT.U32.AND P1, PT, R15, R8, PT ;  /* 0x000000080f00720c */ /* 0x001fe20003f21070 */
[----:B------:R-:W-:-:S03]  /*05b0*/  @P3 VIADD R10, R10, 0x1 ;  /* 0x000000010a0a3836 */ /* 0x000fc60000000000 */
[----:B------:R-:W-:Y:S01]  /*05c0*/  ISETP.LT.AND.EX P1, PT, R0, R9, PT, P1 ;  /* 0x000000090000720c */ /* 0x000fe20003f21310 */
[----:B--2---:R-:W-:Y:S01]  /*05d0*/  @P2 FADD.FTZ R6, R3, R6 ;  /* 0x0000000603062221 */ /* 0x004fe20000010000 */
[----:B------:R-:W-:Y:S01]  /*05e0*/  SEL R10, R11, R10, !P4 ;  /* 0x0000000a0b0a7207 */ /* 0x000fe20006000000 */
[----:B------:R-:W-:Y:S01]  /*05f0*/  HFMA2.MMA R11, -RZ, RZ, 0, 0 ;  /* 0x00000000ff0b7435 */ /* 0x000fe200000001ff */
[----:B------:R-:W-:Y:S01]  /*0600*/  SEL R15, R15, R8, P1 ;  /* 0x000000080f0f7207 */ /* 0x000fe20000800000 */
[----:B------:R0:W1:Y:S01]  /*0610*/  @P2 MUFU.RSQ R14, R6 ;  /* 0x00000006000e2308 */ /* 0x0000620000001400 */
[----:B------:R-:W-:Y:S02]  /*0620*/  IMAD.MOV.U32 R3, RZ, RZ, RZ ;  /* 0x000000ffff037224 */ /* 0x000fe400078e00ff */
[----:B------:R-:W-:Y:S01]  /*0630*/  ISETP.GE.AND P1, PT, R24, R15, PT ;  /* 0x0000000f1800720c */ /* 0x000fe20003f26270 */
[----:B------:R-:W-:-:S04]  /*0640*/  IMAD.MOV R0, RZ, RZ, -R10 ;  /* 0x000000ffff007224 */ /* 0x000fc800078e0a0a */
[----:B------:R-:W-:Y:S02]  /*0650*/  IMAD R16, R7, R0, R16 ;  /* 0x0000000007107224 */ /* 0x000fe400078e0210 */
[----:B------:R-:W-:-:S06]  /*0660*/  IMAD.MOV.U32 R0, RZ, RZ, RZ ;  /* 0x000000ffff007224 */ /* 0x000fcc00078e00ff */
[----:B0-----:R-:W-:Y:S05]  /*0670*/  @P1 BRA `(.L_x_2274) ;  /* 0x0000001c00441947 */ /* 0x001fea0003800000 */
[----:B------:R-:W0:Y:S01]  /*0680*/  LDC.64 R8, c[0x0][0x298] ;  /* 0x0000a600ff087b82 */ /* 0x000e220000000a00 */
[----:B------:R-:W-:Y:S01]  /*0690*/  USHF.R.S32.HI UR7, URZ, 0x1f, UR6 ;  /* 0x0000001f3f077899 */ /* 0x000fe20008011406 */
[----:B------:R-:W-:Y:S01]  /*06a0*/  IMAD.MOV.U32 R25, RZ, RZ, R24 ;  /* 0x000000ffff197224 */ /* 0x000fe200078e0018 */
[C---:B------:R-:W-:Y:S02]  /*06b0*/  IADD3 R3, -R24.reuse, R15, RZ ;  /* 0x0000000f18037210 */ /* 0x040fe40007ffe1ff */
[----:B------:R-:W-:Y:S02]  /*06c0*/  IADD3 R11, -R24, -0x2, RZ ;  /* 0xfffffffe180b7810 */ /* 0x000fe40007ffe1ff */
        /* <DEDUP_REMOVED lines=8> */
[----:B------:R-:W-:Y:S01]  /*0750*/  LOP3.LUT R3, R3, 0x1, RZ, 0xc0, !PT ;  /* 0x0000000103037812 */ /* 0x000fe200078ec0ff */
[----:B------:R-:W-:Y:S01]  /*0760*/  HFMA2.MMA R17, -RZ, RZ, 0, 0 ;  /* 0x00000000ff117435 */ /* 0x000fe200000001ff */
[----:B------:R-:W-:Y:S01]  /*0770*/  ISETP.NE.AND P2, PT, R11, R0, PT ;  /* 0x000000000b00720c */ /* 0x000fe20003f45270 */
[----:B------:R-:W-:Y:S01]  /*0780*/  HFMA2.MMA R12, -RZ, RZ, 0, 0 ;  /* 0x00000000ff0c7435 */ /* 0x000fe200000001ff */
[----:B------:R-:W-:Y:S01]  /*0790*/  ISETP.NE.U32.AND P1, PT, R3, 0x1, PT ;  /* 0x000000010300780c */ /* 0x000fe20003f25070 */
[----:B------:R-:W-:Y:S01]  /*07a0*/  IMAD.MOV.U32 R18, RZ, RZ, RZ ;  /* 0x000000ffff127224 */ /* 0x000fe200078e00ff */
[----:B------:R-:W-:Y:S01]  /*07b0*/  MOV R0, RZ ;  /* 0x000000ff00007202 */ /* 0x000fe20000000f00 */
[----:B------:R-:W-:Y:S02]  /*07c0*/  IMAD.MOV.U32 R3, RZ, RZ, RZ ;  /* 0x000000ffff037224 */ /* 0x000fe400078e00ff */
[----:B------:R-:W-:-:S08]  /*07d0*/  IMAD.MOV.U32 R11, RZ, RZ, RZ ;  /* 0x000000ffff0b7224 */ /* 0x000fd000078e00ff */
        /* <DEDUP_REMOVED lines=15> */
[----:B------:R-:W3:Y:S01]  /*08d0*/  @!P0 LDG.E R27, desc[UR4][R22.64] ;  /* 0x00000004161b8981 */ /* 0x000ee2000c1e1900 */
[----:B------:R-:W-:Y:S02]  /*08e0*/  PRMT R3, RZ, 0x7610, R3 ;  /* 0x00007610ff037816 */ /* 0x000fe40000000003 */
[----:B------:R-:W-:Y:S02]  /*08f0*/  PRMT R0, RZ, 0x7610, R0 ;  /* 0x00007610ff007816 */ /* 0x000fe40000000000 */
[----:B------:R-:W-:Y:S02]  /*0900*/  PRMT R12, RZ, 0x7610, R12 ;  /* 0x00007610ff0c7816 */ /* 0x000fe4000000000c */
[----:B------:R-:W-:Y:S02]  /*0910*/  IADD3 R24, R24, 0x1, RZ ;  /* 0x0000000118187810 */ /* 0x000fe40007ffe0ff */
        /* <DEDUP_REMOVED lines=17> */
[----:B------:R-:W-:Y:S01]  /*0a30*/  SHF.L.U32 R12, R12, 0x10, RZ ;  /* 0x000000100c0c7819 */ /* 0x000fe200000006ff */
[----:B------:R-:W-:Y:S02]  /*0a40*/  IMAD.U32 R11, R11, 0x10000, RZ ;  /* 0x000100000b0b7824 */ /* 0x000fe400078e00ff */
[----:B0-----:R-:W-:-:S04]  /*0a50*/  FADD.FTZ R22, R19, 1 ;  /* 0x3f80000013167421 */ /* 0x001fc80000010000 */
[----:B------:R-:W0:Y:S01]  /*0a60*/  MUFU.RCP R23, R22 ;  /* 0x0000001600177308 */ /* 0x000e220000001000 */
[----:B-1----:R-:W-:-:S07]  /*0a70*/  FADD.FTZ R26, R25, 1 ;  /* 0x3f800000191a7421 */ /* 0x002fce0000010000 */
[----:B------:R-:W1:Y:S01]  /*0a80*/  MUFU.RCP R26, R26 ;  /* 0x0000001a001a7308 */ /* 0x000e620000001000 */
[----:B0-----:R-:W-:Y:S01]  /*0a90*/  FADD.FTZ R28, -R23, 1 ;  /* 0x3f800000171c7421 */ /* 0x001fe20000010100 */
[----:B------:R-:W-:-:S03]  /*0aa0*/  FMUL.FTZ R12, R12, R23 ;  /* 0x000000170c0c7220 */ /* 0x000fc60000410000 */
[----:B------:R-:W-:-:S04]  /*0ab0*/  FFMA.FTZ R17, R17, R28, 1 ;  /* 0x3f80000011117423 */ /* 0x000fc8000001001c */
[----:B------:R-:W-:Y:S01]  /*0ac0*/  FMUL.FTZ R12, R12, R17 ;  /* 0x000000110c0c7220 */ /* 0x000fe20000410000 */
[----:B-1----:R-:W-:Y:S01]  /*0ad0*/  FADD.FTZ R19, -R26, 1 ;  /* 0x3f8000001a137421 */ /* 0x002fe20000010100 */
[----:B------:R-:W-:-:S03]  /*0ae0*/  FMUL.FTZ R11, R11, R26 ;  /* 0x0000001a0b0b7220 */ /* 0x000fc60000410000 */
[----:B------:R-:W-:-:S04]  /*0af0*/  FFMA.FTZ R18, R18, R19, 1 ;  /* 0x3f80000012127423 */ /* 0x000fc80000010013 */
[----:B------:R-:W-:Y:S01]  /*0b00*/  FMUL.FTZ R19, R11, R18 ;  /* 0x000000120b137220 */ /* 0x000fe20000410000 */
[----:B------:R-:W-:-:S03]  /*0b10*/  FMUL.FTZ R18, R12, R4 ;  /* 0x000000040c127220 */ /* 0x000fc60000410000 */
[----:B------:R-:W-:Y:S01]  /*0b20*/  FMUL.FTZ R11, R19, R5 ;  /* 0x00000005130b7220 */ /* 0x000fe20000410000 */
[----:B------:R-:W-:Y:S01]  /*0b30*/  FFMA.FTZ R17, R3, R18, RZ ;  /* 0x0000001203117223 */ /* 0x000fe200000100ff */
[----:B------:R-:W-:-:S03]  /*0b40*/  FADD.FTZ R18, RZ, R18 ;  /* 0x00000012ff127221 */ /* 0x000fc60000010000 */
[C---:B------:R-:W-:Y:S01]  /*0b50*/  FFMA.FTZ R17, R0.reuse, R11, R17 ;  /* 0x0000000b00117223 */ /* 0x040fe20000010011 */
[----:B------:R-:W-:Y:S01]  /*0b60*/  FADD.FTZ R18, R11, R18 ;  /* 0x000000120b127221 */ /* 0x000fe20000010000 */
[----:B------:R-:W-:Y:S01]  /*0b70*/  FFMA.FTZ R11, R3, R12, RZ ;  /* 0x0000000c030b7223 */ /* 0x000fe200000100ff */
[----:B------:R-:W-:Y:S01]  /*0b80*/  FADD.FTZ R3, RZ, R12 ;  /* 0x0000000cff037221 */ /* 0x000fe20000010000 */
[----:B------:R-:W-:Y:S01]  /*0b90*/  FFMA.FTZ R12, R0, R19, RZ ;  /* 0x00000013000c7223 */ /* 0x000fe200000100ff */
[----:B------:R-:W-:-:S07]  /*0ba0*/  FADD.FTZ R0, RZ, R19 ;  /* 0x00000013ff007221 */ /* 0x000fce0000010000 */
.L_x_2276:
[----:B------:R-:W-:Y:S05]  /*0bb0*/  @!P2 BRA `(.L_x_2274) ;  /* 0x0000001400f4a947 */ /* 0x000fea0003800000 */
[----:B------:R-:W-:-:S05]  /*0bc0*/  VIADD R19, R24, 0x1 ;  /* 0x0000000118137836 */ /* 0x000fca0000000000 */
[----:B------:R-:W-:-:S07]  /*0bd0*/  SHF.R.S32.HI R23, RZ, 0x1f, R19 ;  /* 0x0000001fff177819 */ /* 0x000fce0000011413 */
.L_x_2277:
[----:B------:R-:W0:Y:S01]  /*0be0*/  @!P0 LDC.64 R30, c[0x0][0x288] ;  /* 0x0000a200ff1e8b82 */ /* 0x000e220000000a00 */
[----:B------:R-:W-:Y:S02]  /*0bf0*/  @!P0 IADD3 R25, P1, R19, -0x1, RZ ;  /* 0xffffffff13198810 */ /* 0x000fe40007f3e0ff */
[----:B------:R-:W-:Y:S02]  /*0c00*/  @!P0 MOV R28, R6 ;  /* 0x00000006001c8202 */ /* 0x000fe40000000f00 */
[----:B------:R-:W-:-:S03]  /*0c10*/  @!P0 IADD3.X R29, R23, -0x1, RZ, P1, !PT ;  /* 0xffffffff171d8810 */ /* 0x000fc60000ffe4ff */
[----:B------:R-:W2:Y:S08]  /*0c20*/  @!P0 LDC.64 R32, c[0x0][0x230] ;  /* 0x00008c00ff208b82 */ /* 0x000eb00000000a00 */
[----:B------:R-:W3:Y:S01]  /*0c30*/  @!P0 LDC.64 R26, c[0x0][0x288] ;  /* 0x0000a200ff1a8b82 */ /* 0x000ee20000000a00 */
[----:B0-----:R-:W-:-:S07]  /*0c40*/  @!P0 IMAD R22, R29, R30, RZ ;  /* 0x0000001e1d168224 */ /* 0x001fce00078e02ff */
[----:B------:R-:W0:Y:S01]  /*0c50*/  @!P0 LDC.64 R38, c[0x0][0x228] ;  /* 0x00008a00ff268b82 */ /* 0x000e220000000a00 */
[----:B------:R-:W-:Y:S02]  /*0c60*/  @!P0 IMAD.MOV.U32 R29, RZ, RZ, R9 ;  /* 0x000000ffff1d8224 */ /* 0x000fe400078e0009 */
[C---:B------:R-:W-:Y:S02]  /*0c70*/  @!P0 IMAD R31, R25.reuse, R31, R22 ;  /* 0x0000001f191f8224 */ /* 0x040fe400078e0216 */
[----:B------:R-:W-:-:S03]  /*0c80*/  @!P0 IMAD.WIDE.U32 R28, R25, R30, R28 ;  /* 0x0000001e191c8225 */ /* 0x000fc600078e001c */
[----:B------:R-:W4:Y:S01]  /*0c90*/  @!P0 LDC.64 R24, c[0x0][0x230] ;  /* 0x00008c00ff188b82 */ /* 0x000f220000000a00 */
[C---:B------:R-:W-:Y:S01]  /*0ca0*/  @!P0 IMAD.SHL.U32 R35, R28.reuse, 0x2, RZ ;  /* 0x000000021c238824 */ /* 0x040fe200078e00ff */
[----:B------:R-:W-:Y:S01]  /*0cb0*/  @!P0 IADD3 R29, R29, R31, RZ ;  /* 0x0000001f1d1d8210 */ /* 0x000fe20007ffe0ff */
[----:B------:R-:W-:Y:S01]  /*0cc0*/  @!P0 IMAD.MOV.U32 R30, RZ, RZ, R6 ;  /* 0x000000ffff1e8224 */ /* 0x000fe200078e0006 */
[----:B------:R-:W-:Y:S02]  /*0cd0*/  @!P0 MOV R31, R9 ;  /* 0x00000009001f8202 */ /* 0x000fe40000000f00 */
[----:B------:R-:W-:Y:S02]  /*0ce0*/  @!P0 SHF.L.U64.HI R22, R28, 0x1, R29 ;  /* 0x000000011c168819 */ /* 0x000fe4000001021d */
[----:B--2---:R-:W-:Y:S01]  /*0cf0*/  @!P0 IADD3 R28, P1, R35, R32, RZ ;  /* 0x00000020231c8210 */ /* 0x004fe20007f3e0ff */
[-C--:B---3--:R-:W-:Y:S02]  /*0d00*/  @!P0 IMAD R32, R23, R26.reuse, RZ ;  /* 0x0000001a17208224 */ /* 0x088fe400078e02ff */
[----:B------:R-:W-:Y:S01]  /*0d10*/  @!P0 IMAD.WIDE.U32 R30, R19, R26, R30 ;  /* 0x0000001a131e8225 */ /* 0x000fe200078e001e */
[----:B------:R-:W-:-:S03]  /*0d20*/  @!P0 IADD3.X R29, R22, R33, RZ, P1, !PT ;  /* 0x00000021161d8210 */ /* 0x000fc60000ffe4ff */
[----:B------:R-:W-:Y:S02]  /*0d30*/  @!P0 IMAD R27, R19, R27, R32 ;  /* 0x0000001b131b8224 */ /* 0x000fe400078e0220 */
[----:B------:R0:W2:Y:S01]  /*0d40*/  @!P0 LDG.E R32, desc[UR4][R28.64] ;  /* 0x000000041c208981 */ /* 0x0000a2000c1e1900 */
[----:B------:R-:W-:Y:S02]  /*0d50*/  @!P0 IMAD.SHL.U32 R33, R30, 0x2, RZ ;  /* 0x000000021e218824 */ /* 0x000fe400078e00ff */
[----:B------:R-:W-:-:S03]  /*0d60*/  @!P0 IADD3 R27, R31, R27, RZ ;  /* 0x0000001b1f1b8210 */ /* 0x000fc60007ffe0ff */
[----:B----4-:R-:W-:Y:S02]  /*0d70*/  @!P0 IADD3 R26, P1, R33, R24, RZ ;  /* 0x00000018211a8210 */ /* 0x010fe40007f3e0ff */
[----:B------:R-:W-:-:S05]  /*0d80*/  @!P0 SHF.L.U64.HI R30, R30, 0x1, R27 ;  /* 0x000000011e1e8819 */ /* 0x000fca000001021b */
[----:B------:R-:W-:Y:S02]  /*0d90*/  @!P0 IMAD.X R27, R30, 0x1, R25, P1 ;  /* 0x000000011e1b8824 */ /* 0x000fe400008e0619 */
[----:B------:R-:W3:Y:S03]  /*0da0*/  @!P0 LDC.64 R24, c[0x0][0x228] ;  /* 0x00008a00ff188b82 */ /* 0x000ee60000000a00 */
[----:B------:R4:W5:Y:S01]  /*0db0*/  @!P0 LDG.E R31, desc[UR4][R26.64] ;  /* 0x000000041a1f8981 */ /* 0x000962000c1e1900 */
[----:B---3--:R-:W-:-:S04]  /*0dc0*/  @!P0 IADD3 R24, P1, R35, R24, RZ ;  /* 0x0000001823188210 */ /* 0x008fc80007f3e0ff */
[----:B------:R-:W-:-:S05]  /*0dd0*/  @!P0 IADD3.X R25, R22, R25, RZ, P1, !PT ;  /* 0x0000001916198210 */ /* 0x000fca0000ffe4ff */
[----:B------:R-:W3:Y:S01]  /*0de0*/  @!P0 LDG.E R37, desc[UR4][R24.64] ;  /* 0x0000000418258981 */ /* 0x000ee2000c1e1900 */
[----:B0-----:R-:W-:-:S05]  /*0df0*/  @!P0 IADD3 R28, P1, R33, R38, RZ ;  /* 0x00000026211c8210 */ /* 0x001fca0007f3e0ff */
[----:B------:R-:W-:-:S05]  /*0e00*/  @!P0 IMAD.X R29, R30, 0x1, R39, P1 ;  /* 0x000000011e1d8824 */ /* 0x000fca00008e0627 */
[----:B------:R0:W3:Y:S01]  /*0e10*/  @!P0 LDG.E R22, desc[UR4][R28.64] ;  /* 0x000000041c168981 */ /* 0x0000e2000c1e1900 */
[----:B------:R-:W-:Y:S02]  /*0e20*/  PRMT R30, RZ, 0x7610, R30 ;  /* 0x00007610ff1e7816 */ /* 0x000fe4000000001e */
[----:B----4-:R-:W-:Y:S02]  /*0e30*/  PRMT R26, RZ, 0x7610, R26 ;  /* 0x00007610ff1a7816 */ /* 0x010fe4000000001a */
[----:B0-----:R-:W-:Y:S02]  /*0e40*/  PRMT R28, RZ, 0x7610, R28 ;  /* 0x00007610ff1c7816 */ /* 0x001fe4000000001c */
[C---:B--2---:R-:W-:Y:S02]  /*0e50*/  @!P0 PRMT R30, R32.reuse, 0x7610, R30 ;  /* 0x00007610201e8816 */ /* 0x044fe4000000001e */
[----:B------:R-:W-:Y:S02]  /*0e60*/  @!P0 PRMT R26, R32, 0x7632, R26 ;  /* 0x00007632201a8816 */ /* 0x000fe4000000001a */
[----:B------:R-:W-:-:S02]  /*0e70*/  SHF.L.U32 R27, R30, 0x10, RZ ;  /* 0x000000101e1b7819 */ /* 0x000fc400000006ff */
[----:B------:R-:W-:Y:S01]  /*0e80*/  PRMT R30, RZ, 0x7610, R30 ;  /* 0x00007610ff1e7816 */ /* 0x000fe2000000001e */
[----:B------:R-:W-:Y:S02]  /*0e90*/  IMAD.U32 R25, R26, 0x10000, RZ ;  /* 0x000100001a197824 */ /* 0x000fe400078e00ff */
[C---:B------:R-:W-:Y:S02]  /*0ea0*/  FADD.FTZ R27, -R2.reuse, R27 ;  /* 0x0000001b021b7221 */ /* 0x040fe40000010100 */
[----:B------:R-:W-:Y:S02]  /*0eb0*/  FADD.FTZ R25, -R2, R25 ;  /* 0x0000001902197221 */ /* 0x000fe40000010100 */
[-C--:B-1----:R-:W-:Y:S02]  /*0ec0*/  FMUL.FTZ R26, R27, R14.reuse ;  /* 0x0000000e1b1a7220 */ /* 0x082fe40000410000 */
[----:B------:R-:W-:Y:S02]  /*0ed0*/  FMUL.FTZ R24, R25, R14 ;  /* 0x0000000e19187220 */ /* 0x000fe40000410000 */
[----:B------:R-:W-:Y:S01]  /*0ee0*/  FFMA.FTZ R32, R26, R4, R20 ;  /* 0x000000041a207223 */ /* 0x000fe20000010014 */
[----:B-----5:R-:W-:Y:S01]  /*0ef0*/  @!P0 PRMT R30, R31, 0x7610, R30 ;  /* 0x000076101f1e8816 */ /* 0x020fe2000000001e */
[----:B------:R-:W-:-:S02]  /*0f00*/  FFMA.FTZ R33, R24, R5, R21 ;  /* 0x0000000518217223 */ /* 0x000fc40000010015 */
[----:B------:R-:W-:Y:S01]  /*0f10*/  FMUL.FTZ R29, R32, -1.4426950216293334961 ;  /* 0xbfb8aa3b201d7820 */ /* 0x000fe20000410000 */
[----:B------:R-:W-:Y:S02]  /*0f20*/  @!P0 PRMT R28, R31, 0x7632, R28 ;  /* 0x000076321f1c8816 */ /* 0x000fe4000000001c */
[----:B------:R-:W-:Y:S01]  /*0f30*/  SHF.L.U32 R27, R30, 0x10, RZ ;  /* 0x000000101e1b7819 */ /* 0x000fe200000006ff */
[----:B------:R-:W-:Y:S02]  /*0f40*/  FMUL.FTZ R30, R33, -1.4426950216293334961 ;  /* 0xbfb8aa3b211e7820 */ /* 0x000fe40000410000 */
[----:B------:R-:W0:Y:S01]  /*0f50*/  MUFU.EX2 R29, R29 ;  /* 0x0000001d001d7308 */ /* 0x000e220000000800 */
[----:B------:R-:W-:Y:S02]  /*0f60*/  IMAD.U32 R31, R28, 0x10000, RZ ;  /* 0x000100001c1f7824 */ /* 0x000fe400078e00ff */
[C---:B------:R-:W-:Y:S02]  /*0f70*/  FADD.FTZ R25, -R2.reuse, R27 ;  /* 0x0000001b02197221 */ /* 0x040fe40000010100 */
[----:B------:R-:W-:-:S02]  /*0f80*/  FADD.FTZ R31, -R2, R31 ;  /* 0x0000001f021f7221 */ /* 0x000fc40000010100 */
[-C--:B------:R-:W-:Y:S01]  /*0f90*/  FMUL.FTZ R25, R25, R14.reuse ;  /* 0x0000000e19197220 */ /* 0x080fe20000410000 */
[----:B------:R-:W1:Y:S01]  /*0fa0*/  MUFU.EX2 R30, R30 ;  /* 0x0000001e001e7308 */ /* 0x000e620000000800 */
[----:B------:R-:W-:Y:S02]  /*0fb0*/  FMUL.FTZ R28, R31, R14 ;  /* 0x0000000e1f1c7220 */ /* 0x000fe40000410000 */
[----:B------:R-:W-:Y:S01]  /*0fc0*/  FFMA.FTZ R27, R25, R4, R20 ;  /* 0x00000004191b7223 */ /* 0x000fe20000010014 */
[----:B------:R-:W-:-:S03]  /*0fd0*/  PRMT R31, RZ, 0x7610, R31 ;  /* 0x00007610ff1f7816 */ /* 0x000fc6000000001f */
[----:B------:R-:W-:Y:S01]  /*0fe0*/  FMUL.FTZ R36, R27, -1.4426950216293334961 ;  /* 0xbfb8aa3b1b247820 */ /* 0x000fe20000410000 */
[----:B0-----:R-:W-:Y:S01]  /*0ff0*/  FADD.FTZ R34, R29, 1 ;  /* 0x3f8000001d227421 */ /* 0x001fe20000010000 */
[----:B------:R-:W-:-:S04]  /*1000*/  FFMA.FTZ R29, R28, R5, R21 ;  /* 0x000000051c1d7223 */ /* 0x000fc80000010015 */
[----:B------:R-:W0:Y:S01]  /*1010*/  MUFU.EX2 R36, R36 ;  /* 0x0000002400247308 */ /* 0x000e220000000800 */
[----:B------:R-:W-:Y:S01]  /*1020*/  FMUL.FTZ R40, R29, -1.4426950216293334961 ;  /* 0xbfb8aa3b1d287820 */ /* 0x000fe20000410000 */
[----:B---3--:R-:W-:Y:S01]  /*1030*/  @!P0 PRMT R31, R37, 0x7610, R31 ;  /* 0x00007610251f8816 */ /* 0x008fe2000000001f */
[----:B-1----:R-:W-:Y:S01]  /*1040*/  FADD.FTZ R35, R30, 1 ;  /* 0x3f8000001e237421 */ /* 0x002fe20000010000 */
[----:B------:R-:W-:-:S04]  /*1050*/  PRMT R30, RZ, 0x7610, R30 ;  /* 0x00007610ff1e7816 */ /* 0x000fc8000000001e */
[----:B------:R-:W1:Y:S01]  /*1060*/  MUFU.EX2 R40, R40 ;  /* 0x0000002800287308 */ /* 0x000e620000000800 */
[----:B------:R-:W-:Y:S02]  /*1070*/  SHF.L.U32 R31, R31, 0x10, RZ ;  /* 0x000000101f1f7819 */ /* 0x000fe400000006ff */
[----:B------:R-:W-:-:S05]  /*1080*/  @!P0 PRMT R30, R37, 0x7632, R30 ;  /* 0x00007632251e8816 */ /* 0x000fca000000001e */
[----:B------:R-:W2:Y:S01]  /*1090*/  MUFU.RCP R34, R34 ;  /* 0x0000002200227308 */ /* 0x000ea20000001000 */
[----:B0-----:R-:W-:Y:S01]  /*10a0*/  FADD.FTZ R38, R36, 1 ;  /* 0x3f80000024267421 */ /* 0x001fe20000010000 */
[----:B------:R-:W-:-:S06]  /*10b0*/  IMAD.U32 R30, R30, 0x10000, RZ ;  /* 0x000100001e1e7824 */ /* 0x000fcc00078e00ff */
[----:B------:R-:W0:Y:S01]  /*10c0*/  MUFU.RCP R35, R35 ;  /* 0x0000002300237308 */ /* 0x000e220000001000 */
[----:B-1----:R-:W-:-:S07]  /*10d0*/  FADD.FTZ R40, R40, 1 ;  /* 0x3f80000028287421 */ /* 0x002fce0000010000 */
[----:B------:R-:W1:Y:S01]  /*10e0*/  MUFU.RCP R39, R38 ;  /* 0x0000002600277308 */ /* 0x000e620000001000 */
[----:B--2---:R-:W-:Y:S01]  /*10f0*/  FADD.FTZ R37, -R34, 1 ;  /* 0x3f80000022257421 */ /* 0x004fe20000010100 */
[----:B------:R-:W-:Y:S01]  /*1100*/  FMUL.FTZ R31, R31, R34 ;  /* 0x000000221f1f7220 */ /* 0x000fe20000410000 */
[----:B------:R-:W-:Y:S02]  /*1110*/  PRMT R34, RZ, 0x7610, R34 ;  /* 0x00007610ff227816 */ /* 0x000fe40000000022 */
[----:B------:R-:W-:Y:S02]  /*1120*/  FFMA.FTZ R32, R32, R37, 1 ;  /* 0x3f80000020207423 */ /* 0x000fe40000010025 */
[----:B------:R-:W-:Y:S01]  /*1130*/  @!P0 PRMT R34, R22, 0x7610, R34 ;  /* 0x0000761016228816 */ /* 0x000fe20000000022 */
[----:B------:R-:W2:Y:S01]  /*1140*/  MUFU.RCP R40, R40 ;  /* 0x0000002800287308 */ /* 0x000ea20000001000 */
[----:B0-----:R-:W-:Y:S01]  /*1150*/  FADD.FTZ R36, -R35, 1 ;  /* 0x3f80000023247421 */ /* 0x001fe20000010100 */
[----:B------:R-:W-:Y:S01]  /*1160*/  FMUL.FTZ R31, R31, R32 ;  /* 0x000000201f1f7220 */ /* 0x000fe20000410000 */
[----:B------:R-:W-:Y:S01]  /*1170*/  FMUL.FTZ R30, R30, R35 ;  /* 0x000000231e1e7220 */ /* 0x000fe20000410000 */
[----:B------:R-:W-:-:S02]  /*1180*/  IMAD.U32 R34, R34, 0x10000, RZ ;  /* 0x0001000022227824 */ /* 0x000fc400078e00ff */
[----:B------:R-:W-:Y:S01]  /*1190*/  FFMA.FTZ R33, R33, R36, 1 ;  /* 0x3f80000021217423 */ /* 0x000fe20000010024 */
[--C-:B------:R-:W-:Y:S01]  /*11a0*/  FADD.FTZ R32, R31, R3.reuse ;  /* 0x000000031f207221 */ /* 0x100fe20000010000 */
[----:B------:R-:W-:Y:S02]  /*11b0*/  IADD3 R36, R19, 0x1, RZ ;  /* 0x0000000113247810 */ /* 0x000fe40007ffe0ff */
[----:B------:R-:W-:Y:S01]  /*11c0*/  PRMT R3, RZ, 0x7610, R3 ;  /* 0x00007610ff037816 */ /* 0x000fe20000000003 */
[----:B------:R-:W-:Y:S01]  /*11d0*/  FMUL.FTZ R33, R30, R33 ;  /* 0x000000211e217220 */ /* 0x000fe20000410000 */
[----:B------:R-:W-:Y:S01]  /*11e0*/  ISETP.GE.AND P1, PT, R36, R15, PT ;  /* 0x0000000f2400720c */ /* 0x000fe20003f26270 */
[----:B-1----:R-:W-:Y:S01]  /*11f0*/  FADD.FTZ R30, -R39, 1 ;  /* 0x3f800000271e7421 */ /* 0x002fe20000010100 */
[----:B------:R-:W-:Y:S01]  /*1200*/  @!P0 PRMT R3, R22, 0x7632, R3 ;  /* 0x0000763216038816 */ /* 0x000fe20000000003 */
[----:B------:R-:W-:Y:S01]  /*1210*/  FFMA.FTZ R36, R26, R31, R11 ;  /* 0x0000001f1a247223 */ /* 0x000fe2000001000b */
[----:B------:R-:W-:Y:S01]  /*1220*/  FMUL.FTZ R31, R31, R4 ;  /* 0x000000041f1f7220 */ /* 0x000fe20000410000 */
[----:B------:R-:W-:Y:S01]  /*1230*/  FFMA.FTZ R27, R27, R30, 1 ;  /* 0x3f8000001b1b7423 */ /* 0x000fe2000001001e */
[----:B------:R-:W-:Y:S01]  /*1240*/  FMUL.FTZ R34, R34, R39 ;  /* 0x0000002722227220 */ /* 0x000fe20000410000 */
[----:B------:R-:W-:Y:S01]  /*1250*/  SHF.L.U32 R3, R3, 0x10, RZ ;  /* 0x0000001003037819 */ /* 0x000fe200000006ff */
[----:B--2---:R-:W-:Y:S01]  /*1260*/  FADD.FTZ R22, -R40, 1 ;  /* 0x3f80000028167421 */ /* 0x004fe20000010100 */
[----:B------:R-:W-:Y:S01]  /*1270*/  FFMA.FTZ R17, R26, R31, R17 ;  /* 0x0000001f1a117223 */ /* 0x000fe20000010011 */
[----:B------:R-:W-:Y:S01]  /*1280*/  FADD.FTZ R18, R31, R18 ;  /* 0x000000121f127221 */ /* 0x000fe20000010000 */
[C---:B------:R-:W-:Y:S01]  /*1290*/  FADD.FTZ R31, R33.reuse, R0 ;  /* 0x00000000211f7221 */ /* 0x040fe20000010000 */
[----:B------:R-:W-:Y:S01]  /*12a0*/  FFMA.FTZ R35, R24, R33, R12 ;  /* 0x0000002118237223 */ /* 0x000fe2000001000c */
[----:B------:R-:W-:Y:S01]  /*12b0*/  FMUL.FTZ R33, R33, R5 ;  /* 0x0000000521217220 */ /* 0x000fe20000410000 */
[----:B------:R-:W-:Y:S01]  /*12c0*/  FMUL.FTZ R27, R34, R27 ;  /* 0x0000001b221b7220 */ /* 0x000fe20000410000 */
[----:B------:R-:W-:Y:S01]  /*12d0*/  FFMA.FTZ R22, R29, R22, 1 ;  /* 0x3f8000001d167423 */ /* 0x000fe20000010016 */
[----:B------:R-:W-:Y:S01]  /*12e0*/  FMUL.FTZ R3, R3, R40 ;  /* 0x0000002803037220 */ /* 0x000fe20000410000 */
[----:B------:R-:W-:Y:S01]  /*12f0*/  FFMA.FTZ R17, R24, R33, R17 ;  /* 0x0000002118117223 */ /* 0x000fe20000010011 */
[----:B------:R-:W-:Y:S01]  /*1300*/  FMUL.FTZ R0, R27, R4 ;  /* 0x000000041b007220 */ /* 0x000fe20000410000 */
[----:B------:R-:W-:Y:S01]  /*1310*/  FADD.FTZ R33, R33, R18 ;  /* 0x0000001221217221 */ /* 0x000fe20000010000 */
[----:B------:R-:W-:Y:S01]  /*1320*/  FMUL.FTZ R22, R3, R22 ;  /* 0x0000001603167220 */ /* 0x000fe20000410000 */
[C---:B------:R-:W-:Y:S01]  /*1330*/  FFMA.FTZ R11, R25.reuse, R27, R36 ;  /* 0x0000001b190b7223 */ /* 0x040fe20000010024 */
[----:B------:R-:W-:Y:S01]  /*1340*/  FFMA.FTZ R18, R25, R0, R17 ;  /* 0x0000000019127223 */ /* 0x000fe20000010011 */
[----:B------:R-:W-:Y:S01]  /*1350*/  IADD3 R19, P2, R19, 0x2, RZ ;  /* 0x0000000213137810 */ /* 0x000fe20007f5e0ff */
[----:B------:R-:W-:Y:S01]  /*1360*/  FMUL.FTZ R25, R22, R5 ;  /* 0x0000000516197220 */ /* 0x000fe20000410000 */
[----:B------:R-:W-:Y:S01]  /*1370*/  FADD.FTZ R24, R33, R0 ;  /* 0x0000000021187221 */ /* 0x000fe20000010000 */
        /* <DEDUP_REMOVED lines=8> */
.L_x_2275:
[----:B------:R-:W-:Y:S01]  /*1400*/  LOP3.LUT P1, R20, R3, 0x3, RZ, 0xc0, !PT ;  /* 0x0000000303147812 */ /* 0x000fe2000782c0ff */
[----:B------:R-:W-:Y:S01]  /*1410*/  HFMA2.MMA R17, -RZ, RZ, 0, 0 ;  /* 0x00000000ff117435 */ /* 0x000fe200000001ff */
[----:B------:R-:W-:Y:S01]  /*1420*/  IADD3 R32, -R0, R11, RZ ;  /* 0x0000000b00207210 */ /* 0x000fe20007ffe1ff */
[----:B------:R-:W-:Y:S01]  /*1430*/  HFMA2.MMA R12, -RZ, RZ, 0, 0 ;  /* 0x00000000ff0c7435 */ /* 0x000fe200000001ff */
[----:B------:R-:W-:Y:S01]  /*1440*/  IMAD.MOV.U32 R18, RZ, RZ, RZ ;  /* 0x000000ffff127224 */ /* 0x000fe200078e00ff */
[----:B------:R-:W-:Y:S01]  /*1450*/  MOV R0, RZ ;  /* 0x000000ff00007202 */ /* 0x000fe20000000f00 */
[----:B------:R-:W-:Y:S02]  /*1460*/  IMAD.MOV.U32 R3, RZ, RZ, RZ ;  /* 0x000000ffff037224 */ /* 0x000fe400078e00ff */
[----:B------:R-:W-:-:S05]  /*1470*/  IMAD.MOV.U32 R11, RZ, RZ, RZ ;  /* 0x000000ffff0b7224 */ /* 0x000fca00078e00ff */
[----:B------:R-:W-:Y:S05]  /*1480*/  @!P1 BRA `(.L_x_2278) ;  /* 0x0000000000cc9947 */ /* 0x000fea0003800000 */
[----:B------:R-:W-:Y:S01]  /*1490*/  IMAD.MOV.U32 R24, RZ, RZ, R20 ;  /* 0x000000ffff187224 */ /* 0x000fe200078e0014 */
[----:B------:R-:W-:-:S07]  /*14a0*/  MOV R18, RZ ;  /* 0x000000ff00127202 */ /* 0x000fce0000000f00 */
.L_x_2279:
[----:B------:R-:W0:Y:S01]  /*14b0*/  @!P0 LDC.64 R28, c[0x0][0x288] ;  /* 0x0000a200ff1c8b82 */ /* 0x000e220000000a00 */
[----:B------:R-:W-:Y:S01]  /*14c0*/  @!P0 MOV R21, R9 ;  /* 0x0000000900158202 */ /* 0x000fe20000000f00 */
[----:B------:R-:W-:-:S06]  /*14d0*/  @!P0 IMAD.MOV.U32 R20, RZ, RZ, R6 ;  /* 0x000000ffff148224 */ /* 0x000fcc00078e0006 */
        /* <DEDUP_REMOVED lines=9> */
[----:B---3--:R-:W-:-:S03]  /*1570*/  @!P0 IADD3 R20, P2, R27, R34, RZ ;  /* 0x000000221b148210 */ /* 0x008fc60007f5e0ff */
[C---:B------:R-:W-:Y:S01]  /*1580*/  @!P0 IMAD.X R27, R28.reuse, 0x1, R31, P1 ;  /* 0x000000011c1b8824 */ /* 0x040fe200008e061f */
[----:B------:R-:W-:-:S04]  /*1590*/  @!P0 IADD3.X R21, R28, R35, RZ, P2, !PT ;  /* 0x000000231c158210 */ /* 0x000fc800017fe4ff */
[----:B------:R-:W2:Y:S04]  /*15a0*/  @!P0 LDG.E R26, desc[UR4][R26.64] ;  /* 0x000000041a1a8981 */ /* 0x000ea8000c1e1900 */
[----:B------:R-:W3:Y:S01]  /*15b0*/  @!P0 LDG.E R20, desc[UR4][R20.64] ;  /* 0x0000000414148981 */ /* 0x000ee2000c1e1900 */
[----:B------:R-:W-:Y:S01]  /*15c0*/  PRMT R29, RZ, 0x7610, R29 ;  /* 0x00007610ff1d7816 */ /* 0x000fe2000000001d */
[----:B------:R-:W-:Y:S01]  /*15d0*/  VIADD R24, R24, 0xffffffff ;  /* 0xffffffff18187836 */ /* 0x000fe20000000000 */
[----:B------:R-:W-:Y:S02]  /*15e0*/  PRMT R30, RZ, 0x7610, R30 ;  /* 0x00007610ff1e7816 */ /* 0x000fe4000000001e */
[----:B------:R-:W-:Y:S02]  /*15f0*/  PRMT R28, RZ, 0x7610, R28 ;  /* 0x00007610ff1c7816 */ /* 0x000fe4000000001c */
[----:B------:R-:W-:-:S02]  /*1600*/  ISETP.NE.AND P1, PT, R24, RZ, PT ;  /* 0x000000ff1800720c */ /* 0x000fc40003f25270 */
[----:B------:R-:W-:-:S04]  /*1610*/  IADD3 R25, P2, R25, 0x1, RZ ;  /* 0x0000000119197810 */ /* 0x000fc80007f5e0ff */
[----:B------:R-:W-:Y:S02]  /*1620*/  IADD3.X R19, RZ, R19, RZ, P2, !PT ;  /* 0x00000013ff137210 */ /* 0x000fe400017fe4ff */
[C---:B--2---:R-:W-:Y:S02]  /*1630*/  @!P0 PRMT R29, R26.reuse, 0x7610, R29 ;  /* 0x000076101a1d8816 */ /* 0x044fe4000000001d */
[----:B------:R-:W-:Y:S02]  /*1640*/  @!P0 PRMT R28, R26, 0x7632, R28 ;  /* 0x000076321a1c8816 */ /* 0x000fe4000000001c */
[----:B---3--:R-:W-:Y:S01]  /*1650*/  @!P0 PRMT R30, R20, 0x7610, R30 ;  /* 0x00007610141e8816 */ /* 0x008fe2000000001e */
[----:B------:R-:W-:Y:S01]  /*1660*/  IMAD.U32 R31, R29, 0x10000, RZ ;  /* 0x000100001d1f7824 */ /* 0x000fe200078e00ff */
[----:B------:R-:W-:Y:S01]  /*1670*/  PRMT R29, RZ, 0x7610, R29 ;  /* 0x00007610ff1d7816 */ /* 0x000fe2000000001d */
[----:B------:R-:W-:Y:S01]  /*1680*/  IMAD.U32 R21, R28, 0x10000, RZ ;  /* 0x000100001c157824 */ /* 0x000fe200078e00ff */
[----:B------:R-:W-:Y:S01]  /*1690*/  SHF.L.U32 R30, R30, 0x10, RZ ;  /* 0x000000101e1e7819 */ /* 0x000fe200000006ff */
[----:B------:R-:W-:Y:S01]  /*16a0*/  FADD.FTZ R31, -R2, R31 ;  /* 0x0000001f021f7221 */ /* 0x000fe20000010100 */
[----:B------:R-:W-:Y:S01]  /*16b0*/  @!P0 PRMT R29, R20, 0x7632, R29 ;  /* 0x00007632141d8816 */ /* 0x000fe2000000001d */
[----:B------:R-:W-:-:S02]  /*16c0*/  FADD.FTZ R21, -R2, R21 ;  /* 0x0000001502157221 */ /* 0x000fc40000010100 */
[----:B-1----:R-:W-:Y:S01]  /*16d0*/  FMUL.FTZ R20, R31, R14 ;  /* 0x0000000e1f147220 */ /* 0x002fe20000410000 */
[C---:B------:R-:W-:Y:S01]  /*16e0*/  FMUL.FTZ R27, R30.reuse, R4 ;  /* 0x000000041e1b7220 */ /* 0x040fe20000410000 */
[----:B------:R-:W-:Y:S01]  /*16f0*/  SHF.L.U32 R29, R29, 0x10, RZ ;  /* 0x000000101d1d7819 */ /* 0x000fe200000006ff */
[----:B------:R-:W-:Y:S01]  /*1700*/  FMUL.FTZ R21, R21, R14 ;  /* 0x0000000e15157220 */ /* 0x000fe20000410000 */
[----:B------:R-:W-:Y:S01]  /*1710*/  FFMA.FTZ R11, R30, R20, R11 ;  /* 0x000000141e0b7223 */ /* 0x000fe2000001000b */
[----:B------:R-:W-:Y:S01]  /*1720*/  FFMA.FTZ R26, R20, R27, R17 ;  /* 0x0000001b141a7223 */ /* 0x000fe20000010011 */
[----:B------:R-:W-:Y:S01]  /*1730*/  FADD.FTZ R31, R27, R18 ;  /* 0x000000121b1f7221 */ /* 0x000fe20000010000 */
[C---:B------:R-:W-:Y:S01]  /*1740*/  FMUL.FTZ R20, R29.reuse, R5 ;  /* 0x000000051d147220 */ /* 0x040fe20000410000 */
[----:B------:R-:W-:Y:S01]  /*1750*/  FADD.FTZ R3, R30, R3 ;  /* 0x000000031e037221 */ /* 0x000fe20000010000 */
[C---:B------:R-:W-:Y:S01]  /*1760*/  FADD.FTZ R0, R29.reuse, R0 ;  /* 0x000000001d007221 */ /* 0x040fe20000010000 */
[----:B------:R-:W-:Y:S01]  /*1770*/  FFMA.FTZ R12, R29, R21, R12 ;  /* 0x000000151d0c7223 */ /* 0x000fe2000001000c */
[----:B------:R-:W-:Y:S01]  /*1780*/  FADD.FTZ R18, R20, R31 ;  /* 0x0000001f14127221 */ /* 0x000fe20000010000 */
[----:B------:R-:W-:Y:S01]  /*1790*/  FFMA.FTZ R17, R21, R20, R26 ;  /* 0x0000001415117223 */ /* 0x000fe2000001001a */
[----:B------:R-:W-:Y:S06]  /*17a0*/  @P1 BRA `(.L_x_2279) ;  /* 0xfffffffc00401947 */ /* 0x000fec000383ffff */
[----:B------:R-:W-:-:S07]  /*17b0*/  IMAD.MOV.U32 R24, RZ, RZ, R25 ;  /* 0x000000ffff187224 */ /* 0x000fce00078e0019 */
.L_x_2278:
[----:B------:R-:W-:-:S13]  /*17c0*/  ISETP.GE.U32.AND P0, PT, R32, 0x3, PT ;  /* 0x000000032000780c */ /* 0x000fda0003f06070 */
[----:B------:R-:W-:Y:S05]  /*17d0*/  @!P0 BRA `(.L_x_2274) ;  /* 0x0000000800ec8947 */ /* 0x000fea0003800000 */
[----:B------:R-:W-:Y:S01]  /*17e0*/  ULDC.64 UR6, c[0x0][0x288] ;  /* 0x0000a20000067ab9 */ /* 0x000fe20000000a00 */
[----:B------:R-:W-:Y:S02]  /*17f0*/  SHF.R.S32.HI R19, RZ, 0x1f, R24 ;  /* 0x0000001fff137819 */ /* 0x000fe40000011418 */
[----:B------:R-:W-:Y:S02]  /*1800*/  ISETP.GE.U32.AND P0, PT, R22, UR6, PT ;  /* 0x0000000616007c0c */ /* 0x000fe4000bf06070 */
[----:B------:R-:W-:Y:S02]  /*1810*/  MOV R20, R24 ;  /* 0x0000001800147202 */ /* 0x000fe40000000f00 */
[----:B------:R-:W-:-:S13]  /*1820*/  ISETP.GE.AND.EX P0, PT, R23, UR7, PT, P0 ;  /* 0x0000000717007c0c */ /* 0x000fda000bf06300 */
.L_x_2280:
[----:B------:R-:W0:Y:S01]  /*1830*/  @!P0 LDC.64 R26, c[0x0][0x288] ;  /* 0x0000a200ff1a8b82 */ /* 0x000e220000000a00 */
[----:B------:R-:W-:Y:S01]  /*1840*/  @!P0 MOV R25, R9 ;  /* 0x0000000900198202 */ /* 0x000fe20000000f00 */
[----:B------:R-:W-:Y:S01]  /*1850*/  @!P0 IMAD.MOV.U32 R24, RZ, RZ, R6 ;  /* 0x000000ffff188224 */ /* 0x000fe200078e0006 */
[----:B------:R-:W-:-:S04]  /*1860*/  @!P0 IADD3 R37, P2, R20, 0x1, RZ ;  /* 0x0000000114258810 */ /* 0x000fc80007f5e0ff */
        /* <DEDUP_REMOVED lines=10> */
[----:B--2---:R-:W-:-:S04]  /*1910*/  @!P0 IADD3 R32, P1, R35, R32, RZ ;  /* 0x0000002023208210 */ /* 0x004fc80007f3e0ff */
[----:B------:R-:W-:Y:S02]  /*1920*/  @!P0 SHF.L.U64.HI R30, R24, 0x1, R21 ;  /* 0x00000001181e8819 */ /* 0x000fe40000010215 */
[----:B------:R-:W2:Y:S03]  /*1930*/  @!P0 LDC.64 R24, c[0x0][0x228] ;  /* 0x00008a00ff188b82 */ /* 0x000ea60000000a00 */
[C---:B------:R-:W-:Y:S01]  /*1940*/  @!P0 IMAD.X R33, R30.reuse, 0x1, R33, P1 ;  /* 0x000000011e218824 */ /* 0x040fe200008e0621 */
[----:B---3--:R-:W-:Y:S02]  /*1950*/  @!P0 IADD3 R34, P1, R35, R28, RZ ;  /* 0x0000001c23228210 */ /* 0x008fe40007f3e0ff */
[----:B------:R-:W-:Y:S01]  /*1960*/  @!P0 MOV R28, R6 ;  /* 0x00000006001c8202 */ /* 0x000fe20000000f00 */
[----:B0-----:R-:W-:Y:S01]  /*1970*/  @!P0 IMAD R36, R31, R22, RZ ;  /* 0x000000161f248224 */ /* 0x001fe200078e02ff */
[----:B------:R0:W3:Y:S01]  /*1980*/  @!P0 LDG.E R21, desc[UR4][R32.64] ;  /* 0x0000000420158981 */ /* 0x0000e2000c1e1900 */
[----:B------:R-:W-:-:S02]  /*1990*/  @!P0 IMAD.X R35, R30, 0x1, R29, P1 ;  /* 0x000000011e238824 */ /* 0x000fc400008e061d */
[----:B------:R-:W-:Y:S01]  /*19a0*/  @!P0 IMAD.MOV.U32 R29, RZ, RZ, R9 ;  /* 0x000000ffff1d8224 */ /* 0x000fe200078e0009 */
[----:B------:R-:W5:Y:S01]  /*19b0*/  @!P0 LDC.64 R30, c[0x0][0x288] ;  /* 0x0000a200ff1e8b82 */ /* 0x000f620000000a00 */
[C---:B------:R-:W-:Y:S02]  /*19c0*/  @!P0 IMAD R23, R37.reuse, R23, R36 ;  /* 0x0000001725178224 */ /* 0x040fe400078e0224 */
[----:B------:R-:W-:Y:S02]  /*19d0*/  @!P0 IMAD.WIDE.U32 R28, R37, R22, R28 ;  /* 0x00000016251c8225 */ /* 0x000fe400078e001c */
[----:B------:R1:W3:Y:S01]  /*19e0*/  @!P0 LDG.E R22, desc[UR4][R34.64] ;  /* 0x0000000422168981 */ /* 0x0002e2000c1e1900 */
[----:B0-----:R-:W-:Y:S02]  /*19f0*/  @!P0 IADD3 R33, P3, R20, 0x2, RZ ;  /* 0x0000000214218810 */ /* 0x001fe40007f7e0ff */
[----:B------:R-:W-:Y:S01]  /*1a00*/  @!P0 IADD3 R29, R29, R23, RZ ;  /* 0x000000171d1d8210 */ /* 0x000fe20007ffe0ff */
[----:B------:R-:W-:-:S02]  /*1a10*/  @!P0 IMAD.SHL.U32 R23, R28, 0x2, RZ ;  /* 0x000000021c178824 */ /* 0x000fc400078e00ff */
[----:B------:R-:W-:Y:S01]  /*1a20*/  @!P0 IMAD.X R39, RZ, RZ, R19, P3 ;  /* 0x000000ffff278224 */ /* 0x000fe200018e0613 */
[----:B------:R-:W-:Y:S02]  /*1a30*/  @!P0 SHF.L.U64.HI R38, R28, 0x1, R29 ;  /* 0x000000011c268819 */ /* 0x000fe4000001021d */
[----:B------:R-:W0:Y:S01]  /*1a40*/  @!P0 LDC.64 R28, c[0x0][0x230] ;  /* 0x00008c00ff1c8b82 */ /* 0x000e220000000a00 */
[C---:B----4-:R-:W-:Y:S01]  /*1a50*/  @!P0 IADD3 R36, P1, R23.reuse, R26, RZ ;  /* 0x0000001a17248210 */ /* 0x050fe20007f3e0ff */
[----:B-1----:R-:W-:Y:S01]  /*1a60*/  @!P0 IMAD.MOV.U32 R34, RZ, RZ, R6 ;  /* 0x000000ffff228224 */ /* 0x002fe200078e0006 */
[----:B------:R-:W-:Y:S02]  /*1a70*/  @!P0 MOV R35, R9 ;  /* 0x0000000900238202 */ /* 0x000fe40000000f00 */
[----:B------:R-:W-:Y:S02]  /*1a80*/  @!P0 IADD3.X R37, R38, R27, RZ, P1, !PT ;  /* 0x0000001b26258210 */ /* 0x000fe40000ffe4ff */
[----:B--2---:R-:W-:Y:S01]  /*1a90*/  @!P0 IADD3 R24, P2, R23, R24, RZ ;  /* 0x0000001817188210 */ /* 0x004fe20007f5e0ff */
[----:B------:R-:W1:Y:S01]  /*1aa0*/  @!P0 LDC.64 R26, c[0x0][0x228] ;  /* 0x00008a00ff1a8b82 */ /* 0x000e620000000a00 */
[----:B-----5:R-:W-:-:S02]  /*1ab0*/  @!P0 IMAD R32, R39, R30, RZ ;  /* 0x0000001e27208224 */ /* 0x020fc400078e02ff */
[----:B------:R-:W-:Y:S01]  /*1ac0*/  @!P0 IADD3.X R25, R38, R25, RZ, P2, !PT ;  /* 0x0000001926198210 */ /* 0x000fe200017fe4ff */
[C---:B------:R-:W-:Y:S01]  /*1ad0*/  @!P0 IMAD.WIDE.U32 R34, R33.reuse, R30, R34 ;  /* 0x0000001e21228225 */ /* 0x040fe200078e0022 */
[----:B------:R2:W4:Y:S03]  /*1ae0*/  @!P0 LDG.E R23, desc[UR4][R36.64] ;  /* 0x0000000424178981 */ /* 0x000526000c1e1900 */
[----:B------:R-:W-:Y:S01]  /*1af0*/  @!P0 IMAD R31, R33, R31, R32 ;  /* 0x0000001f211f8224 */ /* 0x000fe200078e0220 */
[----:B------:R-:W5:Y:S01]  /*1b00*/  @!P0 LDG.E R24, desc[UR4][R24.64] ;  /* 0x0000000418188981 */ /* 0x000f62000c1e1900 */
[----:B------:R-:W2:Y:S02]  /*1b10*/  @!P0 LDC.64 R32, c[0x0][0x288] ;  /* 0x0000a200ff208b82 */ /* 0x000ea40000000a00 */
[----:B------:R-:W-:Y:S01]  /*1b20*/  @!P0 IMAD.IADD R35, R35, 0x1, R31 ;  /* 0x0000000123238824 */ /* 0x000fe200078e021f */
[----:B------:R-:W-:-:S04]  /*1b30*/  @!P0 SHF.L.U32 R31, R34, 0x1, RZ ;  /* 0x00000001221f8819 */ /* 0x000fc800000006ff */
[----:B------:R-:W-:Y:S02]  /*1b40*/  @!P0 SHF.L.U64.HI R30, R34, 0x1, R35 ;  /* 0x00000001221e8819 */ /* 0x000fe40000010223 */
[----:B0-----:R-:W-:-:S05]  /*1b50*/  @!P0 IADD3 R34, P1, R31, R28, RZ ;  /* 0x0000001c1f228210 */ /* 0x001fca0007f3e0ff */
[----:B------:R-:W-:Y:S01]  /*1b60*/  @!P0 IMAD.X R35, R30, 0x1, R29, P1 ;  /* 0x000000011e238824 */ /* 0x000fe200008e061d */
[----:B------:R-:W-:Y:S01]  /*1b70*/  @!P0 IADD3 R39, P1, R20, 0x3, RZ ;  /* 0x0000000314278810 */ /* 0x000fe20007f3e0ff */
[----:B------:R-:W0:Y:S01]  /*1b80*/  @!P0 LDC.64 R28, c[0x0][0x230] ;  /* 0x00008c00ff1c8b82 */ /* 0x000e220000000a00 */
[----:B-1----:R-:W-:Y:S01]  /*1b90*/  @!P0 IADD3 R26, P2, R31, R26, RZ ;  /* 0x0000001a1f1a8210 */ /* 0x002fe20007f5e0ff */
[----:B--2---:R-:W-:Y:S01]  /*1ba0*/  @!P0 IMAD.MOV.U32 R37, RZ, RZ, R9 ;  /* 0x000000ffff258224 */ /* 0x004fe200078e0009 */
[----:B------:R-:W-:Y:S01]  /*1bb0*/  @!P0 MOV R36, R6 ;  /* 0x0000000600248202 */ /* 0x000fe20000000f00 */
[----:B------:R-:W-:Y:S01]  /*1bc0*/  @!P0 IMAD.X R31, RZ, RZ, R19, P1 ;  /* 0x000000ffff1f8224 */ /* 0x000fe200008e0613 */
[----:B------:R-:W-:Y:S01]  /*1bd0*/  @!P0 IADD3.X R27, R30, R27, RZ, P2, !PT ;  /* 0x0000001b1e1b8210 */ /* 0x000fe200017fe4ff */
[----:B------:R1:W2:Y:S02]  /*1be0*/  @!P0 LDG.E R25, desc[UR4][R34.64] ;  /* 0x0000000422198981 */ /* 0x0002a4000c1e1900 */
[----:B------:R-:W-:-:S02]  /*1bf0*/  @!P0 IMAD R38, R31, R32, RZ ;  /* 0x000000201f268224 */ /* 0x000fc400078e02ff */
[----:B------:R-:W1:Y:S01]  /*1c00*/  @!P0 LDC.64 R30, c[0x0][0x228] ;  /* 0x00008a00ff1e8b82 */ /* 0x000e620000000a00 */
[C---:B------:R-:W-:Y:S01]  /*1c10*/  @!P0 IMAD.WIDE.U32 R36, R39.reuse, R32, R36 ;  /* 0x0000002027248225 */ /* 0x040fe200078e0024 */
[----:B------:R-:W2:Y:S03]  /*1c20*/  @!P0 LDG.E R26, desc[UR4][R26.64] ;  /* 0x000000041a1a8981 */ /* 0x000ea6000c1e1900 */
[----:B------:R-:W-:-:S05]  /*1c30*/  @!P0 IMAD R33, R39, R33, R38 ;  /* 0x0000002127218224 */ /* 0x000fca00078e0226 */
[----:B------:R-:W-:Y:S01]  /*1c40*/  @!P0 IADD3 R33, R37, R33, RZ ;  /* 0x0000002125218210 */ /* 0x000fe20007ffe0ff */
[----:B------:R-:W-:-:S03]  /*1c50*/  @!P0 IMAD.SHL.U32 R37, R36, 0x2, RZ ;  /* 0x0000000224258824 */ /* 0x000fc600078e00ff */
[----:B------:R-:W-:Y:S02]  /*1c60*/  @!P0 SHF.L.U64.HI R36, R36, 0x1, R33 ;  /* 0x0000000124248819 */ /* 0x000fe40000010221 */
[----:B0-----:R-:W-:-:S04]  /*1c70*/  @!P0 IADD3 R32, P1, R37, R28, RZ ;  /* 0x0000001c25208210 */ /* 0x001fc80007f3e0ff */
[----:B------:R-:W-:Y:S02]  /*1c80*/  @!P0 IADD3.X R33, R36, R29, RZ, P1, !PT ;  /* 0x0000001d24218210 */ /* 0x000fe40000ffe4ff */
[----:B-1----:R-:W-:-:S03]  /*1c90*/  @!P0 IADD3 R28, P1, R37, R30, RZ ;  /* 0x0000001e251c8210 */ /* 0x002fc60007f3e0ff */
[----:B------:R0:W2:Y:S02]  /*1ca0*/  @!P0 LDG.E R27, desc[UR4][R32.64] ;  /* 0x00000004201b8981 */ /* 0x0000a4000c1e1900 */
[----:B------:R-:W-:-:S05]  /*1cb0*/  @!P0 IMAD.X R29, R36, 0x1, R31, P1 ;  /* 0x00000001241d8824 */ /* 0x000fca00008e061f */
[----:B------:R1:W2:Y:S01]  /*1cc0*/  @!P0 LDG.E R28, desc[UR4][R28.64] ;  /* 0x000000041c1c8981 */ /* 0x0002a2000c1e1900 */
[----:B------:R-:W-:Y:S02]  /*1cd0*/  PRMT R30, RZ, 0x7610, R30 ;  /* 0x00007610ff1e7816 */ /* 0x000fe4000000001e */
[----:B------:R-:W-:Y:S02]  /*1ce0*/  PRMT R31, RZ, 0x7610, R31 ;  /* 0x00007610ff1f7816 */ /* 0x000fe4000000001f */
[----:B------:R-:W-:-:S04]  /*1cf0*/  IADD3 R20, P2, R20, 0x4, RZ ;  /* 0x0000000414147810 */ /* 0x000fc80007f5e0ff */
[----:B------:R-:W-:Y:S02]  /*1d00*/  ISETP.GE.AND P1, PT, R20, R15, PT ;  /* 0x0000000f1400720c */ /* 0x000fe40003f26270 */
[----:B------:R-:W-:Y:S02]  /*1d10*/  IADD3.X R19, RZ, R19, RZ, P2, !PT ;  /* 0x00000013ff137210 */ /* 0x000fe400017fe4ff */
[----:B---3--:R-:W-:Y:S02]  /*1d20*/  @!P0 PRMT R30, R21, 0x7610, R30 ;  /* 0x00007610151e8816 */ /* 0x008fe4000000001e */
[----:B------:R-:W-:Y:S02]  /*1d30*/  PRMT R21, RZ, 0x7610, R21 ;  /* 0x00007610ff157816 */ /* 0x000fe40000000015 */
[----:B------:R-:W-:Y:S02]  /*1d40*/  SHF.L.U32 R35, R30, 0x10, RZ ;  /* 0x000000101e237819 */ /* 0x000fe400000006ff */
[----:B------:R-:W-:-:S02]  /*1d50*/  @!P0 PRMT R21, R21, 0x7632, R21 ;  /* 0x0000763215158816 */ /* 0x000fc40000000015 */
[----:B------:R-:W-:Y:S01]  /*1d60*/  @!P0 PRMT R31, R22, 0x7610, R31 ;  /* 0x00007610161f8816 */ /* 0x000fe2000000001f */
[----:B------:R-:W-:Y:S01]  /*1d70*/  FADD.FTZ R35, -R2, R35 ;  /* 0x0000002302237221 */ /* 0x000fe20000010100 */
[----:B------:R-:W-:Y:S02]  /*1d80*/  PRMT R22, RZ, 0x7610, R22 ;  /* 0x00007610ff167816 */ /* 0x000fe40000000016 */
[----:B------:R-:W-:Y:S01]  /*1d90*/  SHF.L.U32 R21, R21, 0x10, RZ ;  /* 0x0000001015157819 */ /* 0x000fe200000006ff */
[----:B------:R-:W-:Y:S02]  /*1da0*/  IMAD.U32 R30, R31, 0x10000, RZ ;  /* 0x000100001f1e7824 */ /* 0x000fe400078e00ff */
[----:B0-----:R-:W-:Y:S01]  /*1db0*/  FMUL.FTZ R32, R35, R14 ;  /* 0x0000000e23207220 */ /* 0x001fe20000410000 */
[----:B------:R-:W-:Y:S01]  /*1dc0*/  @!P0 PRMT R22, R22, 0x7632, R22 ;  /* 0x0000763216168816 */ /* 0x000fe20000000016 */
[C---:B-1----:R-:W-:Y:S01]  /*1dd0*/  FMUL.FTZ R29, R30.reuse, R4 ;  /* 0x000000041e1d7220 */ /* 0x042fe20000410000 */
[C---:B------:R-:W-:Y:S01]  /*1de0*/  FADD.FTZ R34, R30.reuse, R3 ;  /* 0x000000031e227221 */ /* 0x040fe20000010000 */
[----:B------:R-:W-:Y:S01]  /*1df0*/  FFMA.FTZ R30, R30, R32, R11 ;  /* 0x000000201e1e7223 */ /* 0x000fe2000001000b */
[----:B------:R-:W-:Y:S01]  /*1e00*/  FADD.FTZ R21, -R2, R21 ;  /* 0x0000001502157221 */ /* 0x000fe20000010100 */
[--C-:B------:R-:W-:Y:S01]  /*1e10*/  FFMA.FTZ R32, R32, R29, R17.reuse ;  /* 0x0000001d20207223 */ /* 0x100fe20000010011 */
[----:B------:R-:W-:Y:S01]  /*1e20*/  PRMT R17, RZ, 0x7610, R17 ;  /* 0x00007610ff117816 */ /* 0x000fe20000000011 */
[--C-:B------:R-:W-:Y:S01]  /*1e30*/  FADD.FTZ R11, R29, R18.reuse ;  /* 0x000000121d0b7221 */ /* 0x100fe20000010000 */
[----:B------:R-:W-:Y:S01]  /*1e40*/  IMAD.U32 R3, R22, 0x10000, RZ ;  /* 0x0001000016037824 */ /* 0x000fe200078e00ff */
[----:B------:R-:W-:Y:S01]  /*1e50*/  PRMT R29, RZ, 0x7610, R29 ;  /* 0x00007610ff1d7816 */ /* 0x000fe2000000001d */
[----:B------:R-:W-:Y:S01]  /*1e60*/  FMUL.FTZ R21, R21, R14 ;  /* 0x0000000e15157220 */ /* 0x000fe20000410000 */
[----:B------:R-:W-:Y:S01]  /*1e70*/  PRMT R18, RZ, 0x7610, R18 ;  /* 0x00007610ff127816 */ /* 0x000fe20000000012 */
[C-C-:B------:R-:W-:Y:S01]  /*1e80*/  FADD.FTZ R31, R3.reuse, R0.reuse ;  /* 0x00000000031f7221 */ /* 0x140fe20000010000 */
[----:B------:R-:W-:Y:S01]  /*1e90*/  PRMT R0, RZ, 0x7610, R0 ;  /* 0x00007610ff007816 */ /* 0x000fe20000000000 */
[----:B------:R-:W-:Y:S01]  /*1ea0*/  FFMA.FTZ R33, R3, R21, R12 ;  /* 0x0000001503217223 */ /* 0x000fe2000001000c */
[----:B----4-:R-:W-:Y:S01]  /*1eb0*/  @!P0 PRMT R17, R23, 0x7610, R17 ;  /* 0x0000761017118816 */ /* 0x010fe20000000011 */
[----:B------:R-:W-:Y:S01]  /*1ec0*/  FMUL.FTZ R12, R3, R5 ;  /* 0x00000005030c7220 */ /* 0x000fe20000410000 */
[----:B------:R-:W-:-:S02]  /*1ed0*/  @!P0 PRMT R0, R23, 0x7632, R0 ;  /* 0x0000763217008816 */ /* 0x000fc40000000000 */
[----:B------:R-:W-:Y:S01]  /*1ee0*/  SHF.L.U32 R17, R17, 0x10, RZ ;  /* 0x0000001011117819 */ /* 0x000fe200000006ff */
[----:B------:R-:W-:Y:S01]  /*1ef0*/  FADD.FTZ R22, R12, R11 ;  /* 0x0000000b0c167221 */ /* 0x000fe20000010000 */
[----:B-----5:R-:W-:Y:S01]  /*1f00*/  @!P0 PRMT R29, R24, 0x7610, R29 ;  /* 0x00007610181d8816 */ /* 0x020fe2000000001d */
[----:B------:R-:W-:Y:S01]  /*1f10*/  FFMA.FTZ R21, R21, R12, R32 ;  /* 0x0000000c15157223 */ /* 0x000fe20000010020 */
[----:B------:R-:W-:Y:S01]  /*1f20*/  SHF.L.U32 R3, R0, 0x10, RZ ;  /* 0x0000001000037819 */ /* 0x000fe200000006ff */
[----:B------:R-:W-:Y:S01]  /*1f30*/  FADD.FTZ R17, -R2, R17 ;  /* 0x0000001102117221 */ /* 0x000fe20000010100 */
[----:B------:R-:W-:Y:S01]  /*1f40*/  @!P0 PRMT R18, R24, 0x7632, R18 ;  /* 0x0000763218128816 */ /* 0x000fe20000000012 */
[----:B------:R-:W-:Y:S01]  /*1f50*/  IMAD.U32 R29, R29, 0x10000, RZ ;  /* 0x000100001d1d7824 */ /* 0x000fe200078e00ff */
[----:B------:R-:W-:Y:S01]  /*1f60*/  PRMT R0, RZ, 0x7610, R0 ;  /* 0x00007610ff007816 */ /* 0x000fe20000000000 */
[----:B------:R-:W-:Y:S01]  /*1f70*/  FMUL.FTZ R12, R17, R14 ;  /* 0x0000000e110c7220 */ /* 0x000fe20000410000 */
[----:B------:R-:W-:Y:S01]  /*1f80*/  FADD.FTZ R3, -R2, R3 ;  /* 0x0000000302037221 */ /* 0x000fe20000010100 */
[----:B------:R-:W-:Y:S01]  /*1f90*/  FMUL.FTZ R11, R29, R4 ;  /* 0x000000041d0b7220 */ /* 0x000fe20000410000 */
[----:B------:R-:W-:-:S02]  /*1fa0*/  IMAD.U32 R18, R18, 0x10000, RZ ;  /* 0x0001000012127824 */ /* 0x000fc400078e00ff */
[----:B------:R-:W-:Y:S01]  /*1fb0*/  FFMA.FTZ R30, R29, R12, R30 ;  /* 0x0000000c1d1e7223 */ /* 0x000fe2000001001e */
[----:B------:R-:W-:Y:S01]  /*1fc0*/  FMUL.FTZ R3, R3, R14 ;  /* 0x0000000e03037220 */ /* 0x000fe20000410000 */
[----:B------:R-:W-:Y:S01]  /*1fd0*/  FADD.FTZ R17, R22, R11 ;  /* 0x0000000b16117221 */ /* 0x000fe20000010000 */
[----:B------:R-:W-:Y:S01]  /*1fe0*/  FFMA.FTZ R12, R12, R11, R21 ;  /* 0x0000000b0c0c7223 */ /* 0x000fe20000010015 */
[----:B------:R-:W-:Y:S01]  /*1ff0*/  PRMT R11, RZ, 0x7610, R11 ;  /* 0x00007610ff0b7816 */ /* 0x000fe2000000000b */
[----:B------:R-:W-:Y:S01]  /*2000*/  FADD.FTZ R31, R31, R18 ;  /* 0x000000121f1f7221 */ /* 0x000fe20000010000 */
[C---:B------:R-:W-:Y:S01]  /*2010*/  FFMA.FTZ R33, R18.reuse, R3, R33 ;  /* 0x0000000312217223 */ /* 0x040fe20000010021 */
[----:B------:R-:W-:Y:S01]  /*2020*/  PRMT R21, RZ, 0x7610, R21 ;  /* 0x00007610ff157816 */ /* 0x000fe20000000015 */
[----:B------:R-:W-:Y:S01]  /*2030*/  FMUL.FTZ R18, R18, R5 ;  /* 0x0000000512127220 */ /* 0x000fe20000410000 */
[C---:B--2---:R-:W-:Y:S01]  /*2040*/  @!P0 PRMT R11, R25.reuse, 0x7610, R11 ;  /* 0x00007610190b8816 */ /* 0x044fe2000000000b */
[----:B------:R-:W-:Y:S01]  /*2050*/  FADD.FTZ R34, R34, R29 ;  /* 0x0000001d22227221 */ /* 0x000fe20000010000 */
[----:B------:R-:W-:Y:S01]  /*2060*/  @!P0 PRMT R0, R25, 0x7632, R0 ;  /* 0x0000763219008816 */ /* 0x000fe20000000000 */
[----:B------:R-:W-:Y:S01]  /*2070*/  FFMA.FTZ R25, R3, R18, R12 ;  /* 0x0000001203197223 */ /* 0x000fe2000001000c */
[----:B------:R-:W-:Y:S01]  /*2080*/  SHF.L.U32 R23, R11, 0x10, RZ ;  /* 0x000000100b177819 */ /* 0x000fe200000006ff */
[----:B------:R-:W-:Y:S01]  /*2090*/  FADD.FTZ R22, R18, R17 ;  /* 0x0000001112167221 */ /* 0x000fe20000010000 */
[----:B------:R-:W-:-:S02]  /*20a0*/  @!P0 PRMT R21, R26, 0x7610, R21 ;  /* 0x000076101a158816 */ /* 0x000fc40000000015 */
[----:B------:R-:W-:Y:S01]  /*20b0*/  PRMT R11, RZ, 0x7610, R11 ;  /* 0x00007610ff0b7816 */ /* 0x000fe2000000000b */
[----:B------:R-:W-:Y:S01]  /*20c0*/  FADD.FTZ R23, -R2, R23 ;  /* 0x0000001702177221 */ /* 0x000fe20000010100 */
[----:B------:R-:W-:Y:S01]  /*20d0*/  SHF.L.U32 R3, R0, 0x10, RZ ;  /* 0x0000001000037819 */ /* 0x000fe200000006ff */
[----:B------:R-:W-:Y:S01]  /*20e0*/  IMAD.U32 R21, R21, 0x10000, RZ ;  /* 0x0001000015157824 */ /* 0x000fe200078e00ff */
[----:B------:R-:W-:Y:S01]  /*20f0*/  @!P0 PRMT R11, R26, 0x7632, R11 ;  /* 0x000076321a0b8816 */ /* 0x000fe2000000000b */
[----:B------:R-:W-:Y:S01]  /*2100*/  FMUL.FTZ R18, R23, R14 ;  /* 0x0000000e17127220 */ /* 0x000fe20000410000 */
[----:B------:R-:W-:Y:S01]  /*2110*/  PRMT R17, RZ, 0x7610, R17 ;  /* 0x00007610ff117816 */ /* 0x000fe20000000011 */
[----:B------:R-:W-:Y:S01]  /*2120*/  FADD.FTZ R3, -R2, R3 ;  /* 0x0000000302037221 */ /* 0x000fe20000010100 */
[----:B------:R-:W-:Y:S01]  /*2130*/  FADD.FTZ R34, R34, R21 ;  /* 0x0000001522227221 */ /* 0x000fe20000010000 */
[C---:B------:R-:W-:Y:S01]  /*2140*/  FFMA.FTZ R30, R21.reuse, R18, R30 ;  /* 0x00000012151e7223 */ /* 0x040fe2000001001e */
[----:B------:R-:W-:Y:S01]  /*2150*/  FMUL.FTZ R21, R21, R4 ;  /* 0x0000000415157220 */ /* 0x000fe20000410000 */
[----:B------:R-:W-:-:S02]  /*2160*/  IMAD.U32 R12, R11, 0x10000, RZ ;  /* 0x000100000b0c7824 */ /* 0x000fc400078e00ff */
[----:B------:R-:W-:Y:S01]  /*2170*/  FMUL.FTZ R3, R3, R14 ;  /* 0x0000000e03037220 */ /* 0x000fe20000410000 */
[----:B------:R-:W-:Y:S01]  /*2180*/  PRMT R0, RZ, 0x7610, R0 ;  /* 0x00007610ff007816 */ /* 0x000fe20000000000 */
[----:B------:R-:W-:Y:S01]  /*2190*/  FADD.FTZ R11, R22, R21 ;  /* 0x00000015160b7221 */ /* 0x000fe20000010000 */
[----:B------:R-:W-:Y:S01]  /*21a0*/  FADD.FTZ R31, R31, R12 ;  /* 0x0000000c1f1f7221 */ /* 0x000fe20000010000 */
[C---:B------:R-:W-:Y:S01]  /*21b0*/  FFMA.FTZ R33, R12.reuse, R3, R33 ;  /* 0x000000030c217223 */ /* 0x040fe20000010021 */
[----:B------:R-:W-:Y:S01]  /*21c0*/  FMUL.FTZ R12, R12, R5 ;  /* 0x000000050c0c7220 */ /* 0x000fe20000410000 */
[----:B------:R-:W-:Y:S01]  /*21d0*/  PRMT R22, RZ, 0x7610, R22 ;  /* 0x00007610ff167816 */ /* 0x000fe20000000016 */
[----:B------:R-:W-:Y:S01]  /*21e0*/  FFMA.FTZ R18, R18, R21, R25 ;  /* 0x0000001512127223 */ /* 0x000fe20000010019 */
[----:B------:R-:W-:Y:S01]  /*21f0*/  PRMT R21, RZ, 0x7610, R21 ;  /* 0x00007610ff157816 */ /* 0x000fe20000000015 */
[----:B------:R-:W-:Y:S01]  /*2200*/  FADD.FTZ R24, R12, R11 ;  /* 0x0000000b0c187221 */ /* 0x000fe20000010000 */
[----:B------:R-:W-:Y:S01]  /*2210*/  @!P0 PRMT R17, R27, 0x7610, R17 ;  /* 0x000076101b118816 */ /* 0x000fe20000000011 */
[----:B------:R-:W-:Y:S01]  /*2220*/  FFMA.FTZ R25, R3, R12, R18 ;  /* 0x0000000c03197223 */ /* 0x000fe20000010012 */
[----:B------:R-:W-:-:S02]  /*2230*/  @!P0 PRMT R0, R27, 0x7632, R0 ;  /* 0x000076321b008816 */ /* 0x000fc40000000000 */
[----:B------:R-:W-:-:S03]  /*2240*/  SHF.L.U32 R17, R17, 0x10, RZ ;  /* 0x0000001011117819 */ /* 0x000fc600000006ff */
[----:B------:R-:W-:Y:S01]  /*2250*/  IMAD.U32 R3, R0, 0x10000, RZ ;  /* 0x0001000000037824 */ /* 0x000fe200078e00ff */
[----:B------:R-:W-:Y:S01]  /*2260*/  @!P0 PRMT R22, R28, 0x7610, R22 ;  /* 0x000076101c168816 */ /* 0x000fe20000000016 */
[----:B------:R-:W-:Y:S01]  /*2270*/  FADD.FTZ R11, -R2, R17 ;  /* 0x00000011020b7221 */ /* 0x000fe20000010100 */
[----:B------:R-:W-:Y:S02]  /*2280*/  @!P0 PRMT R21, R28, 0x7632, R21 ;  /* 0x000076321c158816 */ /* 0x000fe40000000015 */
[----:B------:R-:W-:Y:S01]  /*2290*/  SHF.L.U32 R17, R22, 0x10, RZ ;  /* 0x0000001016117819 */ /* 0x000fe200000006ff */
[----:B------:R-:W-:Y:S02]  /*22a0*/  FMUL.FTZ R0, R11, R14 ;  /* 0x0000000e0b007220 */ /* 0x000fe40000410000 */
[----:B------:R-:W-:Y:S02]  /*22b0*/  IMAD.U32 R12, R21, 0x10000, RZ ;  /* 0x00010000150c7824 */ /* 0x000fe400078e00ff */
[----:B------:R-:W-:Y:S01]  /*22c0*/  FADD.FTZ R21, -R2, R3 ;  /* 0x0000000302157221 */ /* 0x000fe20000010100 */
[----:B------:R-:W-:Y:S01]  /*22d0*/  FADD.FTZ R3, R34, R17 ;  /* 0x0000001122037221 */ /* 0x000fe20000010000 */
[C---:B------:R-:W-:Y:S01]  /*22e0*/  FFMA.FTZ R11, R17.reuse, R0, R30 ;  /* 0x00000000110b7223 */ /* 0x040fe2000001001e */
        /* <DEDUP_REMOVED lines=10> */
.L_x_2274:
        /* <DEDUP_REMOVED lines=27> */
[----:B-1----:R-:W1:Y:S04]  /*2540*/  LDS R14, [R43+0x38] ;  /* 0x000038002b0e7984 */ /* 0x002e680000000800 */
[----:B------:R-:W1:Y:S04]  /*2550*/  LDS R16, [R43+0x3c] ;  /* 0x00003c002b107984 */ /* 0x000e680000000800 */
[----:B------:R-:W1:Y:S04]  /*2560*/  LDS R8, [R43+0x34] ;  /* 0x000034002b087984 */ /* 0x000e680000000800 */
[----:B------:R-:W1:Y:S01]  /*2570*/  LDS R19, [R43+0x44] ;  /* 0x000044002b137984 */ /* 0x000e620000000800 */
        /* <DEDUP_REMOVED lines=8> */
[----:B------:R-:W-:Y:S01]  /*2600*/  FSEL R26, R27, R6, !P0 ;  /* 0x000000061b1a7208 */ /* 0x000fe20004000000 */
[----:B------:R-:W4:Y:S01]  /*2610*/  LDS R20, [R43+0x4c] ;  /* 0x00004c002b147984 */ /* 0x000f220000000800 */
        /* <DEDUP_REMOVED lines=10> */
[----:B------:R-:W2:Y:S01]  /*26c0*/  LDS R24, [R43+0x68] ;  /* 0x000068002b187984 */ /* 0x000ea20000000800 */
[----:B-1----:R-:W-:Y:S01]  /*26d0*/  FADD.FTZ R29, R29, R14 ;  /* 0x0000000e1d1d7221 */ /* 0x002fe20000010000 */
[----:B------:R-:W-:Y:S01]  /*26e0*/  FADD.FTZ R31, R31, R16 ;  /* 0x000000101f1f7221 */ /* 0x000fe20000010000 */
[----:B------:R-:W-:Y:S01]  /*26f0*/  ISETP.NE.AND P0, PT, R8, RZ, PT ;  /* 0x000000ff0800720c */ /* 0x000fe20003f05270 */
[----:B------:R-:W1:Y:S03]  /*2700*/  LDS R28, [R43+0x64] ;  /* 0x000064002b1c7984 */ /* 0x000e660000000800 */
[----:B------:R-:W-:Y:S01]  /*2710*/  FSEL R32, R29, R14, !P0 ;  /* 0x0000000e1d207208 */ /* 0x000fe20004000000 */
[----:B------:R-:W1:Y:S01]  /*2720*/  LDS R26, [R43+0x6c] ;  /* 0x00006c002b1a7984 */ /* 0x000e620000000800 */
[----:B------:R-:W-:-:S02]  /*2730*/  FSEL R34, R31, R16, !P0 ;  /* 0x000000101f227208 */ /* 0x000fc40004000000 */
[----:B------:R-:W-:Y:S01]  /*2740*/  P2R R60, PR, RZ, 0x1 ;  /* 0x00000001ff3c7803 */ /* 0x000fe20000000000 */
[----:B------:R-:W1:Y:S01]  /*2750*/  LDS R30, [R43+0x10] ;  /* 0x000010002b1e7984 */ /* 0x000e620000000800 */
        /* <DEDUP_REMOVED lines=11> */
[----:B------:R-:W-:Y:S01]  /*2810*/  ISETP.NE.AND P0, PT, R20, RZ, PT ;  /* 0x000000ff1400720c */ /* 0x000fe20003f05270 */
[----:B------:R-:W3:Y:S03]  /*2820*/  S2R R32, SR_TID.X ;  /* 0x0000000000207919 */ /* 0x000ee60000002100 */
[----:B------:R-:W-:Y:S01]  /*2830*/  FSEL R38, R29, R18, !P0 ;  /* 0x000000121d267208 */ /* 0x000fe20004000000 */
[----:B------:R-:W4:Y:S01]  /*2840*/  LDS R34, [R43+0x80] ;  /* 0x000080002b227984 */ /* 0x000f220000000800 */
[----:B------:R-:W-:-:S02]  /*2850*/  FSEL R40, R37, R22, !P0 ;  /* 0x0000001625287208 */ /* 0x000fc40004000000 */
[----:B------:R-:W-:Y:S01]  /*2860*/  P2R R62, PR, RZ, 0x1 ;  /* 0x00000001ff3e7803 */ /* 0x000fe20000000000 */
[----:B------:R-:W4:Y:S01]  /*2870*/  LDS R36, [R43+0x84] ;  /* 0x000084002b247984 */ /* 0x000f220000000800 */
[----:B------:R-:W-:Y:S01]  /*2880*/  MOV R29, 0x400 ;  /* 0x00000400001d7802 */ /* 0x000fe20000000f00 */
[----:B-----5:R-:W-:Y:S01]  /*2890*/  FADD.FTZ R38, R38, R27 ;  /* 0x0000001b26267221 */ /* 0x020fe20000010000 */
[----:B--2---:R-:W-:Y:S01]  /*28a0*/  FADD.FTZ R40, R40, R25 ;  /* 0x0000001928287221 */ /* 0x004fe20000010000 */
[----:B------:R-:W2:Y:S01]  /*28b0*/  LDS R37, [R43+0x7c] ;  /* 0x00007c002b257984 */ /* 0x000ea20000000800 */
[----:B------:R-:W-:Y:S02]  /*28c0*/  ISETP.NE.AND P0, PT, R23, RZ, PT ;  /* 0x000000ff1700720c */ /* 0x000fe40003f05270 */
[----:B------:R-:W-:Y:S01]  /*28d0*/  LEA R49, R42, R29, 0x18 ;  /* 0x0000001d2a317211 */ /* 0x000fe200078ec0ff */
[----:B------:R-:W5:Y:S01]  /*28e0*/  LDS R39, [R43+0x8c] ;  /* 0x00008c002b277984 */ /* 0x000f620000000800 */
[----:B------:R-:W-:-:S02]  /*28f0*/  FSEL R29, R38, R27, !P0 ;  /* 0x0000001b261d7208 */ /* 0x000fc40004000000 */
[----:B------:R-:W-:Y:S01]  /*2900*/  FSEL R41, R40, R25, !P0 ;  /* 0x0000001928297208 */ /* 0x000fe20004000000 */
[----:B------:R-:W5:Y:S01]  /*2910*/  LDS R38, [R43+0x90] ;  /* 0x000090002b267984 */ /* 0x000f620000000800 */
[----:B------:R-:W-:Y:S01]  /*2920*/  P2R R63, PR, RZ, 0x1 ;  /* 0x00000001ff3f7803 */ /* 0x000fe20000000000 */
[----:B------:R-:W-:Y:S01]  /*2930*/  FADD.FTZ R29, R29, R24 ;  /* 0x000000181d1d7221 */ /* 0x000fe20000010000 */
[----:B-1----:R-:W-:Y:S01]  /*2940*/  ISETP.NE.AND P0, PT, R28, RZ, PT ;  /* 0x000000ff1c00720c */ /* 0x002fe20003f05270 */
[----:B------:R-:W1:Y:S01]  /*2950*/  LDS R40, [R43+0x88] ;  /* 0x000088002b287984 */ /* 0x000e620000000800 */
[----:B------:R-:W-:Y:S01]  /*2960*/  FADD.FTZ R47, R41, R26 ;  /* 0x0000001a292f7221 */ /* 0x000fe20000010000 */
[----:B------:R-:W-:Y:S02]  /*2970*/  IADD3 R45, R9, R2, R30 ;  /* 0x00000002092d7210 */ /* 0x000fe40007ffe01e */
[----:B------:R-:W-:Y:S01]  /*2980*/  LDS R42, [R43+0x98] ;  /* 0x000098002b2a7984 */ /* 0x000fe20000000800 */
[----:B------:R-:W-:-:S02]  /*2990*/  FSEL R46, R29, R24, !P0 ;  /* 0x000000181d2e7208 */ /* 0x000fc40004000000 */
[----:B------:R-:W-:Y:S01]  /*29a0*/  P2R R64, PR, RZ, 0x1 ;  /* 0x00000001ff407803 */ /* 0x000fe20000000000 */
[----:B------:R-:W1:Y:S01]  /*29b0*/  LDS R41, [R43+0x94] ;  /* 0x000094002b297984 */ /* 0x000e620000000800 */
[----:B------:R-:W-:Y:S01]  /*29c0*/  FSEL R48, R47, R26, !P0 ;  /* 0x0000001a2f307208 */ /* 0x000fe20004000000 */
[----:B---3--:R-:W-:Y:S02]  /*29d0*/  IMAD R52, R32, 0xb4, R49 ;  /* 0x000000b420347824 */ /* 0x008fe400078e0231 */
[----:B0-----:R-:W-:Y:S01]  /*29e0*/  FADD.FTZ R46, R46, R31 ;  /* 0x0000001f2e2e7221 */ /* 0x001fe20000010000 */
[----:B------:R-:W0:Y:S01]  /*29f0*/  LDS R29, [R43+0x9c] ;  /* 0x00009c002b1d7984 */ /* 0x000e220000000800 */
[----:B------:R-:W-:Y:S01]  /*2a00*/  ISETP.NE.AND P0, PT, R35, RZ, PT ;  /* 0x000000ff2300720c */ /* 0x000fe20003f05270 */
[----:B------:R-:W-:Y:S01]  /*2a10*/  FADD.FTZ R48, R48, R33 ;  /* 0x0000002130307221 */ /* 0x000fe20000010000 */
[----:B------:R-:W-:Y:S01]  /*2a20*/  IADD3 R49, R17, R45, R8 ;  /* 0x0000002d11317210 */ /* 0x000fe20007ffe008 */
[----:B------:R-:W3:Y:S01]  /*2a30*/  LDS R44, [R43+0xa0] ;  /* 0x0000a0002b2c7984 */ /* 0x000ee20000000800 */
[----:B------:R-:W-:-:S02]  /*2a40*/  FSEL R51, R46, R31, !P0 ;  /* 0x0000001f2e337208 */ /* 0x000fc40004000000 */
[----:B------:R-:W-:Y:S01]  /*2a50*/  FSEL R53, R48, R33, !P0 ;  /* 0x0000002130357208 */ /* 0x000fe20004000000 */
[----:B------:R-:W3:Y:S01]  /*2a60*/  LDS R45, [R52+0xa4] ;  /* 0x0000a400342d7984 */ /* 0x000ee20000000800 */
[----:B------:R-:W-:Y:S01]  /*2a70*/  IADD3 R49, R23, R49, R20 ;  /* 0x0000003117317210 */ /* 0x000fe20007ffe014 */
[----:B----4-:R-:W-:Y:S02]  /*2a80*/  FADD.FTZ R51, R51, R34 ;  /* 0x0000002233337221 */ /* 0x010fe40000010000 */
[----:B------:R-:W4:Y:S01]  /*2a90*/  LDS R46, [R52+0xa8] ;  /* 0x0000a800342e7984 */ /* 0x000f220000000800 */
[----:B------:R-:W-:Y:S01]  /*2aa0*/  FADD.FTZ R53, R53, R36 ;  /* 0x0000002435357221 */ /* 0x000fe20000010000 */
[----:B------:R-:W-:Y:S02]  /*2ab0*/  IADD3 R49, R35, R49, R28 ;  /* 0x0000003123317210 */ /* 0x000fe40007ffe01c */
[----:B------:R-:W4:Y:S01]  /*2ac0*/  LDS R48, [R52+0xb0] ;  /* 0x0000b00034307984 */ /* 0x000f220000000800 */
[----:B--2---:R-:W-:-:S03]  /*2ad0*/  ISETP.NE.AND P1, PT, R37, RZ, PT ;  /* 0x000000ff2500720c */ /* 0x004fc60003f25270 */
[----:B------:R-:W2:Y:S01]  /*2ae0*/  LDS R43, [R52+0xb4] ;  /* 0x0000b400342b7984 */ /* 0x000ea20000000800 */
[----:B------:R-:W-:Y:S02]  /*2af0*/  FSEL R50, R51, R34, !P1 ;  /* 0x0000002233327208 */ /* 0x000fe40004800000 */
[----:B------:R-:W-:Y:S01]  /*2b00*/  FSEL R53, R53, R36, !P1 ;  /* 0x0000002435357208 */ /* 0x000fe20004800000 */
[----:B------:R0:W2:Y:S02]  /*2b10*/  LDS R47, [R52+0xac] ;  /* 0x0000ac00342f7984 */ /* 0x0000a40000000800 */
[----:B-----5:R-:W-:Y:S02]  /*2b20*/  FADD.FTZ R50, R50, R39 ;  /* 0x0000002732327221 */ /* 0x020fe40000010000 */
[----:B------:R-:W-:Y:S01]  /*2b30*/  FADD.FTZ R53, R53, R38 ;  /* 0x0000002635357221 */ /* 0x000fe20000010000 */
[C---:B-1----:R-:W-:Y:S01]  /*2b40*/  ISETP.NE.AND P2, PT, R40.reuse, RZ, PT ;  /* 0x000000ff2800720c */ /* 0x042fe20003f45270 */
[----:B------:R-:W1:Y:S01]  /*2b50*/  S2R R57, SR_LANEID ;  /* 0x0000000000397919 */ /* 0x000e620000000000 */
[----:B------:R-:W-:-:S02]  /*2b60*/  IADD3 R49, R40, R49, R37 ;  /* 0x0000003128317210 */ /* 0x000fc40007ffe025 */
[----:B------:R-:W-:Y:S02]  /*2b70*/  FSEL R51, R50, R39, !P2 ;  /* 0x0000002732337208 */ /* 0x000fe40005000000 */
[----:B------:R-:W-:Y:S02]  /*2b80*/  FSEL R50, R53, R38, !P2 ;  /* 0x0000002635327208 */ /* 0x000fe40005000000 */
[----:B------:R-:W-:Y:S01]  /*2b90*/  ISETP.NE.AND P3, PT, R41, RZ, PT ;  /* 0x000000ff2900720c */ /* 0x000fe20003f65270 */
[----:B------:R-:W-:Y:S02]  /*2ba0*/  FADD.FTZ R51, R51, R42 ;  /* 0x0000002a33337221 */ /* 0x000fe40000010000 */
[----:B0-----:R-:W-:-:S03]  /*2bb0*/  FADD.FTZ R52, R50, R29 ;  /* 0x0000001d32347221 */ /* 0x001fc60000010000 */
[----:B------:R-:W-:Y:S02]  /*2bc0*/  FSEL R50, R51, R42, !P3 ;  /* 0x0000002a33327208 */ /* 0x000fe40005800000 */
[----:B------:R-:W-:Y:S02]  /*2bd0*/  FSEL R51, R52, R29, !P3 ;  /* 0x0000001d34337208 */ /* 0x000fe40005800000 */
[----:B---3--:R-:W-:Y:S01]  /*2be0*/  IADD3 R52, R44, R49, R41 ;  /* 0x000000312c347210 */ /* 0x008fe20007ffe029 */
[----:B------:R-:W-:Y:S01]  /*2bf0*/  FADD.FTZ R50, R50, R45 ;  /* 0x0000002d32327221 */ /* 0x000fe20000010000 */
[----:B------:R-:W-:Y:S01]  /*2c00*/  ISETP.NE.AND P4, PT, R44, RZ, PT ;  /* 0x000000ff2c00720c */ /* 0x000fe20003f85270 */
[----:B----4-:R-:W-:-:S03]  /*2c10*/  FADD.FTZ R49, R51, R46 ;  /* 0x0000002e33317221 */ /* 0x010fc60000010000 */
[----:B------:R-:W-:Y:S02]  /*2c20*/  FSEL R51, R50, R45, !P4 ;  /* 0x0000002d32337208 */ /* 0x000fe40006000000 */
[----:B------:R-:W-:-:S03]  /*2c30*/  FSEL R50, R49, R46, !P4 ;  /* 0x0000002e31327208 */ /* 0x000fc60006000000 */
[----:B------:R-:W-:Y:S02]  /*2c40*/  FADD.FTZ R51, R51, R48 ;  /* 0x0000003033337221 */ /* 0x000fe40000010000 */
[----:B--2---:R-:W-:Y:S01]  /*2c50*/  FADD.FTZ R50, R50, R43 ;  /* 0x0000002b32327221 */ /* 0x004fe20000010000 */
[----:B------:R-:W-:Y:S01]  /*2c60*/  ISETP.NE.AND P5, PT, R47, RZ, PT ;  /* 0x000000ff2f00720c */ /* 0x000fe20003fa5270 */
[----:B------:R-:W-:-:S03]  /*2c70*/  IMAD.IADD R49, R52, 0x1, R47 ;  /* 0x0000000134317824 */ /* 0x000fc600078e022f */
[----:B------:R-:W-:Y:S02]  /*2c80*/  FSEL R53, R51, R48, !P5 ;  /* 0x0000003033357208 */ /* 0x000fe40006800000 */
[----:B------:R-:W-:Y:S01]  /*2c90*/  FSEL R50, R50, R43, !P5 ;  /* 0x0000002b32327208 */ /* 0x000fe20006800000 */
[----:B-1----:R-:W-:Y:S06]  /*2ca0*/  BRA.DIV UR6, `(.L_x_2283) ;  /* 0x0000000e06dc7947 */ /* 0x002fec000b800000 */
        /* <DEDUP_REMOVED lines=45> */
[----:B--2---:R-:W-:-:S05]  /*2f80*/  @P6 IMAD.IADD R49, R49, 0x1, R56 ;  /* 0x0000000131316824 */ /* 0x004fca00078e0238 */
[----:B------:R-:W1:Y:S01]  /*2f90*/  SHFL.UP PT, R56, R49, 0x10, RZ ;  /* 0x0600000031387989 */ /* 0x000e6200000e00ff */
[----:B------:R-:W-:Y:S01]  /*2fa0*/  ISETP.NE.AND P6, PT, R49, RZ, PT ;  /* 0x000000ff3100720c */ /* 0x000fe20003fc5270 */
[----:B0-----:R-:W-:-:S05]  /*2fb0*/  FADD.FTZ R57, R50, R57 ;  /* 0x0000003932397221 */ /* 0x001fca0000010000 */
[----:B------:R-:W-:-:S05]  /*2fc0*/  @P0 FSEL R50, R57, R50, !P6 ;  /* 0x0000003239320208 */ /* 0x000fca0007000000 */
[----:B------:R-:W-:Y:S01]  /*2fd0*/  SHFL.UP PT, R65, R50, 0x1, RZ ;  /* 0x0420000032417989 */ /* 0x000fe200000e00ff */
[----:B-1----:R-:W-:-:S03]  /*2fe0*/  @P0 IADD3 R49, R49, R56, RZ ;  /* 0x0000003831310210 */ /* 0x002fc60007ffe0ff */
[----:B------:R-:W0:Y:S02]  /*2ff0*/  SHFL.UP PT, R56, R53, 0x10, RZ ;  /* 0x0600000035387989 */ /* 0x000e2400000e00ff */
[----:B0-----:R-:W-:-:S05]  /*3000*/  FADD.FTZ R56, R53, R56 ;  /* 0x0000003835387221 */ /* 0x001fca0000010000 */
[----:B------:R-:W-:Y:S02]  /*3010*/  @P0 FSEL R53, R56, R53, !P6 ;  /* 0x0000003538350208 */ /* 0x000fe40007000000 */
[----:B------:R0:W1:Y:S01]  /*3020*/  SHFL.UP PT, R56, R49, 0x1, RZ ;  /* 0x0420000031387989 */ /* 0x00006200000e00ff */
[----:B------:R-:W-:-:S03]  /*3030*/  ISETP.NE.AND P0, PT, R51, RZ, PT ;  /* 0x000000ff3300720c */ /* 0x000fc60003f05270 */
[----:B------:R0:W2:Y:S10]  /*3040*/  SHFL.UP PT, R57, R53, 0x1, RZ ;  /* 0x0420000035397989 */ /* 0x0000b400000e00ff */
.L_x_2304:
[----:B------:R-:W-:Y:S02]  /*3050*/  P2R R50, PR, RZ, 0x1 ;  /* 0x00000001ff327803 */ /* 0x000fe40000000000 */
[----:B------:R-:W-:Y:S02]  /*3060*/  ISETP.NE.AND P0, PT, R32, RZ, PT ;  /* 0x000000ff2000720c */ /* 0x000fe40003f05270 */
[----:B------:R-:W-:Y:S02]  /*3070*/  P2R R51, PR, RZ, 0x2 ;  /* 0x00000002ff337803 */ /* 0x000fe40000000000 */
[----:B------:R-:W-:Y:S02]  /*3080*/  ISETP.NE.AND P1, PT, R58, RZ, PT ;  /* 0x000000ff3a00720c */ /* 0x000fe40003f25270 */
[----:B------:R-:W-:Y:S02]  /*3090*/  PLOP3.LUT P6, PT, PT, PT, PT, 0x80, 0x0 ;  /* 0x000000000000781c */ /* 0x000fe40003fcf070 */
[----:B0-----:R-:W-:-:S02]  /*30a0*/  P2R R49, PR, RZ, 0x2 ;  /* 0x00000002ff317803 */ /* 0x001fc40000000000 */
[----:B------:R-:W-:Y:S02]  /*30b0*/  P2R R52, PR, RZ, 0x4 ;  /* 0x00000004ff347803 */ /* 0x000fe40000000000 */
[----:B------:R-:W-:Y:S02]  /*30c0*/  ISETP.NE.AND P2, PT, R59, RZ, PT ;  /* 0x000000ff3b00720c */ /* 0x000fe40003f45270 */
[----:B------:R-:W-:Y:S01]  /*30d0*/  @P0 ISETP.NE.AND P1, PT, R30, RZ, PT ;  /* 0x000000ff1e00020c */ /* 0x000fe20003f25270 */
[----:B-1----:R-:W-:Y:S01]  /*30e0*/  @P0 IMAD.IADD R30, R56, 0x1, R30 ;  /* 0x00000001381e0824 */ /* 0x002fe200078e021e */
[----:B------:R-:W-:Y:S02]  /*30f0*/  P2R R53, PR, RZ, 0x8 ;  /* 0x00000008ff357803 */ /* 0x000fe40000000000 */
[----:B------:R-:W-:Y:S02]  /*3100*/  @P0 PLOP3.LUT P6, PT, P1, PT, PT, 0x80, 0x0 ;  /* 0x000000000000081c */ /* 0x000fe40000fcf070 */
[----:B------:R-:W-:-:S02]  /*3110*/  ISETP.NE.AND P1, PT, R49, RZ, PT ;  /* 0x000000ff3100720c */ /* 0x000fc40003f25270 */
[----:B------:R-:W0:Y:S01]  /*3120*/  S2R R49, SR_CgaCtaId ;  /* 0x0000000000317919 */ /* 0x000e220000008800 */
[----:B------:R-:W-:Y:S02]  /*3130*/  ISETP.NE.AND P0, PT, R50, RZ, PT ;  /* 0x000000ff3200720c */ /* 0x000fe40003f05270 */
[----:B------:R-:W-:Y:S01]  /*3140*/  ISETP.NE.AND P3, PT, R60, RZ, PT ;  /* 0x000000ff3c00720c */ /* 0x000fe20003f65270 */
[----:B------:R-:W1:Y:S01]  /*3150*/  S2R R50, SR_TID.X ;  /* 0x0000000000327919 */ /* 0x000e620000002100 */
[----:B------:R-:W-:Y:S02]  /*3160*/  P2R R54, PR, RZ, 0x10 ;  /* 0x00000010ff367803 */ /* 0x000fe40000000000 */
[----:B------:R-:W-:Y:S02]  /*3170*/  IADD3 R2, R2, R30, RZ ;  /* 0x0000001e02027210 */ /* 0x000fe40007ffe0ff */
[----:B--2---:R-:W-:Y:S01]  /*3180*/  @!P6 FADD.FTZ R5, R57, R5 ;  /* 0x000000053905e221 */ /* 0x004fe20000010000 */
[----:B------:R-:W-:Y:S01]  /*3190*/  @!P6 FADD.FTZ R7, R65, R7 ;  /* 0x000000074107e221 */ /* 0x000fe20000010000 */
[----:B------:R-:W-:Y:S01]  /*31a0*/  ISETP.NE.AND P4, PT, R61, RZ, PT ;  /* 0x000000ff3d00720c */ /* 0x000fe20003f85270 */
[----:B------:R-:W-:-:S02]  /*31b0*/  IMAD.IADD R9, R9, 0x1, R2 ;  /* 0x0000000109097824 */ /* 0x000fc400078e0202 */
[----:B------:R-:W-:Y:S01]  /*31c0*/  @!P1 FADD.FTZ R4, R4, R5 ;  /* 0x0000000504049221 */ /* 0x000fe20000010000 */
[----:B------:R-:W-:Y:S01]  /*31d0*/  @!P1 FADD.FTZ R6, R6, R7 ;  /* 0x0000000706069221 */ /* 0x000fe20000010000 */
[----:B------:R-:W-:Y:S02]  /*31e0*/  P2R R55, PR, RZ, 0x20 ;  /* 0x00000020ff377803 */ /* 0x000fe40000000000 */
[----:B------:R-:W-:Y:S01]  /*31f0*/  ISETP.NE.AND P5, PT, R62, RZ, PT ;  /* 0x000000ff3e00720c */ /* 0x000fe20003fa5270 */
        /* <DEDUP_REMOVED lines=8> */
[----:B------:R-:W-:Y:S01]  /*3280*/  MOV R32, 0x400 ;  /* 0x0000040000207802 */ /* 0x000fe20000000f00 */
[----:B------:R-:W-:Y:S02]  /*3290*/  IMAD.IADD R17, R17, 0x1, R8 ;  /* 0x0000000111117824 */ /* 0x000fe400078e0208 */
[----:B------:R-:W-:Y:S01]  /*32a0*/  @!P5 FADD.FTZ R18, R18, R19 ;  /* 0x000000131212d221 */ /* 0x000fe20000010000 */
[----:B------:R-:W-:Y:S01]  /*32b0*/  @!P5 FADD.FTZ R22, R22, R21 ;  /* 0x000000151616d221 */ /* 0x000fe20000010000 */
[----:B0-----:R-:W-:Y:S02]  /*32c0*/  LEA R49, R49, R32, 0x18 ;  /* 0x0000002031317211 */ /* 0x001fe400078ec0ff */
[----:B------:R-:W-:Y:S01]  /*32d0*/  IADD3 R20, R20, R17, RZ ;  /* 0x0000001114147210 */ /* 0x000fe20007ffe0ff */
[----:B------:R-:W-:Y:S01]  /*32e0*/  @!P6 FADD.FTZ R27, R27, R18 ;  /* 0x000000121b1be221 */ /* 0x000fe20000010000 */
[----:B------:R-:W-:Y:S01]  /*32f0*/  @!P6 FADD.FTZ R25, R25, R22 ;  /* 0x000000161919e221 */ /* 0x000fe20000010000 */
[----:B------:R-:W-:Y:S01]  /*3300*/  ISETP.NE.AND P6, PT, R64, RZ, PT ;  /* 0x000000ff4000720c */ /* 0x000fe20003fc5270 */
[----:B-1----:R-:W-:Y:S01]  /*3310*/  IMAD R49, R50, 0xb4, R49 ;  /* 0x000000b432317824 */ /* 0x002fe200078e0231 */
[----:B------:R-:W-:Y:S01]  /*3320*/  ISETP.NE.AND P1, PT, R51, RZ, PT ;  /* 0x000000ff3300720c */ /* 0x000fe20003f25270 */
[----:B------:R-:W-:Y:S01]  /*3330*/  IMAD.IADD R23, R23, 0x1, R20 ;  /* 0x0000000117177824 */ /* 0x000fe200078e0214 */
[----:B------:R-:W-:-:S02]  /*3340*/  ISETP.NE.AND P2, PT, R52, RZ, PT ;  /* 0x000000ff3400720c */ /* 0x000fc40003f45270 */
[----:B------:R0:W-:Y:S01]  /*3350*/  STS [R49+0x1c], R2 ;  /* 0x00001c0231007388 */ /* 0x0001e20000000800 */
[----:B------:R-:W-:Y:S02]  /*3360*/  ISETP.NE.AND P3, PT, R53, RZ, PT ;  /* 0x000000ff3500720c */ /* 0x000fe40003f65270 */
[----:B------:R-:W-:Y:S01]  /*3370*/  IADD3 R28, R28, R23, RZ ;  /* 0x000000171c1c7210 */ /* 0x000fe20007ffe0ff */
[----:B------:R2:W-:Y:S01]  /*3380*/  STS [R49+0x10], R30 ;  /* 0x0000101e31007388 */ /* 0x0005e20000000800 */
[----:B------:R-:W-:Y:S02]  /*3390*/  ISETP.NE.AND P4, PT, R54, RZ, PT ;  /* 0x000000ff3600720c */ /* 0x000fe40003f85270 */
[----:B------:R-:W-:Y:S01]  /*33a0*/  @!P6 FADD.FTZ R24, R24, R27 ;  /* 0x0000001b1818e221 */ /* 0x000fe20000010000 */
[----:B------:R-:W-:Y:S01]  /*33b0*/  @!P6 FADD.FTZ R26, R26, R25 ;  /* 0x000000191a1ae221 */ /* 0x000fe20000010000 */
[----:B------:R-:W-:Y:S01]  /*33c0*/  ISETP.NE.AND P5, PT, R55, RZ, PT ;  /* 0x000000ff3700720c */ /* 0x000fe20003fa5270 */
[----:B0-----:R-:W-:-:S02]  /*33d0*/  IMAD.IADD R2, R35, 0x1, R28 ;  /* 0x0000000123027824 */ /* 0x001fc400078e021c */
        /* <DEDUP_REMOVED lines=57> */
.L_x_2282:
[----:B------:R-:W-:Y:S05]  /*3770*/  BSYNC B0 ;  /* 0x0000000000007941 */ /* 0x000fea0003800000 */
.L_x_2281:
[----:B--2---:R-:W2:Y:S01]  /*3780*/  S2R R13, SR_TID.X ;  /* 0x00000000000d7919 */ /* 0x004ea20000002100 */
[----:B------:R-:W0:Y:S01]  /*3790*/  LDC R7, c[0x0][0x2b4] ;  /* 0x0000ad00ff077b82 */ /* 0x000e220000000800 */
[----:B-1----:R-:W-:Y:S01]  /*37a0*/  MOV R14, 0x400 ;  /* 0x00000400000e7802 */ /* 0x002fe20000000f00 */
[----:B------:R-:W-:Y:S05]  /*37b0*/  WARPSYNC.ALL ;  /* 0x0000000000007948 */ /* 0x000fea0003800000 */
[----:B------:R-:W1:Y:S01]  /*37c0*/  S2R R15, SR_CgaCtaId ;  /* 0x00000000000f7919 */ /* 0x000e620000008800 */
[----:B------:R-:W3:Y:S01]  /*37d0*/  S2R R9, SR_TID.X ;  /* 0x0000000000097919 */ /* 0x000ee20000002100 */
[----:B0-----:R-:W-:Y:S01]  /*37e0*/  IMAD R2, R10, R7, RZ ;  /* 0x000000070a027224 */ /* 0x001fe200078e02ff */
[----:B--2---:R-:W-:-:S05]  /*37f0*/  SHF.R.U32.HI R4, RZ, 0x1, R13 ;  /* 0x00000001ff047819 */ /* 0x004fca000001160d */
[----:B------:R-:W-:-:S05]  /*3800*/  IMAD.WIDE.U32 R4, R4, -0x6db6db6d, RZ ;  /* 0x9249249304047825 */ /* 0x000fca00078e00ff */
[----:B------:R-:W-:Y:S02]  /*3810*/  LEA.HI R4, R5, R13, RZ, 0x1e ;  /* 0x0000000d05047211 */ /* 0x000fe400078ff0ff */
[----:B-1----:R-:W-:Y:S01]  /*3820*/  LEA R5, R15, R14, 0x18 ;  /* 0x0000000e0f057211 */ /* 0x002fe200078ec0ff */
[----:B---3--:R-:W-:-:S04]  /*3830*/  IMAD R2, R9, 0x2, -R2 ;  /* 0x0000000209027824 */ /* 0x008fc800078e0a02 */
        /* <DEDUP_REMOVED lines=39> */
.L_x_2285:
[----:B------:R-:W-:Y:S05]  /*3ab0*/  BSYNC B0 ;  /* 0x0000000000007941 */ /* 0x000fea0003800000 */
.L_x_2284:
        /* <DEDUP_REMOVED lines=22> */
.L_x_2283:
[----:B------:R-:W-:Y:S01]  /*3c20*/  HFMA2.MMA R54, -RZ, RZ, 0, 0 ;  /* 0x00000000ff367435 */ /* 0x000fe200000001ff */
[----:B------:R-:W-:Y:S01]  /*3c30*/  MOV R52, R49 ;  /* 0x0000003100347202 */ /* 0x000fe20000000f00 */
[----:B------:R-:W-:Y:S01]  /*3c40*/  IMAD.MOV.U32 R51, RZ, RZ, 0x1 ;  /* 0x00000001ff337424 */ /* 0x000fe200078e00ff */
[----:B------:R-:W-:Y:S01]  /*3c50*/  P2R R65, PR, RZ, 0x2 ;  /* 0x00000002ff417803 */ /* 0x000fe20000000000 */
[----:B------:R-:W-:Y:S01]  /*3c60*/  IMAD.MOV.U32 R55, RZ, RZ, -0x1 ;  /* 0xffffffffff377424 */ /* 0x000fe200078e00ff */
[----:B------:R-:W-:Y:S02]  /*3c70*/  ISETP.GE.AND P1, PT, R57, 0x1, PT ;  /* 0x000000013900780c */ /* 0x000fe40003f26270 */
[----:B------:R-:W-:-:S11]  /*3c80*/  P2R R66, PR, RZ, 0x1 ;  /* 0x00000001ff427803 */ /* 0x000fd60000000000 */
[----:B------:R-:W-:Y:S05]  /*3c90*/  WARPSYNC.COLLECTIVE R55, `(.L_x_2286) ;  /* 0x0000000037087348 */ /* 0x000fea0003c00000 */
[----:B------:R0:W1:Y:S02]  /*3ca0*/  SHFL.UP P6, R67, R52, R51, R54 ;  /* 0x0400003334437389 */ /* 0x00006400000c0036 */
[----:B01----:R-:W-:Y:S01]  /*3cb0*/  ENDCOLLECTIVE ;  /* 0x000000000000791b */ /* 0x003fe20003800000 */
.L_x_2286:
[----:B------:R-:W-:Y:S01]  /*3cc0*/  ISETP.NE.AND P0, PT, R49, RZ, PT ;  /* 0x000000ff3100720c */ /* 0x000fe20003f05270 */
[----:B------:R-:W-:Y:S01]  /*3cd0*/  IMAD.MOV.U32 R52, RZ, RZ, R53 ;  /* 0x000000ffff347224 */ /* 0x000fe200078e0035 */
[----:B------:R-:W-:-:S11]  /*3ce0*/  MOV R56, R67 ;  /* 0x0000004300387202 */ /* 0x000fd60000000f00 */
[----:B------:R-:W-:Y:S05]  /*3cf0*/  WARPSYNC.COLLECTIVE R55, `(.L_x_2287) ;  /* 0x0000000037087348 */ /* 0x000fea0003c00000 */
[----:B------:R0:W1:Y:S02]  /*3d00*/  SHFL.UP P6, R67, R52, R51, R54 ;  /* 0x0400003334437389 */ /* 0x00006400000c0036 */
[----:B01----:R-:W-:Y:S01]  /*3d10*/  ENDCOLLECTIVE ;  /* 0x000000000000791b */ /* 0x003fe20003800000 */
.L_x_2287:
[----:B------:R-:W-:Y:S01]  /*3d20*/  @P1 IADD3 R49, R49, R56, RZ ;  /* 0x0000003831311210 */ /* 0x000fe20007ffe0ff */
[----:B------:R-:W-:Y:S01]  /*3d30*/  IMAD.MOV.U32 R52, RZ, RZ, R50 ;  /* 0x000000ffff347224 */ /* 0x000fe200078e0032 */
[----:B------:R-:W-:-:S07]  /*3d40*/  MOV R68, R67 ;  /* 0x0000004300447202 */ /* 0x000fce0000000f00 */
[----:B------:R-:W-:Y:S05]  /*3d50*/  WARPSYNC.COLLECTIVE R55, `(.L_x_2288) ;  /* 0x0000000037087348 */ /* 0x000fea0003c00000 */
[----:B------:R0:W1:Y:S02]  /*3d60*/  SHFL.UP P6, R67, R52, R51, R54 ;  /* 0x0400003334437389 */ /* 0x00006400000c0036 */
[----:B01----:R-:W-:Y:S01]  /*3d70*/  ENDCOLLECTIVE ;  /* 0x000000000000791b */ /* 0x003fe20003800000 */
.L_x_2288:
        /* <DEDUP_REMOVED lines=9> */
.L_x_2289:
[----:B------:R-:W-:Y:S02]  /*3e10*/  ISETP.GE.AND P0, PT, R57, 0x2, PT ;  /* 0x000000023900780c */ /* 0x000fe40003f06270 */
[----:B------:R-:W-:Y:S02]  /*3e20*/  ISETP.NE.AND P1, PT, R49, RZ, PT ;  /* 0x000000ff3100720c */ /* 0x000fe40003f25270 */
[----:B------:R-:W-:Y:S01]  /*3e30*/  MOV R52, R53 ;  /* 0x0000003500347202 */ /* 0x000fe20000000f00 */
[----:B------:R-:W-:-:S10]  /*3e40*/  IMAD.MOV.U32 R56, RZ, RZ, R67 ;  /* 0x000000ffff387224 */ /* 0x000fd400078e0043 */
[----:B------:R-:W-:Y:S05]  /*3e50*/  WARPSYNC.COLLECTIVE R55, `(.L_x_2290) ;  /* 0x0000000037087348 */ /* 0x000fea0003c00000 */
[----:B------:R0:W1:Y:S02]  /*3e60*/  SHFL.UP P6, R67, R52, R51, R54 ;  /* 0x0400003334437389 */ /* 0x00006400000c0036 */
[----:B01----:R-:W-:Y:S01]  /*3e70*/  ENDCOLLECTIVE ;  /* 0x000000000000791b */ /* 0x003fe20003800000 */
.L_x_2290:
[----:B------:R-:W-:Y:S01]  /*3e80*/  @P0 IMAD.IADD R49, R49, 0x1, R56 ;  /* 0x0000000131310824 */ /* 0x000fe200078e0238 */
[----:B------:R-:W-:Y:S01]  /*3e90*/  MOV R52, R50 ;  /* 0x0000003200347202 */ /* 0x000fe20000000f00 */
[----:B------:R-:W-:-:S07]  /*3ea0*/  IMAD.MOV.U32 R68, RZ, RZ, R67 ;  /* 0x000000ffff447224 */ /* 0x000fce00078e0043 */
[----:B------:R-:W-:Y:S05]  /*3eb0*/  WARPSYNC.COLLECTIVE R55, `(.L_x_2291) ;  /* 0x0000000037087348 */ /* 0x000fea0003c00000 */
[----:B------:R0:W1:Y:S02]  /*3ec0*/  SHFL.UP P6, R67, R52, R51, R54 ;  /* 0x0400003334437389 */ /* 0x00006400000c0036 */
[----:B01----:R-:W-:Y:S01]  /*3ed0*/  ENDCOLLECTIVE ;  /* 0x000000000000791b */ /* 0x003fe20003800000 */
.L_x_2291:
        /* <DEDUP_REMOVED lines=9> */
.L_x_2292:
[----:B------:R-:W-:Y:S02]  /*3f70*/  ISETP.GE.AND P0, PT, R57, 0x4, PT ;  /* 0x000000043900780c */ /* 0x000fe40003f06270 */
[----:B------:R-:W-:Y:S01]  /*3f80*/  ISETP.NE.AND P1, PT, R49, RZ, PT ;  /* 0x000000ff3100720c */ /* 0x000fe20003f25270 */
[----:B------:R-:W-:Y:S01]  /*3f90*/  IMAD.MOV.U32 R52, RZ, RZ, R53 ;  /* 0x000000ffff347224 */ /* 0x000fe200078e0035 */
[----:B------:R-:W-:-:S11]  /*3fa0*/  MOV R56, R67 ;  /* 0x0000004300387202 */ /* 0x000fd60000000f00 */
[----:B------:R-:W-:Y:S05]  /*3fb0*/  WARPSYNC.COLLECTIVE R55, `(.L_x_2293) ;  /* 0x0000000037087348 */ /* 0x000fea0003c00000 */
[----:B------:R0:W1:Y:S02]  /*3fc0*/  SHFL.UP P6, R67, R52, R51, R54 ;  /* 0x0400003334437389 */ /* 0x00006400000c0036 */
[----:B01----:R-:W-:Y:S01]  /*3fd0*/  ENDCOLLECTIVE ;  /* 0x000000000000791b */ /* 0x003fe20003800000 */
.L_x_2293:
[----:B------:R-:W-:Y:S01]  /*3fe0*/  @P0 IADD3 R49, R49, R56, RZ ;  /* 0x0000003831310210 */ /* 0x000fe20007ffe0ff */
[----:B------:R-:W-:Y:S01]  /*3ff0*/  IMAD.MOV.U32 R52, RZ, RZ, R50 ;  /* 0x000000ffff347224 */ /* 0x000fe200078e0032 */
[----:B------:R-:W-:-:S07]  /*4000*/  MOV R68, R67 ;  /* 0x0000004300447202 */ /* 0x000fce0000000f00 */
[----:B------:R-:W-:Y:S05]  /*4010*/  WARPSYNC.COLLECTIVE R55, `(.L_x_2294) ;  /* 0x0000000037087348 */ /* 0x000fea0003c00000 */
[----:B------:R0:W1:Y:S02]  /*4020*/  SHFL.UP P6, R67, R52, R51, R54 ;  /* 0x0400003334437389 */ /* 0x00006400000c0036 */
[----:B01----:R-:W-:Y:S01]  /*4030*/  ENDCOLLECTIVE ;  /* 0x000000000000791b */ /* 0x003fe20003800000 */
.L_x_2294:
[----:B------:R-:W-:-:S05]  /*4040*/  FADD.FTZ R68, R53, R68 ;  /* 0x0000004435447221 */ /* 0x000fca0000010000 */
[----:B------:R-:W-:Y:S01]  /*4050*/  @P0 FSEL R53, R68, R53, !P1 ;  /* 0x0000003544350208 */ /* 0x000fe20004800000 */
[----:B------:R-:W-:Y:S01]  /*4060*/  HFMA2.MMA R51, -RZ, RZ, 0, 4.76837158203125e-07 ;  /* 0x00000008ff337435 */ /* 0x000fe200000001ff */
[----:B------:R-:W-:Y:S02]  /*4070*/  IMAD.MOV.U32 R52, RZ, RZ, R49 ;  /* 0x000000ffff347224 */ /* 0x000fe400078e0031 */
[----:B------:R-:W-:-:S05]  /*4080*/  FADD.FTZ R67, R50, R67 ;  /* 0x0000004332437221 */ /* 0x000fca0000010000 */
[----:B------:R-:W-:-:S07]  /*4090*/  @P0 FSEL R50, R67, R50, !P1 ;  /* 0x0000003243320208 */ /* 0x000fce0004800000 */
[----:B------:R-:W-:Y:S05]  /*40a0*/  WARPSYNC.COLLECTIVE R55, `(.L_x_2295) ;  /* 0x0000000037087348 */ /* 0x000fea0003c00000 */
[----:B------:R0:W1:Y:S02]  /*40b0*/  SHFL.UP P6, R67, R52, R51, R54 ;  /* 0x0400003334437389 */ /* 0x00006400000c0036 */
[----:B01----:R-:W-:Y:S01]  /*40c0*/  ENDCOLLECTIVE ;  /* 0x000000000000791b */ /* 0x003fe20003800000 */
.L_x_2295:
[----:B------:R-:W-:Y:S02]  /*40d0*/  ISETP.GE.AND P0, PT, R57, 0x8, PT ;  /* 0x000000083900780c */ /* 0x000fe40003f06270 */
[----:B------:R-:W-:Y:S02]  /*40e0*/  ISETP.NE.AND P1, PT, R49, RZ, PT ;  /* 0x000000ff3100720c */ /* 0x000fe40003f25270 */
[----:B------:R-:W-:Y:S01]  /*40f0*/  MOV R52, R53 ;  /* 0x0000003500347202 */ /* 0x000fe20000000f00 */
[----:B------:R-:W-:-:S10]  /*4100*/  IMAD.MOV.U32 R56, RZ, RZ, R67 ;  /* 0x000000ffff387224 */ /* 0x000fd400078e0043 */
[----:B------:R-:W-:Y:S05]  /*4110*/  WARPSYNC.COLLECTIVE R55, `(.L_x_2296) ;  /* 0x0000000037087348 */ /* 0x000fea0003c00000 */
[----:B------:R0:W1:Y:S02]  /*4120*/  SHFL.UP P6, R67, R52, R51, R54 ;  /* 0x0400003334437389 */ /* 0x00006400000c0036 */
[----:B01----:R-:W-:Y:S01]  /*4130*/  ENDCOLLECTIVE ;  /* 0x000000000000791b */ /* 0x003fe20003800000 */
.L_x_2296:
[----:B------:R-:W-:Y:S01]  /*4140*/  @P0 IMAD.IADD R49, R49, 0x1, R56 ;  /* 0x0000000131310824 */ /* 0x000fe200078e0238 */
[----:B------:R-:W-:Y:S01]  /*4150*/  MOV R52, R50 ;  /* 0x0000003200347202 */ /* 0x000fe20000000f00 */
[----:B------:R-:W-:-:S07]  /*4160*/  IMAD.MOV.U32 R68, RZ, RZ, R67 ;  /* 0x000000ffff447224 */ /* 0x000fce00078e0043 */
[----:B------:R-:W-:Y:S05]  /*4170*/  WARPSYNC.COLLECTIVE R55, `(.L_x_2297) ;  /* 0x0000000037087348 */ /* 0x000fea0003c00000 */
[----:B------:R0:W1:Y:S02]  /*4180*/  SHFL.UP P6, R67, R52, R51, R54 ;  /* 0x0400003334437389 */ /* 0x00006400000c0036 */
[----:B01----:R-:W-:Y:S01]  /*4190*/  ENDCOLLECTIVE ;  /* 0x000000000000791b */ /* 0x003fe20003800000 */
.L_x_2297:
        /* <DEDUP_REMOVED lines=9> */
.L_x_2298:
        /* <DEDUP_REMOVED lines=9> */
.L_x_2299:
[----:B------:R-:W-:Y:S01]  /*42c0*/  MOV R52, R50 ;  /* 0x0000003200347202 */ /* 0x000fe20000000f00 */
[----:B------:R-:W-:-:S07]  /*42d0*/  IMAD.MOV.U32 R56, RZ, RZ, R67 ;  /* 0x000000ffff387224 */ /* 0x000fce00078e0043 */
[----:B------:R-:W-:Y:S05]  /*42e0*/  WARPSYNC.COLLECTIVE R55, `(.L_x_2300) ;  /* 0x0000000037087348 */ /* 0x000fea0003c00000 */
[----:B------:R0:W1:Y:S02]  /*42f0*/  SHFL.UP P6, R67, R52, R51, R54 ;  /* 0x0400003334437389 */ /* 0x00006400000c0036 */
[----:B01----:R-:W-:Y:S01]  /*4300*/  ENDCOLLECTIVE ;  /* 0x000000000000791b */ /* 0x003fe20003800000 */
.L_x_2300:
[----:B------:R-:W-:Y:S01]  /*4310*/  FADD.FTZ R56, R53, R56 ;  /* 0x0000003835387221 */ /* 0x000fe20000010000 */
[----:B------:R-:W-:Y:S01]  /*4320*/  MOV R52, R49 ;  /* 0x0000003100347202 */ /* 0x000fe20000000f00 */
[----:B------:R-:W-:Y:S01]  /*4330*/  IMAD.MOV.U32 R51, RZ, RZ, 0x1 ;  /* 0x00000001ff337424 */ /* 0x000fe200078e00ff */
        /* <DEDUP_REMOVED lines=8> */
.L_x_2301:
[----:B------:R-:W-:Y:S01]  /*43c0*/  ISETP.NE.AND P0, PT, R66, RZ, PT ;  /* 0x000000ff4200720c */ /* 0x000fe20003f05270 */
[----:B------:R-:W-:Y:S01]  /*43d0*/  IMAD.MOV.U32 R52, RZ, RZ, R53 ;  /* 0x000000ffff347224 */ /* 0x000fe200078e0035 */
[----:B------:R-:W-:-:S11]  /*43e0*/  MOV R56, R67 ;  /* 0x0000004300387202 */ /* 0x000fd60000000f00 */
[----:B------:R-:W-:Y:S05]  /*43f0*/  WARPSYNC.COLLECTIVE R55, `(.L_x_2302) ;  /* 0x0000000037087348 */ /* 0x000fea0003c00000 */
[----:B------:R0:W1:Y:S02]  /*4400*/  SHFL.UP P6, R67, R52, R51, R54 ;  /* 0x0400003334437389 */ /* 0x00006400000c0036 */
[----:B01----:R-:W-:Y:S01]  /*4410*/  ENDCOLLECTIVE ;  /* 0x000000000000791b */ /* 0x003fe20003800000 */
.L_x_2302:
[----:B------:R-:W-:Y:S01]  /*4420*/  IMAD.MOV.U32 R52, RZ, RZ, R50 ;  /* 0x000000ffff347224 */ /* 0x000fe200078e0032 */
[----:B------:R-:W-:-:S07]  /*4430*/  MOV R57, R67 ;  /* 0x0000004300397202 */ /* 0x000fce0000000f00 */
[----:B------:R-:W-:Y:S05]  /*4440*/  WARPSYNC.COLLECTIVE R55, `(.L_x_2303) ;  /* 0x0000000037087348 */ /* 0x000fea0003c00000 */
[----:B------:R0:W1:Y:S02]  /*4450*/  SHFL.UP P6, R67, R52, R51, R54 ;  /* 0x0400003334437389 */ /* 0x00006400000c0036 */
[----:B01----:R-:W-:Y:S01]  /*4460*/  ENDCOLLECTIVE ;  /* 0x000000000000791b */ /* 0x003fe20003800000 */
.L_x_2303:
[----:B------:R-:W-:Y:S01]  /*4470*/  MOV R65, R67 ;  /* 0x0000004300417202 */ /* 0x000fe20000000f00 */
[----:B------:R-:W-:Y:S06]  /*4480*/  BRA `(.L_x_2304) ;  /* 0xffffffe800f07947 */ /* 0x000fec000383ffff */
.L_x_2305:
        /* <DEDUP_REMOVED lines=15> */
.L_x_4505:


//--------------------- .text._Z30group_norm_nhwc_bwd_sum_kernelI11Bf16IOFp32WLi256EEv26Group_norm_nhwc_bwd_params --------------------------
	.section	.text._Z30group_norm_nhwc_bwd_sum_kernelI11Bf16IOFp32WLi256EEv26Group_norm_nhwc_bwd_params,"ax",@progbits
	.align	128
        .global         _Z30group_norm_nhwc_bwd_sum_kernelI11Bf16IOFp32WLi256EEv26Group_norm_nhwc_bwd_params
        .type           _Z30group_norm_nhwc_bwd_sum_kernelI11Bf16IOFp32WLi256EEv26Group_norm_nhwc_bwd_params,@function
        .size           _Z30group_norm_nhwc_bwd_sum_kernelI11Bf16IOFp32WLi256EEv26Group_norm_nhwc_bwd_params,(.L_x_4506 - _Z30group_norm_nhwc_bwd_sum_kernelI11Bf16IOFp32WLi256EEv26Group_norm_nhwc_bwd_params)
        .other          _Z30group_norm_nhwc_bwd_sum_kernelI11Bf16IOFp32WLi256EEv26Group_norm_nhwc_bwd_params,@"STO_CUDA_ENTRY STV_DEFAULT"
_Z30group_norm_nhwc_bwd_sum_kernelI11Bf16IOFp32WLi256EEv26Group_norm_nhwc_bwd_params:
.text._Z30group_norm_nhwc_bwd_sum_kernelI11Bf16IOFp32WLi256EEv26Group_norm_nhwc_bwd_params:
        /* <DEDUP_REMOVED lines=22> */
[----:B------:R-:W-:-:S04]  /*0160*/  IMAD.HI.U32 R3, R3, R4, RZ ;  /* 0x0000000403037227 */ /* 0x000fc800078e00ff */
[----:B------:R-:W-:-:S04]  /*0170*/  IMAD.MOV R2, RZ, RZ, -R3 ;  /* 0x000000ffff027224 */ /* 0x000fc800078e0a03 */
[C---:B------:R-:W-:Y:S02]  /*0180*/  IMAD R2, R7.reuse, R2, R4 ;  /* 0x0000000207027224 */ /* 0x040fe400078e0204 */
[----:B------:R-:W0:Y:S03]  /*0190*/  LDC R4, c[0x0][0x2a0] ;  /* 0x0000a800ff047b82 */ /* 0x000e260000000800 */
[----:B------:R-:W-:-:S13]  /*01a0*/  ISETP.GT.U32.AND P1, PT, R7, R2, PT ;  /* 0x000000020700720c */ /* 0x000fda0003f24070 */
[----:B------:R-:W-:Y:S01]  /*01b0*/  @!P1 IADD3 R2, R2, -R7, RZ ;  /* 0x8000000702029210 */ /* 0x000fe20007ffe0ff */
[----:B------:R-:W-:-:S03]  /*01c0*/  @!P1 VIADD R3, R3, 0x1 ;  /* 0x0000000103039836 */ /* 0x000fc60000000000 */
        /* <DEDUP_REMOVED lines=21> */
[----:B0-----:R-:W-:Y:S01]  /*0320*/  MOV R8, RZ ;  /* 0x000000ff00087202 */ /* 0x001fe20000000f00 */
[----:B-1----:R-:W-:-:S04]  /*0330*/  IMAD.MOV R4, RZ, RZ, -R9 ;  /* 0x000000ffff047224 */ /* 0x002fc800078e0a09 */
        /* <DEDUP_REMOVED lines=17> */
.L_x_2307:
[----:B------:R-:W-:Y:S05]  /*0450*/  BSYNC B0 ;  /* 0x0000000000007941 */ /* 0x000fea0003800000 */
.L_x_2306:
[----:B------:R-:W1:Y:S01]  /*0460*/  S2UR UR7, SR_CTAID.Y ;  /* 0x00000000000779c3 */ /* 0x000e620000002600 */
[----:B0----5:R-:W-:Y:S01]  /*0470*/  FFMA.FTZ R8, -R18, R18, R19 ;  /* 0x0000001212087223 */ /* 0x021fe20000010113 */
[C---:B------:R-:W-:Y:S01]  /*0480*/  IMAD R4, R5.reuse, R7, R6 ;  /* 0x0000000705047224 */ /* 0x040fe200078e0206 */
[----:B------:R-:W-:-:S03]  /*0490*/  ISETP.NE.U32.AND P4, PT, R5, RZ, PT ;  /* 0x000000ff0500720c */ /* 0x000fc60003f85070 */
[----:B------:R-:W-:Y:S02]  /*04a0*/  FSETP.GTU.FTZ.AND P2, PT, R8, RZ, PT ;  /* 0x000000ff0800720b */ /* 0x000fe40003f5c000 */
[CC--:B------:R-:W-:Y:S01]  /*04b0*/  ISETP.GE.U32.AND P1, PT, R4.reuse, R5.reuse, PT ;  /* 0x000000050400720c */ /* 0x0c0fe20003f26070 */
[----:B------:R-:W0:Y:S10]  /*04c0*/  LDC.64 R22, c[0x0][0x290] ;  /* 0x0000a400ff167b82 */ /* 0x000e340000000a00 */
[----:B------:R-:W2:Y:S02]  /*04d0*/  @P2 LDC R7, c[0x0][0x250] ;  /* 0x00009400ff072b82 */ /* 0x000ea40000000800 */
[----:B------:R-:W-:Y:S01]  /*04e0*/  @P1 IADD3 R4, R4, -R5, RZ ;  /* 0x8000000504041210 */ /* 0x000fe20007ffe0ff */
[----:B------:R-:W-:-:S02]  /*04f0*/  @P1 VIADD R3, R3, 0x1 ;  /* 0x0000000103031836 */ /* 0x000fc40000000000 */
[----:B-1----:R-:W-:Y:S01]  /*0500*/  IMAD R19, R12, UR7, RZ ;  /* 0x000000070c137c24 */ /* 0x002fe2000f8e02ff */
[----:B------:R-:W-:-:S04]  /*0510*/  ISETP.GE.U32.AND P3, PT, R4, R5, PT ;  /* 0x000000050400720c */ /* 0x000fc80003f66070 */
[----:B------:R-:W-:Y:S02]  /*0520*/  SHF.R.S32.HI R9, RZ, 0x1f, R19 ;  /* 0x0000001fff097819 */ /* 0x000fe40000011413 */
[----:B------:R-:W-:-:S04]  /*0530*/  IADD3 R11, P5, R19, R12, RZ ;  /* 0x0000000c130b7210 */ /* 0x000fc80007fbe0ff */
[----:B------:R-:W-:Y:S02]  /*0540*/  LEA.HI.X.SX32 R4, R12, R9, 0x1, P5 ;  /* 0x000000090c047211 */ /* 0x000fe400028f0eff */
[----:B------:R-:W-:Y:S02]  /*0550*/  CS2R R12, SRZ ;  /* 0x00000000000c7805 */ /* 0x000fe4000001ff00 */
        /* <DEDUP_REMOVED lines=11> */
[----:B------:R-:W-:Y:S01]  /*0610*/  IMAD R5, R5, R8, R6 ;  /* 0x0000000805057224 */ /* 0x000fe200078e0206 */
[----:B------:R-:W-:Y:S01]  /*0620*/  HFMA2.MMA R8, -RZ, RZ, 0, 0 ;  /* 0x00000000ff087435 */ /* 0x000fe200000001ff */
[----:B------:R-:W-:-:S09]  /*0630*/  IMAD.MOV.U32 R6, RZ, RZ, RZ ;  /* 0x000000ffff067224 */ /* 0x000fd200078e00ff */
[----:B0-----:R-:W-:Y:S05]  /*0640*/  @P1 BRA `(.L_x_2308) ;  /* 0x0000001c00301947 */ /* 0x001fea0003800000 */
[----:B------:R-:W0:Y:S01]  /*0650*/  LDC.64 R24, c[0x0][0x298] ;  /* 0x0000a600ff187b82 */ /* 0x000e220000000a00 */
[----:B------:R-:W-:Y:S01]  /*0660*/  USHF.R.S32.HI UR7, URZ, 0x1f, UR6 ;  /* 0x0000001f3f077899 */ /* 0x000fe20008011406 */
[----:B------:R-:W-:Y:S01]  /*0670*/  IMAD.MOV.U32 R7, RZ, RZ, R19 ;  /* 0x000000ffff077224 */ /* 0x000fe200078e0013 */
[----:B------:R-:W-:-:S04]  /*0680*/  LOP3.LUT R32, RZ, R4, RZ, 0x33, !PT ;  /* 0x00000004ff207212 */ /* 0x000fc800078e33ff */
        /* <DEDUP_REMOVED lines=19> */
[----:B------:R-:W-:-:S04]  /*07c0*/  @!P0 IMAD R6, R9, UR8, RZ ;  /* 0x0000000809068c24 */ /* 0x000fc8000f8e02ff */
[C---:B------:R-:W-:Y:S02]  /*07d0*/  @!P0 IMAD R11, R19.reuse, UR9, R6 ;  /* 0x00000009130b8c24 */ /* 0x040fe4000f8e0206 */
[----:B------:R-:W-:-:S04]  /*07e0*/  @!P0 IMAD.WIDE.U32 R8, R19, UR8, R24 ;  /* 0x0000000813088c25 */ /* 0x000fc8000f8e0018 */
[----:B------:R-:W-:Y:S01]  /*07f0*/  @!P0 IMAD.IADD R9, R9, 0x1, R11 ;  /* 0x0000000109098824 */ /* 0x000fe200078e020b */
[----:B------:R-:W-:-:S04]  /*0800*/  @!P0 SHF.L.U32 R11, R8, 0x1, RZ ;  /* 0x00000001080b8819 */ /* 0x000fc800000006ff */
[----:B------:R-:W-:Y:S02]  /*0810*/  @!P0 SHF.L.U64.HI R6, R8, 0x1, R9 ;  /* 0x0000000108068819 */ /* 0x000fe40000010209 */
        /* <DEDUP_REMOVED lines=10> */
[C---:B--2---:R-:W-:Y:S02]  /*08c0*/  @!P0 PRMT R12, R8.reuse, 0x7610, R12 ;  /* 0x00007610080c8816 */ /* 0x044fe4000000000c */
[----:B------:R-:W-:Y:S02]  /*08d0*/  @!P0 PRMT R6, R8, 0x7632, R6 ;  /* 0x0000763208068816 */ /* 0x000fe40000000006 */
[----:B------:R-:W-:Y:S01]  /*08e0*/  PRMT R8, RZ, 0x7610, R8 ;  /* 0x00007610ff087816 */ /* 0x000fe20000000008 */
[----:B------:R-:W-:Y:S01]  /*08f0*/  IMAD.U32 R13, R12, 0x10000, RZ ;  /* 0x000100000c0d7824 */ /* 0x000fe200078e00ff */
[----:B------:R-:W-:-:S03]  /*0900*/  SHF.L.U32 R17, R6, 0x10, RZ ;  /* 0x0000001006117819 */ /* 0x000fc600000006ff */
[----:B------:R-:W-:-:S04]  /*0910*/  FADD.FTZ R6, -R18, R13 ;  /* 0x0000000d12067221 */ /* 0x000fc80000010100 */
[----:B-1----:R-:W-:Y:S01]  /*0920*/  FMUL.FTZ R13, R6, R3 ;  /* 0x00000003060d7220 */ /* 0x002fe20000410000 */
[----:B------:R-:W-:-:S03]  /*0930*/  FADD.FTZ R6, -R18, R17 ;  /* 0x0000001112067221 */ /* 0x000fc60000010100 */
[----:B------:R-:W-:Y:S01]  /*0940*/  FFMA.FTZ R9, R13, R20, R14 ;  /* 0x000000140d097223 */ /* 0x000fe2000001000e */
[----:B0-----:R-:W-:Y:S01]  /*0950*/  FMUL.FTZ R10, R6, R3 ;  /* 0x00000003060a7220 */ /* 0x001fe20000410000 */
[----:B------:R-:W-:Y:S02]  /*0960*/  PRMT R6, RZ, 0x7610, R6 ;  /* 0x00007610ff067816 */ /* 0x000fe40000000006 */
[----:B------:R-:W-:Y:S01]  /*0970*/  FMUL.FTZ R12, R9, -1.4426950216293334961 ;  /* 0xbfb8aa3b090c7820 */ /* 0x000fe20000410000 */
[----:B------:R-:W-:-:S04]  /*0980*/  FFMA.FTZ R11, R10, R21, R15 ;  /* 0x000000150a0b7223 */ /* 0x000fc8000001000f */
[----:B------:R-:W-:Y:S01]  /*0990*/  FMUL.FTZ R19, R11, -1.4426950216293334961 ;  /* 0xbfb8aa3b0b137820 */ /* 0x000fe20000410000 */
[----:B------:R-:W0:Y:S01]  /*09a0*/  MUFU.EX2 R12, R12 ;  /* 0x0000000c000c7308 */ /* 0x000e220000000800 */
[C---:B---3--:R-:W-:Y:S02]  /*09b0*/  @!P0 PRMT R8, R28.reuse, 0x7610, R8 ;  /* 0x000076101c088816 */ /* 0x048fe40000000008 */
[----:B------:R-:W-:-:S05]  /*09c0*/  @!P0 PRMT R6, R28, 0x7632, R6 ;  /* 0x000076321c068816 */ /* 0x000fca0000000006 */
[----:B------:R-:W1:Y:S01]  /*09d0*/  MUFU.EX2 R19, R19 ;  /* 0x0000001300137308 */ /* 0x000e620000000800 */
[----:B------:R-:W-:Y:S01]  /*09e0*/  IMAD.U32 R8, R8, 0x10000, RZ ;  /* 0x0001000008087824 */ /* 0x000fe200078e00ff */
[----:B------:R-:W-:Y:S01]  /*09f0*/  SHF.L.U32 R6, R6, 0x10, RZ ;  /* 0x0000001006067819 */ /* 0x000fe200000006ff */
[----:B0-----:R-:W-:-:S05]  /*0a00*/  FADD.FTZ R16, R12, 1 ;  /* 0x3f8000000c107421 */ /* 0x001fca0000010000 */
        /* <DEDUP_REMOVED lines=15> */
[----:B------:R-:W-:-:S03]  /*0b00*/  FFMA.FTZ R13, R13, R9, RZ ;  /* 0x000000090d0d7223 */ /* 0x000fc600000100ff */
[C---:B------:R-:W-:Y:S01]  /*0b10*/  FFMA.FTZ R12, R10.reuse, R11, R17 ;  /* 0x0000000b0a0c7223 */ /* 0x040fe20000010011 */
[----:B------:R-:W-:Y:S01]  /*0b20*/  FADD.FTZ R8, R11, R8 ;  /* 0x000000080b087221 */ /* 0x000fe20000010000 */
[----:B------:R-:W-:Y:S01]  /*0b30*/  FFMA.FTZ R10, R10, R6, RZ ;  /* 0x000000060a0a7223 */ /* 0x000fe200000100ff */
[----:B------:R-:W-:Y:S01]  /*0b40*/  FADD.FTZ R11, RZ, R9 ;  /* 0x00000009ff0b7221 */ /* 0x000fe20000010000 */
[----:B------:R-:W-:-:S07]  /*0b50*/  FADD.FTZ R6, RZ, R6 ;  /* 0x00000006ff067221 */ /* 0x000fce0000010000 */
.L_x_2310:
[----:B------:R-:W-:Y:S05]  /*0b60*/  @!P2 BRA `(.L_x_2308) ;  /* 0x0000001400e8a947 */ /* 0x000fea0003800000 */
[----:B------:R-:W-:-:S04]  /*0b70*/  IADD3 R7, R7, 0x1, RZ ;  /* 0x0000000107077810 */ /* 0x000fc80007ffe0ff */
[----:B------:R-:W-:-:S07]  /*0b80*/  SHF.R.S32.HI R9, RZ, 0x1f, R7 ;  /* 0x0000001fff097819 */ /* 0x000fce0000011407 */
.L_x_2311:
[----:B------:R-:W0:Y:S01]  /*0b90*/  @!P0 LDC.64 R28, c[0x0][0x288] ;  /* 0x0000a200ff1c8b82 */ /* 0x000e220000000a00 */
[----:B------:R-:W-:Y:S01]  /*0ba0*/  @!P0 IADD3 R19, P1, R7, -0x1, RZ ;  /* 0xffffffff07138810 */ /* 0x000fe20007f3e0ff */
[----:B------:R-:W-:-:S03]  /*0bb0*/  @!P0 IMAD.MOV.U32 R26, RZ, RZ, R22 ;  /* 0x000000ffff1a8224 */ /* 0x000fc600078e0016 */
[----:B------:R-:W-:-:S03]  /*0bc0*/  @!P0 IADD3.X R27, R9, -0x1, RZ, P1, !PT ;  /* 0xffffffff091b8810 */ /* 0x000fc60000ffe4ff */
[----:B------:R-:W2:Y:S02]  /*0bd0*/  @!P0 LDC.64 R16, c[0x0][0x230] ;  /* 0x00008c00ff108b82 */ /* 0x000ea40000000a00 */
[----:B0-----:R-:W-:Y:S01]  /*0be0*/  @!P0 IMAD R30, R27, R28, RZ ;  /* 0x0000001c1b1e8224 */ /* 0x001fe200078e02ff */
[----:B------:R-:W-:-:S03]  /*0bf0*/  @!P0 MOV R27, R25 ;  /* 0x00000019001b8202 */ /* 0x000fc60000000f00 */
[----:B------:R-:W-:-:S04]  /*0c00*/  @!P0 IMAD.WIDE.U32 R26, R19, R28, R26 ;  /* 0x0000001c131a8225 */ /* 0x000fc800078e001a */
[----:B------:R-:W-:Y:S02]  /*0c10*/  @!P0 IMAD R19, R19, R29, R30 ;  /* 0x0000001d13138224 */ /* 0x000fe400078e021e */
[C---:B------:R-:W-:Y:S01]  /*0c20*/  @!P0 IMAD.SHL.U32 R35, R26.reuse, 0x2, RZ ;  /* 0x000000021a238824 */ /* 0x040fe200078e00ff */
[----:B------:R-:W0:Y:S02]  /*0c30*/  @!P0 LDC.64 R28, c[0x0][0x288] ;  /* 0x0000a200ff1c8b82 */ /* 0x000e240000000a00 */
[----:B------:R-:W-:Y:S02]  /*0c40*/  @!P0 IADD3 R19, R27, R19, RZ ;  /* 0x000000131b138210 */ /* 0x000fe40007ffe0ff */
[----:B--2---:R-:W-:Y:S02]  /*0c50*/  @!P0 IADD3 R32, P1, R35, R16, RZ ;  /* 0x0000001023208210 */ /* 0x004fe40007f3e0ff */
[----:B------:R-:W-:Y:S02]  /*0c60*/  @!P0 SHF.L.U64.HI R34, R26, 0x1, R19 ;  /* 0x000000011a228819 */ /* 0x000fe40000010213 */
[----:B------:R-:W2:Y:S03]  /*0c70*/  @!P0 LDC.64 R26, c[0x0][0x230] ;  /* 0x00008c00ff1a8b82 */ /* 0x000ea60000000a00 */
[----:B------:R-:W-:-:S05]  /*0c80*/  @!P0 IMAD.X R33, R34, 0x1, R17, P1 ;  /* 0x0000000122218824 */ /* 0x000fca00008e0611 */
[----:B------:R3:W4:Y:S01]  /*0c90*/  @!P0 LDG.E R19, desc[UR4][R32.64] ;  /* 0x0000000420138981 */ /* 0x000722000c1e1900 */
[----:B------:R-:W5:Y:S01]  /*0ca0*/  @!P0 LDC.64 R16, c[0x0][0x228] ;  /* 0x00008a00ff108b82 */ /* 0x000f620000000a00 */
[----:B------:R-:W-:Y:S02]  /*0cb0*/  @!P0 IMAD.MOV.U32 R31, RZ, RZ, R25 ;  /* 0x000000ffff1f8224 */ /* 0x000fe400078e0019 */
[----:B0-----:R-:W-:-:S04]  /*0cc0*/  @!P0 IMAD R30, R9, R28, RZ ;  /* 0x0000001c091e8224 */ /* 0x001fc800078e02ff */
[----:B------:R-:W-:Y:S01]  /*0cd0*/  @!P0 IMAD R29, R7, R29, R30 ;  /* 0x0000001d071d8224 */ /* 0x000fe200078e021e */
[----:B------:R-:W-:-:S05]  /*0ce0*/  @!P0 MOV R30, R22 ;  /* 0x00000016001e8202 */ /* 0x000fca0000000f00 */
[----:B------:R-:W-:-:S05]  /*0cf0*/  @!P0 IMAD.WIDE.U32 R30, R7, R28, R30 ;  /* 0x0000001c071e8225 */ /* 0x000fca00078e001e */
[----:B------:R-:W-:Y:S01]  /*0d00*/  @!P0 IADD3 R29, R31, R29, RZ ;  /* 0x0000001d1f1d8210 */ /* 0x000fe20007ffe0ff */
[C---:B------:R-:W-:Y:S01]  /*0d10*/  @!P0 IMAD.SHL.U32 R31, R30.reuse, 0x2, RZ ;  /* 0x000000021e1f8824 */ /* 0x040fe200078e00ff */
[----:B-----5:R-:W-:Y:S02]  /*0d20*/  @!P0 IADD3 R16, P1, R35, R16, RZ ;  /* 0x0000001023108210 */ /* 0x020fe40007f3e0ff */
[----:B---3--:R-:W-:Y:S02]  /*0d30*/  @!P0 SHF.L.U64.HI R32, R30, 0x1, R29 ;  /* 0x000000011e208819 */ /* 0x008fe4000001021d */
[----:B------:R-:W-:Y:S01]  /*0d40*/  @!P0 IADD3.X R17, R34, R17, RZ, P1, !PT ;  /* 0x0000001122118210 */ /* 0x000fe20000ffe4ff */
[----:B------:R-:W0:Y:S01]  /*0d50*/  @!P0 LDC.64 R28, c[0x0][0x228] ;  /* 0x00008a00ff1c8b82 */ /* 0x000e220000000a00 */
[----:B--2---:R-:W-:-:S03]  /*0d60*/  @!P0 IADD3 R26, P1, R31, R26, RZ ;  /* 0x0000001a1f1a8210 */ /* 0x004fc60007f3e0ff */
[----:B------:R-:W2:Y:S02]  /*0d70*/  @!P0 LDG.E R30, desc[UR4][R16.64] ;  /* 0x00000004101e8981 */ /* 0x000ea4000c1e1900 */
[----:B------:R-:W-:-:S05]  /*0d80*/  @!P0 IMAD.X R27, R32, 0x1, R27, P1 ;  /* 0x00000001201b8824 */ /* 0x000fca00008e061b */
[----:B------:R-:W3:Y:S01]  /*0d90*/  @!P0 LDG.E R26, desc[UR4][R26.64] ;  /* 0x000000041a1a8981 */ /* 0x000ee2000c1e1900 */
[----:B0-----:R-:W-:-:S04]  /*0da0*/  @!P0 IADD3 R28, P1, R31, R28, RZ ;  /* 0x0000001c1f1c8210 */ /* 0x001fc80007f3e0ff */
[----:B------:R-:W-:-:S05]  /*0db0*/  @!P0 IADD3.X R29, R32, R29, RZ, P1, !PT ;  /* 0x0000001d201d8210 */ /* 0x000fca0000ffe4ff */
[----:B------:R0:W5:Y:S01]  /*0dc0*/  @!P0 LDG.E R28, desc[UR4][R28.64] ;  /* 0x000000041c1c8981 */ /* 0x000162000c1e1900 */
[----:B------:R-:W-:Y:S02]  /*0dd0*/  PRMT R31, RZ, 0x7610, R31 ;  /* 0x00007610ff1f7816 */ /* 0x000fe4000000001f */
[----:B0-----:R-:W-:Y:S02]  /*0de0*/  PRMT R29, RZ, 0x7610, R29 ;  /* 0x00007610ff1d7816 */ /* 0x001fe4000000001d */
[----:B------:R-:W-:Y:S02]  /*0df0*/  PRMT R35, RZ, 0x7610, R35 ;  /* 0x00007610ff237816 */ /* 0x000fe40000000023 */
[----:B----4-:R-:W-:Y:S02]  /*0e00*/  @!P0 PRMT R31, R19, 0x7610, R31 ;  /* 0x00007610131f8816 */ /* 0x010fe4000000001f */
[----:B------:R-:W-:-:S03]  /*0e10*/  PRMT R19, RZ, 0x7610, R19 ;  /* 0x00007610ff137816 */ /* 0x000fc60000000013 */
[----:B------:R-:W-:Y:S01]  /*0e20*/  IMAD.U32 R31, R31, 0x10000, RZ ;  /* 0x000100001f1f7824 */ /* 0x000fe200078e00ff */
[----:B------:R-:W-:-:S03]  /*0e30*/  @!P0 PRMT R19, R19, 0x7632, R19 ;  /* 0x0000763213138816 */ /* 0x000fc60000000013 */
[----:B------:R-:W-:Y:S01]  /*0e40*/  FADD.FTZ R16, -R18, R31 ;  /* 0x0000001f12107221 */ /* 0x000fe20000010100 */
[----:B------:R-:W-:-:S03]  /*0e50*/  SHF.L.U32 R27, R19, 0x10, RZ ;  /* 0x00000010131b7819 */ /* 0x000fc600000006ff */
[-C--:B-1----:R-:W-:Y:S02]  /*0e60*/  FMUL.FTZ R17, R16, R3.reuse ;  /* 0x0000000310117220 */ /* 0x082fe40000410000 */
[----:B------:R-:W-:Y:S02]  /*0e70*/  FADD.FTZ R16, -R18, R27 ;  /* 0x0000001b12107221 */ /* 0x000fe40000010100 */
[----:B------:R-:W-:Y:S02]  /*0e80*/  FFMA.FTZ R19, R17, R20, R14 ;  /* 0x0000001411137223 */ /* 0x000fe4000001000e */
[----:B------:R-:W-:Y:S02]  /*0e90*/  FMUL.FTZ R16, R16, R3 ;  /* 0x0000000310107220 */ /* 0x000fe40000410000 */
[----:B------:R-:W-:Y:S02]  /*0ea0*/  FMUL.FTZ R32, R19, -1.4426950216293334961 ;  /* 0xbfb8aa3b13207820 */ /* 0x000fe40000410000 */
[----:B------:R-:W-:-:S04]  /*0eb0*/  FFMA.FTZ R27, R16, R21, R15 ;  /* 0x00000015101b7223 */ /* 0x000fc8000001000f */
[----:B------:R-:W0:Y:S01]  /*0ec0*/  MUFU.EX2 R32, R32 ;  /* 0x0000002000207308 */ /* 0x000e220000000800 */
[----:B------:R-:W-:-:S07]  /*0ed0*/  FMUL.FTZ R34, R27, -1.4426950216293334961 ;  /* 0xbfb8aa3b1b227820 */ /* 0x000fce0000410000 */
[----:B------:R-:W1:Y:S01]  /*0ee0*/  MUFU.EX2 R34, R34 ;  /* 0x0000002200227308 */ /* 0x000e620000000800 */
[----:B------:R-:W-:Y:S02]  /*0ef0*/  PRMT R31, RZ, 0x7610, R31 ;  /* 0x00007610ff1f7816 */ /* 0x000fe4000000001f */
[----:B--2---:R-:W-:Y:S01]  /*0f00*/  @!P0 PRMT R29, R30, 0x7632, R29 ;  /* 0x000076321e1d8816 */ /* 0x004fe2000000001d */
[----:B0-----:R-:W-:Y:S01]  /*0f10*/  FADD.FTZ R33, R32, 1 ;  /* 0x3f80000020217421 */ /* 0x001fe20000010000 */
[----:B------:R-:W-:-:S05]  /*0f20*/  @!P0 PRMT R31, R30, 0x7610, R31 ;  /* 0x000076101e1f8816 */ /* 0x000fca000000001f */
[----:B------:R-:W0:Y:S01]  /*0f30*/  MUFU.RCP R33, R33 ;  /* 0x0000002100217308 */ /* 0x000e220000001000 */
[----:B-1----:R-:W-:-:S07]  /*0f40*/  FADD.FTZ R30, R34, 1 ;  /* 0x3f800000221e7421 */ /* 0x002fce0000010000 */
[----:B------:R-:W1:Y:S01]  /*0f50*/  MUFU.RCP R30, R30 ;  /* 0x0000001e001e7308 */ /* 0x000e620000001000 */
[----:B---3--:R-:W-:Y:S02]  /*0f60*/  @!P0 PRMT R35, R26, 0x7610, R35 ;  /* 0x000076101a238816 */ /* 0x008fe40000000023 */
[----:B------:R-:W-:-:S03]  /*0f70*/  PRMT R26, RZ, 0x7610, R26 ;  /* 0x00007610ff1a7816 */ /* 0x000fc6000000001a */
[----:B------:R-:W-:Y:S01]  /*0f80*/  IMAD.U32 R35, R35, 0x10000, RZ ;  /* 0x0001000023237824 */ /* 0x000fe200078e00ff */
[----:B------:R-:W-:Y:S01]  /*0f90*/  @!P0 PRMT R26, R26, 0x7632, R26 ;  /* 0x000076321a1a8816 */ /* 0x000fe2000000001a */
[----:B0-----:R-:W-:Y:S01]  /*0fa0*/  FADD.FTZ R34, -R33, 1 ;  /* 0x3f80000021227421 */ /* 0x001fe20000010100 */
[----:B------:R-:W-:-:S03]  /*0fb0*/  SHF.L.U32 R32, R31, 0x10, RZ ;  /* 0x000000101f207819 */ /* 0x000fc600000006ff */
[----:B------:R-:W-:Y:S01]  /*0fc0*/  FFMA.FTZ R31, R19, R34, 1 ;  /* 0x3f800000131f7423 */ /* 0x000fe20000010022 */
[----:B------:R-:W-:Y:S01]  /*0fd0*/  FADD.FTZ R34, -R18, R35 ;  /* 0x0000002312227221 */ /* 0x000fe20000010100 */
[----:B------:R-:W-:Y:S02]  /*0fe0*/  IMAD.U32 R35, R26, 0x10000, RZ ;  /* 0x000100001a237824 */ /* 0x000fe400078e00ff */
[----:B-1----:R-:W-:Y:S01]  /*0ff0*/  FADD.FTZ R26, -R30, 1 ;  /* 0x3f8000001e1a7421 */ /* 0x002fe20000010100 */
[----:B------:R-:W-:Y:S01]  /*1000*/  FMUL.FTZ R19, R34, R3 ;  /* 0x0000000322137220 */ /* 0x000fe20000410000 */
[----:B------:R-:W-:Y:S01]  /*1010*/  FMUL.FTZ R32, R32, R33 ;  /* 0x0000002120207220 */ /* 0x000fe20000410000 */
[----:B------:R-:W-:Y:S01]  /*1020*/  SHF.L.U32 R33, R29, 0x10, RZ ;  /* 0x000000101d217819 */ /* 0x000fe200000006ff */
[----:B------:R-:W-:Y:S01]  /*1030*/  FFMA.FTZ R36, R27, R26, 1 ;  /* 0x3f8000001b247423 */ /* 0x000fe2000001001a */
[----:B------:R-:W-:Y:S01]  /*1040*/  FADD.FTZ R26, -R18, R35 ;  /* 0x00000023121a7221 */ /* 0x000fe20000010100 */
[----:B------:R-:W-:-:S03]  /*1050*/  FFMA.FTZ R29, R19, R20, R14 ;  /* 0x00000014131d7223 */ /* 0x000fc6000001000e */
[----:B------:R-:W-:Y:S01]  /*1060*/  FMUL.FTZ R26, R26, R3 ;  /* 0x000000031a1a7220 */ /* 0x000fe20000410000 */
[----:B------:R-:W-:-:S03]  /*1070*/  FMUL.FTZ R35, R29, -1.4426950216293334961 ;  /* 0xbfb8aa3b1d237820 */ /* 0x000fc60000410000 */
[----:B------:R-:W-:-:S03]  /*1080*/  FFMA.FTZ R27, R26, R21, R15 ;  /* 0x000000151a1b7223 */ /* 0x000fc6000001000f */
[----:B------:R-:W0:Y:S01]  /*1090*/  MUFU.EX2 R35, R35 ;  /* 0x0000002300237308 */ /* 0x000e220000000800 */
[----:B------:R-:W-:-:S07]  /*10a0*/  FMUL.FTZ R37, R27, -1.4426950216293334961 ;  /* 0xbfb8aa3b1b257820 */ /* 0x000fce0000410000 */
[----:B------:R-:W1:Y:S01]  /*10b0*/  MUFU.EX2 R37, R37 ;  /* 0x0000002500257308 */ /* 0x000e620000000800 */
[----:B------:R-:W-:Y:S01]  /*10c0*/  FMUL.FTZ R34, R32, R31 ;  /* 0x0000001f20227220 */ /* 0x000fe20000410000 */
[----:B------:R-:W-:Y:S01]  /*10d0*/  FMUL.FTZ R33, R33, R30 ;  /* 0x0000001e21217220 */ /* 0x000fe20000410000 */
[----:B0-----:R-:W-:Y:S02]  /*10e0*/  FADD.FTZ R32, R35, 1 ;  /* 0x3f80000023207421 */ /* 0x001fe40000010000 */
[----:B------:R-:W-:Y:S01]  /*10f0*/  FFMA.FTZ R30, R17, R34, R13 ;  /* 0x00000022111e7223 */ /* 0x000fe2000001000d */
[C---:B------:R-:W-:Y:S01]  /*1100*/  FADD.FTZ R11, R34.reuse, R11 ;  /* 0x0000000b220b7221 */ /* 0x040fe20000010000 */
[----:B------:R-:W-:Y:S02]  /*1110*/  FMUL.FTZ R13, R34, R20 ;  /* 0x00000014220d7220 */ /* 0x000fe40000410000 */
[----:B------:R-:W0:Y:S01]  /*1120*/  MUFU.RCP R32, R32 ;  /* 0x0000002000207308 */ /* 0x000e220000001000 */
[----:B-1----:R-:W-:Y:S01]  /*1130*/  FADD.FTZ R34, R37, 1 ;  /* 0x3f80000025227421 */ /* 0x002fe20000010000 */
[----:B------:R-:W-:Y:S01]  /*1140*/  FFMA.FTZ R17, R17, R13, R12 ;  /* 0x0000000d11117223 */ /* 0x000fe2000001000c */
[----:B------:R-:W-:Y:S01]  /*1150*/  FMUL.FTZ R31, R33, R36 ;  /* 0x00000024211f7220 */ /* 0x000fe20000410000 */
[----:B------:R-:W-:-:S04]  /*1160*/  PRMT R33, RZ, 0x7610, R33 ;  /* 0x00007610ff217816 */ /* 0x000fc80000000021 */
[----:B------:R-:W1:Y:S01]  /*1170*/  MUFU.RCP R12, R34 ;  /* 0x00000022000c7308 */ /* 0x000e620000001000 */
[----:B------:R-:W-:Y:S01]  /*1180*/  FADD.FTZ R8, R13, R8 ;  /* 0x000000080d087221 */ /* 0x000fe20000010000 */
[----:B------:R-:W-:Y:S02]  /*1190*/  PRMT R13, RZ, 0x7610, R13 ;  /* 0x00007610ff0d7816 */ /* 0x000fe4000000000d */
[C---:B-----5:R-:W-:Y:S02]  /*11a0*/  @!P0 PRMT R33, R28.reuse, 0x7610, R33 ;  /* 0x000076101c218816 */ /* 0x060fe40000000021 */
[----:B------:R-:W-:-:S03]  /*11b0*/  @!P0 PRMT R13, R28, 0x7632, R13 ;  /* 0x000076321c0d8816 */ /* 0x000fc6000000000d */
[----:B------:R-:W-:Y:S02]  /*11c0*/  IMAD.U32 R33, R33, 0x10000, RZ ;  /* 0x0001000021217824 */ /* 0x000fe400078e00ff */
[----:B0-----:R-:W-:Y:S01]  /*11d0*/  FADD.FTZ R28, -R32, 1 ;  /* 0x3f800000201c7421 */ /* 0x001fe20000010100 */
[----:B------:R-:W-:Y:S01]  /*11e0*/  IADD3 R35, R7, 0x1, RZ ;  /* 0x0000000107237810 */ /* 0x000fe20007ffe0ff */
[----:B------:R-:W-:Y:S02]  /*11f0*/  IMAD.U32 R13, R13, 0x10000, RZ ;  /* 0x000100000d0d7824 */ /* 0x000fe400078e00ff */
[----:B------:R-:W-:Y:S01]  /*1200*/  FMUL.FTZ R33, R33, R32 ;  /* 0x0000002021217220 */ /* 0x000fe20000410000 */
[----:B------:R-:W-:Y:S01]  /*1210*/  FFMA.FTZ R28, R29, R28, 1 ;  /* 0x3f8000001d1c7423 */ /* 0x000fe2000001001c */
[----:B------:R-:W-:Y:S01]  /*1220*/  FADD.FTZ R6, R31, R6 ;  /* 0x000000061f067221 */ /* 0x000fe20000010000 */
[----:B------:R-:W-:Y:S01]  /*1230*/  FFMA.FTZ R29, R16, R31, R10 ;  /* 0x0000001f101d7223 */ /* 0x000fe2000001000a */
[----:B-1----:R-:W-:Y:S01]  /*1240*/  FADD.FTZ R32, -R12, 1 ;  /* 0x3f8000000c207421 */ /* 0x002fe20000010100 */
        /* <DEDUP_REMOVED lines=9> */
[----:B------:R-:W-:-:S02]  /*12e0*/  IADD3 R7, P2, R7, 0x2, RZ ;  /* 0x0000000207077810 */ /* 0x000fc40007f5e0ff */
[----:B------:R-:W-:Y:S01]  /*12f0*/  FFMA.FTZ R12, R19, R8, R17 ;  /* 0x00000008130c7223 */ /* 0x000fe20000010011 */
[----:B------:R-:W-:Y:S01]  /*1300*/  FMUL.FTZ R17, R32, R21 ;  /* 0x0000001520117220 */ /* 0x000fe20000410000 */
[----:B------:R-:W-:Y:S01]  /*1310*/  FADD.FTZ R8, R31, R8 ;  /* 0x000000081f087221 */ /* 0x000fe20000010000 */
[----:B------:R-:W-:Y:S01]  /*1320*/  FADD.FTZ R11, R11, R28 ;  /* 0x0000001c0b0b7221 */ /* 0x000fe20000010000 */
[----:B------:R-:W-:Y:S01]  /*1330*/  FFMA.FTZ R13, R19, R28, R30 ;  /* 0x0000001c130d7223 */ /* 0x000fe2000001001e */
[----:B------:R-:W-:Y:S01]  /*1340*/  FADD.FTZ R6, R6, R32 ;  /* 0x0000002006067221 */ /* 0x000fe20000010000 */
[C---:B------:R-:W-:Y:S01]  /*1350*/  FFMA.FTZ R10, R26.reuse, R32, R29 ;  /* 0x000000201a0a7223 */ /* 0x040fe2000001001d */
[----:B------:R-:W-:Y:S01]  /*1360*/  FFMA.FTZ R12, R26, R17, R12 ;  /* 0x000000111a0c7223 */ /* 0x000fe2000001000c */
[----:B------:R-:W-:Y:S01]  /*1370*/  FADD.FTZ R8, R17, R8 ;  /* 0x0000000811087221 */ /* 0x000fe20000010000 */
[----:B------:R-:W-:Y:S01]  /*1380*/  IADD3.X R9, RZ, R9, RZ, P2, !PT ;  /* 0x00000009ff097210 */ /* 0x000fe200017fe4ff */
[----:B------:R-:W-:Y:S06]  /*1390*/  @!P1 BRA `(.L_x_2311) ;  /* 0xfffffff400fc9947 */ /* 0x000fec000383ffff */
[----:B------:R-:W-:Y:S05]  /*13a0*/  BRA `(.L_x_2308) ;  /* 0x0000000c00d87947 */ /* 0x000fea0003800000 */
.L_x_2309:
[----:B------:R-:W-:Y:S01]  /*13b0*/  LOP3.LUT P1, R14, R6, 0x3, RZ, 0xc0, !PT ;  /* 0x00000003060e7812 */ /* 0x000fe2000782c0ff */
[----:B------:R-:W-:Y:S01]  /*13c0*/  HFMA2.MMA R8, -RZ, RZ, 0, 0 ;  /* 0x00000000ff087435 */ /* 0x000fe200000001ff */
[----:B------:R-:W-:Y:S01]  /*13d0*/  IMAD.IADD R32, R11, 0x1, -R32 ;  /* 0x000000010b207824 */ /* 0x000fe200078e0a20 */
[----:B------:R-:W-:Y:S02]  /*13e0*/  CS2R R12, SRZ ;  /* 0x00000000000c7805 */ /* 0x000fe4000001ff00 */
[----:B------:R-:W-:Y:S01]  /*13f0*/  CS2R R10, SRZ ;  /* 0x00000000000a7805 */ /* 0x000fe2000001ff00 */
[----:B------:R-:W-:-:S07]  /*1400*/  IMAD.MOV.U32 R6, RZ, RZ, RZ ;  /* 0x000000ffff067224 */ /* 0x000fce00078e00ff */
[----:B------:R-:W-:Y:S05]  /*1410*/  @!P1 BRA `(.L_x_2312) ;  /* 0x0000000000cc9947 */ /* 0x000fea0003800000 */
[----:B------:R-:W-:Y:S01]  /*1420*/  MOV R7, R14 ;  /* 0x0000000e00077202 */ /* 0x000fe20000000f00 */
[----:B------:R-:W-:-:S07]  /*1430*/  IMAD.MOV.U32 R8, RZ, RZ, RZ ;  /* 0x000000ffff087224 */ /* 0x000fce00078e00ff */
.L_x_2313:
        /* <DEDUP_REMOVED lines=20> */
[----:B------:R-:W-:Y:S02]  /*1580*/  IADD3 R7, R7, -0x1, RZ ;  /* 0xffffffff07077810 */ /* 0x000fe40007ffe0ff */
[----:B------:R-:W-:Y:S02]  /*1590*/  IADD3 R19, P2, R19, 0x1, RZ ;  /* 0x0000000113137810 */ /* 0x000fe40007f5e0ff */
[----:B------:R-:W-:-:S03]  /*15a0*/  ISETP.NE.AND P1, PT, R7, RZ, PT ;  /* 0x000000ff0700720c */ /* 0x000fc60003f25270 */
[----:B------:R-:W-:Y:S01]  /*15b0*/  IMAD.X R9, RZ, RZ, R9, P2 ;  /* 0x000000ffff097224 */ /* 0x000fe200010e0609 */
        /* <DEDUP_REMOVED lines=13> */
[----:B------:R-:W-:Y:S01]  /*1690*/  FFMA.FTZ R13, R30, R27, R13 ;  /* 0x0000001b1e0d7223 */ /* 0x000fe2000001000d */
[----:B------:R-:W-:Y:S01]  /*16a0*/  FADD.FTZ R8, R31, R8 ;  /* 0x000000081f087221 */ /* 0x000fe20000010000 */
[----:B------:R-:W-:Y:S01]  /*16b0*/  FFMA.FTZ R27, R27, R31, R12 ;  /* 0x0000001f1b1b7223 */ /* 0x000fe2000001000c */
[----:B------:R-:W-:Y:S01]  /*16c0*/  FMUL.FTZ R14, R14, R3 ;  /* 0x000000030e0e7220 */ /* 0x000fe20000410000 */
[C---:B------:R-:W-:Y:S01]  /*16d0*/  FMUL.FTZ R15, R29.reuse, R21 ;  /* 0x000000151d0f7220 */ /* 0x040fe20000410000 */
[----:B------:R-:W-:Y:S01]  /*16e0*/  FADD.FTZ R11, R30, R11 ;  /* 0x0000000b1e0b7221 */ /* 0x000fe20000010000 */
[C---:B------:R-:W-:Y:S01]  /*16f0*/  FADD.FTZ R6, R29.reuse, R6 ;  /* 0x000000061d067221 */ /* 0x040fe20000010000 */
[----:B------:R-:W-:Y:S01]  /*1700*/  FFMA.FTZ R10, R29, R14, R10 ;  /* 0x0000000e1d0a7223 */ /* 0x000fe2000001000a */
[----:B------:R-:W-:Y:S01]  /*1710*/  FADD.FTZ R8, R15, R8 ;  /* 0x000000080f087221 */ /* 0x000fe20000010000 */
[----:B------:R-:W-:Y:S01]  /*1720*/  FFMA.FTZ R12, R14, R15, R27 ;  /* 0x0000000f0e0c7223 */ /* 0x000fe2000001001b */
[----:B------:R-:W-:Y:S06]  /*1730*/  @P1 BRA `(.L_x_2313) ;  /* 0xfffffffc00401947 */ /* 0x000fec000383ffff */
[----:B------:R-:W-:-:S07]  /*1740*/  MOV R7, R19 ;  /* 0x0000001300077202 */ /* 0x000fce0000000f00 */
.L_x_2312:
[----:B------:R-:W-:-:S13]  /*1750*/  ISETP.GE.U32.AND P0, PT, R32, 0x3, PT ;  /* 0x000000032000780c */ /* 0x000fda0003f06070 */
[----:B------:R-:W-:Y:S05]  /*1760*/  @!P0 BRA `(.L_x_2308) ;  /* 0x0000000800e88947 */ /* 0x000fea0003800000 */
[----:B------:R-:W-:Y:S01]  /*1770*/  ULDC.64 UR6, c[0x0][0x288] ;  /* 0x0000a20000067ab9 */ /* 0x000fe20000000a00 */
[----:B------:R-:W-:Y:S02]  /*1780*/  SHF.R.S32.HI R9, RZ, 0x1f, R7 ;  /* 0x0000001fff097819 */ /* 0x000fe40000011407 */
[----:B------:R-:W-:-:S04]  /*1790*/  ISETP.GE.U32.AND P0, PT, R16, UR6, PT ;  /* 0x0000000610007c0c */ /* 0x000fc8000bf06070 */
[----:B------:R-:W-:-:S13]  /*17a0*/  ISETP.GE.AND.EX P0, PT, R17, UR7, PT, P0 ;  /* 0x0000000711007c0c */ /* 0x000fda000bf06300 */
.L_x_2314:
        /* <DEDUP_REMOVED lines=13> */
[----:B------:R-:W-:Y:S01]  /*1880*/  @!P0 IMAD.MOV.U32 R32, RZ, RZ, R22 ;  /* 0x000000ffff208224 */ /* 0x000fe200078e0016 */
[----:B------:R-:W2:Y:S02]  /*1890*/  @!P0 LDC.64 R26, c[0x0][0x230] ;  /* 0x00008c00ff1a8b82 */ /* 0x000ea40000000a00 */
[----:B------:R-:W-:Y:S02]  /*18a0*/  @!P0 IADD3 R29, R29, R33, RZ ;  /* 0x000000211d1d8210 */ /* 0x000fe40007ffe0ff */
[----:B------:R-:W-:-:S03]  /*18b0*/  @!P0 MOV R33, R25 ;  /* 0x0000001900218202 */ /* 0x000fc60000000f00 */
[----:B------:R-:W-:Y:S01]  /*18c0*/  @!P0 IMAD.WIDE.U32 R30, R19, R30, R32 ;  /* 0x0000001e131e8225 */ /* 0x000fe200078e0020 */
[----:B------:R-:W-:-:S03]  /*18d0*/  @!P0 SHF.L.U64.HI R32, R28, 0x1, R29 ;  /* 0x000000011c208819 */ /* 0x000fc6000001021d */
[----:B------:R-:W-:Y:S01]  /*18e0*/  @!P0 IMAD.SHL.U32 R33, R28, 0x2, RZ ;  /* 0x000000021c218824 */ /* 0x000fe200078e00ff */
[----:B------:R-:W-:Y:S01]  /*18f0*/  @!P0 IADD3 R19, R31, R35, RZ ;  /* 0x000000231f138210 */ /* 0x000fe20007ffe0ff */
[----:B------:R-:W4:Y:S01]  /*1900*/  @!P0 LDC.64 R28, c[0x0][0x288] ;  /* 0x0000a200ff1c8b82 */ /* 0x000f220000000a00 */
[C---:B------:R-:W-:Y:S02]  /*1910*/  @!P0 IMAD.SHL.U32 R39, R30.reuse, 0x2, RZ ;  /* 0x000000021e278824 */ /* 0x040fe400078e00ff */
[C---:B---3--:R-:W-:Y:S02]  /*1920*/  @!P0 IADD3 R16, P2, R33.reuse, R16, RZ ;  /* 0x0000001021108210 */ /* 0x048fe40007f5e0ff */
[----:B0-----:R-:W-:Y:S02]  /*1930*/  @!P0 IADD3 R14, P1, R33, R14, RZ ;  /* 0x0000000e210e8210 */ /* 0x001fe40007f3e0ff */
[----:B------:R-:W-:Y:S01]  /*1940*/  @!P0 SHF.L.U64.HI R36, R30, 0x1, R19 ;  /* 0x000000011e248819 */ /* 0x000fe20000010213 */
[C---:B------:R-:W-:Y:S01]  /*1950*/  @!P0 IMAD.X R17, R32.reuse, 0x1, R17, P2 ;  /* 0x0000000120118824 */ /* 0x040fe200010e0611 */
[----:B------:R-:W-:Y:S01]  /*1960*/  @!P0 IADD3 R33, P2, R7, 0x2, RZ ;  /* 0x0000000207218810 */ /* 0x000fe20007f5e0ff */
[----:B------:R-:W0:Y:S01]  /*1970*/  @!P0 LDC.64 R30, c[0x0][0x228] ;  /* 0x00008a00ff1e8b82 */ /* 0x000e220000000a00 */
[----:B------:R-:W-:-:S02]  /*1980*/  @!P0 IADD3.X R15, R32, R15, RZ, P1, !PT ;  /* 0x0000000f200f8210 */ /* 0x000fc40000ffe4ff */
[----:B--2---:R-:W-:Y:S01]  /*1990*/  @!P0 IADD3 R34, P1, R39, R26, RZ ;  /* 0x0000001a27228210 */ /* 0x004fe20007f3e0ff */
[----:B------:R-:W2:Y:S01]  /*19a0*/  @!P0 LDG.E R37, desc[UR4][R16.64] ;  /* 0x0000000410258981 */ /* 0x000ea2000c1e1900 */
[----:B------:R-:W-:Y:S02]  /*19b0*/  @!P0 IADD3.X R41, RZ, R9, RZ, P2, !PT ;  /* 0x00000009ff298210 */ /* 0x000fe400017fe4ff */
[----:B------:R-:W-:Y:S01]  /*19c0*/  @!P0 MOV R26, R22 ;  /* 0x00000016001a8202 */ /* 0x000fe20000000f00 */
[----:B------:R-:W-:Y:S01]  /*19d0*/  @!P0 IMAD.X R35, R36, 0x1, R27, P1 ;  /* 0x0000000124238824 */ /* 0x000fe200008e061b */
[----:B------:R3:W5:Y:S01]  /*19e0*/  @!P0 LDG.E R19, desc[UR4][R14.64] ;  /* 0x000000040e138981 */ /* 0x000762000c1e1900 */
[----:B------:R-:W-:-:S03]  /*19f0*/  @!P0 IMAD.MOV.U32 R27, RZ, RZ, R25 ;  /* 0x000000ffff1b8224 */ /* 0x000fc600078e0019 */
[----:B------:R1:W2:Y:S01]  /*1a00*/  @!P0 LDG.E R34, desc[UR4][R34.64] ;  /* 0x0000000422228981 */ /* 0x0002a2000c1e1900 */
[-C--:B----4-:R-:W-:Y:S02]  /*1a10*/  @!P0 IMAD R32, R41, R28.reuse, RZ ;  /* 0x0000001c29208224 */ /* 0x090fe400078e02ff */
[C---:B------:R-:W-:Y:S01]  /*1a20*/  @!P0 IMAD.WIDE.U32 R26, R33.reuse, R28, R26 ;  /* 0x0000001c211a8225 */ /* 0x040fe200078e001a */
[----:B---3--:R-:W3:Y:S03]  /*1a30*/  @!P0 LDC.64 R14, c[0x0][0x288] ;  /* 0x0000a200ff0e8b82 */ /* 0x008ee60000000a00 */
[----:B------:R-:W-:-:S05]  /*1a40*/  @!P0 IMAD R41, R33, R29, R32 ;  /* 0x0000001d21298224 */ /* 0x000fca00078e0220 */
[----:B------:R-:W4:Y:S08]  /*1a50*/  @!P0 LDC.64 R32, c[0x0][0x228] ;  /* 0x00008a00ff208b82 */ /* 0x000f300000000a00 */
[----:B------:R-:W4:Y:S01]  /*1a60*/  @!P0 LDC.64 R28, c[0x0][0x230] ;  /* 0x00008c00ff1c8b82 */ /* 0x000f220000000a00 */
[----:B------:R-:W-:Y:S01]  /*1a70*/  @!P0 IMAD.IADD R17, R27, 0x1, R41 ;  /* 0x000000011b118824 */ /* 0x000fe200078e0229 */
[----:B-1----:R-:W-:-:S02]  /*1a80*/  @!P0 IADD3 R35, P3, R7, 0x3, RZ ;  /* 0x0000000307238810 */ /* 0x002fc40007f7e0ff */
[----:B0-----:R-:W-:Y:S02]  /*1a90*/  @!P0 IADD3 R30, P1, R39, R30, RZ ;  /* 0x0000001e271e8210 */ /* 0x001fe40007f3e0ff */
[C---:B------:R-:W-:Y:S01]  /*1aa0*/  @!P0 SHF.L.U64.HI R16, R26.reuse, 0x1, R17 ;  /* 0x000000011a108819 */ /* 0x040fe20000010211 */
[----:B------:R-:W-:Y:S01]  /*1ab0*/  @!P0 IMAD.X R17, RZ, RZ, R9, P3 ;  /* 0x000000ffff118224 */ /* 0x000fe200018e0609 */
[----:B------:R-:W-:Y:S02]  /*1ac0*/  @!P0 SHF.L.U32 R27, R26, 0x1, RZ ;  /* 0x000000011a1b8819 */ /* 0x000fe400000006ff */
[----:B------:R-:W-:Y:S01]  /*1ad0*/  @!P0 IADD3.X R31, R36, R31, RZ, P1, !PT ;  /* 0x0000001f241f8210 */ /* 0x000fe20000ffe4ff */
[----:B---3--:R-:W-:Y:S01]  /*1ae0*/  @!P0 IMAD R26, R17, R14, RZ ;  /* 0x0000000e111a8224 */ /* 0x008fe200078e02ff */
[----:B----4-:R-:W-:-:S03]  /*1af0*/  @!P0 IADD3 R32, P2, R27, R32, RZ ;  /* 0x000000201b208210 */ /* 0x010fc60007f5e0ff */
[----:B------:R-:W-:Y:S01]  /*1b00*/  @!P0 IMAD R39, R35, R15, R26 ;  /* 0x0000000f23278224 */ /* 0x000fe200078e021a */
[----:B------:R0:W3:Y:S01]  /*1b10*/  @!P0 LDG.E R30, desc[UR4][R30.64] ;  /* 0x000000041e1e8981 */ /* 0x0000e2000c1e1900 */
[----:B------:R-:W-:Y:S02]  /*1b20*/  @!P0 MOV R26, R22 ;  /* 0x00000016001a8202 */ /* 0x000fe40000000f00 */
[----:B------:R-:W-:Y:S01]  /*1b30*/  @!P0 IADD3 R28, P1, R27, R28, RZ ;  /* 0x0000001c1b1c8210 */ /* 0x000fe20007f3e0ff */
[----:B------:R-:W-:-:S03]  /*1b40*/  @!P0 IMAD.X R33, R16, 0x1, R33, P2 ;  /* 0x0000000110218824 */ /* 0x000fc600010e0621 */
[----:B------:R-:W-:Y:S01]  /*1b50*/  @!P0 IADD3.X R29, R16, R29, RZ, P1, !PT ;  /* 0x0000001d101d8210 */ /* 0x000fe20000ffe4ff */
[----:B------:R-:W-:Y:S01]  /*1b60*/  @!P0 IMAD.MOV.U32 R27, RZ, RZ, R25 ;  /* 0x000000ffff1b8224 */ /* 0x000fe200078e0019 */
[----:B------:R-:W1:Y:S01]  /*1b70*/  @!P0 LDC.64 R16, c[0x0][0x230] ;  /* 0x00008c00ff108b82 */ /* 0x000e620000000a00 */
[----:B------:R-:W4:Y:S01]  /*1b80*/  @!P0 LDG.E R32, desc[UR4][R32.64] ;  /* 0x0000000420208981 */ /* 0x000f22000c1e1900 */
[----:B------:R-:W-:-:S03]  /*1b90*/  @!P0 IMAD.WIDE.U32 R26, R35, R14, R26 ;  /* 0x0000000e231a8225 */ /* 0x000fc600078e001a */
[----:B------:R-:W4:Y:S03]  /*1ba0*/  @!P0 LDG.E R28, desc[UR4][R28.64] ;  /* 0x000000041c1c8981 */ /* 0x000f26000c1e1900 */
[----:B------:R-:W1:Y:S01]  /*1bb0*/  @!P0 LDC.64 R14, c[0x0][0x228] ;  /* 0x00008a00ff0e8b82 */ /* 0x000e620000000a00 */
[----:B0-----:R-:W-:Y:S01]  /*1bc0*/  @!P0 IADD3 R31, R27, R39, RZ ;  /* 0x000000271b1f8210 */ /* 0x001fe20007ffe0ff */
[----:B------:R-:W-:-:S03]  /*1bd0*/  @!P0 IMAD.SHL.U32 R27, R26, 0x2, RZ ;  /* 0x000000021a1b8824 */ /* 0x000fc600078e00ff */
[----:B------:R-:W-:Y:S02]  /*1be0*/  @!P0 SHF.L.U64.HI R26, R26, 0x1, R31 ;  /* 0x000000011a1a8819 */ /* 0x000fe4000001021f */
[----:B-1----:R-:W-:-:S04]  /*1bf0*/  @!P0 IADD3 R16, P1, R27, R16, RZ ;  /* 0x000000101b108210 */ /* 0x002fc80007f3e0ff */
[----:B------:R-:W-:Y:S02]  /*1c00*/  @!P0 IADD3.X R17, R26, R17, RZ, P1, !PT ;  /* 0x000000111a118210 */ /* 0x000fe40000ffe4ff */
[----:B------:R-:W-:-:S03]  /*1c10*/  @!P0 IADD3 R14, P1, R27, R14, RZ ;  /* 0x0000000e1b0e8210 */ /* 0x000fc60007f3e0ff */
[----:B------:R0:W4:Y:S02]  /*1c20*/  @!P0 LDG.E R16, desc[UR4][R16.64] ;  /* 0x0000000410108981 */ /* 0x000124000c1e1900 */
[----:B------:R-:W-:-:S05]  /*1c30*/  @!P0 IMAD.X R15, R26, 0x1, R15, P1 ;  /* 0x000000011a0f8824 */ /* 0x000fca00008e060f */
[----:B------:R1:W4:Y:S01]  /*1c40*/  @!P0 LDG.E R14, desc[UR4][R14.64] ;  /* 0x000000040e0e8981 */ /* 0x000322000c1e1900 */
[----:B------:R-:W-:Y:S02]  /*1c50*/  PRMT R26, RZ, 0x7610, R26 ;  /* 0x00007610ff1a7816 */ /* 0x000fe4000000001a */
[----:B------:R-:W-:Y:S02]  /*1c60*/  PRMT R27, RZ, 0x7610, R27 ;  /* 0x00007610ff1b7816 */ /* 0x000fe4000000001b */
[----:B0-----:R-:W-:Y:S02]  /*1c70*/  PRMT R17, RZ, 0x7610, R17 ;  /* 0x00007610ff117816 */ /* 0x001fe40000000011 */
[----:B------:R-:W-:-:S04]  /*1c80*/  IADD3 R7, P2, R7, 0x4, RZ ;  /* 0x0000000407077810 */ /* 0x000fc80007f5e0ff */
[----:B------:R-:W-:Y:S02]  /*1c90*/  ISETP.GE.AND P1, PT, R7, R4, PT ;  /* 0x000000040700720c */ /* 0x000fe40003f26270 */
[----:B------:R-:W-:Y:S02]  /*1ca0*/  IADD3.X R9, RZ, R9, RZ, P2, !PT ;  /* 0x00000009ff097210 */ /* 0x000fe400017fe4ff */
[----:B-----5:R-:W-:Y:S02]  /*1cb0*/  @!P0 PRMT R26, R19, 0x7610, R26 ;  /* 0x00007610131a8816 */ /* 0x020fe4000000001a */
[----:B------:R-:W-:Y:S02]  /*1cc0*/  PRMT R19, RZ, 0x7610, R19 ;  /* 0x00007610ff137816 */ /* 0x000fe40000000013 */
[----:B------:R-:W-:Y:S02]  /*1cd0*/  SHF.L.U32 R29, R26, 0x10, RZ ;  /* 0x000000101a1d7819 */ /* 0x000fe400000006ff */
[----:B--2---:R-:W-:-:S02]  /*1ce0*/  @!P0 PRMT R27, R37, 0x7610, R27 ;  /* 0x00007610251b8816 */ /* 0x004fc4000000001b */
[----:B------:R-:W-:Y:S01]  /*1cf0*/  @!P0 PRMT R19, R19, 0x7632, R19 ;  /* 0x0000763213138816 */ /* 0x000fe20000000013 */
[----:B------:R-:W-:Y:S01]  /*1d00*/  FADD.FTZ R36, -R18, R29 ;  /* 0x0000001d12247221 */ /* 0x000fe20000010100 */
[----:B------:R-:W-:Y:S01]  /*1d10*/  @!P0 PRMT R17, R37, 0x7632, R17 ;  /* 0x0000763225118816 */ /* 0x000fe20000000011 */
[----:B------:R-:W-:Y:S01]  /*1d20*/  IMAD.U32 R26, R27, 0x10000, RZ ;  /* 0x000100001b1a7824 */ /* 0x000fe200078e00ff */
[----:B------:R-:W-:Y:S01]  /*1d30*/  SHF.L.U32 R19, R19, 0x10, RZ ;  /* 0x0000001013137819 */ /* 0x000fe200000006ff */
[----:B-1----:R-:W-:Y:S01]  /*1d40*/  FMUL.FTZ R15, R36, R3 ;  /* 0x00000003240f7220 */ /* 0x002fe20000410000 */
[----:B------:R-:W-:Y:S01]  /*1d50*/  PRMT R29, RZ, 0x7610, R29 ;  /* 0x00007610ff1d7816 */ /* 0x000fe2000000001d */
[C---:B------:R-:W-:Y:S01]  /*1d60*/  FADD.FTZ R11, R26.reuse, R11 ;  /* 0x0000000b1a0b7221 */ /* 0x040fe20000010000 */
[C---:B------:R-:W-:Y:S01]  /*1d70*/  FMUL.FTZ R27, R26.reuse, R20 ;  /* 0x000000141a1b7220 */ /* 0x040fe20000410000 */
[----:B------:R-:W-:Y:S01]  /*1d80*/  FFMA.FTZ R13, R26, R15, R13 ;  /* 0x0000000f1a0d7223 */ /* 0x000fe2000001000d */
[----:B------:R-:W-:Y:S01]  /*1d90*/  FADD.FTZ R26, -R18, R19 ;  /* 0x00000013121a7221 */ /* 0x000fe20000010100 */
[----:B------:R-:W-:Y:S01]  /*1da0*/  @!P0 PRMT R29, R34, 0x7610, R29 ;  /* 0x00007610221d8816 */ /* 0x000fe2000000001d */
[----:B------:R-:W-:Y:S01]  /*1db0*/  IMAD.U32 R17, R17, 0x10000, RZ ;  /* 0x0001000011117824 */ /* 0x000fe200078e00ff */
[----:B------:R-:W-:Y:S01]  /*1dc0*/  PRMT R19, RZ, 0x7610, R19 ;  /* 0x00007610ff137816 */ /* 0x000fe20000000013 */
[----:B------:R-:W-:Y:S01]  /*1dd0*/  FADD.FTZ R36, R27, R8 ;  /* 0x000000081b247221 */ /* 0x000fe20000010000 */
[----:B------:R-:W-:Y:S01]  /*1de0*/  FFMA.FTZ R27, R15, R27, R12 ;  /* 0x0000001b0f1b7223 */ /* 0x000fe2000001000c */
[----:B------:R-:W-:Y:S01]  /*1df0*/  SHF.L.U32 R29, R29, 0x10, RZ ;  /* 0x000000101d1d7819 */ /* 0x000fe200000006ff */
[----:B------:R-:W-:Y:S01]  /*1e00*/  FMUL.FTZ R26, R26, R3 ;  /* 0x000000031a1a7220 */ /* 0x000fe20000410000 */
[----:B------:R-:W-:Y:S01]  /*1e10*/  FMUL.FTZ R15, R17, R21 ;  /* 0x00000015110f7220 */ /* 0x000fe20000410000 */
[----:B------:R-:W-:-:S02]  /*1e20*/  PRMT R8, RZ, 0x7610, R8 ;  /* 0x00007610ff087816 */ /* 0x000fc40000000008 */
[C---:B------:R-:W-:Y:S01]  /*1e30*/  FFMA.FTZ R10, R17.reuse, R26, R10 ;  /* 0x0000001a110a7223 */ /* 0x040fe2000001000a */
[----:B------:R-:W-:Y:S01]  /*1e40*/  FFMA.FTZ R27, R26, R15, R27 ;  /* 0x0000000f1a1b7223 */ /* 0x000fe2000001001b */
[----:B------:R-:W-:Y:S01]  /*1e50*/  FADD.FTZ R38, -R18, R29 ;  /* 0x0000001d12267221 */ /* 0x000fe20000010100 */
[----:B------:R-:W-:Y:S01]  /*1e60*/  @!P0 PRMT R8, R34, 0x7632, R8 ;  /* 0x0000763222088816 */ /* 0x000fe20000000008 */
[----:B------:R-:W-:Y:S01]  /*1e70*/  FADD.FTZ R6, R17, R6 ;  /* 0x0000000611067221 */ /* 0x000fe20000010000 */
[----:B------:R-:W-:Y:S01]  /*1e80*/  FADD.FTZ R36, R15, R36 ;  /* 0x000000240f247221 */ /* 0x000fe20000010000 */
[----:B------:R-:W-:Y:S01]  /*1e90*/  FMUL.FTZ R38, R38, R3 ;  /* 0x0000000326267220 */ /* 0x000fe20000410000 */
[----:B---3--:R-:W-:-:S05]  /*1ea0*/  @!P0 PRMT R19, R30, 0x7610, R19 ;  /* 0x000076101e138816 */ /* 0x008fca0000000013 */
[----:B------:R-:W-:Y:S01]  /*1eb0*/  IMAD.U32 R26, R19, 0x10000, RZ ;  /* 0x00010000131a7824 */ /* 0x000fe200078e00ff */
[----:B------:R-:W-:Y:S02]  /*1ec0*/  PRMT R12, RZ, 0x7610, R12 ;  /* 0x00007610ff0c7816 */ /* 0x000fe4000000000c */
[----:B------:R-:W-:Y:S01]  /*1ed0*/  SHF.L.U32 R15, R8, 0x10, RZ ;  /* 0x00000010080f7819 */ /* 0x000fe200000006ff */
[C---:B------:R-:W-:Y:S01]  /*1ee0*/  FMUL.FTZ R17, R26.reuse, R20 ;  /* 0x000000141a117220 */ /* 0x040fe20000410000 */
[----:B------:R-:W-:Y:S01]  /*1ef0*/  FADD.FTZ R11, R11, R26 ;  /* 0x0000001a0b0b7221 */ /* 0x000fe20000010000 */
[----:B------:R-:W-:Y:S01]  /*1f00*/  FFMA.FTZ R13, R26, R38, R13 ;  /* 0x000000261a0d7223 */ /* 0x000fe2000001000d */
[----:B------:R-:W-:Y:S01]  /*1f10*/  @!P0 PRMT R12, R30, 0x7632, R12 ;  /* 0x000076321e0c8816 */ /* 0x000fe2000000000c */
[----:B------:R-:W-:Y:S01]  /*1f20*/  FADD.FTZ R26, R36, R17 ;  /* 0x00000011241a7221 */ /* 0x000fe20000010000 */
[--C-:B------:R-:W-:Y:S01]  /*1f30*/  FFMA.FTZ R17, R38, R17, R27.reuse ;  /* 0x0000001126117223 */ /* 0x100fe2000001001b */
[----:B------:R-:W-:Y:S01]  /*1f40*/  PRMT R27, RZ, 0x7610, R27 ;  /* 0x00007610ff1b7816 */ /* 0x000fe2000000001b */
[----:B------:R-:W-:Y:S01]  /*1f50*/  FADD.FTZ R8, -R18, R15 ;  /* 0x0000000f12087221 */ /* 0x000fe20000010100 */
[----:B------:R-:W-:Y:S01]  /*1f60*/  PRMT R19, RZ, 0x7610, R19 ;  /* 0x00007610ff137816 */ /* 0x000fe20000000013 */
[----:B------:R-:W-:Y:S01]  /*1f70*/  IMAD.U32 R15, R12, 0x10000, RZ ;  /* 0x000100000c0f7824 */ /* 0x000fe200078e00ff */
[----:B------:R-:W-:Y:S01]  /*1f80*/  PRMT R29, RZ, 0x7610, R29 ;  /* 0x00007610ff1d7816 */ /* 0x000fe2000000001d */
[----:B------:R-:W-:Y:S01]  /*1f90*/  FMUL.FTZ R8, R8, R3 ;  /* 0x0000000308087220 */ /* 0x000fe20000410000 */
[----:B----4-:R-:W-:-:S02]  /*1fa0*/  @!P0 PRMT R27, R28, 0x7610, R27 ;  /* 0x000076101c1b8816 */ /* 0x010fc4000000001b */
[----:B------:R-:W-:Y:S01]  /*1fb0*/  @!P0 PRMT R19, R28, 0x7632, R19 ;  /* 0x000076321c138816 */ /* 0x000fe20000000013 */
[----:B------:R-:W-:Y:S01]  /*1fc0*/  FADD.FTZ R6, R6, R15 ;  /* 0x0000000f06067221 */ /* 0x000fe20000010000 */
[C---:B------:R-:W-:Y:S01]  /*1fd0*/  @!P0 PRMT R29, R32.reuse, 0x7610, R29 ;  /* 0x00007610201d8816 */ /* 0x040fe2000000001d */
[----:B------:R-:W-:Y:S01]  /*1fe0*/  FFMA.FTZ R10, R15, R8, R10 ;  /* 0x000000080f0a7223 */ /* 0x000fe2000001000a */
[----:B------:R-:W-:Y:S01]  /*1ff0*/  SHF.L.U32 R27, R27, 0x10, RZ ;  /* 0x000000101b1b7819 */ /* 0x000fe200000006ff */
[----:B------:R-:W-:Y:S01]  /*2000*/  FMUL.FTZ R15, R15, R21 ;  /* 0x000000150f0f7220 */ /* 0x000fe20000410000 */
[----:B------:R-:W-:Y:S02]  /*2010*/  PRMT R12, RZ, 0x7610, R12 ;  /* 0x00007610ff0c7816 */ /* 0x000fe4000000000c */
[----:B------:R-:W-:Y:S01]  /*2020*/  SHF.L.U32 R19, R19, 0x10, RZ ;  /* 0x0000001013137819 */ /* 0x000fe200000006ff */
[----:B------:R-:W-:Y:S01]  /*2030*/  IMAD.U32 R28, R29, 0x10000, RZ ;  /* 0x000100001d1c7824 */ /* 0x000fe200078e00ff */
[----:B------:R-:W-:Y:S01]  /*2040*/  @!P0 PRMT R12, R32, 0x7632, R12 ;  /* 0x00007632200c8816 */ /* 0x000fe2000000000c */
[----:B------:R-:W-:Y:S01]  /*2050*/  FADD.FTZ R30, -R18, R27 ;  /* 0x0000001b121e7221 */ /* 0x000fe20000010100 */
[----:B------:R-:W-:Y:S01]  /*2060*/  FFMA.FTZ R29, R8, R15, R17 ;  /* 0x0000000f081d7223 */ /* 0x000fe20000010011 */
[----:B------:R-:W-:Y:S01]  /*2070*/  PRMT R27, RZ, 0x7610, R27 ;  /* 0x00007610ff1b7816 */ /* 0x000fe2000000001b */
[----:B------:R-:W-:Y:S01]  /*2080*/  FADD.FTZ R8, -R18, R19 ;  /* 0x0000001312087221 */ /* 0x000fe20000010100 */
[----:B------:R-:W-:Y:S01]  /*2090*/  FADD.FTZ R26, R15, R26 ;  /* 0x0000001a0f1a7221 */ /* 0x000fe20000010000 */
[----:B------:R-:W-:-:S02]  /*20a0*/  IMAD.U32 R15, R12, 0x10000, RZ ;  /* 0x000100000c0f7824 */ /* 0x000fc400078e00ff */
[----:B------:R-:W-:Y:S01]  /*20b0*/  FMUL.FTZ R17, R28, R20 ;  /* 0x000000141c117220 */ /* 0x000fe20000410000 */
[-C--:B------:R-:W-:Y:S01]  /*20c0*/  FMUL.FTZ R12, R8, R3.reuse ;  /* 0x00000003080c7220 */ /* 0x080fe20000410000 */
[----:B------:R-:W-:Y:S01]  /*20d0*/  FMUL.FTZ R30, R30, R3 ;  /* 0x000000031e1e7220 */ /* 0x000fe20000410000 */
[----:B------:R-:W-:Y:S02]  /*20e0*/  PRMT R8, RZ, 0x7610, R8 ;  /* 0x00007610ff087816 */ /* 0x000fe40000000008 */
[----:B------:R-:W-:Y:S02]  /*20f0*/  @!P0 PRMT R27, R16, 0x7610, R27 ;  /* 0x00007610101b8816 */ /* 0x000fe4000000001b */
[----:B------:R-:W-:Y:S01]  /*2100*/  PRMT R16, RZ, 0x7610, R16 ;  /* 0x00007610ff107816 */ /* 0x000fe20000000010 */
[----:B------:R-:W-:Y:S01]  /*2110*/  FADD.FTZ R26, R26, R17 ;  /* 0x000000111a1a7221 */ /* 0x000fe20000010000 */
[----:B------:R-:W-:Y:S01]  /*2120*/  PRMT R19, RZ, 0x7610, R19 ;  /* 0x00007610ff137816 */ /* 0x000fe20000000013 */
[----:B------:R-:W-:Y:S01]  /*2130*/  FADD.FTZ R6, R6, R15 ;  /* 0x0000000f06067221 */ /* 0x000fe20000010000 */
[C---:B------:R-:W-:Y:S01]  /*2140*/  FFMA.FTZ R10, R15.reuse, R12, R10 ;  /* 0x0000000c0f0a7223 */ /* 0x040fe2000001000a */
[----:B------:R-:W-:Y:S01]  /*2150*/  FFMA.FTZ R17, R30, R17, R29 ;  /* 0x000000111e117223 */ /* 0x000fe2000001001d */
[----:B------:R-:W-:Y:S01]  /*2160*/  FMUL.FTZ R15, R15, R21 ;  /* 0x000000150f0f7220 */ /* 0x000fe20000410000 */
[----:B------:R-:W-:-:S02]  /*2170*/  SHF.L.U32 R27, R27, 0x10, RZ ;  /* 0x000000101b1b7819 */ /* 0x000fc400000006ff */
[----:B------:R-:W-:Y:S02]  /*2180*/  @!P0 PRMT R8, R16, 0x7632, R8 ;  /* 0x0000763210088816 */ /* 0x000fe40000000008 */
[----:B------:R-:W-:Y:S01]  /*2190*/  @!P0 PRMT R19, R14, 0x7610, R19 ;  /* 0x000076100e138816 */ /* 0x000fe20000000013 */
[----:B------:R-:W-:Y:S01]  /*21a0*/  FADD.FTZ R26, R15, R26 ;  /* 0x0000001a0f1a7221 */ /* 0x000fe20000010000 */
[----:B------:R-:W-:Y:S01]  /*21b0*/  FFMA.FTZ R29, R12, R15, R17 ;  /* 0x0000000f0c1d7223 */ /* 0x000fe20000010011 */
[----:B------:R-:W-:Y:S01]  /*21c0*/  FADD.FTZ R12, -R18, R27 ;  /* 0x0000001b120c7221 */ /* 0x000fe20000010100 */
[----:B------:R-:W-:Y:S01]  /*21d0*/  IMAD.U32 R15, R8, 0x10000, RZ ;  /* 0x00010000080f7824 */ /* 0x000fe200078e00ff */
[----:B------:R-:W-:Y:S02]  /*21e0*/  SHF.L.U32 R8, R19, 0x10, RZ ;  /* 0x0000001013087819 */ /* 0x000fe400000006ff */
[----:B------:R-:W-:Y:S01]  /*21f0*/  @!P0 PRMT R16, R14, 0x7632, R16 ;  /* 0x000076320e108816 */ /* 0x000fe20000000010 */
[----:B------:R-:W-:Y:S01]  /*2200*/  FMUL.FTZ R14, R12, R3 ;  /* 0x000000030c0e7220 */ /* 0x000fe20000410000 */
[----:B------:R-:W-:Y:S01]  /*2210*/  FADD.FTZ R11, R11, R28 ;  /* 0x0000001c0b0b7221 */ /* 0x000fe20000010000 */
[----:B------:R-:W-:Y:S01]  /*2220*/  FFMA.FTZ R13, R28, R30, R13 ;  /* 0x0000001e1c0d7223 */ /* 0x000fe2000001000d */
[----:B------:R-:W-:Y:S01]  /*2230*/  FADD.FTZ R12, -R18, R15 ;  /* 0x0000000f120c7221 */ /* 0x000fe20000010100 */
[----:B------:R-:W-:Y:S01]  /*2240*/  FMUL.FTZ R15, R8, R20 ;  /* 0x00000014080f7220 */ /* 0x000fe20000410000 */
[----:B------:R-:W-:-:S02]  /*2250*/  IMAD.U32 R17, R16, 0x10000, RZ ;  /* 0x0001000010117824 */ /* 0x000fc400078e00ff */
[----:B------:R-:W-:Y:S01]  /*2260*/  FADD.FTZ R11, R11, R8 ;  /* 0x000000080b0b7221 */ /* 0x000fe20000010000 */
[----:B------:R-:W-:Y:S01]  /*2270*/  FFMA.FTZ R13, R8, R14, R13 ;  /* 0x0000000e080d7223 */ /* 0x000fe2000001000d */
[----:B------:R-:W-:Y:S01]  /*2280*/  FMUL.FTZ R12, R12, R3 ;  /* 0x000000030c0c7220 */ /* 0x000fe20000410000 */
[----:B------:R-:W-:Y:S01]  /*2290*/  FADD.FTZ R8, R26, R15 ;  /* 0x0000000f1a087221 */ /* 0x000fe20000010000 */
[C---:B------:R-:W-:Y:S01]  /*22a0*/  FMUL.FTZ R19, R17.reuse, R21 ;  /* 0x0000001511137220 */ /* 0x040fe20000410000 */
[----:B------:R-:W-:Y:S01]  /*22b0*/  FFMA.FTZ R15, R14, R15, R29 ;  /* 0x0000000f0e0f7223 */ /* 0x000fe2000001001d */
[----:B------:R-:W-:Y:S01]  /*22c0*/  FFMA.FTZ R10, R17, R12, R10 ;  /* 0x0000000c110a7223 */ /* 0x000fe2000001000a */
[----:B------:R-:W-:Y:S01]  /*22d0*/  FADD.FTZ R6, R6, R17 ;  /* 0x0000001106067221 */ /* 0x000fe20000010000 */
[----:B------:R-:W-:Y:S01]  /*22e0*/  FADD.FTZ R8, R19, R8 ;  /* 0x0000000813087221 */ /* 0x000fe20000010000 */
[----:B------:R-:W-:Y:S01]  /*22f0*/  FFMA.FTZ R12, R12, R19, R15 ;  /* 0x000000130c0c7223 */ /* 0x000fe2000001000f */
[----:B------:R-:W-:Y:S06]  /*2300*/  @!P1 BRA `(.L_x_2314) ;  /* 0xfffffff400289947 */ /* 0x000fec000383ffff */
.L_x_2308:
        /* <DEDUP_REMOVED lines=76> */
[----:B------:R-:W-:Y:S02]  /*27d0*/  IADD3 R30, R18, R30, R9 ;  /* 0x0000001e121e7210 */ /* 0x000fe40007ffe009 */
[----:B------:R-:W-:Y:S01]  /*27e0*/  FSEL R34, R35, R26, !P2 ;  /* 0x0000001a23227208 */ /* 0x000fe20005000000 */
[----:B------:R-:W-:Y:S01]  /*27f0*/  FADD.FTZ R36, R32, R29 ;  /* 0x0000001d20247221 */ /* 0x000fe20000010000 */
[----:B------:R-:W-:-:S03]  /*2800*/  IADD3 R30, R24, R30, R19 ;  /* 0x0000001e181e7210 */ /* 0x000fc60007ffe013 */
[----:B0-----:R-:W-:Y:S01]  /*2810*/  FADD.FTZ R34, R34, R31 ;  /* 0x0000001f22227221 */ /* 0x001fe20000010000 */
[----:B------:R-:W-:Y:S01]  /*2820*/  ISETP.NE.AND P1, PT, R27, RZ, PT ;  /* 0x000000ff1b00720c */ /* 0x000fe20003f25270 */
[----:B------:R-:W-:-:S03]  /*2830*/  IMAD.IADD R32, R30, 0x1, R27 ;  /* 0x000000011e207824 */ /* 0x000fc600078e021b */
[----:B------:R-:W-:Y:S02]  /*2840*/  FSEL R30, R36, R29, !P1 ;  /* 0x0000001d241e7208 */ /* 0x000fe40004800000 */
[----:B------:R-:W-:Y:S01]  /*2850*/  FSEL R33, R34, R31, !P1 ;  /* 0x0000001f22217208 */ /* 0x000fe20004800000 */
[----:B--2---:R-:W-:Y:S06]  /*2860*/  BRA.DIV UR6, `(.L_x_2316) ;  /* 0x0000000a06f87947 */ /* 0x004fec000b800000 */
[----:B------:R-:W0:Y:S01]  /*2870*/  SHFL.UP PT, R43, R30, 0x1, RZ ;  /* 0x042000001e2b7989 */ /* 0x000e2200000e00ff */
[----:B------:R-:W-:Y:S02]  /*2880*/  P2R R34, PR, RZ, 0x2 ;  /* 0x00000002ff227803 */ /* 0x000fe40000000000 */
[----:B------:R-:W-:Y:S01]  /*2890*/  ISETP.GE.AND P1, PT, R38, 0x1, PT ;  /* 0x000000012600780c */ /* 0x000fe20003f26270 */
[----:B------:R-:W1:Y:S01]  /*28a0*/  SHFL.UP PT, R44, R33, 0x1, RZ ;  /* 0x04200000212c7989 */ /* 0x000e6200000e00ff */
[----:B------:R-:W-:-:S03]  /*28b0*/  ISETP.NE.AND P0, PT, R32, RZ, PT ;  /* 0x000000ff2000720c */ /* 0x000fc60003f05270 */
[----:B------:R-:W2:Y:S01]  /*28c0*/  SHFL.UP PT, R39, R32, 0x1, RZ ;  /* 0x0420000020277989 */ /* 0x000ea200000e00ff */
[----:B0-----:R-:W-:Y:S01]  /*28d0*/  FADD.FTZ R43, R30, R43 ;  /* 0x0000002b1e2b7221 */ /* 0x001fe20000010000 */
[----:B-1----:R-:W-:-:S06]  /*28e0*/  FADD.FTZ R44, R33, R44 ;  /* 0x0000002c212c7221 */ /* 0x002fcc0000010000 */
[----:B------:R-:W-:Y:S02]  /*28f0*/  @P1 FSEL R30, R43, R30, !P0 ;  /* 0x0000001e2b1e1208 */ /* 0x000fe40004000000 */
[----:B--2---:R-:W-:-:S03]  /*2900*/  @P1 IADD3 R32, R32, R39, RZ ;  /* 0x0000002720201210 */ /* 0x004fc60007ffe0ff */
[----:B------:R-:W0:Y:S01]  /*2910*/  SHFL.UP PT, R43, R30, 0x2, RZ ;  /* 0x044000001e2b7989 */ /* 0x000e2200000e00ff */
[----:B------:R-:W-:Y:S02]  /*2920*/  @P1 FSEL R33, R44, R33, !P0 ;  /* 0x000000212c211208 */ /* 0x000fe40004000000 */
[----:B------:R-:W-:Y:S01]  /*2930*/  ISETP.GE.AND P1, PT, R38, 0x2, PT ;  /* 0x000000022600780c */ /* 0x000fe20003f26270 */
[----:B------:R-:W1:Y:S01]  /*2940*/  SHFL.UP PT, R39, R32, 0x2, RZ ;  /* 0x0440000020277989 */ /* 0x000e6200000e00ff */
[----:B------:R-:W-:-:S03]  /*2950*/  ISETP.NE.AND P0, PT, R32, RZ, PT ;  /* 0x000000ff2000720c */ /* 0x000fc60003f05270 */
[----:B------:R-:W2:Y:S01]  /*2960*/  SHFL.UP PT, R44, R33, 0x2, RZ ;  /* 0x04400000212c7989 */ /* 0x000ea200000e00ff */
[----:B0-----:R-:W-:-:S07]  /*2970*/  FADD.FTZ R43, R30, R43 ;  /* 0x0000002b1e2b7221 */ /* 0x001fce0000010000 */
[----:B-1----:R-:W-:Y:S01]  /*2980*/  @P1 IMAD.IADD R32, R32, 0x1, R39 ;  /* 0x0000000120201824 */ /* 0x002fe200078e0227 */
[----:B------:R-:W-:Y:S01]  /*2990*/  @P1 FSEL R30, R43, R30, !P0 ;  /* 0x0000001e2b1e1208 */ /* 0x000fe20004000000 */
[----:B--2---:R-:W-:-:S03]  /*29a0*/  FADD.FTZ R44, R33, R44 ;  /* 0x0000002c212c7221 */ /* 0x004fc60000010000 */
[----:B------:R-:W0:Y:S04]  /*29b0*/  SHFL.UP PT, R39, R32, 0x4, RZ ;  /* 0x0480000020277989 */ /* 0x000e2800000e00ff */
[----:B------:R-:W1:Y:S01]  /*29c0*/  SHFL.UP PT, R43, R30, 0x4, RZ ;  /* 0x048000001e2b7989 */ /* 0x000e6200000e00ff */
[----:B------:R-:W-:Y:S02]  /*29d0*/  @P1 FSEL R33, R44, R33, !P0 ;  /* 0x000000212c211208 */ /* 0x000fe40004000000 */
[----:B------:R-:W-:Y:S02]  /*29e0*/  ISETP.GE.AND P1, PT, R38, 0x4, PT ;  /* 0x000000042600780c */ /* 0x000fe40003f26270 */
[C---:B------:R-:W-:Y:S01]  /*29f0*/  ISETP.NE.AND P0, PT, R32.reuse, RZ, PT ;  /* 0x000000ff2000720c */ /* 0x040fe20003f05270 */
[----:B------:R-:W2:Y:S10]  /*2a00*/  SHFL.UP PT, R44, R33, 0x4, RZ ;  /* 0x04800000212c7989 */ /* 0x000eb400000e00ff */
[----:B0-----:R-:W-:Y:S01]  /*2a10*/  @P1 IADD3 R32, R32, R39, RZ ;  /* 0x0000002720201210 */ /* 0x001fe20007ffe0ff */
[----:B-1----:R-:W-:-:S04]  /*2a20*/  FADD.FTZ R43, R30, R43 ;  /* 0x0000002b1e2b7221 */ /* 0x002fc80000010000 */
[----:B------:R-:W0:Y:S01]  /*2a30*/  SHFL.UP PT, R39, R32, 0x8, RZ ;  /* 0x0500000020277989 */ /* 0x000e2200000e00ff */
[----:B------:R-:W-:Y:S01]  /*2a40*/  @P1 FSEL R30, R43, R30, !P0 ;  /* 0x0000001e2b1e1208 */ /* 0x000fe20004000000 */
[----:B--2---:R-:W-:-:S04]  /*2a50*/  FADD.FTZ R44, R33, R44 ;  /* 0x0000002c212c7221 */ /* 0x004fc80000010000 */
[----:B------:R-:W1:Y:S01]  /*2a60*/  SHFL.UP PT, R43, R30, 0x8, RZ ;  /* 0x050000001e2b7989 */ /* 0x000e6200000e00ff */
[----:B------:R-:W-:Y:S02]  /*2a70*/  @P1 FSEL R33, R44, R33, !P0 ;  /* 0x000000212c211208 */ /* 0x000fe40004000000 */
[----:B------:R-:W-:Y:S02]  /*2a80*/  ISETP.GE.AND P1, PT, R38, 0x8, PT ;  /* 0x000000082600780c */ /* 0x000fe40003f26270 */
[C---:B------:R-:W-:Y:S01]  /*2a90*/  ISETP.NE.AND P0, PT, R32.reuse, RZ, PT ;  /* 0x000000ff2000720c */ /* 0x040fe20003f05270 */
[----:B------:R-:W2:Y:S10]  /*2aa0*/  SHFL.UP PT, R44, R33, 0x8, RZ ;  /* 0x05000000212c7989 */ /* 0x000eb400000e00ff */
[----:B0-----:R-:W-:-:S02]  /*2ab0*/  @P1 IMAD.IADD R32, R32, 0x1, R39 ;  /* 0x0000000120201824 */ /* 0x001fc400078e0227 */
[----:B-1----:R-:W-:-:S05]  /*2ac0*/  FADD.FTZ R43, R30, R43 ;  /* 0x0000002b1e2b7221 */ /* 0x002fca0000010000 */
[----:B------:R-:W-:Y:S01]  /*2ad0*/  @P1 FSEL R30, R43, R30, !P0 ;  /* 0x0000001e2b1e1208 */ /* 0x000fe20004000000 */
[----:B--2---:R-:W-:-:S04]  /*2ae0*/  FADD.FTZ R44, R33, R44 ;  /* 0x0000002c212c7221 */ /* 0x004fc80000010000 */
[----:B------:R-:W0:Y:S01]  /*2af0*/  SHFL.UP PT, R39, R30, 0x10, RZ ;  /* 0x060000001e277989 */ /* 0x000e2200000e00ff */
[----:B------:R-:W-:Y:S02]  /*2b00*/  @P1 FSEL R33, R44, R33, !P0 ;  /* 0x000000212c211208 */ /* 0x000fe40004000000 */
[----:B------:R-:W-:Y:S02]  /*2b10*/  ISETP.GE.AND P1, PT, R38, 0x10, PT ;  /* 0x000000102600780c */ /* 0x000fe40003f26270 */
[----:B------:R-:W-:Y:S01]  /*2b20*/  ISETP.NE.AND P0, PT, R32, RZ, PT ;  /* 0x000000ff2000720c */ /* 0x000fe20003f05270 */
[----:B------:R-:W1:Y:S01]  /*2b30*/  SHFL.UP PT, R44, R33, 0x10, RZ ;  /* 0x06000000212c7989 */ /* 0x000e6200000e00ff */
[----:B0-----:R-:W-:-:S09]  /*2b40*/  FADD.FTZ R39, R30, R39 ;  /* 0x000000271e277221 */ /* 0x001fd20000010000 */
[----:B------:R-:W-:Y:S01]  /*2b50*/  @P1 FSEL R30, R39, R30, !P0 ;  /* 0x0000001e271e1208 */ /* 0x000fe20004000000 */
[----:B-1----:R-:W-:Y:S01]  /*2b60*/  FADD.FTZ R44, R33, R44 ;  /* 0x0000002c212c7221 */ /* 0x002fe20000010000 */
[----:B------:R-:W0:Y:S04]  /*2b70*/  SHFL.UP PT, R39, R32, 0x10, RZ ;  /* 0x0600000020277989 */ /* 0x000e2800000e00ff */
[----:B------:R-:W-:Y:S02]  /*2b80*/  @P1 FSEL R33, R44, R33, !P0 ;  /* 0x000000212c211208 */ /* 0x000fe40004000000 */
[----:B------:R-:W-:Y:S02]  /*2b90*/  ISETP.GE.AND P0, PT, R38, 0x10, PT ;  /* 0x000000102600780c */ /* 0x000fe40003f06270 */
[----:B------:R-:W-:Y:S01]  /*2ba0*/  ISETP.NE.AND P1, PT, R34, RZ, PT ;  /* 0x000000ff2200720c */ /* 0x000fe20003f25270 */
[----:B------:R1:W2:Y:S10]  /*2bb0*/  SHFL.UP PT, R41, R33, 0x1, RZ ;  /* 0x0420000021297989 */ /* 0x0002b400000e00ff */
[----:B0-----:R-:W-:-:S02]  /*2bc0*/  @P0 IADD3 R32, R32, R39, RZ ;  /* 0x0000002720200210 */ /* 0x001fc40007ffe0ff */
[----:B------:R1:W0:Y:S04]  /*2bd0*/  SHFL.UP PT, R39, R30, 0x1, RZ ;  /* 0x042000001e277989 */ /* 0x00022800000e00ff */
[----:B------:R1:W3:Y:S02]  /*2be0*/  SHFL.UP PT, R38, R32, 0x1, RZ ;  /* 0x0420000020267989 */ /* 0x0002e400000e00ff */
.L_x_2337:
[----:B-1----:R-:W-:Y:S01]  /*2bf0*/  P2R R32, PR, RZ, 0x2 ;  /* 0x00000002ff207803 */ /* 0x002fe20000000000 */
[----:B------:R-:W1:Y:S01]  /*2c00*/  S2R R33, SR_CgaCtaId ;  /* 0x0000000000217919 */ /* 0x000e620000008800 */
[----:B------:R-:W-:Y:S02]  /*2c10*/  ISETP.NE.AND P1, PT, R16, RZ, PT ;  /* 0x000000ff1000720c */ /* 0x000fe40003f25270 */
[----:B------:R-:W-:Y:S02]  /*2c20*/  P2R R30, PR, RZ, 0x4 ;  /* 0x00000004ff1e7803 */ /* 0x000fe40000000000 */
[----:B------:R-:W-:Y:S02]  /*2c30*/  PLOP3.LUT P0, PT, PT, PT, PT, 0x80, 0x0 ;  /* 0x000000000000781c */ /* 0x000fe40003f0f070 */
[----:B------:R-:W-:-:S07]  /*2c40*/  MOV R16, 0x400 ;  /* 0x0000040000107802 */ /* 0x000fce0000000f00 */
[----:B------:R-:W-:Y:S01]  /*2c50*/  @P1 ISETP.NE.AND P2, PT, R25, RZ, PT ;  /* 0x000000ff1900120c */ /* 0x000fe20003f45270 */
[----:B---3--:R-:W-:-:S03]  /*2c60*/  @P1 IMAD.IADD R25, R38, 0x1, R25 ;  /* 0x0000000126191824 */ /* 0x008fc600078e0219 */
[----:B------:R-:W-:Y:S02]  /*2c70*/  @P1 PLOP3.LUT P0, PT, P2, PT, PT, 0x80, 0x0 ;  /* 0x000000000000181c */ /* 0x000fe4000170f070 */
[----:B------:R-:W-:Y:S02]  /*2c80*/  ISETP.NE.AND P2, PT, R30, RZ, PT ;  /* 0x000000ff1e00720c */ /* 0x000fe40003f45270 */
[----:B------:R-:W3:Y:S01]  /*2c90*/  S2R R30, SR_TID.X ;  /* 0x00000000001e7919 */ /* 0x000ee20000002100 */
[----:B------:R-:W-:Y:S02]  /*2ca0*/  IADD3 R0, R0, R25, RZ ;  /* 0x0000001900007210 */ /* 0x000fe40007ffe0ff */
[----:B------:R-:W-:-:S06]  /*2cb0*/  ISETP.NE.AND P1, PT, R32, RZ, PT ;  /* 0x000000ff2000720c */ /* 0x000fcc0003f25270 */
[----:B0-----:R-:W-:Y:S01]  /*2cc0*/  @!P0 FADD.FTZ R4, R39, R4 ;  /* 0x0000000427048221 */ /* 0x001fe20000010000 */
[----:B--2---:R-:W-:Y:S01]  /*2cd0*/  @!P0 FADD.FTZ R8, R41, R8 ;  /* 0x0000000829088221 */ /* 0x004fe20000010000 */
[----:B------:R-:W-:Y:S02]  /*2ce0*/  ISETP.NE.AND P0, PT, R40, RZ, PT ;  /* 0x000000ff2800720c */ /* 0x000fe40003f05270 */
[----:B-1----:R-:W-:Y:S01]  /*2cf0*/  LEA R33, R33, R16, 0x18 ;  /* 0x0000001021217211 */ /* 0x002fe200078ec0ff */
[----:B------:R-:W-:-:S05]  /*2d00*/  IMAD.IADD R16, R7, 0x1, R0 ;  /* 0x0000000107107824 */ /* 0x000fca00078e0200 */
        /* <DEDUP_REMOVED lines=11> */
[----:B------:R-:W-:Y:S01]  /*2dc0*/  @!P4 FADD.FTZ R22, R22, R17 ;  /* 0x000000111616c221 */ /* 0x000fe20000010000 */
[----:B------:R-:W-:Y:S01]  /*2dd0*/  IMAD.IADD R24, R24, 0x1, R19 ;  /* 0x0000000118187824 */ /* 0x000fe200078e0213 */
[----:B------:R1:W-:Y:S01]  /*2de0*/  STS [R30+0x10], R25 ;  /* 0x000010191e007388 */ /* 0x0003e20000000800 */
[----:B------:R-:W-:Y:S01]  /*2df0*/  @!P3 FADD.FTZ R21, R21, R20 ;  /* 0x000000141515b221 */ /* 0x000fe20000010000 */
[----:B------:R-:W-:Y:S02]  /*2e00*/  @!P3 FADD.FTZ R23, R23, R22 ;  /* 0x000000161717b221 */ /* 0x000fe40000010000 */
[----:B------:R-:W-:Y:S01]  /*2e10*/  IADD3 R27, R27, R24, RZ ;  /* 0x000000181b1b7210 */ /* 0x000fe20007ffe0ff */
        /* <DEDUP_REMOVED lines=27> */
.L_x_2315:
        /* <DEDUP_REMOVED lines=8> */
[----:B--2---:R-:W-:-:S03]  /*3050*/  LEA R5, R15, R12, 0x18 ;  /* 0x0000000c0f057211 */ /* 0x004fc600078ec0ff */
[----:B---3--:R-:W-:Y:S02]  /*3060*/  IMAD R0, R9, 0x2, -R0 ;  /* 0x0000000209007824 */ /* 0x008fe400078e0a00 */
        /* <DEDUP_REMOVED lines=25> */
[----:B------:R-:W-:Y:S01]  /*3200*/  VIADD R0, R12, 0xda0 ;  /* 0x00000da00c007836 */ /* 0x000fe20000000000 */
[----:B------:R-:W1:Y:S01]  /*3210*/  S2R R2, SR_CTAID.Z ;  /* 0x0000000000027919 */ /* 0x000e620000002700 */
[----:B0-----:R-:W0:Y:S03]  /*3220*/  LDC.64 R4, c[0x0][0x268] ;  /* 0x00009a00ff047b82 */ /* 0x001e260000000a00 */
[----:B------:R-:W-:-:S04]  /*3230*/  LEA R0, R15, R0, 0x18 ;  /* 0x000000000f007211 */ /* 0x000fc800078ec0ff */
[----:B------:R-:W-:-:S05]  /*3240*/  LEA R0, R9, R0, 0x3 ;  /* 0x0000000009007211 */ /* 0x000fca00078e18ff */
[----:B------:R-:W2:Y:S01]  /*3250*/  LDS.64 R8, [R0] ;  /* 0x0000000000087984 */ /* 0x000ea20000000a00 */
[----:B-1----:R-:W-:-:S04]  /*3260*/  IMAD.SHL.U32 R2, R2, 0x2, RZ ;  /* 0x0000000202027824 */ /* 0x002fc800078e00ff */
[C---:B------:R-:W-:Y:S01]  /*3270*/  IMAD R3, R2.reuse, UR8, R7 ;  /* 0x0000000802037c24 */ /* 0x040fe2000f8e0207 */
[----:B------:R-:W-:-:S03]  /*3280*/  IADD3 R12, R2, 0x1, RZ ;  /* 0x00000001020c7810 */ /* 0x000fc60007ffe0ff */
[----:B0-----:R-:W-:-:S04]  /*3290*/  IMAD.WIDE R2, R3, 0x4, R4 ;  /* 0x0000000403027825 */ /* 0x001fc800078e0204 */
[----:B------:R-:W-:-:S04]  /*32a0*/  IMAD R7, R12, UR8, R7 ;  /* 0x000000080c077c24 */ /* 0x000fc8000f8e0207 */
[----:B------:R-:W-:Y:S01]  /*32b0*/  IMAD.WIDE R4, R7, 0x4, R4 ;  /* 0x0000000407047825 */ /* 0x000fe200078e0204 */
[----:B--2---:R1:W-:Y:S04]  /*32c0*/  REDG.E.ADD.F32.FTZ.RN.STRONG.GPU desc[UR4][R2.64], R8 ;  /* 0x00000008020079a6 */ /* 0x0043e8000c10f384 */
[----:B------:R1:W-:Y:S02]  /*32d0*/  REDG.E.ADD.F32.FTZ.RN.STRONG.GPU desc[UR4][R4.64], R9 ;  /* 0x00000009040079a6 */ /* 0x0003e4000c10f384 */
.L_x_2318:
[----:B------:R-:W-:Y:S05]  /*32e0*/  BSYNC B0 ;  /* 0x0000000000007941 */ /* 0x000fea0003800000 */
.L_x_2317:
[----:B------:R-:W-:Y:S05]  /*32f0*/  @P1 EXIT ;  /* 0x000000000000194d */ /* 0x000fea0003800000 */
[----:B------:R-:W2:Y:S01]  /*3300*/  LDC R0, c[0x0][0x270] ;  /* 0x00009c00ff007b82 */ /* 0x000ea20000000800 */
[----:B------:R-:W-:-:S07]  /*3310*/  ULDC.64 UR6, c[0x0][0x268] ;  /* 0x00009a0000067ab9 */ /* 0x000fce0000000a00 */
[----:B------:R-:W3:Y:S01]  /*3320*/  LDC R7, c[0x0][RZ] ;  /* 0x00000000ff077b82 */ /* 0x000ee20000000800 */
[----:B--2---:R-:W-:-:S04]  /*3330*/  IMAD R0, R0, UR8, RZ ;  /* 0x0000000800007c24 */ /* 0x004fc8000f8e02ff */
[----:B01----:R-:W-:-:S05]  /*3340*/  IMAD.SHL.U32 R3, R0, 0x2, RZ ;  /* 0x0000000200037824 */ /* 0x003fca00078e00ff */
        /* <DEDUP_REMOVED lines=16> */
.L_x_2316:
        /* <DEDUP_REMOVED lines=10> */
.L_x_2319:
[----:B------:R-:W-:Y:S01]  /*34f0*/  ISETP.NE.AND P1, PT, R32, RZ, PT ;  /* 0x000000ff2000720c */ /* 0x000fe20003f25270 */
[----:B------:R-:W-:Y:S01]  /*3500*/  IMAD.MOV.U32 R35, RZ, RZ, R30 ;  /* 0x000000ffff237224 */ /* 0x000fe200078e001e */
[----:B------:R-:W-:-:S11]  /*3510*/  MOV R39, R44 ;  /* 0x0000002c00277202 */ /* 0x000fd60000000f00 */
[----:B------:R-:W-:Y:S05]  /*3520*/  WARPSYNC.COLLECTIVE R37, `(.L_x_2320) ;  /* 0x0000000025087348 */ /* 0x000fea0003c00000 */
[----:B------:R0:W1:Y:S02]  /*3530*/  SHFL.UP P0, R44, R35, R34, R36 ;  /* 0x04000022232c7389 */ /* 0x0000640000000024 */
[----:B01----:R-:W-:Y:S01]  /*3540*/  ENDCOLLECTIVE ;  /* 0x000000000000791b */ /* 0x003fe20003800000 */
.L_x_2320:
[----:B------:R-:W-:Y:S01]  /*3550*/  @P2 IADD3 R32, R32, R39, RZ ;  /* 0x0000002720202210 */ /* 0x000fe20007ffe0ff */
[----:B------:R-:W-:Y:S01]  /*3560*/  IMAD.MOV.U32 R35, RZ, RZ, R33 ;  /* 0x000000ffff237224 */ /* 0x000fe200078e0021 */
[----:B------:R-:W-:-:S07]  /*3570*/  MOV R43, R44 ;  /* 0x0000002c002b7202 */ /* 0x000fce0000000f00 */
[----:B------:R-:W-:Y:S05]  /*3580*/  WARPSYNC.COLLECTIVE R37, `(.L_x_2321) ;  /* 0x0000000025087348 */ /* 0x000fea0003c00000 */
[----:B------:R0:W1:Y:S02]  /*3590*/  SHFL.UP P0, R44, R35, R34, R36 ;  /* 0x04000022232c7389 */ /* 0x0000640000000024 */
[----:B01----:R-:W-:Y:S01]  /*35a0*/  ENDCOLLECTIVE ;  /* 0x000000000000791b */ /* 0x003fe20003800000 */
.L_x_2321:
        /* <DEDUP_REMOVED lines=9> */
.L_x_2322:
[----:B------:R-:W-:Y:S02]  /*3640*/  ISETP.GE.AND P1, PT, R38, 0x2, PT ;  /* 0x000000022600780c */ /* 0x000fe40003f26270 */
[----:B------:R-:W-:Y:S02]  /*3650*/  ISETP.NE.AND P2, PT, R32, RZ, PT ;  /* 0x000000ff2000720c */ /* 0x000fe40003f45270 */
[----:B------:R-:W-:Y:S01]  /*3660*/  MOV R35, R30 ;  /* 0x0000001e00237202 */ /* 0x000fe20000000f00 */
[----:B------:R-:W-:-:S10]  /*3670*/  IMAD.MOV.U32 R39, RZ, RZ, R44 ;  /* 0x000000ffff277224 */ /* 0x000fd400078e002c */
[----:B------:R-:W-:Y:S05]  /*3680*/  WARPSYNC.COLLECTIVE R37, `(.L_x_2323) ;  /* 0x0000000025087348 */ /* 0x000fea0003c00000 */
[----:B------:R0:W1:Y:S02]  /*3690*/  SHFL.UP P0, R44, R35, R34, R36 ;  /* 0x04000022232c7389 */ /* 0x0000640000000024 */
[----:B01----:R-:W-:Y:S01]  /*36a0*/  ENDCOLLECTIVE ;  /* 0x000000000000791b */ /* 0x003fe20003800000 */
.L_x_2323:
[----:B------:R-:W-:Y:S01]  /*36b0*/  @P1 IMAD.IADD R32, R32, 0x1, R39 ;  /* 0x0000000120201824 */ /* 0x000fe200078e0227 */
[----:B------:R-:W-:Y:S01]  /*36c0*/  MOV R35, R33 ;  /* 0x0000002100237202 */ /* 0x000fe20000000f00 */
[----:B------:R-:W-:-:S07]  /*36d0*/  IMAD.MOV.U32 R43, RZ, RZ, R44 ;  /* 0x000000ffff2b7224 */ /* 0x000fce00078e002c */
[----:B------:R-:W-:Y:S05]  /*36e0*/  WARPSYNC.COLLECTIVE R37, `(.L_x_2324) ;  /* 0x0000000025087348 */ /* 0x000fea0003c00000 */
[----:B------:R0:W1:Y:S02]  /*36f0*/  SHFL.UP P0, R44, R35, R34, R36 ;  /* 0x04000022232c7389 */ /* 0x0000640000000024 */
[----:B01----:R-:W-:Y:S01]  /*3700*/  ENDCOLLECTIVE ;  /* 0x000000000000791b */ /* 0x003fe20003800000 */
.L_x_2324:
        /* <DEDUP_REMOVED lines=9> */
.L_x_2325:
[----:B------:R-:W-:Y:S02]  /*37a0*/  ISETP.GE.AND P1, PT, R38, 0x4, PT ;  /* 0x000000042600780c */ /* 0x000fe40003f26270 */
[----:B------:R-:W-:Y:S01]  /*37b0*/  ISETP.NE.AND P2, PT, R32, RZ, PT ;  /* 0x000000ff2000720c */ /* 0x000fe20003f45270 */
[----:B------:R-:W-:Y:S01]  /*37c0*/  IMAD.MOV.U32 R35, RZ, RZ, R30 ;  /* 0x000000ffff237224 */ /* 0x000fe200078e001e */
[----:B------:R-:W-:-:S11]  /*37d0*/  MOV R39, R44 ;  /* 0x0000002c00277202 */ /* 0x000fd60000000f00 */
[----:B------:R-:W-:Y:S05]  /*37e0*/  WARPSYNC.COLLECTIVE R37, `(.L_x_2326) ;  /* 0x0000000025087348 */ /* 0x000fea0003c00000 */
[----:B------:R0:W1:Y:S02]  /*37f0*/  SHFL.UP P0, R44, R35, R34, R36 ;  /* 0x04000022232c7389 */ /* 0x0000640000000024 */
[----:B01----:R-:W-:Y:S01]  /*3800*/  ENDCOLLECTIVE ;  /* 0x000000000000791b */ /* 0x003fe20003800000 */
.L_x_2326:
[----:B------:R-:W-:Y:S01]  /*3810*/  @P1 IADD3 R32, R32, R39, RZ ;  /* 0x0000002720201210 */ /* 0x000fe20007ffe0ff */
[----:B------:R-:W-:Y:S01]  /*3820*/  IMAD.MOV.U32 R35, RZ, RZ, R33 ;  /* 0x000000ffff237224 */ /* 0x000fe200078e0021 */
[----:B------:R-:W-:-:S07]  /*3830*/  MOV R43, R44 ;  /* 0x0000002c002b7202 */ /* 0x000fce0000000f00 */
[----:B------:R-:W-:Y:S05]  /*3840*/  WARPSYNC.COLLECTIVE R37, `(.L_x_2327) ;  /* 0x0000000025087348 */ /* 0x000fea0003c00000 */
[----:B------:R0:W1:Y:S02]  /*3850*/  SHFL.UP P0, R44, R35, R34, R36 ;  /* 0x04000022232c7389 */ /* 0x0000640000000024 */
[----:B01----:R-:W-:Y:S01]  /*3860*/  ENDCOLLECTIVE ;  /* 0x000000000000791b */ /* 0x003fe20003800000 */
.L_x_2327:
        /* <DEDUP_REMOVED lines=9> */
.L_x_2328:
[----:B------:R-:W-:Y:S02]  /*3900*/  ISETP.GE.AND P1, PT, R38, 0x8, PT ;  /* 0x000000082600780c */ /* 0x000fe40003f26270 */
[----:B------:R-:W-:Y:S02]  /*3910*/  ISETP.NE.AND P2, PT, R32, RZ, PT ;  /* 0x000000ff2000720c */ /* 0x000fe40003f45270 */
[----:B------:R-:W-:Y:S01]  /*3920*/  MOV R35, R30 ;  /* 0x0000001e00237202 */ /* 0x000fe20000000f00 */
[----:B------:R-:W-:-:S10]  /*3930*/  IMAD.MOV.U32 R39, RZ, RZ, R44 ;  /* 0x000000ffff277224 */ /* 0x000fd400078e002c */
[----:B------:R-:W-:Y:S05]  /*3940*/  WARPSYNC.COLLECTIVE R37, `(.L_x_2329) ;  /* 0x0000000025087348 */ /* 0x000fea0003c00000 */
[----:B------:R0:W1:Y:S02]  /*3950*/  SHFL.UP P0, R44, R35, R34, R36 ;  /* 0x04000022232c7389 */ /* 0x0000640000000024 */
[----:B01----:R-:W-:Y:S01]  /*3960*/  ENDCOLLECTIVE ;  /* 0x000000000000791b */ /* 0x003fe20003800000 */
.L_x_2329:
[----:B------:R-:W-:Y:S01]  /*3970*/  @P1 IMAD.IADD R32, R32, 0x1, R39 ;  /* 0x0000000120201824 */ /* 0x000fe200078e0227 */
[----:B------:R-:W-:Y:S01]  /*3980*/  MOV R35, R33 ;  /* 0x0000002100237202 */ /* 0x000fe20000000f00 */
[----:B------:R-:W-:-:S07]  /*3990*/  IMAD.MOV.U32 R43, RZ, RZ, R44 ;  /* 0x000000ffff2b7224 */ /* 0x000fce00078e002c */
[----:B------:R-:W-:Y:S05]  /*39a0*/  WARPSYNC.COLLECTIVE R37, `(.L_x_2330) ;  /* 0x0000000025087348 */ /* 0x000fea0003c00000 */
[----:B------:R0:W1:Y:S02]  /*39b0*/  SHFL.UP P0, R44, R35, R34, R36 ;  /* 0x04000022232c7389 */ /* 0x0000640000000024 */
[----:B01----:R-:W-:Y:S01]  /*39c0*/  ENDCOLLECTIVE ;  /* 0x000000000000791b */ /* 0x003fe20003800000 */
.L_x_2330:
        /* <DEDUP_REMOVED lines=9> */
.L_x_2331:
        /* <DEDUP_REMOVED lines=9> */
.L_x_2332:
[----:B------:R-:W-:Y:S01]  /*3af0*/  MOV R35, R33 ;  /* 0x0000002100237202 */ /* 0x000fe20000000f00 */
[----:B------:R-:W-:-:S07]  /*3b00*/  IMAD.MOV.U32 R39, RZ, RZ, R44 ;  /* 0x000000ffff277224 */ /* 0x000fce00078e002c */
[----:B------:R-:W-:Y:S05]  /*3b10*/  WARPSYNC.COLLECTIVE R37, `(.L_x_2333) ;  /* 0x0000000025087348 */ /* 0x000fea0003c00000 */
[----:B------:R0:W1:Y:S02]  /*3b20*/  SHFL.UP P0, R44, R35, R34, R36 ;  /* 0x04000022232c7389 */ /* 0x0000640000000024 */
[----:B01----:R-:W-:Y:S01]  /*3b30*/  ENDCOLLECTIVE ;  /* 0x000000000000791b */ /* 0x003fe20003800000 */
.L_x_2333:
[----:B------:R-:W-:Y:S01]  /*3b40*/  FADD.FTZ R39, R30, R39 ;  /* 0x000000271e277221 */ /* 0x000fe20000010000 */
[----:B------:R-:W-:Y:S01]  /*3b50*/  HFMA2.MMA R34, -RZ, RZ, 0, 5.9604644775390625e-08 ;  /* 0x00000001ff227435 */ /* 0x000fe200000001ff */
[----:B------:R-:W-:Y:S01]  /*3b60*/  IMAD.MOV.U32 R35, RZ, RZ, R32 ;  /* 0x000000ffff237224 */ /* 0x000fe200078e0020 */
[----:B------:R-:W-:Y:S01]  /*3b70*/  ISETP.GE.AND P0, PT, R38, 0x10, PT ;  /* 0x000000102600780c */ /* 0x000fe20003f06270 */
[----:B------:R-:W-:-:S12]  /*3b80*/  FADD.FTZ R44, R33, R44 ;  /* 0x0000002c212c7221 */ /* 0x000fd80000010000 */
[----:B------:R-:W-:Y:S02]  /*3b90*/  @P0 FSEL R33, R44, R33, !P1 ;  /* 0x000000212c210208 */ /* 0x000fe40004800000 */
[----:B------:R-:W-:-:S07]  /*3ba0*/  @P0 FSEL R30, R39, R30, !P1 ;  /* 0x0000001e271e0208 */ /* 0x000fce0004800000 */
[----:B------:R-:W-:Y:S05]  /*3bb0*/  WARPSYNC.COLLECTIVE R37, `(.L_x_2334) ;  /* 0x0000000025087348 */ /* 0x000fea0003c00000 */
[----:B------:R0:W1:Y:S02]  /*3bc0*/  SHFL.UP P0, R44, R35, R34, R36 ;  /* 0x04000022232c7389 */ /* 0x0000640000000024 */
[----:B01----:R-:W-:Y:S01]  /*3bd0*/  ENDCOLLECTIVE ;  /* 0x000000000000791b */ /* 0x003fe20003800000 */
.L_x_2334:
[----:B------:R-:W-:Y:S02]  /*3be0*/  ISETP.NE.AND P1, PT, R42, RZ, PT ;  /* 0x000000ff2a00720c */ /* 0x000fe40003f25270 */
[----:B------:R-:W-:Y:S01]  /*3bf0*/  MOV R35, R30 ;  /* 0x0000001e00237202 */ /* 0x000fe20000000f00 */
[----:B------:R-:W-:-:S10]  /*3c00*/  IMAD.MOV.U32 R38, RZ, RZ, R44 ;  /* 0x000000ffff267224 */ /* 0x000fd400078e002c */
[----:B------:R-:W-:Y:S05]  /*3c10*/  WARPSYNC.COLLECTIVE R37, `(.L_x_2335) ;  /* 0x0000000025087348 */ /* 0x000fea0003c00000 */
[----:B------:R0:W1:Y:S02]  /*3c20*/  SHFL.UP P0, R44, R35, R34, R36 ;  /* 0x04000022232c7389 */ /* 0x0000640000000024 */
[----:B01----:R-:W-:Y:S01]  /*3c30*/  ENDCOLLECTIVE ;  /* 0x000000000000791b */ /* 0x003fe20003800000 */
.L_x_2335:
[----:B------:R-:W-:Y:S01]  /*3c40*/  MOV R35, R33 ;  /* 0x0000002100237202 */ /* 0x000fe20000000f00 */
[----:B------:R-:W-:-:S07]  /*3c50*/  IMAD.MOV.U32 R39, RZ, RZ, R44 ;  /* 0x000000ffff277224 */ /* 0x000fce00078e002c */
[----:B------:R-:W-:Y:S05]  /*3c60*/  WARPSYNC.COLLECTIVE R37, `(.L_x_2336) ;  /* 0x0000000025087348 */ /* 0x000fea0003c00000 */
[----:B------:R0:W1:Y:S02]  /*3c70*/  SHFL.UP P0, R44, R35, R34, R36 ;  /* 0x04000022232c7389 */ /* 0x0000640000000024 */
[----:B01----:R-:W-:Y:S01]  /*3c80*/  ENDCOLLECTIVE ;  /* 0x000000000000791b */ /* 0x003fe20003800000 */
.L_x_2336:
[----:B------:R-:W-:Y:S01]  /*3c90*/  IMAD.MOV.U32 R41, RZ, RZ, R44 ;  /* 0x000000ffff297224 */ /* 0x000fe200078e002c */
[----:B------:R-:W-:Y:S06]  /*3ca0*/  BRA `(.L_x_2337) ;  /* 0xffffffec00d07947 */ /* 0x000fec000383ffff */
.L_x_2338:
        /* <DEDUP_REMOVED lines=13> */
.L_x_4506:


//--------------------- .text._Z30group_norm_nhwc_bwd_sum_kernelI11Bf16IOFp32WLi120EEv26Group_norm_nhwc_bwd_params --------------------------
	.section	.text._Z30group_norm_nhwc_bwd_sum_kernelI11Bf16IOFp32WLi120EEv26Group_norm_nhwc_bwd_params,"ax",@progbits
	.align	128
        .global         _Z30group_norm_nhwc_bwd_sum_kernelI11Bf16IOFp32WLi120EEv26Group_norm_nhwc_bwd_params
        .type           _Z30group_norm_nhwc_bwd_sum_kernelI11Bf16IOFp32WLi120EEv26Group_norm_nhwc_bwd_params,@function
        .size           _Z30group_norm_nhwc_bwd_sum_kernelI11Bf16IOFp32WLi120EEv26Group_norm_nhwc_bwd_params,(.L_x_4507 - _Z30group_norm_nhwc_bwd_sum_kernelI11Bf16IOFp32WLi120EEv26Group_norm_nhwc_bwd_params)
        .other          _Z30group_norm_nhwc_bwd_sum_kernelI11Bf16IOFp32WLi120EEv26Group_norm_nhwc_bwd_params,@"STO_CUDA_ENTRY STV_DEFAULT"
_Z30group_norm_nhwc_bwd_sum_kernelI11Bf16IOFp32WLi120EEv26Group_norm_nhwc_bwd_params:
.text._Z30group_norm_nhwc_bwd_sum_kernelI11Bf16IOFp32WLi120EEv26Group_norm_nhwc_bwd_params:
        /* <DEDUP_REMOVED lines=69> */
.L_x_2340:
[----:B------:R-:W-:Y:S05]  /*0450*/  BSYNC B0 ;  /* 0x0000000000007941 */ /* 0x000fea0003800000 */
.L_x_2339:
        /* <DEDUP_REMOVED lines=111> */
.L_x_2343:
[----:B------:R-:W-:Y:S05]  /*0b50*/  @!P2 BRA `(.L_x_2341) ;  /* 0x0000001400e4a947 */ /* 0x000fea0003800000 */
[----:B------:R-:W-:-:S04]  /*0b60*/  IADD3 R25, R24, 0x1, RZ ;  /* 0x0000000118197810 */ /* 0x000fc80007ffe0ff */
[----:B------:R-:W-:-:S07]  /*0b70*/  SHF.R.S32.HI R27, RZ, 0x1f, R25 ;  /* 0x0000001fff1b7819 */ /* 0x000fce0000011419 */
.L_x_2344:
        /* <DEDUP_REMOVED lines=130> */
.L_x_2342:
        /* <DEDUP_REMOVED lines=8> */
.L_x_2346:
        /* <DEDUP_REMOVED lines=25> */
[----:B------:R-:W-:Y:S01]  /*15b0*/  PRMT R22, RZ, 0x7610, R22 ;  /* 0x00007610ff167816 */ /* 0x000fe20000000016 */
[----:B------:R-:W-:Y:S01]  /*15c0*/  IMAD.U32 R31, R30, 0x10000, RZ ;  /* 0x000100001e1f7824 */ /* 0x000fe200078e00ff */
[----:B------:R-:W-:Y:S01]  /*15d0*/  PRMT R30, RZ, 0x7610, R30 ;  /* 0x00007610ff1e7816 */ /* 0x000fe2000000001e */
[----:B------:R-:W-:Y:S01]  /*15e0*/  IMAD.U32 R29, R29, 0x10000, RZ ;  /* 0x000100001d1d7824 */ /* 0x000fe200078e00ff */
[----:B---3--:R-:W-:Y:S01]  /*15f0*/  @!P0 PRMT R22, R24, 0x7632, R22 ;  /* 0x0000763218168816 */ /* 0x008fe20000000016 */
[----:B------:R-:W-:Y:S01]  /*1600*/  FADD.FTZ R32, -R14, R31 ;  /* 0x0000001f0e207221 */ /* 0x000fe20000010100 */
[----:B------:R-:W-:Y:S02]  /*1610*/  @!P0 PRMT R30, R24, 0x7610, R30 ;  /* 0x00007610181e8816 */ /* 0x000fe4000000001e */
[----:B------:R-:W-:Y:S01]  /*1620*/  SHF.L.U32 R22, R22, 0x10, RZ ;  /* 0x0000001016167819 */ /* 0x000fe200000006ff */
[----:B-1----:R-:W-:Y:S01]  /*1630*/  FMUL.FTZ R32, R32, R15 ;  /* 0x0000000f20207220 */ /* 0x002fe20000410000 */
[----:B------:R-:W-:-:S03]  /*1640*/  SHF.L.U32 R23, R30, 0x10, RZ ;  /* 0x000000101e177819 */ /* 0x000fc600000006ff */
[----:B------:R-:W-:Y:S02]  /*1650*/  FADD.FTZ R7, R22, R7 ;  /* 0x0000000716077221 */ /* 0x000fe40000010000 */
[C---:B------:R-:W-:Y:S01]  /*1660*/  FADD.FTZ R6, R23.reuse, R6 ;  /* 0x0000000617067221 */ /* 0x040fe20000010000 */
[C---:B------:R-:W-:Y:S01]  /*1670*/  FFMA.FTZ R8, R23.reuse, R32, R8 ;  /* 0x0000002017087223 */ /* 0x040fe20000010008 */
[----:B------:R-:W-:-:S04]  /*1680*/  FMUL.FTZ R23, R23, R16 ;  /* 0x0000001017177220 */ /* 0x000fc80000410000 */
        /* <DEDUP_REMOVED lines=9> */
[----:B------:R-:W-:-:S07]  /*1720*/  MOV R24, R2 ;  /* 0x0000000200187202 */ /* 0x000fce0000000f00 */
.L_x_2345:
[----:B------:R-:W-:-:S13]  /*1730*/  ISETP.GE.U32.AND P0, PT, R28, 0x3, PT ;  /* 0x000000031c00780c */ /* 0x000fda0003f06070 */
[----:B------:R-:W-:Y:S05]  /*1740*/  @!P0 BRA `(.L_x_2341) ;  /* 0x0000000800e88947 */ /* 0x000fea0003800000 */
[----:B------:R-:W-:Y:S01]  /*1750*/  ULDC.64 UR4, c[0x0][0x288] ;  /* 0x0000a20000047ab9 */ /* 0x000fe20000000a00 */
[----:B------:R-:W-:Y:S02]  /*1760*/  SHF.R.S32.HI R25, RZ, 0x1f, R24 ;  /* 0x0000001fff197819 */ /* 0x000fe40000011418 */
[----:B------:R-:W-:-:S04]  /*1770*/  ISETP.GE.U32.AND P0, PT, R12, UR4, PT ;  /* 0x000000040c007c0c */ /* 0x000fc8000bf06070 */
[----:B------:R-:W-:-:S13]  /*1780*/  ISETP.GE.AND.EX P0, PT, R13, UR5, PT, P0 ;  /* 0x000000050d007c0c */ /* 0x000fda000bf06300 */
.L_x_2347:
[----:B------:R-:W0:Y:S01]  /*1790*/  @!P0 LDC.64 R12, c[0x0][0x288] ;  /* 0x0000a200ff0c8b82 */ /* 0x000e220000000a00 */
[----:B------:R-:W-:-:S07]  /*17a0*/  @!P0 MOV R23, R21 ;  /* 0x0000001500178202 */ /* 0x000fce0000000f00 */
[----:B------:R-:W2:Y:S01]  /*17b0*/  @!P0 LDC.64 R2, c[0x0][0x230] ;  /* 0x00008c00ff028b82 */ /* 0x000ea20000000a00 */
[----:B0-----:R-:W-:-:S04]  /*17c0*/  @!P0 IMAD R22, R25, R12, RZ ;  /* 0x0000000c19168224 */ /* 0x001fc800078e02ff */
[----:B------:R-:W-:Y:S02]  /*17d0*/  @!P0 IMAD R27, R24, R13, R22 ;  /* 0x0000000d181b8224 */ /* 0x000fe400078e0216 */
[----:B------:R-:W-:-:S04]  /*17e0*/  @!P0 IMAD.MOV.U32 R22, RZ, RZ, R18 ;  /* 0x000000ffff168224 */ /* 0x000fc800078e0012 */
[----:B------:R-:W-:Y:S02]  /*17f0*/  @!P0 IMAD.WIDE.U32 R22, R24, R12, R22 ;  /* 0x0000000c18168225 */ /* 0x000fe400078e0016 */
[----:B------:R-:W0:Y:S03]  /*1800*/  @!P0 LDC.64 R12, c[0x0][0x228] ;  /* 0x00008a00ff0c8b82 */ /* 0x000e260000000a00 */
[----:B------:R-:W-:-:S04]  /*1810*/  @!P0 IADD3 R23, R23, R27, RZ ;  /* 0x0000001b17178210 */ /* 0x000fc80007ffe0ff */
[C---:B------:R-:W-:Y:S01]  /*1820*/  @!P0 SHF.L.U64.HI R28, R22.reuse, 0x1, R23 ;  /* 0x00000001161c8819 */ /* 0x040fe20000010217 */
[----:B------:R-:W-:-:S05]  /*1830*/  @!P0 IMAD.SHL.U32 R23, R22, 0x2, RZ ;  /* 0x0000000216178824 */ /* 0x000fca00078e00ff */
[----:B--2---:R-:W-:-:S04]  /*1840*/  @!P0 IADD3 R2, P1, R23, R2, RZ ;  /* 0x0000000217028210 */ /* 0x004fc80007f3e0ff */
[----:B------:R-:W-:-:S05]  /*1850*/  @!P0 IADD3.X R3, R28, R3, RZ, P1, !PT ;  /* 0x000000031c038210 */ /* 0x000fca0000ffe4ff */
[----:B------:R-:W2:Y:S01]  /*1860*/  @!P0 LDG.E R2, desc[UR6][R2.64] ;  /* 0x0000000602028981 */ /* 0x000ea2000c1e1900 */
[----:B0-----:R-:W-:-:S04]  /*1870*/  @!P0 IADD3 R12, P1, R23, R12, RZ ;  /* 0x0000000c170c8210 */ /* 0x001fc80007f3e0ff */
[----:B------:R-:W-:-:S05]  /*1880*/  @!P0 IADD3.X R13, R28, R13, RZ, P1, !PT ;  /* 0x0000000d1c0d8210 */ /* 0x000fca0000ffe4ff */
[----:B------:R-:W3:Y:S01]  /*1890*/  @!P0 LDG.E R12, desc[UR6][R12.64] ;  /* 0x000000060c0c8981 */ /* 0x000ee2000c1e1900 */
[----:B------:R-:W-:Y:S02]  /*18a0*/  PRMT R22, RZ, 0x7610, R22 ;  /* 0x00007610ff167816 */ /* 0x000fe40000000016 */
[----:B------:R-:W-:Y:S02]  /*18b0*/  PRMT R23, RZ, 0x7610, R23 ;  /* 0x00007610ff177816 */ /* 0x000fe40000000017 */
[----:B------:R-:W-:Y:S02]  /*18c0*/  PRMT R27, RZ, 0x7610, R27 ;  /* 0x00007610ff1b7816 */ /* 0x000fe4000000001b */
[C---:B--2---:R-:W-:Y:S02]  /*18d0*/  @!P0 PRMT R22, R2.reuse, 0x7610, R22 ;  /* 0x0000761002168816 */ /* 0x044fe40000000016 */
[----:B------:R-:W-:Y:S02]  /*18e0*/  @!P0 PRMT R23, R2, 0x7632, R23 ;  /* 0x0000763202178816 */ /* 0x000fe40000000017 */
[----:B------:R-:W0:Y:S01]  /*18f0*/  @!P0 LDC.64 R2, c[0x0][0x288] ;  /* 0x0000a200ff028b82 */ /* 0x000e220000000a00 */
[----:B------:R-:W-:Y:S01]  /*1900*/  IMAD.U32 R29, R22, 0x10000, RZ ;  /* 0x00010000161d7824 */ /* 0x000fe200078e00ff */
[----:B---3--:R-:W-:-:S03]  /*1910*/  @!P0 PRMT R27, R12, 0x7610, R27 ;  /* 0x000076100c1b8816 */ /* 0x008fc6000000001b */
[----:B------:R-:W-:Y:S01]  /*1920*/  FADD.FTZ R28, -R14, R29 ;  /* 0x0000001d0e1c7221 */ /* 0x000fe20000010100 */
[----:B------:R-:W-:-:S03]  /*1930*/  SHF.L.U32 R27, R27, 0x10, RZ ;  /* 0x000000101b1b7819 */ /* 0x000fc600000006ff */
[----:B-1----:R-:W-:Y:S01]  /*1940*/  FMUL.FTZ R28, R28, R15 ;  /* 0x0000000f1c1c7220 */ /* 0x002fe20000410000 */
[----:B------:R-:W-:Y:S02]  /*1950*/  PRMT R22, RZ, 0x7610, R22 ;  /* 0x00007610ff167816 */ /* 0x000fe40000000016 */
[----:B------:R-:W-:Y:S01]  /*1960*/  SHF.L.U32 R23, R23, 0x10, RZ ;  /* 0x0000001017177819 */ /* 0x000fe200000006ff */
[----:B------:R-:W-:Y:S01]  /*1970*/  FMUL.FTZ R13, R27, R16 ;  /* 0x000000101b0d7220 */ /* 0x000fe20000410000 */
[----:B------:R-:W-:-:S03]  /*1980*/  @!P0 PRMT R22, R12, 0x7632, R22 ;  /* 0x000076320c168816 */ /* 0x000fc60000000016 */
[----:B------:R-:W-:Y:S01]  /*1990*/  FFMA.FTZ R12, R28, R13, R5 ;  /* 0x0000000d1c0c7223 */ /* 0x000fe20000010005 */
[----:B------:R-:W-:Y:S01]  /*19a0*/  FADD.FTZ R13, R13, R4 ;  /* 0x000000040d0d7221 */ /* 0x000fe20000010000 */
[----:B------:R-:W-:Y:S01]  /*19b0*/  FADD.FTZ R4, -R14, R23 ;  /* 0x000000170e047221 */ /* 0x000fe20000010100 */
[----:B------:R-:W-:Y:S01]  /*19c0*/  @!P0 IADD3 R23, P1, R24, 0x1, RZ ;  /* 0x0000000118178810 */ /* 0x000fe20007f3e0ff */
[C---:B------:R-:W-:Y:S01]  /*19d0*/  FADD.FTZ R6, R27.reuse, R6 ;  /* 0x000000061b067221 */ /* 0x040fe20000010000 */
[----:B------:R-:W-:Y:S01]  /*19e0*/  FFMA.FTZ R8, R27, R28, R8 ;  /* 0x0000001c1b087223 */ /* 0x000fe20000010008 */
[----:B------:R-:W-:Y:S01]  /*19f0*/  IMAD.U32 R22, R22, 0x10000, RZ ;  /* 0x0001000016167824 */ /* 0x000fe200078e00ff */
[----:B------:R-:W-:Y:S01]  /*1a00*/  @!P0 IADD3.X R27, RZ, R25, RZ, P1, !PT ;  /* 0x00000019ff1b8210 */ /* 0x000fe20000ffe4ff */
[----:B------:R-:W-:Y:S02]  /*1a10*/  FMUL.FTZ R5, R4, R15 ;  /* 0x0000000f04057220 */ /* 0x000fe40000410000 */
[----:B------:R-:W-:-:S02]  /*1a20*/  FADD.FTZ R7, R22, R7 ;  /* 0x0000000716077221 */ /* 0x000fc40000010000 */
[C---:B------:R-:W-:Y:S01]  /*1a30*/  FFMA.FTZ R9, R22.reuse, R5, R9 ;  /* 0x0000000516097223 */ /* 0x040fe20000010009 */
[----:B0-----:R-:W-:Y:S02]  /*1a40*/  @!P0 IMAD R4, R27, R2, RZ ;  /* 0x000000021b048224 */ /* 0x001fe400078e02ff */
[----:B------:R-:W-:Y:S02]  /*1a50*/  FMUL.FTZ R22, R22, R17 ;  /* 0x0000001116167220 */ /* 0x000fe40000410000 */
[----:B------:R-:W-:Y:S02]  /*1a60*/  @!P0 IMAD R27, R23, R3, R4 ;  /* 0x00000003171b8224 */ /* 0x000fe400078e0204 */
[----:B------:R-:W-:Y:S01]  /*1a70*/  FFMA.FTZ R12, R5, R22, R12 ;  /* 0x00000016050c7223 */ /* 0x000fe2000001000c */
[----:B------:R-:W-:Y:S01]  /*1a80*/  @!P0 MOV R4, R18 ;  /* 0x0000001200048202 */ /* 0x000fe20000000f00 */
[----:B------:R-:W-:-:S04]  /*1a90*/  @!P0 IMAD.MOV.U32 R5, RZ, RZ, R21 ;  /* 0x000000ffff058224 */ /* 0x000fc800078e0015 */
        /* <DEDUP_REMOVED lines=69> */
[----:B------:R-:W-:Y:S02]  /*1ef0*/  SHF.L.U32 R27, R27, 0x10, RZ ;  /* 0x000000101b1b7819 */ /* 0x000fe400000006ff */
[----:B------:R-:W-:Y:S01]  /*1f00*/  FMUL.FTZ R23, R4, R15 ;  /* 0x0000000f04177220 */ /* 0x000fe20000410000 */
[----:B------:R-:W-:-:S02]  /*1f10*/  IMAD.U32 R5, R13, 0x10000, RZ ;  /* 0x000100000d057824 */ /* 0x000fc400078e00ff */
[----:B------:R-:W-:Y:S01]  /*1f20*/  FADD.FTZ R6, R6, R27 ;  /* 0x0000001b06067221 */ /* 0x000fe20000010000 */
[C---:B------:R-:W-:Y:S01]  /*1f30*/  FFMA.FTZ R8, R27.reuse, R23, R8 ;  /* 0x000000171b087223 */ /* 0x040fe20000010008 */
[----:B------:R-:W-:Y:S01]  /*1f40*/  FMUL.FTZ R27, R27, R16 ;  /* 0x000000101b1b7220 */ /* 0x000fe20000410000 */
[----:B------:R-:W-:-:S03]  /*1f50*/  FADD.FTZ R4, -R14, R5 ;  /* 0x000000050e047221 */ /* 0x000fc60000010100 */
[----:B------:R-:W-:Y:S01]  /*1f60*/  FFMA.FTZ R12, R23, R27, R12 ;  /* 0x0000001b170c7223 */ /* 0x000fe2000001000c */
[----:B------:R-:W-:Y:S01]  /*1f70*/  @!P0 IADD3 R23, P1, R24, 0x3, RZ ;  /* 0x0000000318178810 */ /* 0x000fe20007f3e0ff */
[----:B------:R-:W-:Y:S01]  /*1f80*/  FADD.FTZ R13, R28, R27 ;  /* 0x0000001b1c0d7221 */ /* 0x000fe20000010000 */
[----:B------:R-:W-:Y:S01]  /*1f90*/  SHF.L.U32 R22, R22, 0x10, RZ ;  /* 0x0000001016167819 */ /* 0x000fe200000006ff */
[----:B------:R-:W-:Y:S01]  /*1fa0*/  FMUL.FTZ R5, R4, R15 ;  /* 0x0000000f04057220 */ /* 0x000fe20000410000 */
[----:B------:R-:W-:-:S03]  /*1fb0*/  @!P0 IADD3.X R27, RZ, R25, RZ, P1, !PT ;  /* 0x00000019ff1b8210 */ /* 0x000fc60000ffe4ff */
[----:B------:R-:W-:Y:S01]  /*1fc0*/  FADD.FTZ R7, R7, R22 ;  /* 0x0000001607077221 */ /* 0x000fe20000010000 */
[C---:B------:R-:W-:Y:S01]  /*1fd0*/  FFMA.FTZ R9, R22.reuse, R5, R9 ;  /* 0x0000000516097223 */ /* 0x040fe20000010009 */
[----:B------:R-:W-:Y:S01]  /*1fe0*/  FMUL.FTZ R22, R22, R17 ;  /* 0x0000001116167220 */ /* 0x000fe20000410000 */
[----:B0-----:R-:W-:-:S03]  /*1ff0*/  @!P0 IMAD R4, R27, R2, RZ ;  /* 0x000000021b048224 */ /* 0x001fc600078e02ff */
[----:B------:R-:W-:Y:S01]  /*2000*/  FFMA.FTZ R12, R5, R22, R12 ;  /* 0x00000016050c7223 */ /* 0x000fe2000001000c */
[----:B------:R-:W-:Y:S01]  /*2010*/  @!P0 MOV R5, R21 ;  /* 0x0000001500058202 */ /* 0x000fe20000000f00 */
[----:B------:R-:W-:Y:S02]  /*2020*/  @!P0 IMAD R27, R23, R3, R4 ;  /* 0x00000003171b8224 */ /* 0x000fe400078e0204 */
        /* <DEDUP_REMOVED lines=21> */
[----:B------:R-:W-:-:S03]  /*2180*/  @!P0 PRMT R22, R2, 0x7632, R22 ;  /* 0x0000763202168816 */ /* 0x000fc60000000016 */
[----:B------:R-:W-:Y:S01]  /*2190*/  IMAD.U32 R29, R23, 0x10000, RZ ;  /* 0x00010000171d7824 */ /* 0x000fe200078e00ff */
[----:B------:R-:W-:Y:S02]  /*21a0*/  PRMT R23, RZ, 0x7610, R23 ;  /* 0x00007610ff177816 */ /* 0x000fe40000000017 */
[----:B---3--:R-:W-:Y:S01]  /*21b0*/  @!P0 PRMT R27, R4, 0x7610, R27 ;  /* 0x00007610041b8816 */ /* 0x008fe2000000001b */
[----:B------:R-:W-:Y:S01]  /*21c0*/  FADD.FTZ R2, -R14, R29 ;  /* 0x0000001d0e027221 */ /* 0x000fe20000010100 */
[----:B------:R-:W-:Y:S02]  /*21d0*/  @!P0 PRMT R23, R4, 0x7632, R23 ;  /* 0x0000763204178816 */ /* 0x000fe40000000017 */
[----:B------:R-:W-:Y:S02]  /*21e0*/  SHF.L.U32 R3, R22, 0x10, RZ ;  /* 0x0000001016037819 */ /* 0x000fe400000006ff */
[----:B------:R-:W-:Y:S01]  /*21f0*/  SHF.L.U32 R27, R27, 0x10, RZ ;  /* 0x000000101b1b7819 */ /* 0x000fe200000006ff */
[----:B------:R-:W-:Y:S01]  /*2200*/  FMUL.FTZ R5, R2, R15 ;  /* 0x0000000f02057220 */ /* 0x000fe20000410000 */
[----:B------:R-:W-:-:S02]  /*2210*/  IMAD.U32 R2, R23, 0x10000, RZ ;  /* 0x0001000017027824 */ /* 0x000fc400078e00ff */
[----:B------:R-:W-:Y:S01]  /*2220*/  FADD.FTZ R4, -R14, R3 ;  /* 0x000000030e047221 */ /* 0x000fe20000010100 */
[----:B------:R-:W-:Y:S01]  /*2230*/  FMUL.FTZ R22, R27, R16 ;  /* 0x000000101b167220 */ /* 0x000fe20000410000 */
[----:B------:R-:W-:Y:S02]  /*2240*/  FMUL.FTZ R28, R2, R17 ;  /* 0x00000011021c7220 */ /* 0x000fe40000410000 */
        /* <DEDUP_REMOVED lines=10> */
.L_x_2341:
        /* <DEDUP_REMOVED lines=28> */
[----:B-1----:R-:W1:Y:S01]  /*24b0*/  LDS R15, [R4+0x258] ;  /* 0x00025800040f7984 */ /* 0x002e620000000800 */
[----:B--2---:R-:W-:-:S03]  /*24c0*/  ISETP.NE.AND P0, PT, R5, RZ, PT ;  /* 0x000000ff0500720c */ /* 0x004fc60003f05270 */
[----:B------:R-:W2:Y:S01]  /*24d0*/  LDS R16, [R4+0x25c] ;  /* 0x00025c0004107984 */ /* 0x000ea20000000800 */
[----:B---3--:R-:W-:Y:S02]  /*24e0*/  ISETP.NE.AND P1, PT, R22, RZ, PT ;  /* 0x000000ff1600720c */ /* 0x008fe40003f25270 */
[----:B----4-:R-:W-:-:S07]  /*24f0*/  ISETP.NE.AND P2, PT, R27, RZ, PT ;  /* 0x000000ff1b00720c */ /* 0x010fce0003f45270 */
[----:B-----5:R-:W-:Y:S01]  /*2500*/  @!P0 FADD.FTZ R14, R14, R19 ;  /* 0x000000130e0e8221 */ /* 0x020fe20000010000 */
[----:B------:R-:W-:Y:S01]  /*2510*/  @!P0 FADD.FTZ R18, R18, R21 ;  /* 0x0000001512128221 */ /* 0x000fe20000010000 */
[----:B------:R-:W-:Y:S01]  /*2520*/  IADD3 R20, R22, R5, R20 ;  /* 0x0000000516147210 */ /* 0x000fe20007ffe014 */
[----:B------:R-:W-:Y:S02]  /*2530*/  IMAD.MOV.U32 R5, RZ, RZ, 0x3fffffff ;  /* 0x3fffffffff057424 */ /* 0x000fe400078e00ff */
[----:B0-----:R-:W-:Y:S01]  /*2540*/  @!P1 FADD.FTZ R23, R14, R23 ;  /* 0x000000170e179221 */ /* 0x001fe20000010000 */
[----:B------:R-:W-:Y:S01]  /*2550*/  IADD3 R3, R20, R27, RZ ;  /* 0x0000001b14037210 */ /* 0x000fe20007ffe0ff */
[----:B------:R-:W-:Y:S01]  /*2560*/  IMAD R14, R2, 0xc, R17 ;  /* 0x0000000c020e7824 */ /* 0x000fe200078e0211 */
[----:B------:R-:W-:Y:S01]  /*2570*/  R2UR UR4, R5 ;  /* 0x00000000050472ca */ /* 0x000fe200000e0000 */
[----:B------:R-:W-:-:S03]  /*2580*/  @!P1 FADD.FTZ R25, R18, R25 ;  /* 0x0000001912199221 */ /* 0x000fc60000010000 */
[----:B------:R0:W-:Y:S01]  /*2590*/  STS [R14+0xc0], R3 ;  /* 0x0000c0030e007388 */ /* 0x0001e20000000800 */
[----:B-1----:R-:W-:Y:S01]  /*25a0*/  @!P2 FADD.FTZ R15, R23, R15 ;  /* 0x0000000f170fa221 */ /* 0x002fe20000010000 */
[----:B--2---:R-:W-:-:S04]  /*25b0*/  @!P2 FADD.FTZ R16, R25, R16 ;  /* 0x000000101910a221 */ /* 0x004fc80000010000 */
[----:B------:R0:W-:Y:S04]  /*25c0*/  STS [R14+0xc4], R15 ;  /* 0x0000c40f0e007388 */ /* 0x0001e80000000800 */
[----:B------:R0:W-:Y:S01]  /*25d0*/  STS [R14+0xc8], R16 ;  /* 0x0000c8100e007388 */ /* 0x0001e20000000800 */
[----:B------:R-:W-:Y:S05]  /*25e0*/  BRA.DIV UR4, `(.L_x_2349) ;  /* 0x0000000e04387947 */ /* 0x000fea000b800000 */
[----:B------:R-:W-:Y:S01]  /*25f0*/  NOP ;  /* 0x0000000000007918 */ /* 0x000fe20000000000 */
.L_x_2365:
        /* <DEDUP_REMOVED lines=12> */
.L_x_2351:
[----:B------:R-:W-:Y:S05]  /*26c0*/  BSYNC B0 ;  /* 0x0000000000007941 */ /* 0x000fea0003800000 */
.L_x_2350:
[----:B------:R-:W-:-:S13]  /*26d0*/  R2UR UR4, R5 ;  /* 0x00000000050472ca */ /* 0x000fda00000e0000 */
[----:B------:R-:W-:Y:S05]  /*26e0*/  BRA.DIV UR4, `(.L_x_2352) ;  /* 0x0000000e04087947 */ /* 0x000fea000b800000 */
[----:B------:R-:W-:Y:S01]  /*26f0*/  NOP ;  /* 0x0000000000007918 */ /* 0x000fe20000000000 */
[----:B------:R1:W-:Y:S04]  /*2700*/  STS [R14+0xc0], R3 ;  /* 0x0000c0030e007388 */ /* 0x0003e80000000800 */
[----:B------:R1:W-:Y:S04]  /*2710*/  STS [R14+0xc4], R15 ;  /* 0x0000c40f0e007388 */ /* 0x0003e80000000800 */
[----:B------:R1:W-:Y:S01]  /*2720*/  STS [R14+0xc8], R16 ;  /* 0x0000c8100e007388 */ /* 0x0003e20000000800 */
[----:B------:R-:W-:Y:S01]  /*2730*/  NOP ;  /* 0x0000000000007918 */ /* 0x000fe20000000000 */
.L_x_2369:
        /* <DEDUP_REMOVED lines=12> */
.L_x_2354:
[----:B------:R-:W-:Y:S05]  /*2800*/  BSYNC B0 ;  /* 0x0000000000007941 */ /* 0x000fea0003800000 */
.L_x_2353:
[----:B------:R-:W-:-:S13]  /*2810*/  R2UR UR4, R5 ;  /* 0x00000000050472ca */ /* 0x000fda00000e0000 */
[----:B------:R-:W-:Y:S05]  /*2820*/  BRA.DIV UR4, `(.L_x_2355) ;  /* 0x0000000a04e87947 */ /* 0x000fea000b800000 */
[----:B------:R-:W-:Y:S01]  /*2830*/  NOP ;  /* 0x0000000000007918 */ /* 0x000fe20000000000 */
[----:B------:R2:W-:Y:S04]  /*2840*/  STS [R14+0xc0], R3 ;  /* 0x0000c0030e007388 */ /* 0x0005e80000000800 */
[----:B------:R2:W-:Y:S04]  /*2850*/  STS [R14+0xc4], R15 ;  /* 0x0000c40f0e007388 */ /* 0x0005e80000000800 */
[----:B------:R2:W-:Y:S01]  /*2860*/  STS [R14+0xc8], R16 ;  /* 0x0000c8100e007388 */ /* 0x0005e20000000800 */
[----:B------:R-:W-:Y:S01]  /*2870*/  NOP ;  /* 0x0000000000007918 */ /* 0x000fe20000000000 */
.L_x_2373:
        /* <DEDUP_REMOVED lines=12> */
.L_x_2357:
[----:B------:R-:W-:Y:S05]  /*2940*/  BSYNC B0 ;  /* 0x0000000000007941 */ /* 0x000fea0003800000 */
.L_x_2356:
[----:B------:R-:W-:-:S13]  /*2950*/  R2UR UR4, R5 ;  /* 0x00000000050472ca */ /* 0x000fda00000e0000 */
[----:B------:R-:W-:Y:S05]  /*2960*/  BRA.DIV UR4, `(.L_x_2358) ;  /* 0x0000000a04c87947 */ /* 0x000fea000b800000 */
[----:B------:R-:W-:Y:S01]  /*2970*/  NOP ;  /* 0x0000000000007918 */ /* 0x000fe20000000000 */
[----:B------:R3:W-:Y:S04]  /*2980*/  STS [R14+0xc0], R3 ;  /* 0x0000c0030e007388 */ /* 0x0007e80000000800 */
[----:B------:R3:W-:Y:S04]  /*2990*/  STS [R14+0xc4], R15 ;  /* 0x0000c40f0e007388 */ /* 0x0007e80000000800 */
[----:B------:R3:W-:Y:S01]  /*29a0*/  STS [R14+0xc8], R16 ;  /* 0x0000c8100e007388 */ /* 0x0007e20000000800 */
[----:B------:R-:W-:Y:S01]  /*29b0*/  NOP ;  /* 0x0000000000007918 */ /* 0x000fe20000000000 */
.L_x_2377:
        /* <DEDUP_REMOVED lines=12> */
.L_x_2360:
[----:B------:R-:W-:Y:S05]  /*2a80*/  BSYNC B0 ;  /* 0x0000000000007941 */ /* 0x000fea0003800000 */
.L_x_2359:
        /* <DEDUP_REMOVED lines=25> */
.L_x_2383:
        /* <DEDUP_REMOVED lines=22> */
[----:B------:R-:W-:Y:S02]  /*2d80*/  IMAD.IADD R15, R15, 0x1, R27 ;  /* 0x000000010f0f7824 */ /* 0x000fe400078e021b */
[----:B----4-:R-:W-:Y:S01]  /*2d90*/  @!P0 FADD.FTZ R22, R3, R22 ;  /* 0x0000001603168221 */ /* 0x010fe20000010000 */
[----:B------:R4:W-:Y:S02]  /*2da0*/  STS [R4+0x230], R27 ;  /* 0x0002301b04007388 */ /* 0x0009e40000000800 */
[----:B------:R-:W-:Y:S02]  /*2db0*/  IADD3 R16, R16, R15, RZ ;  /* 0x0000000f10107210 */ /* 0x000fe40007ffe0ff */
[----:B------:R4:W-:Y:S01]  /*2dc0*/  STS [R4+0x23c], R15 ;  /* 0x00023c0f04007388 */ /* 0x0009e20000000800 */
[----:B-----5:R-:W-:-:S03]  /*2dd0*/  @!P0 FADD.FTZ R24, R5, R24 ;  /* 0x0000001805188221 */ /* 0x020fc60000010000 */
[----:B------:R4:W-:Y:S01]  /*2de0*/  STS [R4+0x248], R16 ;  /* 0x0002481004007388 */ /* 0x0009e20000000800 */
[----:B------:R-:W-:-:S03]  /*2df0*/  ISETP.NE.AND P0, PT, R21, RZ, PT ;  /* 0x000000ff1500720c */ /* 0x000fc60003f05270 */
[----:B------:R4:W-:Y:S01]  /*2e00*/  STS [R4+0x234], R22 ;  /* 0x0002341604007388 */ /* 0x0009e20000000800 */
[----:B------:R-:W-:Y:S01]  /*2e10*/  IADD3 R21, R21, R16, RZ ;  /* 0x0000001015157210 */ /* 0x000fe20007ffe0ff */
[----:B------:R-:W-:Y:S02]  /*2e20*/  @!P2 FADD.FTZ R17, R17, R22 ;  /* 0x000000161111a221 */ /* 0x000fe40000010000 */
        /* <DEDUP_REMOVED lines=13> */
.L_x_2348:
[----:B------:R-:W-:Y:S05]  /*2f00*/  WARPSYNC.ALL ;  /* 0x0000000000007948 */ /* 0x000fea0003800000 */
[----:B------:R-:W-:Y:S06]  /*2f10*/  BAR.SYNC.DEFER_BLOCKING 0x0 ;  /* 0x0000000000007b1d */ /* 0x000fec0000010000 */
[----:B------:R-:W-:-:S02]  /*2f20*/  ULDC UR4, c[0x0][0x2b4] ;  /* 0x0000ad0000047ab9 */ /* 0x000fc40000000800 */
[----:B-1--4-:R-:W1:Y:S01]  /*2f30*/  LDC R15, c[0x0][0x2b0] ;  /* 0x0000ac00ff0f7b82 */ /* 0x012e620000000800 */
[----:B------:R-:W-:Y:S01]  /*2f40*/  UIADD3 UR4, UR4, -0x2, URZ ;  /* 0xfffffffe04047890 */ /* 0x000fe2000fffe03f */
[----:B------:R-:W-:Y:S01]  /*2f50*/  BSSY B0, `(.L_x_2362) ;  /* 0x0000021000007945 */ /* 0x000fe20003800000 */
[----:B------:R-:W-:-:S04]  /*2f60*/  ULDC.64 UR10, c[0x0][0x288] ;  /* 0x0000a200000a7ab9 */ /* 0x000fc80000000a00 */
[----:B------:R-:W-:Y:S01]  /*2f70*/  ISETP.NE.AND P2, PT, R10, UR4, PT ;  /* 0x000000040a007c0c */ /* 0x000fe2000bf45270 */
[----:B------:R-:W2:Y:S08]  /*2f80*/  LDC R17, c[0x0][0x2a0] ;  /* 0x0000a800ff117b82 */ /* 0x000eb00000000800 */
[----:B0-----:R-:W0:Y:S04]  /*2f90*/  LDC R5, c[0x0][0x2b8] ;  /* 0x0000ae00ff057b82 */ /* 0x001e280000000800 */
[----:B------:R-:W-:Y:S01]  /*2fa0*/  @!P2 LDS R3, [R13+0x238] ;  /* 0x000238000d03a984 */ /* 0x000fe20000000800 */
[----:B------:R-:W-:-:S03]  /*2fb0*/  @!P2 VIADD R4, R12, 0x950 ;  /* 0x000009500c04a836 */ /* 0x000fc60000000000 */
[----:B------:R-:W3:Y:S01]  /*2fc0*/  @!P2 LDS R2, [R13+0x234] ;  /* 0x000234000d02a984 */ /* 0x000ee20000000800 */
[----:B-1----:R-:W-:-:S05]  /*2fd0*/  IMAD R10, R15, UR8, R0 ;  /* 0x000000080f0a7c24 */ /* 0x002fca000f8e0200 */
[----:B--2---:R-:W-:-:S04]  /*2fe0*/  ISETP.GE.AND P0, PT, R10, R17, PT ;  /* 0x000000110a00720c */ /* 0x004fc80003f06270 */
[----:B------:R-:W-:Y:S01]  /*2ff0*/  ISETP.LT.U32.AND P0, PT, R0, R15, !P0 ;  /* 0x0000000f0000720c */ /* 0x000fe20004701070 */
[----:B0-----:R-:W-:Y:S01]  /*3000*/  IMAD R14, R5, UR8, R0 ;  /* 0x00000008050e7c24 */ /* 0x001fe2000f8e0200 */
        /* <DEDUP_REMOVED lines=8> */
[----:B------:R-:W-:Y:S01]  /*3090*/  IADD3 R12, R12, 0x950, RZ ;  /* 0x000009500c0c7810 */ /* 0x000fe20007ffe0ff */
[----:B0-----:R-:W0:Y:S01]  /*30a0*/  LDC.64 R4, c[0x0][0x268] ;  /* 0x00009a00ff047b82 */ /* 0x001e220000000a00 */
[----:B------:R-:W-:Y:S02]  /*30b0*/  USHF.L.U32 UR4, UR9, 0x1, URZ ;  /* 0x0000000109047899 */ /* 0x000fe4000800063f */
[----:B------:R-:W-:Y:S02]  /*30c0*/  LEA R11, R11, R12, 0x18 ;  /* 0x0000000c0b0b7211 */ /* 0x000fe400078ec0ff */
[----:B------:R-:W-:Y:S02]  /*30d0*/  UIADD3 UR5, UR4, 0x1, URZ ;  /* 0x0000000104057890 */ /* 0x000fe4000fffe03f */
[----:B------:R-:W-:Y:S02]  /*30e0*/  IMAD R3, R17, UR4, R10 ;  /* 0x0000000411037c24 */ /* 0x000fe4000f8e020a */
[----:B------:R-:W-:-:S02]  /*30f0*/  IMAD R0, R0, 0x8, R11 ;  /* 0x0000000800007824 */ /* 0x000fc400078e020b */
[----:B------:R-:W-:-:S03]  /*3100*/  IMAD R11, R17, UR5, R10 ;  /* 0x00000005110b7c24 */ /* 0x000fc6000f8e020a */
[----:B------:R-:W1:Y:S01]  /*3110*/  LDS.64 R12, [R0] ;  /* 0x00000000000c7984 */ /* 0x000e620000000a00 */
[----:B0-----:R-:W-:-:S04]  /*3120*/  IMAD.WIDE R2, R3, 0x4, R4 ;  /* 0x0000000403027825 */ /* 0x001fc800078e0204 */
[----:B------:R-:W-:Y:S01]  /*3130*/  IMAD.WIDE R4, R11, 0x4, R4 ;  /* 0x000000040b047825 */ /* 0x000fe200078e0204 */
[----:B-1----:R1:W-:Y:S04]  /*3140*/  REDG.E.ADD.F32.FTZ.RN.STRONG.GPU desc[UR6][R2.64], R12 ;  /* 0x0000000c020079a6 */ /* 0x0023e8000c10f386 */
[----:B------:R1:W-:Y:S02]  /*3150*/  REDG.E.ADD.F32.FTZ.RN.STRONG.GPU desc[UR6][R4.64], R13 ;  /* 0x0000000d040079a6 */ /* 0x0003e4000c10f386 */
.L_x_2363:
[----:B------:R-:W-:Y:S05]  /*3160*/  BSYNC B0 ;  /* 0x0000000000007941 */ /* 0x000fea0003800000 */
.L_x_2362:
        /* <DEDUP_REMOVED lines=22> */
.L_x_2349:
[----:B0-----:R-:W-:Y:S05]  /*32d0*/  WARPSYNC.COLLECTIVE R5, `(.L_x_2364) ;  /* 0x0000000005087348 */ /* 0x001fea0003c00000 */
[----:B------:R-:W-:Y:S01]  /*32e0*/  NOP ;  /* 0x0000000000007918 */ /* 0x000fe20000000000 */
[----:B0-----:R-:W-:Y:S01]  /*32f0*/  ENDCOLLECTIVE ;  /* 0x000000000000791b */ /* 0x001fe20003800000 */
.L_x_2364:
[----:B------:R-:W-:Y:S05]  /*3300*/  BRA `(.L_x_2365) ;  /* 0xfffffff000bc7947 */ /* 0x000fea000383ffff */
.L_x_2352:
[----:B------:R-:W-:Y:S01]  /*3310*/  BSSY B0, `(.L_x_2366) ;  /* 0x0000004000007945 */ /* 0x000fe20003800000 */
[----:B0-----:R-:W-:Y:S05]  /*3320*/  WARPSYNC.COLLECTIVE R5, `(.L_x_2367) ;  /* 0x0000000005087348 */ /* 0x001fea0003c00000 */
[----:B------:R-:W-:Y:S01]  /*3330*/  NOP ;  /* 0x0000000000007918 */ /* 0x000fe20000000000 */
[----:B0-----:R-:W-:Y:S01]  /*3340*/  ENDCOLLECTIVE ;  /* 0x000000000000791b */ /* 0x001fe20003800000 */
.L_x_2367:
[----:B------:R-:W-:Y:S05]  /*3350*/  BSYNC B0 ;  /* 0x0000000000007941 */ /* 0x000fea0003800000 */
.L_x_2366:
[----:B------:R0:W-:Y:S04]  /*3360*/  STS [R14+0xc0], R3 ;  /* 0x0000c0030e007388 */ /* 0x0001e80000000800 */
[----:B------:R0:W-:Y:S04]  /*3370*/  STS [R14+0xc4], R15 ;  /* 0x0000c40f0e007388 */ /* 0x0001e80000000800 */
[----:B------:R0:W-:Y:S02]  /*3380*/  STS [R14+0xc8], R16 ;  /* 0x0000c8100e007388 */ /* 0x0001e40000000800 */
[----:B0-----:R-:W-:Y:S05]  /*3390*/  WARPSYNC.COLLECTIVE R5, `(.L_x_2368) ;  /* 0x0000000005087348 */ /* 0x001fea0003c00000 */
[----:B------:R-:W-:Y:S01]  /*33a0*/  NOP ;  /* 0x0000000000007918 */ /* 0x000fe20000000000 */
[----:B0-----:R-:W-:Y:S01]  /*33b0*/  ENDCOLLECTIVE ;  /* 0x000000000000791b */ /* 0x001fe20003800000 */
.L_x_2368:
[----:B------:R-:W-:Y:S05]  /*33c0*/  BRA `(.L_x_2369) ;  /* 0xfffffff000dc7947 */ /* 0x000fea000383ffff */
.L_x_2355:
[----:B------:R-:W-:Y:S01]  /*33d0*/  BSSY B0, `(.L_x_2370) ;  /* 0x0000004000007945 */ /* 0x000fe20003800000 */
[----:B01----:R-:W-:Y:S05]  /*33e0*/  WARPSYNC.COLLECTIVE R5, `(.L_x_2371) ;  /* 0x0000000005087348 */ /* 0x003fea0003c00000 */
[----:B------:R-:W-:Y:S01]  /*33f0*/  NOP ;  /* 0x0000000000007918 */ /* 0x000fe20000000000 */
[----:B01----:R-:W-:Y:S01]  /*3400*/  ENDCOLLECTIVE ;  /* 0x000000000000791b */ /* 0x003fe20003800000 */
.L_x_2371:
[----:B------:R-:W-:Y:S05]  /*3410*/  BSYNC B0 ;  /* 0x0000000000007941 */ /* 0x000fea0003800000 */
.L_x_2370:
[----:B------:R0:W-:Y:S04]  /*3420*/  STS [R14+0xc0], R3 ;  /* 0x0000c0030e007388 */ /* 0x0001e80000000800 */
[----:B------:R0:W-:Y:S04]  /*3430*/  STS [R14+0xc4], R15 ;  /* 0x0000c40f0e007388 */ /* 0x0001e80000000800 */
[----:B------:R0:W-:Y:S02]  /*3440*/  STS [R14+0xc8], R16 ;  /* 0x0000c8100e007388 */ /* 0x0001e40000000800 */
[----:B0-----:R-:W-:Y:S05]  /*3450*/  WARPSYNC.COLLECTIVE R5, `(.L_x_2372) ;  /* 0x0000000005087348 */ /* 0x001fea0003c00000 */
[----:B------:R-:W-:Y:S01]  /*3460*/  NOP ;  /* 0x0000000000007918 */ /* 0x000fe20000000000 */
[----:B0-----:R-:W-:Y:S01]  /*3470*/  ENDCOLLECTIVE ;  /* 0x000000000000791b */ /* 0x001fe20003800000 */
.L_x_2372:
[----:B------:R-:W-:Y:S05]  /*3480*/  BRA `(.L_x_2373) ;  /* 0xfffffff000fc7947 */ /* 0x000fea000383ffff */
.L_x_2358:
[----:B------:R-:W-:Y:S01]  /*3490*/  BSSY B0, `(.L_x_2374) ;  /* 0x0000004000007945 */ /* 0x000fe20003800000 */
[----:B012---:R-:W-:Y:S05]  /*34a0*/  WARPSYNC.COLLECTIVE R5, `(.L_x_2375) ;  /* 0x0000000005087348 */ /* 0x007fea0003c00000 */
[----:B------:R-:W-:Y:S01]  /*34b0*/  NOP ;  /* 0x0000000000007918 */ /* 0x000fe20000000000 */
[----:B012---:R-:W-:Y:S01]  /*34c0*/  ENDCOLLECTIVE ;  /* 0x000000000000791b */ /* 0x007fe20003800000 */
.L_x_2375:
[----:B------:R-:W-:Y:S05]  /*34d0*/  BSYNC B0 ;  /* 0x0000000000007941 */ /* 0x000fea0003800000 */
.L_x_2374:
[----:B------:R0:W-:Y:S04]  /*34e0*/  STS [R14+0xc0], R3 ;  /* 0x0000c0030e007388 */ /* 0x0001e80000000800 */
[----:B------:R0:W-:Y:S04]  /*34f0*/  STS [R14+0xc4], R15 ;  /* 0x0000c40f0e007388 */ /* 0x0001e80000000800 */
[----:B------:R0:W-:Y:S02]  /*3500*/  STS [R14+0xc8], R16 ;  /* 0x0000c8100e007388 */ /* 0x0001e40000000800 */
[----:B0-----:R-:W-:Y:S05]  /*3510*/  WARPSYNC.COLLECTIVE R5, `(.L_x_2376) ;  /* 0x0000000005087348 */ /* 0x001fea0003c00000 */
[----:B------:R-:W-:Y:S01]  /*3520*/  NOP ;  /* 0x0000000000007918 */ /* 0x000fe20000000000 */
[----:B0-----:R-:W-:Y:S01]  /*3530*/  ENDCOLLECTIVE ;  /* 0x000000000000791b */ /* 0x001fe20003800000 */
.L_x_2376:
[----:B------:R-:W-:Y:S05]  /*3540*/  BRA `(.L_x_2377) ;  /* 0xfffffff4001c7947 */ /* 0x000fea000383ffff */
.L_x_2361:
[----:B------:R-:W-:Y:S01]  /*3550*/  BSSY B0, `(.L_x_2378) ;  /* 0x0000005000007945 */ /* 0x000fe20003800000 */
[----:B------:R-:W-:-:S13]  /*3560*/  ISETP.GE.U32.AND P0, PT, R2, 0x10, PT ;  /* 0x000000100200780c */ /* 0x000fda0003f06070 */
[----:B0123--:R-:W-:Y:S05]  /*3570*/  WARPSYNC.COLLECTIVE R5, `(.L_x_2379) ;  /* 0x0000000005087348 */ /* 0x00ffea0003c00000 */
[----:B------:R-:W-:Y:S01]  /*3580*/  NOP ;  /* 0x0000000000007918 */ /* 0x000fe20000000000 */
[----:B0123--:R-:W-:Y:S01]  /*3590*/  ENDCOLLECTIVE ;  /* 0x000000000000791b */ /* 0x00ffe20003800000 */
.L_x_2379:
[----:B------:R-:W-:Y:S05]  /*35a0*/  BSYNC B0 ;  /* 0x0000000000007941 */ /* 0x000fea0003800000 */
.L_x_2378:
[----:B------:R0:W-:Y:S01]  /*35b0*/  STS [R14+0xc0], R3 ;  /* 0x0000c0030e007388 */ /* 0x0001e20000000800 */
[----:B------:R-:W-:-:S03]  /*35c0*/  ISETP.NE.OR P1, PT, R3, RZ, !P0 ;  /* 0x000000ff0300720c */ /* 0x000fc60004725670 */
[----:B------:R0:W-:Y:S04]  /*35d0*/  STS [R14+0xc4], R15 ;  /* 0x0000c40f0e007388 */ /* 0x0001e80000000800 */
[----:B------:R0:W-:Y:S06]  /*35e0*/  STS [R14+0xc8], R16 ;  /* 0x0000c8100e007388 */ /* 0x0001ec0000000800 */
[----:B0-----:R-:W-:Y:S05]  /*35f0*/  WARPSYNC.COLLECTIVE R5, `(.L_x_2380) ;  /* 0x0000000005087348 */ /* 0x001fea0003c00000 */
[----:B------:R-:W-:Y:S01]  /*3600*/  NOP ;  /* 0x0000000000007918 */ /* 0x000fe20000000000 */
[----:B0-----:R-:W-:Y:S01]  /*3610*/  ENDCOLLECTIVE ;  /* 0x000000000000791b */ /* 0x001fe20003800000 */
.L_x_2380:
        /* <DEDUP_REMOVED lines=9> */
.L_x_2381:
        /* <DEDUP_REMOVED lines=9> */
.L_x_2382:
[----:B------:R-:W-:Y:S05]  /*3740*/  BRA `(.L_x_2383) ;  /* 0xfffffff400347947 */ /* 0x000fea000383ffff */
.L_x_2384:
        /* <DEDUP_REMOVED lines=11> */
.L_x_4507:


//--------------------- .text._Z30group_norm_nhwc_bwd_sum_kernelI11Bf16IOFp32WLi140EEv26Group_norm_nhwc_bwd_params --------------------------
	.section	.text._Z30group_norm_nhwc_bwd_sum_kernelI11Bf16IOFp32WLi140EEv26Group_norm_nhwc_bwd_params,"ax",@progbits
	.align	128
        .global         _Z30group_norm_nhwc_bwd_sum_kernelI11Bf16IOFp32WLi140EEv26Group_norm_nhwc_bwd_params
        .type           _Z30group_norm_nhwc_bwd_sum_kernelI11Bf16IOFp32WLi140EEv26Group_norm_nhwc_bwd_params,@function
        .size           _Z30group_norm_nhwc_bwd_sum_kernelI11Bf16IOFp32WLi140EEv26Group_norm_nhwc_bwd_params,(.L_x_4508 - _Z30group_norm_nhwc_bwd_sum_kernelI11Bf16IOFp32WLi140EEv26Group_norm_nhwc_bwd_params)
        .other          _Z30group_norm_nhwc_bwd_sum_kernelI11Bf16IOFp32WLi140EEv26Group_norm_nhwc_bwd_params,@"STO_CUDA_ENTRY STV_DEFAULT"
_Z30group_norm_nhwc_bwd_sum_kernelI11Bf16IOFp32WLi140EEv26Group_norm_nhwc_bwd_params:
.text._Z30group_norm_nhwc_bwd_sum_kernelI11Bf16IOFp32WLi140EEv26Group_norm_nhwc_bwd_params:
        /* <DEDUP_REMOVED lines=69> */
.L_x_2386:
[----:B------:R-:W-:Y:S05]  /*0450*/  BSYNC B0 ;  /* 0x0000000000007941 */ /* 0x000fea0003800000 */
.L_x_2385:
        /* <DEDUP_REMOVED lines=111> */
.L_x_2389:
[----:B------:R-:W-:Y:S05]  /*0b50*/  @!P2 BRA `(.L_x_2387) ;  /* 0x0000001400e4a947 */ /* 0x000fea0003800000 */
[----:B------:R-:W-:-:S04]  /*0b60*/  IADD3 R25, R24, 0x1, RZ ;  /* 0x0000000118197810 */ /* 0x000fc80007ffe0ff */
[----:B------:R-:W-:-:S07]  /*0b70*/  SHF.R.S32.HI R27, RZ, 0x1f, R25 ;  /* 0x0000001fff1b7819 */ /* 0x000fce0000011419 */
.L_x_2390:
        /* <DEDUP_REMOVED lines=130> */
.L_x_2388:
        /* <DEDUP_REMOVED lines=8> */
.L_x_2392:
        /* <DEDUP_REMOVED lines=25> */
[----:B------:R-:W-:Y:S02]  /*15b0*/  SHF.L.U32 R31, R30, 0x10, RZ ;  /* 0x000000101e1f7819 */ /* 0x000fe400000006ff */
[----:B------:R-:W-:Y:S02]  /*15c0*/  PRMT R30, RZ, 0x7610, R30 ;  /* 0x00007610ff1e7816 */ /* 0x000fe4000000001e */
[----:B------:R-:W-:Y:S01]  /*15d0*/  PRMT R22, RZ, 0x7610, R22 ;  /* 0x00007610ff167816 */ /* 0x000fe20000000016 */
[----:B------:R-:W-:Y:S01]  /*15e0*/  FADD.FTZ R32, -R14, R31 ;  /* 0x0000001f0e207221 */ /* 0x000fe20000010100 */
[C---:B---3--:R-:W-:Y:S02]  /*15f0*/  @!P0 PRMT R30, R24.reuse, 0x7610, R30 ;  /* 0x00007610181e8816 */ /* 0x048fe4000000001e */
[----:B------:R-:W-:Y:S01]  /*1600*/  @!P0 PRMT R22, R24, 0x7632, R22 ;  /* 0x0000763218168816 */ /* 0x000fe20000000016 */
[----:B-1----:R-:W-:Y:S01]  /*1610*/  FMUL.FTZ R32, R32, R15 ;  /* 0x0000000f20207220 */ /* 0x002fe20000410000 */
[----:B------:R-:W-:Y:S01]  /*1620*/  SHF.L.U32 R29, R29, 0x10, RZ ;  /* 0x000000101d1d7819 */ /* 0x000fe200000006ff */
[----:B------:R-:W-:Y:S01]  /*1630*/  IMAD.U32 R23, R30, 0x10000, RZ ;  /* 0x000100001e177824 */ /* 0x000fe200078e00ff */
[----:B------:R-:W-:-:S03]  /*1640*/  SHF.L.U32 R22, R22, 0x10, RZ ;  /* 0x0000001016167819 */ /* 0x000fc600000006ff */
        /* <DEDUP_REMOVED lines=14> */
.L_x_2391:
[----:B------:R-:W-:-:S13]  /*1730*/  ISETP.GE.U32.AND P0, PT, R28, 0x3, PT ;  /* 0x000000031c00780c */ /* 0x000fda0003f06070 */
[----:B------:R-:W-:Y:S05]  /*1740*/  @!P0 BRA `(.L_x_2387) ;  /* 0x0000000800e88947 */ /* 0x000fea0003800000 */
[----:B------:R-:W-:Y:S01]  /*1750*/  ULDC.64 UR4, c[0x0][0x288] ;  /* 0x0000a20000047ab9 */ /* 0x000fe20000000a00 */
[----:B------:R-:W-:Y:S02]  /*1760*/  SHF.R.S32.HI R25, RZ, 0x1f, R24 ;  /* 0x0000001fff197819 */ /* 0x000fe40000011418 */
[----:B------:R-:W-:-:S04]  /*1770*/  ISETP.GE.U32.AND P0, PT, R12, UR4, PT ;  /* 0x000000040c007c0c */ /* 0x000fc8000bf06070 */
[----:B------:R-:W-:-:S13]  /*1780*/  ISETP.GE.AND.EX P0, PT, R13, UR5, PT, P0 ;  /* 0x000000050d007c0c */ /* 0x000fda000bf06300 */
.L_x_2393:
        /* <DEDUP_REMOVED lines=182> */
.L_x_2387:
        /* <DEDUP_REMOVED lines=16> */
[----:B-1----:R-:W1:Y:S04]  /*23f0*/  LDS R15, [R4+0x210] ;  /* 0x00021000040f7984 */ /* 0x002e680000000800 */
[----:B------:R-:W4:Y:S04]  /*2400*/  LDS R24, [R4+0x234] ;  /* 0x0002340004187984 */ /* 0x000f280000000800 */
[----:B------:R-:W-:Y:S04]  /*2410*/  LDS R3, [R4+0x220] ;  /* 0x0002200004037984 */ /* 0x000fe80000000800 */
[----:B------:R-:W5:Y:S04]  /*2420*/  LDS R14, [R4+0x214] ;  /* 0x00021400040e7984 */ /* 0x000f680000000800 */
[----:B------:R-:W5:Y:S04]  /*2430*/  LDS R25, [R4+0x240] ;  /* 0x0002400004197984 */ /* 0x000f680000000800 */
[----:B------:R-:W-:Y:S04]  /*2440*/  LDS R5, [R4+0x224] ;  /* 0x0002240004057984 */ /* 0x000fe80000000800 */
[----:B------:R-:W5:Y:S04]  /*2450*/  LDS R18, [R4+0x218] ;  /* 0x0002180004127984 */ /* 0x000f680000000800 */
[----:B------:R-:W5:Y:S04]  /*2460*/  LDS R20, [R4+0x22c] ;  /* 0x00022c0004147984 */ /* 0x000f680000000800 */
[----:B------:R-:W5:Y:S01]  /*2470*/  LDS R22, [R4+0x230] ;  /* 0x0002300004167984 */ /* 0x000f620000000800 */
[----:B--2---:R-:W-:-:S03]  /*2480*/  ISETP.NE.AND P0, PT, R2, RZ, PT ;  /* 0x000000ff0200720c */ /* 0x004fc60003f05270 */
[----:B------:R-:W2:Y:S01]  /*2490*/  LDS R21, [R4+0x238] ;  /* 0x0002380004157984 */ /* 0x000ea20000000800 */
[----:B---3--:R-:W-:-:S03]  /*24a0*/  ISETP.NE.AND P1, PT, R16, RZ, PT ;  /* 0x000000ff1000720c */ /* 0x008fc60003f25270 */
[----:B------:R-:W3:Y:S01]  /*24b0*/  LDS R23, [R4+0x23c] ;  /* 0x00023c0004177984 */ /* 0x000ee20000000800 */
[----:B-1----:R-:W-:Y:S02]  /*24c0*/  IADD3 R19, R16, R2, R15 ;  /* 0x0000000210137210 */ /* 0x002fe40007ffe00f */
[----:B0-----:R-:W-:Y:S01]  /*24d0*/  SHF.R.U32.HI R2, RZ, 0x2, R27 ;  /* 0x00000002ff027819 */ /* 0x001fe2000001161b */
[----:B------:R-:W0:Y:S01]  /*24e0*/  LDS R15, [R4+0x244] ;  /* 0x00024400040f7984 */ /* 0x000e220000000800 */
[----:B----4-:R-:W-:-:S03]  /*24f0*/  ISETP.NE.AND P2, PT, R24, RZ, PT ;  /* 0x000000ff1800720c */ /* 0x010fc60003f45270 */
[----:B------:R-:W1:Y:S01]  /*2500*/  LDS R16, [R4+0x248] ;  /* 0x0002480004107984 */ /* 0x000e620000000800 */
[----:B-----5:R-:W-:Y:S01]  /*2510*/  @!P0 FADD.FTZ R3, R3, R14 ;  /* 0x0000000e03038221 */ /* 0x020fe20000010000 */
[----:B------:R-:W-:Y:S01]  /*2520*/  ISETP.NE.AND P3, PT, R25, RZ, PT ;  /* 0x000000ff1900720c */ /* 0x000fe20003f65270 */
[----:B------:R-:W-:Y:S02]  /*2530*/  @!P0 FADD.FTZ R5, R5, R18 ;  /* 0x0000001205058221 */ /* 0x000fe40000010000 */
[----:B------:R-:W-:Y:S01]  /*2540*/  @!P1 FADD.FTZ R20, R3, R20 ;  /* 0x0000001403149221 */ /* 0x000fe20000010000 */
[----:B------:R-:W-:-:S04]  /*2550*/  IMAD.WIDE.U32 R2, R2, 0x24924925, RZ ;  /* 0x2492492502027825 */ /* 0x000fc800078e00ff */
[----:B------:R-:W-:Y:S01]  /*2560*/  @!P1 FADD.FTZ R22, R5, R22 ;  /* 0x0000001605169221 */ /* 0x000fe20000010000 */
[----:B------:R-:W-:Y:S01]  /*2570*/  IMAD R2, R3, -0x1c, R27 ;  /* 0xffffffe403027824 */ /* 0x000fe200078e021b */
[----:B------:R-:W-:Y:S01]  /*2580*/  IADD3 R3, R25, R19, R24 ;  /* 0x0000001319037210 */ /* 0x000fe20007ffe018 */
[----:B--2---:R-:W-:Y:S02]  /*2590*/  @!P2 FADD.FTZ R21, R20, R21 ;  /* 0x000000151415a221 */ /* 0x004fe40000010000 */
[----:B------:R-:W-:Y:S01]  /*25a0*/  IMAD R14, R2, 0xc, R17 ;  /* 0x0000000c020e7824 */ /* 0x000fe200078e0211 */
[----:B------:R-:W-:Y:S01]  /*25b0*/  MOV R5, 0xfffffff ;  /* 0x0fffffff00057802 */ /* 0x000fe20000000f00 */
[----:B---3--:R-:W-:-:S03]  /*25c0*/  @!P2 FADD.FTZ R23, R22, R23 ;  /* 0x000000171617a221 */ /* 0x008fc60000010000 */
[----:B------:R2:W-:Y:S01]  /*25d0*/  STS [R14+0xc0], R3 ;  /* 0x0000c0030e007388 */ /* 0x0005e20000000800 */
[----:B------:R-:W-:Y:S01]  /*25e0*/  R2UR UR4, R5 ;  /* 0x00000000050472ca */ /* 0x000fe200000e0000 */
[----:B0-----:R-:W-:Y:S01]  /*25f0*/  @!P3 FADD.FTZ R15, R21, R15 ;  /* 0x0000000f150fb221 */ /* 0x001fe20000010000 */
[----:B-1----:R-:W-:-:S04]  /*2600*/  @!P3 FADD.FTZ R16, R23, R16 ;  /* 0x000000101710b221 */ /* 0x002fc80000010000 */
[----:B------:R2:W-:Y:S04]  /*2610*/  STS [R14+0xc4], R15 ;  /* 0x0000c40f0e007388 */ /* 0x0005e80000000800 */
[----:B------:R2:W-:Y:S03]  /*2620*/  STS [R14+0xc8], R16 ;  /* 0x0000c8100e007388 */ /* 0x0005e60000000800 */
[----:B------:R-:W-:Y:S05]  /*2630*/  BRA.DIV UR4, `(.L_x_2395) ;  /* 0x0000000e04607947 */ /* 0x000fea000b800000 */
[----:B------:R-:W-:Y:S01]  /*2640*/  NOP ;  /* 0x0000000000007918 */ /* 0x000fe20000000000 */
.L_x_2411:
        /* <DEDUP_REMOVED lines=9> */
[----:B--2---:R-:W-:Y:S01]  /*26e0*/  FSEL R16, R17, R16, !P0 ;  /* 0x0000001011107208 */ /* 0x004fe20004000000 */
[----:B---3--:R-:W-:Y:S01]  /*26f0*/  IMAD.IADD R3, R3, 0x1, R20 ;  /* 0x0000000103037824 */ /* 0x008fe200078e0214 */
[----:B------:R-:W-:-:S07]  /*2700*/  FSEL R15, R18, R15, !P0 ;  /* 0x0000000f120f7208 */ /* 0x000fce0004000000 */
.L_x_2397:
[----:B------:R-:W-:Y:S05]  /*2710*/  BSYNC B0 ;  /* 0x0000000000007941 */ /* 0x000fea0003800000 */
.L_x_2396:
[----:B------:R-:W-:-:S13]  /*2720*/  R2UR UR4, R5 ;  /* 0x00000000050472ca */ /* 0x000fda00000e0000 */
[----:B------:R-:W-:Y:S05]  /*2730*/  BRA.DIV UR4, `(.L_x_2398) ;  /* 0x0000000e04307947 */ /* 0x000fea000b800000 */
[----:B------:R-:W-:Y:S01]  /*2740*/  NOP ;  /* 0x0000000000007918 */ /* 0x000fe20000000000 */
[----:B------:R0:W-:Y:S04]  /*2750*/  STS [R14+0xc0], R3 ;  /* 0x0000c0030e007388 */ /* 0x0001e80000000800 */
[----:B------:R0:W-:Y:S04]  /*2760*/  STS [R14+0xc4], R15 ;  /* 0x0000c40f0e007388 */ /* 0x0001e80000000800 */
[----:B------:R0:W-:Y:S01]  /*2770*/  STS [R14+0xc8], R16 ;  /* 0x0000c8100e007388 */ /* 0x0001e20000000800 */
[----:B------:R-:W-:Y:S01]  /*2780*/  NOP ;  /* 0x0000000000007918 */ /* 0x000fe20000000000 */
.L_x_2415:
        /* <DEDUP_REMOVED lines=12> */
.L_x_2400:
[----:B------:R-:W-:Y:S05]  /*2850*/  BSYNC B0 ;  /* 0x0000000000007941 */ /* 0x000fea0003800000 */
.L_x_2399:
[----:B------:R-:W-:-:S13]  /*2860*/  R2UR UR4, R5 ;  /* 0x00000000050472ca */ /* 0x000fda00000e0000 */
[----:B------:R-:W-:Y:S05]  /*2870*/  BRA.DIV UR4, `(.L_x_2401) ;  /* 0x0000000e04107947 */ /* 0x000fea000b800000 */
[----:B------:R-:W-:Y:S01]  /*2880*/  NOP ;  /* 0x0000000000007918 */ /* 0x000fe20000000000 */
[----:B------:R1:W-:Y:S04]  /*2890*/  STS [R14+0xc0], R3 ;  /* 0x0000c0030e007388 */ /* 0x0003e80000000800 */
[----:B------:R1:W-:Y:S04]  /*28a0*/  STS [R14+0xc4], R15 ;  /* 0x0000c40f0e007388 */ /* 0x0003e80000000800 */
[----:B------:R1:W-:Y:S01]  /*28b0*/  STS [R14+0xc8], R16 ;  /* 0x0000c8100e007388 */ /* 0x0003e20000000800 */
[----:B------:R-:W-:Y:S01]  /*28c0*/  NOP ;  /* 0x0000000000007918 */ /* 0x000fe20000000000 */
.L_x_2419:
        /* <DEDUP_REMOVED lines=12> */
.L_x_2403:
[----:B------:R-:W-:Y:S05]  /*2990*/  BSYNC B0 ;  /* 0x0000000000007941 */ /* 0x000fea0003800000 */
.L_x_2402:
[----:B------:R-:W-:-:S13]  /*29a0*/  R2UR UR4, R5 ;  /* 0x00000000050472ca */ /* 0x000fda00000e0000 */
[----:B------:R-:W-:Y:S05]  /*29b0*/  BRA.DIV UR4, `(.L_x_2404) ;  /* 0x0000000a04f07947 */ /* 0x000fea000b800000 */
[----:B------:R-:W-:Y:S01]  /*29c0*/  NOP ;  /* 0x0000000000007918 */ /* 0x000fe20000000000 */
[----:B------:R3:W-:Y:S04]  /*29d0*/  STS [R14+0xc0], R3 ;  /* 0x0000c0030e007388 */ /* 0x0007e80000000800 */
[----:B------:R3:W-:Y:S04]  /*29e0*/  STS [R14+0xc4], R15 ;  /* 0x0000c40f0e007388 */ /* 0x0007e80000000800 */
[----:B------:R3:W-:Y:S01]  /*29f0*/  STS [R14+0xc8], R16 ;  /* 0x0000c8100e007388 */ /* 0x0007e20000000800 */
[----:B------:R-:W-:Y:S01]  /*2a00*/  NOP ;  /* 0x0000000000007918 */ /* 0x000fe20000000000 */
.L_x_2423:
        /* <DEDUP_REMOVED lines=12> */
.L_x_2406:
[----:B------:R-:W-:Y:S05]  /*2ad0*/  BSYNC B0 ;  /* 0x0000000000007941 */ /* 0x000fea0003800000 */
.L_x_2405:
        /* <DEDUP_REMOVED lines=25> */
.L_x_2429:
[----:B------:R-:W1:Y:S01]  /*2c70*/  LDS R23, [R4+0x210] ;  /* 0x0002100004177984 */ /* 0x000e620000000800 */
[----:B------:R-:W-:Y:S02]  /*2c80*/  ISETP.NE.AND P1, PT, R0, RZ, PT ;  /* 0x000000ff0000720c */ /* 0x000fe40003f25270 */
[----:B------:R-:W-:Y:S01]  /*2c90*/  PLOP3.LUT P0, PT, PT, PT, PT, 0x80, 0x0 ;  /* 0x000000000000781c */ /* 0x000fe20003f0f070 */
[----:B------:R-:W2:Y:S04]  /*2ca0*/  LDS R2, [R14+0xb4] ;  /* 0x0000b4000e027984 */ /* 0x000ea80000000800 */
[----:B------:R-:W-:Y:S04]  /*2cb0*/  LDS R24, [R4+0x214] ;  /* 0x0002140004187984 */ /* 0x000fe80000000800 */
[----:B0-----:R-:W-:Y:S04]  /*2cc0*/  LDS R3, [R14+0xb8] ;  /* 0x0000b8000e037984 */ /* 0x001fe80000000800 */
[----:B------:R-:W0:Y:S04]  /*2cd0*/  LDS R15, [R4+0x21c] ;  /* 0x00021c00040f7984 */ /* 0x000e280000000800 */
[----:B------:R-:W-:Y:S04]  /*2ce0*/  LDS R28, [R4+0x218] ;  /* 0x00021800041c7984 */ /* 0x000fe80000000800 */
[----:B------:R-:W3:Y:S04]  /*2cf0*/  LDS R5, [R14+0xbc] ;  /* 0x0000bc000e057984 */ /* 0x000ee80000000800 */
[----:B------:R-:W4:Y:S04]  /*2d00*/  LDS R16, [R4+0x228] ;  /* 0x0002280004107984 */ /* 0x000f280000000800 */
        /* <DEDUP_REMOVED lines=8> */
[----:B------:R-:W2:Y:S01]  /*2d90*/  LDS R18, [R4+0x230] ;  /* 0x0002300004127984 */ /* 0x000ea20000000800 */
[----:B0-----:R-:W-:Y:S01]  /*2da0*/  ISETP.NE.AND P2, PT, R15, RZ, PT ;  /* 0x000000ff0f00720c */ /* 0x001fe20003f45270 */
[----:B------:R-:W-:Y:S02]  /*2db0*/  @!P0 FADD.FTZ R24, R3, R24 ;  /* 0x0000001803188221 */ /* 0x000fe40000010000 */
[----:B------:R-:W0:Y:S01]  /*2dc0*/  LDS R21, [R4+0x23c] ;  /* 0x00023c0004157984 */ /* 0x000e220000000800 */
[----:B------:R-:W-:-:S03]  /*2dd0*/  IADD3 R25, R15, R23, RZ ;  /* 0x000000170f197210 */ /* 0x000fc60007ffe0ff */
[----:B------:R-:W0:Y:S01]  /*2de0*/  LDS R3, [R4+0x238] ;  /* 0x0002380004037984 */ /* 0x000e220000000800 */
[----:B---3--:R-:W-:-:S03]  /*2df0*/  @!P0 FADD.FTZ R28, R5, R28 ;  /* 0x0000001c051c8221 */ /* 0x008fc60000010000 */
[----:B------:R-:W3:Y:S01]  /*2e00*/  LDS R14, [R4+0x244] ;  /* 0x00024400040e7984 */ /* 0x000ee20000000800 */
[C---:B----4-:R-:W-:Y:S01]  /*2e10*/  ISETP.NE.AND P0, PT, R16.reuse, RZ, PT ;  /* 0x000000ff1000720c */ /* 0x050fe20003f05270 */
[----:B------:R-:W-:Y:S02]  /*2e20*/  IMAD.IADD R5, R16, 0x1, R25 ;  /* 0x0000000110057824 */ /* 0x000fe400078e0219 */
[----:B------:R-:W4:Y:S01]  /*2e30*/  LDS R15, [R4+0x248] ;  /* 0x00024800040f7984 */ /* 0x000f220000000800 */
[----:B-----5:R-:W-:-:S03]  /*2e40*/  ISETP.NE.AND P3, PT, R20, RZ, PT ;  /* 0x000000ff1400720c */ /* 0x020fc60003f65270 */
[----:B------:R5:W-:Y:S01]  /*2e50*/  STS [R4+0x210], R23 ;  /* 0x0002101704007388 */ /* 0x000be20000000800 */
[----:B------:R-:W-:-:S03]  /*2e60*/  ISETP.NE.AND P1, PT, R22, RZ, PT ;  /* 0x000000ff1600720c */ /* 0x000fc60003f25270 */
[----:B------:R0:W-:Y:S01]  /*2e70*/  STS [R4+0x21c], R25 ;  /* 0x00021c1904007388 */ /* 0x0001e20000000800 */
[----:B-1----:R-:W-:-:S03]  /*2e80*/  @!P2 FADD.FTZ R17, R17, R24 ;  /* 0x000000181111a221 */ /* 0x002fc60000010000 */
[----:B------:R1:W-:Y:S01]  /*2e90*/  STS [R4+0x214], R24 ;  /* 0x0002141804007388 */ /* 0x0003e20000000800 */
[----:B-----5:R-:W-:Y:S01]  /*2ea0*/  IADD3 R23, R20, R5, RZ ;  /* 0x0000000514177210 */ /* 0x020fe20007ffe0ff */
[----:B------:R-:W-:Y:S02]  /*2eb0*/  @!P2 FADD.FTZ R19, R19, R28 ;  /* 0x0000001c1313a221 */ /* 0x000fe40000010000 */
[----:B------:R1:W-:Y:S01]  /*2ec0*/  STS [R4+0x218], R28 ;  /* 0x0002181c04007388 */ /* 0x0003e20000000800 */
[----:B------:R-:W-:Y:S01]  /*2ed0*/  IADD3 R27, R22, R23, RZ ;  /* 0x00000017161b7210 */ /* 0x000fe20007ffe0ff */
[----:B--2---:R-:W-:Y:S02]  /*2ee0*/  @!P0 FADD.FTZ R2, R2, R17 ;  /* 0x0000001102028221 */ /* 0x004fe40000010000 */
[----:B------:R1:W-:Y:S01]  /*2ef0*/  STS [R4+0x228], R5 ;  /* 0x0002280504007388 */ /* 0x0003e20000000800 */
[----:B------:R-:W-:-:S03]  /*2f00*/  @!P0 FADD.FTZ R18, R18, R19 ;  /* 0x0000001312128221 */ /* 0x000fc60000010000 */
[----:B------:R1:W-:Y:S01]  /*2f10*/  STS [R4+0x234], R23 ;  /* 0x0002341704007388 */ /* 0x0003e20000000800 */
[----:B0-----:R-:W-:-:S03]  /*2f20*/  @!P3 FADD.FTZ R21, R21, R18 ;  /* 0x000000121515b221 */ /* 0x001fc60000010000 */
[----:B------:R1:W-:Y:S01]  /*2f30*/  STS [R4+0x240], R27 ;  /* 0x0002401b04007388 */ /* 0x0003e20000000800 */
[----:B------:R-:W-:-:S03]  /*2f40*/  @!P3 FADD.FTZ R3, R3, R2 ;  /* 0x000000020303b221 */ /* 0x000fc60000010000 */
[----:B------:R1:W-:Y:S01]  /*2f50*/  STS [R4+0x220], R17 ;  /* 0x0002201104007388 */ /* 0x0003e20000000800 */
[----:B---3--:R-:W-:-:S03]  /*2f60*/  @!P1 FADD.FTZ R14, R14, R3 ;  /* 0x000000030e0e9221 */ /* 0x008fc60000010000 */
        /* <DEDUP_REMOVED lines=8> */
.L_x_2394:
[----:B------:R-:W-:Y:S05]  /*2ff0*/  WARPSYNC.ALL ;  /* 0x0000000000007948 */ /* 0x000fea0003800000 */
[----:B------:R-:W-:Y:S06]  /*3000*/  BAR.SYNC.DEFER_BLOCKING 0x0 ;  /* 0x0000000000007b1d */ /* 0x000fec0000010000 */
[----:B------:R-:W-:-:S02]  /*3010*/  ULDC UR4, c[0x0][0x2b4] ;  /* 0x0000ad0000047ab9 */ /* 0x000fc40000000800 */
[----:B-1----:R-:W1:Y:S01]  /*3020*/  LDC R15, c[0x0][0x2b0] ;  /* 0x0000ac00ff0f7b82 */ /* 0x002e620000000800 */
        /* <DEDUP_REMOVED lines=34> */
.L_x_2409:
[----:B------:R-:W-:Y:S05]  /*3250*/  BSYNC B0 ;  /* 0x0000000000007941 */ /* 0x000fea0003800000 */
.L_x_2408:
        /* <DEDUP_REMOVED lines=22> */
.L_x_2395:
[----:B--2---:R-:W-:Y:S05]  /*33c0*/  WARPSYNC.COLLECTIVE R5, `(.L_x_2410) ;  /* 0x0000000005087348 */ /* 0x004fea0003c00000 */
[----:B------:R-:W-:Y:S01]  /*33d0*/  NOP ;  /* 0x0000000000007918 */ /* 0x000fe20000000000 */
[----:B--2---:R-:W-:Y:S01]  /*33e0*/  ENDCOLLECTIVE ;  /* 0x000000000000791b */ /* 0x004fe20003800000 */
.L_x_2410:
[----:B------:R-:W-:Y:S05]  /*33f0*/  BRA `(.L_x_2411) ;  /* 0xfffffff000947947 */ /* 0x000fea000383ffff */
.L_x_2398:
[----:B------:R-:W-:Y:S01]  /*3400*/  BSSY B0, `(.L_x_2412) ;  /* 0x0000004000007945 */ /* 0x000fe20003800000 */
[----:B--2---:R-:W-:Y:S05]  /*3410*/  WARPSYNC.COLLECTIVE R5, `(.L_x_2413) ;  /* 0x0000000005087348 */ /* 0x004fea0003c00000 */
[----:B------:R-:W-:Y:S01]  /*3420*/  NOP ;  /* 0x0000000000007918 */ /* 0x000fe20000000000 */
[----:B--2---:R-:W-:Y:S01]  /*3430*/  ENDCOLLECTIVE ;  /* 0x000000000000791b */ /* 0x004fe20003800000 */
.L_x_2413:
[----:B------:R-:W-:Y:S05]  /*3440*/  BSYNC B0 ;  /* 0x0000000000007941 */ /* 0x000fea0003800000 */
.L_x_2412:
[----:B------:R0:W-:Y:S04]  /*3450*/  STS [R14+0xc0], R3 ;  /* 0x0000c0030e007388 */ /* 0x0001e80000000800 */
[----:B------:R0:W-:Y:S04]  /*3460*/  STS [R14+0xc4], R15 ;  /* 0x0000c40f0e007388 */ /* 0x0001e80000000800 */
[----:B------:R0:W-:Y:S02]  /*3470*/  STS [R14+0xc8], R16 ;  /* 0x0000c8100e007388 */ /* 0x0001e40000000800 */
[----:B0-----:R-:W-:Y:S05]  /*3480*/  WARPSYNC.COLLECTIVE R5, `(.L_x_2414) ;  /* 0x0000000005087348 */ /* 0x001fea0003c00000 */
[----:B------:R-:W-:Y:S01]  /*3490*/  NOP ;  /* 0x0000000000007918 */ /* 0x000fe20000000000 */
[----:B0-----:R-:W-:Y:S01]  /*34a0*/  ENDCOLLECTIVE ;  /* 0x000000000000791b */ /* 0x001fe20003800000 */
.L_x_2414:
[----:B------:R-:W-:Y:S05]  /*34b0*/  BRA `(.L_x_2415) ;  /* 0xfffffff000b47947 */ /* 0x000fea000383ffff */
.L_x_2401:
[----:B------:R-:W-:Y:S01]  /*34c0*/  BSSY B0, `(.L_x_2416) ;  /* 0x0000004000007945 */ /* 0x000fe20003800000 */
[----:B0-2---:R-:W-:Y:S05]  /*34d0*/  WARPSYNC.COLLECTIVE R5, `(.L_x_2417) ;  /* 0x0000000005087348 */ /* 0x005fea0003c00000 */
[----:B------:R-:W-:Y:S01]  /*34e0*/  NOP ;  /* 0x0000000000007918 */ /* 0x000fe20000000000 */
[----:B0-2---:R-:W-:Y:S01]  /*34f0*/  ENDCOLLECTIVE ;  /* 0x000000000000791b */ /* 0x005fe20003800000 */
.L_x_2417:
[----:B------:R-:W-:Y:S05]  /*3500*/  BSYNC B0 ;  /* 0x0000000000007941 */ /* 0x000fea0003800000 */
.L_x_2416:
[----:B------:R0:W-:Y:S04]  /*3510*/  STS [R14+0xc0], R3 ;  /* 0x0000c0030e007388 */ /* 0x0001e80000000800 */
[----:B------:R0:W-:Y:S04]  /*3520*/  STS [R14+0xc4], R15 ;  /* 0x0000c40f0e007388 */ /* 0x0001e80000000800 */
[----:B------:R0:W-:Y:S02]  /*3530*/  STS [R14+0xc8], R16 ;  /* 0x0000c8100e007388 */ /* 0x0001e40000000800 */
[----:B0-----:R-:W-:Y:S05]  /*3540*/  WARPSYNC.COLLECTIVE R5, `(.L_x_2418) ;  /* 0x0000000005087348 */ /* 0x001fea0003c00000 */
[----:B------:R-:W-:Y:S01]  /*3550*/  NOP ;  /* 0x0000000000007918 */ /* 0x000fe20000000000 */
[----:B0-----:R-:W-:Y:S01]  /*3560*/  ENDCOLLECTIVE ;  /* 0x000000000000791b */ /* 0x001fe20003800000 */
.L_x_2418:
[----:B------:R-:W-:Y:S05]  /*3570*/  BRA `(.L_x_2419) ;  /* 0xfffffff000d47947 */ /* 0x000fea000383ffff */
.L_x_2404:
[----:B------:R-:W-:Y:S01]  /*3580*/  BSSY B0, `(.L_x_2420) ;  /* 0x0000004000007945 */ /* 0x000fe20003800000 */
[----:B012---:R-:W-:Y:S05]  /*3590*/  WARPSYNC.COLLECTIVE R5, `(.L_x_2421) ;  /* 0x0000000005087348 */ /* 0x007fea0003c00000 */
[----:B------:R-:W-:Y:S01]  /*35a0*/  NOP ;  /* 0x0000000000007918 */ /* 0x000fe20000000000 */
[----:B012---:R-:W-:Y:S01]  /*35b0*/  ENDCOLLECTIVE ;  /* 0x000000000000791b */ /* 0x007fe20003800000 */
.L_x_2421:
[----:B------:R-:W-:Y:S05]  /*35c0*/  BSYNC B0 ;  /* 0x0000000000007941 */ /* 0x000fea0003800000 */
.L_x_2420:
[----:B------:R0:W-:Y:S04]  /*35d0*/  STS [R14+0xc0], R3 ;  /* 0x0000c0030e007388 */ /* 0x0001e80000000800 */
[----:B------:R0:W-:Y:S04]  /*35e0*/  STS [R14+0xc4], R15 ;  /* 0x0000c40f0e007388 */ /* 0x0001e80000000800 */
[----:B------:R0:W-:Y:S02]  /*35f0*/  STS [R14+0xc8], R16 ;  /* 0x0000c8100e007388 */ /* 0x0001e40000000800 */
[----:B0-----:R-:W-:Y:S05]  /*3600*/  WARPSYNC.COLLECTIVE R5, `(.L_x_2422) ;  /* 0x0000000005087348 */ /* 0x001fea0003c00000 */
[----:B------:R-:W-:Y:S01]  /*3610*/  NOP ;  /* 0x0000000000007918 */ /* 0x000fe20000000000 */
[----:B0-----:R-:W-:Y:S01]  /*3620*/  ENDCOLLECTIVE ;  /* 0x000000000000791b */ /* 0x001fe20003800000 */
.L_x_2422:
[----:B------:R-:W-:Y:S05]  /*3630*/  BRA `(.L_x_2423) ;  /* 0xfffffff000f47947 */ /* 0x000fea000383ffff */
.L_x_2407:
[----:B------:R-:W-:Y:S01]  /*3640*/  BSSY B0, `(.L_x_2424) ;  /* 0x0000005000007945 */ /* 0x000fe20003800000 */
[----:B------:R-:W-:-:S13]  /*3650*/  ISETP.GE.U32.AND P0, PT, R2, 0x10, PT ;  /* 0x000000100200780c */ /* 0x000fda0003f06070 */
[----:B0123--:R-:W-:Y:S05]  /*3660*/  WARPSYNC.COLLECTIVE R5, `(.L_x_2425) ;  /* 0x0000000005087348 */ /* 0x00ffea0003c00000 */
[----:B------:R-:W-:Y:S01]  /*3670*/  NOP ;  /* 0x0000000000007918 */ /* 0x000fe20000000000 */
[----:B0123--:R-:W-:Y:S01]  /*3680*/  ENDCOLLECTIVE ;  /* 0x000000000000791b */ /* 0x00ffe20003800000 */
.L_x_2425:
[----:B------:R-:W-:Y:S05]  /*3690*/  BSYNC B0 ;  /* 0x0000000000007941 */ /* 0x000fea0003800000 */
.L_x_2424:
[----:B------:R0:W-:Y:S01]  /*36a0*/  STS [R14+0xc0], R3 ;  /* 0x0000c0030e007388 */ /* 0x0001e20000000800 */
[----:B------:R-:W-:-:S03]  /*36b0*/  ISETP.NE.OR P1, PT, R3, RZ, !P0 ;  /* 0x000000ff0300720c */ /* 0x000fc60004725670 */
[----:B------:R0:W-:Y:S04]  /*36c0*/  STS [R14+0xc4], R15 ;  /* 0x0000c40f0e007388 */ /* 0x0001e80000000800 */
[----:B------:R0:W-:Y:S06]  /*36d0*/  STS [R14+0xc8], R16 ;  /* 0x0000c8100e007388 */ /* 0x0001ec0000000800 */
[----:B0-----:R-:W-:Y:S05]  /*36e0*/  WARPSYNC.COLLECTIVE R5, `(.L_x_2426) ;  /* 0x0000000005087348 */ /* 0x001fea0003c00000 */
[----:B------:R-:W-:Y:S01]  /*36f0*/  NOP ;  /* 0x0000000000007918 */ /* 0x000fe20000000000 */
[----:B0-----:R-:W-:Y:S01]  /*3700*/  ENDCOLLECTIVE ;  /* 0x000000000000791b */ /* 0x001fe20003800000 */
.L_x_2426:
        /* <DEDUP_REMOVED lines=9> */
.L_x_2427:
        /* <DEDUP_REMOVED lines=9> */
.L_x_2428:
[----:B------:R-:W-:Y:S05]  /*3830*/  BRA `(.L_x_2429) ;  /* 0xfffffff4000c7947 */ /* 0x000fea000383ffff */
.L_x_2430:
        /* <DEDUP_REMOVED lines=12> */
.L_x_4508:


//--------------------- .text._Z30group_norm_nhwc_bwd_sum_kernelI11Bf16IOFp32WLi160EEv26Group_norm_nhwc_bwd_params --------------------------
	.section	.text._Z30group_norm_nhwc_bwd_sum_kernelI11Bf16IOFp32WLi160EEv26Group_norm_nhwc_bwd_params,"ax",@progbits
	.align	128
        .global         _Z30group_norm_nhwc_bwd_sum_kernelI11Bf16IOFp32WLi160EEv26Group_norm_nhwc_bwd_params
        .type           _Z30group_norm_nhwc_bwd_sum_kernelI11Bf16IOFp32WLi160EEv26Group_norm_nhwc_bwd_params,@function
        .size           _Z30group_norm_nhwc_bwd_sum_kernelI11Bf16IOFp32WLi160EEv26Group_norm_nhwc_bwd_params,(.L_x_4509 - _Z30group_norm_nhwc_bwd_sum_kernelI11Bf16IOFp32WLi160EEv26Group_norm_nhwc_bwd_params)
        .other          _Z30group_norm_nhwc_bwd_sum_kernelI11Bf16IOFp32WLi160EEv26Group_norm_nhwc_bwd_params,@"STO_CUDA_ENTRY STV_DEFAULT"
_Z30group_norm_nhwc_bwd_sum_kernelI11Bf16IOFp32WLi160EEv26Group_norm_nhwc_bwd_params:
.text._Z30group_norm_nhwc_bwd_sum_kernelI11Bf16IOFp32WLi160EEv26Group_norm_nhwc_bwd_params:
        /* <DEDUP_REMOVED lines=70> */
.L_x_2432:
[----:B------:R-:W-:Y:S05]  /*0460*/  BSYNC B0 ;  /* 0x0000000000007941 */ /* 0x000fea0003800000 */
.L_x_2431:
[----:B-----5:R-:W-:Y:S01]  /*0470*/  FFMA.FTZ R3, -R2, R2, R3 ;  /* 0x0000000202037223 */ /* 0x020fe20000010103 */
[----:B------:R-:W1:Y:S01]  /*0480*/  S2UR UR7, SR_CTAID.Y ;  /* 0x00000000000779c3 */ /* 0x000e620000002600 */
[C---:B------:R-:W-:Y:S01]  /*0490*/  IMAD R4, R5.reuse, R12, R6 ;  /* 0x0000000c05047224 */ /* 0x040fe200078e0206 */
[----:B------:R-:W-:Y:S01]  /*04a0*/  ISETP.NE.U32.AND P4, PT, R5, RZ, PT ;  /* 0x000000ff0500720c */ /* 0x000fe20003f85070 */
[----:B------:R-:W-:Y:S01]  /*04b0*/  IMAD.MOV.U32 R10, RZ, RZ, RZ ;  /* 0x000000ffff0a7224 */ /* 0x000fe200078e00ff */
[----:B------:R-:W-:Y:S02]  /*04c0*/  FSETP.GTU.FTZ.AND P2, PT, R3, RZ, PT ;  /* 0x000000ff0300720b */ /* 0x000fe40003f5c000 */
[CC--:B------:R-:W-:Y:S02]  /*04d0*/  ISETP.GE.U32.AND P1, PT, R4.reuse, R5.reuse, PT ;  /* 0x000000050400720c */ /* 0x0c0fe40003f26070 */
[----:B0-----:R-:W0:Y:S09]  /*04e0*/  LDC.64 R8, c[0x0][0x290] ;  /* 0x0000a400ff087b82 */ /* 0x001e320000000a00 */
[----:B------:R-:W2:Y:S02]  /*04f0*/  @P2 LDC R18, c[0x0][0x250] ;  /* 0x00009400ff122b82 */ /* 0x000ea40000000800 */
[----:B------:R-:W-:Y:S01]  /*0500*/  @P1 IADD3 R4, R4, -R5, RZ ;  /* 0x8000000504041210 */ /* 0x000fe20007ffe0ff */
[----:B------:R-:W-:-:S03]  /*0510*/  @P1 VIADD R7, R7, 0x1 ;  /* 0x0000000107071836 */ /* 0x000fc60000000000 */
        /* <DEDUP_REMOVED lines=15> */
[----:B------:R-:W-:Y:S02]  /*0610*/  ISETP.GE.AND P1, PT, R11, R4, PT ;  /* 0x000000040b00720c */ /* 0x000fe40003f26270 */
[----:B------:R-:W-:Y:S01]  /*0620*/  CS2R R12, SRZ ;  /* 0x00000000000c7805 */ /* 0x000fe2000001ff00 */
[----:B------:R-:W-:Y:S01]  /*0630*/  IMAD R5, R5, R7, R6 ;  /* 0x0000000705057224 */ /* 0x000fe200078e0206 */
[----:B------:R-:W-:-:S09]  /*0640*/  MOV R7, RZ ;  /* 0x000000ff00077202 */ /* 0x000fd20000000f00 */
[----:B0-----:R-:W-:Y:S05]  /*0650*/  @P1 BRA `(.L_x_2433) ;  /* 0x0000001c00301947 */ /* 0x001fea0003800000 */
[----:B------:R-:W0:Y:S01]  /*0660*/  LDC.64 R20, c[0x0][0x298] ;  /* 0x0000a600ff147b82 */ /* 0x000e220000000a00 */
[----:B------:R-:W-:Y:S01]  /*0670*/  USHF.R.S32.HI UR7, URZ, 0x1f, UR6 ;  /* 0x0000001f3f077899 */ /* 0x000fe20008011406 */
[----:B------:R-:W-:-:S05]  /*0680*/  IMAD.MOV.U32 R25, RZ, RZ, R11 ;  /* 0x000000ffff197224 */ /* 0x000fca00078e000b */
        /* <DEDUP_REMOVED lines=16> */
[----:B------:R-:W-:-:S11]  /*0790*/  IMAD.MOV.U32 R10, RZ, RZ, RZ ;  /* 0x000000ffff0a7224 */ /* 0x000fd600078e00ff */
[----:B------:R-:W-:Y:S05]  /*07a0*/  @P1 BRA `(.L_x_2435) ;  /* 0x0000000000f01947 */ /* 0x000fea0003800000 */
[----:B------:R-:W0:Y:S01]  /*07b0*/  @!P0 LDC.64 R6, c[0x0][0x230] ;  /* 0x00008c00ff068b82 */ /* 0x000e220000000a00 */
[----:B------:R-:W-:Y:S01]  /*07c0*/  @!P0 IMAD R8, R27, UR8, RZ ;  /* 0x000000081b088c24 */ /* 0x000fe2000f8e02ff */
[----:B------:R-:W-:-:S03]  /*07d0*/  @!P0 MOV R20, R18 ;  /* 0x0000001200148202 */ /* 0x000fc60000000f00 */
[C---:B------:R-:W-:Y:S02]  /*07e0*/  @!P0 IMAD R13, R11.reuse, UR9, R8 ;  /* 0x000000090b0d8c24 */ /* 0x040fe4000f8e0208 */
[----:B------:R-:W-:-:S04]  /*07f0*/  @!P0 IMAD.WIDE.U32 R8, R11, UR8, R20 ;  /* 0x000000080b088c25 */ /* 0x000fc8000f8e0014 */
[----:B------:R-:W-:Y:S01]  /*0800*/  @!P0 IMAD.IADD R9, R9, 0x1, R13 ;  /* 0x0000000109098824 */ /* 0x000fe200078e020d */
[C---:B------:R-:W-:Y:S01]  /*0810*/  @!P0 SHF.L.U32 R11, R8.reuse, 0x1, RZ ;  /* 0x00000001080b8819 */ /* 0x040fe200000006ff */
[----:B------:R-:W2:Y:S03]  /*0820*/  @!P0 LDC.64 R12, c[0x0][0x228] ;  /* 0x00008a00ff0c8b82 */ /* 0x000ea60000000a00 */
        /* <DEDUP_REMOVED lines=12> */
[----:B------:R-:W-:-:S03]  /*08f0*/  @!P0 PRMT R8, R6, 0x7632, R8 ;  /* 0x0000763206088816 */ /* 0x000fc60000000008 */
[----:B------:R-:W-:Y:S01]  /*0900*/  IMAD.U32 R9, R9, 0x10000, RZ ;  /* 0x0001000009097824 */ /* 0x000fe200078e00ff */
[----:B------:R-:W-:-:S03]  /*0910*/  SHF.L.U32 R13, R8, 0x10, RZ ;  /* 0x00000010080d7819 */ /* 0x000fc600000006ff */
[----:B------:R-:W-:Y:S01]  /*0920*/  FADD.FTZ R6, -R2, R9 ;  /* 0x0000000902067221 */ /* 0x000fe20000010100 */
[----:B--2---:R-:W-:-:S03]  /*0930*/  @!P0 PRMT R7, R26, 0x7610, R7 ;  /* 0x000076101a078816 */ /* 0x004fc60000000007 */
[----:B-1----:R-:W-:Y:S01]  /*0940*/  FMUL.FTZ R9, R6, R3 ;  /* 0x0000000306097220 */ /* 0x002fe20000410000 */
[----:B------:R-:W-:-:S03]  /*0950*/  FADD.FTZ R6, -R2, R13 ;  /* 0x0000000d02067221 */ /* 0x000fc60000010100 */
[----:B------:R-:W-:Y:S01]  /*0960*/  FFMA.FTZ R8, R9, R14, R16 ;  /* 0x0000000e09087223 */ /* 0x000fe20000010010 */
[----:B------:R-:W-:Y:S01]  /*0970*/  FMUL.FTZ R10, R6, R3 ;  /* 0x00000003060a7220 */ /* 0x000fe20000410000 */
[----:B------:R-:W-:Y:S01]  /*0980*/  PRMT R6, RZ, 0x7610, R6 ;  /* 0x00007610ff067816 */ /* 0x000fe20000000006 */
[----:B------:R-:W-:Y:S02]  /*0990*/  IMAD.U32 R7, R7, 0x10000, RZ ;  /* 0x0001000007077824 */ /* 0x000fe400078e00ff */
[----:B------:R-:W-:Y:S01]  /*09a0*/  FMUL.FTZ R12, R8, -1.4426950216293334961 ;  /* 0xbfb8aa3b080c7820 */ /* 0x000fe20000410000 */
[----:B------:R-:W-:Y:S01]  /*09b0*/  FFMA.FTZ R11, R10, R15, R17 ;  /* 0x0000000f0a0b7223 */ /* 0x000fe20000010011 */
[----:B------:R-:W-:-:S03]  /*09c0*/  @!P0 PRMT R6, R26, 0x7632, R6 ;  /* 0x000076321a068816 */ /* 0x000fc60000000006 */
[----:B------:R-:W-:Y:S01]  /*09d0*/  FMUL.FTZ R23, R11, -1.4426950216293334961 ;  /* 0xbfb8aa3b0b177820 */ /* 0x000fe20000410000 */
[----:B------:R-:W0:Y:S01]  /*09e0*/  MUFU.EX2 R12, R12 ;  /* 0x0000000c000c7308 */ /* 0x000e220000000800 */
[----:B------:R-:W-:-:S07]  /*09f0*/  SHF.L.U32 R6, R6, 0x10, RZ ;  /* 0x0000001006067819 */ /* 0x000fce00000006ff */
        /* <DEDUP_REMOVED lines=16> */
[----:B------:R-:W-:-:S04]  /*0b00*/  FMUL.FTZ R7, R12, R15 ;  /* 0x0000000f0c077220 */ /* 0x000fc80000410000 */
[C---:B------:R-:W-:Y:S01]  /*0b10*/  FFMA.FTZ R13, R10.reuse, R7, R13 ;  /* 0x000000070a0d7223 */ /* 0x040fe2000001000d */
[----:B------:R-:W-:Y:S01]  /*0b20*/  FADD.FTZ R7, R7, R8 ;  /* 0x0000000807077221 */ /* 0x000fe20000010000 */
[----:B------:R-:W-:Y:S01]  /*0b30*/  FFMA.FTZ R8, R9, R6, RZ ;  /* 0x0000000609087223 */ /* 0x000fe200000100ff */
[----:B------:R-:W-:Y:S01]  /*0b40*/  FFMA.FTZ R10, R10, R12, RZ ;  /* 0x0000000c0a0a7223 */ /* 0x000fe200000100ff */
[----:B------:R-:W-:Y:S01]  /*0b50*/  FADD.FTZ R9, RZ, R6 ;  /* 0x00000006ff097221 */ /* 0x000fe20000010000 */
[----:B------:R-:W-:-:S07]  /*0b60*/  FADD.FTZ R12, RZ, R12 ;  /* 0x0000000cff0c7221 */ /* 0x000fce0000010000 */
.L_x_2435:
[----:B------:R-:W-:Y:S05]  /*0b70*/  @!P2 BRA `(.L_x_2433) ;  /* 0x0000001400e8a947 */ /* 0x000fea0003800000 */
[----:B------:R-:W-:-:S04]  /*0b80*/  IADD3 R6, R25, 0x1, RZ ;  /* 0x0000000119067810 */ /* 0x000fc80007ffe0ff */
[----:B------:R-:W-:-:S07]  /*0b90*/  SHF.R.S32.HI R11, RZ, 0x1f, R6 ;  /* 0x0000001fff0b7819 */ /* 0x000fce0000011406 */
.L_x_2436:
        /* <DEDUP_REMOVED lines=17> */
[----:B------:R-:W-:Y:S02]  /*0cb0*/  @!P0 IADD3.X R25, R28, R23, RZ, P1, !PT ;  /* 0x000000171c198210 */ /* 0x000fe40000ffe4ff */
[----:B------:R-:W0:Y:S03]  /*0cc0*/  @!P0 LDC.64 R22, c[0x0][0x288] ;  /* 0x0000a200ff168b82 */ /* 0x000e260000000a00 */
[----:B------:R3:W4:Y:S02]  /*0cd0*/  @!P0 LDG.E R28, desc[UR4][R24.64] ;  /* 0x00000004181c8981 */ /* 0x000724000c1e1900 */
[----:B---3--:R-:W-:Y:S01]  /*0ce0*/  @!P0 MOV R25, R21 ;  /* 0x0000001500198202 */ /* 0x008fe20000000f00 */
[----:B------:R-:W-:Y:S02]  /*0cf0*/  @!P0 IMAD.MOV.U32 R24, RZ, RZ, R18 ;  /* 0x000000ffff188224 */ /* 0x000fe400078e0012 */
[----:B0-----:R-:W-:-:S04]  /*0d00*/  @!P0 IMAD R29, R11, R22, RZ ;  /* 0x000000160b1d8224 */ /* 0x001fc800078e02ff */
[C---:B------:R-:W-:Y:S02]  /*0d10*/  @!P0 IMAD R29, R6.reuse, R23, R29 ;  /* 0x00000017061d8224 */ /* 0x040fe400078e021d */
[----:B------:R-:W-:Y:S02]  /*0d20*/  @!P0 IMAD.WIDE.U32 R22, R6, R22, R24 ;  /* 0x0000001606168225 */ /* 0x000fe400078e0018 */
[----:B------:R-:W0:Y:S02]  /*0d30*/  @!P0 LDC.64 R24, c[0x0][0x228] ;  /* 0x00008a00ff188b82 */ /* 0x000e240000000a00 */
[----:B------:R-:W-:Y:S01]  /*0d40*/  @!P0 IMAD.IADD R23, R23, 0x1, R29 ;  /* 0x0000000117178824 */ /* 0x000fe200078e021d */
[----:B------:R-:W-:-:S04]  /*0d50*/  @!P0 SHF.L.U32 R27, R22, 0x1, RZ ;  /* 0x00000001161b8819 */ /* 0x000fc800000006ff */
[----:B------:R-:W-:Y:S02]  /*0d60*/  @!P0 SHF.L.U64.HI R30, R22, 0x1, R23 ;  /* 0x00000001161e8819 */ /* 0x000fe40000010217 */
[----:B------:R-:W3:Y:S02]  /*0d70*/  @!P0 LDC.64 R22, c[0x0][0x230] ;  /* 0x00008c00ff168b82 */ /* 0x000ee40000000a00 */
[----:B---3--:R-:W-:-:S05]  /*0d80*/  @!P0 IADD3 R22, P1, R27, R22, RZ ;  /* 0x000000161b168210 */ /* 0x008fca0007f3e0ff */
[----:B------:R-:W-:-:S05]  /*0d90*/  @!P0 IMAD.X R23, R30, 0x1, R23, P1 ;  /* 0x000000011e178824 */ /* 0x000fca00008e0617 */
[----:B------:R3:W5:Y:S01]  /*0da0*/  @!P0 LDG.E R22, desc[UR4][R22.64] ;  /* 0x0000000416168981 */ /* 0x000762000c1e1900 */
[----:B0-----:R-:W-:-:S04]  /*0db0*/  @!P0 IADD3 R24, P1, R27, R24, RZ ;  /* 0x000000181b188210 */ /* 0x001fc80007f3e0ff */
[----:B------:R-:W-:-:S05]  /*0dc0*/  @!P0 IADD3.X R25, R30, R25, RZ, P1, !PT ;  /* 0x000000191e198210 */ /* 0x000fca0000ffe4ff */
[----:B------:R0:W5:Y:S01]  /*0dd0*/  @!P0 LDG.E R24, desc[UR4][R24.64] ;  /* 0x0000000418188981 */ /* 0x000162000c1e1900 */
[----:B------:R-:W-:Y:S02]  /*0de0*/  PRMT R27, RZ, 0x7610, R27 ;  /* 0x00007610ff1b7816 */ /* 0x000fe4000000001b */
[----:B---3--:R-:W-:Y:S02]  /*0df0*/  PRMT R23, RZ, 0x7610, R23 ;  /* 0x00007610ff177816 */ /* 0x008fe40000000017 */
[----:B--2---:R-:W-:-:S05]  /*0e00*/  @!P0 PRMT R27, R26, 0x7610, R27 ;  /* 0x000076101a1b8816 */ /* 0x004fca000000001b */
[----:B------:R-:W-:-:S04]  /*0e10*/  IMAD.U32 R27, R27, 0x10000, RZ ;  /* 0x000100001b1b7824 */ /* 0x000fc800078e00ff */
[----:B------:R-:W-:-:S04]  /*0e20*/  FADD.FTZ R30, -R2, R27 ;  /* 0x0000001b021e7221 */ /* 0x000fc80000010100 */
[----:B-1----:R-:W-:-:S04]  /*0e30*/  FMUL.FTZ R27, R30, R3 ;  /* 0x000000031e1b7220 */ /* 0x002fc80000410000 */
[----:B------:R-:W-:-:S04]  /*0e40*/  FFMA.FTZ R29, R27, R14, R16 ;  /* 0x0000000e1b1d7223 */ /* 0x000fc80000010010 */
[----:B------:R-:W-:-:S06]  /*0e50*/  FMUL.FTZ R30, R29, -1.4426950216293334961 ;  /* 0xbfb8aa3b1d1e7820 */ /* 0x000fcc0000410000 */
[----:B------:R-:W1:Y:S01]  /*0e60*/  MUFU.EX2 R30, R30 ;  /* 0x0000001e001e7308 */ /* 0x000e620000000800 */
[----:B----4-:R-:W-:-:S04]  /*0e70*/  @!P0 PRMT R23, R28, 0x7610, R23 ;  /* 0x000076101c178816 */ /* 0x010fc80000000017 */
[----:B------:R-:W-:Y:S01]  /*0e80*/  SHF.L.U32 R23, R23, 0x10, RZ ;  /* 0x0000001017177819 */ /* 0x000fe200000006ff */
[----:B-1----:R-:W-:-:S04]  /*0e90*/  FADD.FTZ R31, R30, 1 ;  /* 0x3f8000001e1f7421 */ /* 0x002fc80000010000 */
[----:B------:R-:W1:Y:S02]  /*0ea0*/  MUFU.RCP R32, R31 ;  /* 0x0000001f00207308 */ /* 0x000e640000001000 */
[----:B-1----:R-:W-:Y:S01]  /*0eb0*/  FMUL.FTZ R23, R23, R32 ;  /* 0x0000002017177220 */ /* 0x002fe20000410000 */
[----:B------:R-:W-:-:S04]  /*0ec0*/  FADD.FTZ R32, -R32, 1 ;  /* 0x3f80000020207421 */ /* 0x000fc80000010100 */
[----:B------:R-:W-:-:S04]  /*0ed0*/  FFMA.FTZ R32, R29, R32, 1 ;  /* 0x3f8000001d207423 */ /* 0x000fc80000010020 */
[----:B------:R-:W-:-:S04]  /*0ee0*/  FMUL.FTZ R23, R23, R32 ;  /* 0x0000002017177220 */ /* 0x000fc80000410000 */
        /* <DEDUP_REMOVED lines=12> */
[----:B0-----:R-:W-:Y:S01]  /*0fb0*/  FFMA.FTZ R25, R26, R15, R17 ;  /* 0x0000000f1a197223 */ /* 0x001fe20000010011 */
[----:B------:R-:W-:-:S03]  /*0fc0*/  SHF.L.U32 R23, R23, 0x10, RZ ;  /* 0x0000001017177819 */ /* 0x000fc600000006ff */
        /* <DEDUP_REMOVED lines=9> */
[----:B-----5:R-:W-:-:S03]  /*1060*/  @!P0 PRMT R25, R22, 0x7610, R25 ;  /* 0x0000761016198816 */ /* 0x020fc60000000019 */
[----:B------:R-:W-:Y:S01]  /*1070*/  FADD.FTZ R12, R23, R12 ;  /* 0x0000000c170c7221 */ /* 0x000fe20000010000 */
[----:B------:R-:W-:Y:S01]  /*1080*/  FFMA.FTZ R10, R26, R23, R10 ;  /* 0x000000171a0a7223 */ /* 0x000fe2000001000a */
[----:B------:R-:W-:Y:S02]  /*1090*/  IMAD.U32 R25, R25, 0x10000, RZ ;  /* 0x0001000019197824 */ /* 0x000fe400078e00ff */
[----:B------:R-:W-:Y:S02]  /*10a0*/  FMUL.FTZ R28, R23, R15 ;  /* 0x0000000f171c7220 */ /* 0x000fe40000410000 */
[----:B------:R-:W-:Y:S02]  /*10b0*/  FADD.FTZ R30, -R2, R25 ;  /* 0x00000019021e7221 */ /* 0x000fe40000010100 */
[--C-:B------:R-:W-:Y:S01]  /*10c0*/  FFMA.FTZ R26, R26, R28, R13.reuse ;  /* 0x0000001c1a1a7223 */ /* 0x100fe2000001000d */
[----:B------:R-:W-:Y:S01]  /*10d0*/  PRMT R13, RZ, 0x7610, R13 ;  /* 0x00007610ff0d7816 */ /* 0x000fe2000000000d */
[----:B------:R-:W-:Y:S01]  /*10e0*/  FADD.FTZ R7, R28, R7 ;  /* 0x000000071c077221 */ /* 0x000fe20000010000 */
[----:B------:R-:W-:-:S02]  /*10f0*/  FMUL.FTZ R23, R30, R3 ;  /* 0x000000031e177220 */ /* 0x000fc40000410000 */
[----:B------:R-:W-:Y:S02]  /*1100*/  @!P0 PRMT R13, R24, 0x7610, R13 ;  /* 0x00007610180d8816 */ /* 0x000fe4000000000d */
[----:B------:R-:W-:Y:S01]  /*1110*/  FFMA.FTZ R25, R23, R14, R16 ;  /* 0x0000000e17197223 */ /* 0x000fe20000010010 */
[----:B------:R-:W-:Y:S02]  /*1120*/  PRMT R24, RZ, 0x7610, R24 ;  /* 0x00007610ff187816 */ /* 0x000fe40000000018 */
[----:B------:R-:W-:Y:S01]  /*1130*/  SHF.L.U32 R13, R13, 0x10, RZ ;  /* 0x000000100d0d7819 */ /* 0x000fe200000006ff */
[----:B------:R-:W-:Y:S01]  /*1140*/  FMUL.FTZ R27, R25, -1.4426950216293334961 ;  /* 0xbfb8aa3b191b7820 */ /* 0x000fe20000410000 */
[----:B------:R-:W-:-:S04]  /*1150*/  @!P0 PRMT R24, R24, 0x7632, R24 ;  /* 0x0000763218188816 */ /* 0x000fc80000000018 */
[----:B------:R-:W-:Y:S01]  /*1160*/  SHF.L.U32 R24, R24, 0x10, RZ ;  /* 0x0000001018187819 */ /* 0x000fe200000006ff */
[----:B------:R-:W0:Y:S02]  /*1170*/  MUFU.EX2 R27, R27 ;  /* 0x0000001b001b7308 */ /* 0x000e240000000800 */
[----:B0-----:R-:W-:-:S06]  /*1180*/  FADD.FTZ R29, R27, 1 ;  /* 0x3f8000001b1d7421 */ /* 0x001fcc0000010000 */
[----:B------:R-:W0:Y:S02]  /*1190*/  MUFU.RCP R30, R29 ;  /* 0x0000001d001e7308 */ /* 0x000e240000001000 */
[----:B0-----:R-:W-:Y:S01]  /*11a0*/  FMUL.FTZ R28, R13, R30 ;  /* 0x0000001e0d1c7220 */ /* 0x001fe20000410000 */
[----:B------:R-:W-:Y:S01]  /*11b0*/  PRMT R13, RZ, 0x7610, R13 ;  /* 0x00007610ff0d7816 */ /* 0x000fe2000000000d */
[----:B------:R-:W-:-:S03]  /*11c0*/  FADD.FTZ R30, -R30, 1 ;  /* 0x3f8000001e1e7421 */ /* 0x000fc60000010100 */
[----:B------:R-:W-:Y:S01]  /*11d0*/  @!P0 PRMT R13, R22, 0x7632, R13 ;  /* 0x00007632160d8816 */ /* 0x000fe2000000000d */
[----:B------:R-:W-:-:S04]  /*11e0*/  FFMA.FTZ R25, R25, R30, 1 ;  /* 0x3f80000019197423 */ /* 0x000fc8000001001e */
[----:B------:R-:W-:-:S04]  /*11f0*/  IMAD.U32 R13, R13, 0x10000, RZ ;  /* 0x000100000d0d7824 */ /* 0x000fc800078e00ff */
[----:B------:R-:W-:Y:S01]  /*1200*/  FADD.FTZ R22, -R2, R13 ;  /* 0x0000000d02167221 */ /* 0x000fe20000010100 */
[----:B------:R-:W-:-:S03]  /*1210*/  FMUL.FTZ R13, R28, R25 ;  /* 0x000000191c0d7220 */ /* 0x000fc60000410000 */
[----:B------:R-:W-:Y:S01]  /*1220*/  FMUL.FTZ R22, R22, R3 ;  /* 0x0000000316167220 */ /* 0x000fe20000410000 */
[----:B------:R-:W-:Y:S01]  /*1230*/  FFMA.FTZ R8, R23, R13, R8 ;  /* 0x0000000d17087223 */ /* 0x000fe20000010008 */
[----:B------:R-:W-:Y:S02]  /*1240*/  FADD.FTZ R9, R9, R13 ;  /* 0x0000000d09097221 */ /* 0x000fe40000010000 */
[----:B------:R-:W-:-:S04]  /*1250*/  FFMA.FTZ R25, R22, R15, R17 ;  /* 0x0000000f16197223 */ /* 0x000fc80000010011 */
[----:B------:R-:W-:-:S06]  /*1260*/  FMUL.FTZ R27, R25, -1.4426950216293334961 ;  /* 0xbfb8aa3b191b7820 */ /* 0x000fcc0000410000 */
[----:B------:R-:W0:Y:S02]  /*1270*/  MUFU.EX2 R27, R27 ;  /* 0x0000001b001b7308 */ /* 0x000e240000000800 */
[----:B0-----:R-:W-:-:S06]  /*1280*/  FADD.FTZ R28, R27, 1 ;  /* 0x3f8000001b1c7421 */ /* 0x001fcc0000010000 */
[----:B------:R-:W0:Y:S02]  /*1290*/  MUFU.RCP R29, R28 ;  /* 0x0000001c001d7308 */ /* 0x000e240000001000 */
[----:B0-----:R-:W-:Y:S01]  /*12a0*/  FMUL.FTZ R24, R24, R29 ;  /* 0x0000001d18187220 */ /* 0x001fe20000410000 */
[----:B------:R-:W-:Y:S01]  /*12b0*/  FADD.FTZ R30, -R29, 1 ;  /* 0x3f8000001d1e7421 */ /* 0x000fe20000010100 */
[C---:B------:R-:W-:Y:S01]  /*12c0*/  VIADD R29, R6.reuse, 0x1 ;  /* 0x00000001061d7836 */ /* 0x040fe20000000000 */
[----:B------:R-:W-:Y:S02]  /*12d0*/  IADD3 R6, P2, R6, 0x2, RZ ;  /* 0x0000000206067810 */ /* 0x000fe40007f5e0ff */
[----:B------:R-:W-:Y:S02]  /*12e0*/  FFMA.FTZ R25, R25, R30, 1 ;  /* 0x3f80000019197423 */ /* 0x000fe4000001001e */
[----:B------:R-:W-:Y:S02]  /*12f0*/  ISETP.GE.AND P1, PT, R29, R4, PT ;  /* 0x000000041d00720c */ /* 0x000fe40003f26270 */
[----:B------:R-:W-:Y:S01]  /*1300*/  FMUL.FTZ R25, R24, R25 ;  /* 0x0000001918197220 */ /* 0x000fe20000410000 */
[----:B------:R-:W-:Y:S01]  /*1310*/  FMUL.FTZ R24, R13, R14 ;  /* 0x0000000e0d187220 */ /* 0x000fe20000410000 */
[----:B------:R-:W-:-:S02]  /*1320*/  IADD3.X R11, RZ, R11, RZ, P2, !PT ;  /* 0x0000000bff0b7210 */ /* 0x000fc400017fe4ff */
[----:B------:R-:W-:Y:S01]  /*1330*/  FADD.FTZ R12, R12, R25 ;  /* 0x000000190c0c7221 */ /* 0x000fe20000010000 */
[----:B------:R-:W-:Y:S01]  /*1340*/  FFMA.FTZ R26, R23, R24, R26 ;  /* 0x00000018171a7223 */ /* 0x000fe2000001001a */
[----:B------:R-:W-:Y:S01]  /*1350*/  FMUL.FTZ R23, R25, R15 ;  /* 0x0000000f19177220 */ /* 0x000fe20000410000 */
[----:B------:R-:W-:Y:S01]  /*1360*/  FADD.FTZ R24, R7, R24 ;  /* 0x0000001807187221 */ /* 0x000fe20000010000 */
[C---:B------:R-:W-:Y:S02]  /*1370*/  FFMA.FTZ R10, R22.reuse, R25, R10 ;  /* 0x00000019160a7223 */ /* 0x040fe4000001000a */
[----:B------:R-:W-:Y:S01]  /*1380*/  FFMA.FTZ R13, R22, R23, R26 ;  /* 0x00000017160d7223 */ /* 0x000fe2000001001a */
[----:B------:R-:W-:Y:S01]  /*1390*/  FADD.FTZ R7, R23, R24 ;  /* 0x0000001817077221 */ /* 0x000fe20000010000 */
[----:B------:R-:W-:Y:S06]  /*13a0*/  @!P1 BRA `(.L_x_2436) ;  /* 0xfffffff400fc9947 */ /* 0x000fec000383ffff */
[----:B------:R-:W-:Y:S05]  /*13b0*/  BRA `(.L_x_2433) ;  /* 0x0000000c00d87947 */ /* 0x000fea0003800000 */
.L_x_2434:
[----:B------:R-:W-:Y:S01]  /*13c0*/  LOP3.LUT P1, R26, R7, 0x3, RZ, 0xc0, !PT ;  /* 0x00000003071a7812 */ /* 0x000fe2000782c0ff */
[----:B------:R-:W-:Y:S01]  /*13d0*/  HFMA2.MMA R7, -RZ, RZ, 0, 0 ;  /* 0x00000000ff077435 */ /* 0x000fe200000001ff */
[----:B------:R-:W-:Y:S01]  /*13e0*/  IMAD.IADD R6, R9, 0x1, -R6 ;  /* 0x0000000109067824 */ /* 0x000fe200078e0a06 */
[----:B------:R-:W-:Y:S02]  /*13f0*/  CS2R R12, SRZ ;  /* 0x00000000000c7805 */ /* 0x000fe4000001ff00 */
[----:B------:R-:W-:Y:S01]  /*1400*/  CS2R R8, SRZ ;  /* 0x0000000000087805 */ /* 0x000fe2000001ff00 */
[----:B------:R-:W-:-:S07]  /*1410*/  IMAD.MOV.U32 R10, RZ, RZ, RZ ;  /* 0x000000ffff0a7224 */ /* 0x000fce00078e00ff */
[----:B------:R-:W-:Y:S05]  /*1420*/  @!P1 BRA `(.L_x_2437) ;  /* 0x0000000000c89947 */ /* 0x000fea0003800000 */
[----:B------:R-:W-:-:S07]  /*1430*/  MOV R7, RZ ;  /* 0x000000ff00077202 */ /* 0x000fce0000000f00 */
.L_x_2438:
        /* <DEDUP_REMOVED lines=27> */
[----:B------:R-:W-:Y:S02]  /*15f0*/  PRMT R29, RZ, 0x7610, R29 ;  /* 0x00007610ff1d7816 */ /* 0x000fe4000000001d */
[----:B---3--:R-:W-:Y:S01]  /*1600*/  @!P0 PRMT R16, R24, 0x7632, R16 ;  /* 0x0000763218108816 */ /* 0x008fe20000000010 */
[----:B------:R-:W-:Y:S01]  /*1610*/  FADD.FTZ R30, -R2, R31 ;  /* 0x0000001f021e7221 */ /* 0x000fe20000010100 */
[----:B------:R-:W-:-:S03]  /*1620*/  @!P0 PRMT R29, R24, 0x7610, R29 ;  /* 0x00007610181d8816 */ /* 0x000fc6000000001d */
[----:B-1----:R-:W-:Y:S01]  /*1630*/  FMUL.FTZ R30, R30, R3 ;  /* 0x000000031e1e7220 */ /* 0x002fe20000410000 */
[----:B------:R-:W-:-:S05]  /*1640*/  SHF.L.U32 R29, R29, 0x10, RZ ;  /* 0x000000101d1d7819 */ /* 0x000fca00000006ff */
[C---:B------:R-:W-:Y:S01]  /*1650*/  FMUL.FTZ R24, R29.reuse, R14 ;  /* 0x0000000e1d187220 */ /* 0x040fe20000410000 */
[C---:B------:R-:W-:Y:S01]  /*1660*/  FADD.FTZ R9, R29.reuse, R9 ;  /* 0x000000091d097221 */ /* 0x040fe20000010000 */
[----:B------:R-:W-:Y:S02]  /*1670*/  FFMA.FTZ R8, R29, R30, R8 ;  /* 0x0000001e1d087223 */ /* 0x000fe40000010008 */
[----:B------:R-:W-:Y:S01]  /*1680*/  FFMA.FTZ R17, R30, R24, R13 ;  /* 0x000000181e117223 */ /* 0x000fe2000001000d */
[----:B------:R-:W-:Y:S02]  /*1690*/  IMAD.U32 R13, R28, 0x10000, RZ ;  /* 0x000100001c0d7824 */ /* 0x000fe400078e00ff */
[----:B------:R-:W-:Y:S01]  /*16a0*/  FADD.FTZ R24, R24, R7 ;  /* 0x0000000718187221 */ /* 0x000fe20000010000 */
[----:B------:R-:W-:Y:S01]  /*16b0*/  SHF.L.U32 R7, R16, 0x10, RZ ;  /* 0x0000001010077819 */ /* 0x000fe200000006ff */
[----:B------:R-:W-:-:S04]  /*16c0*/  FADD.FTZ R16, -R2, R13 ;  /* 0x0000000d02107221 */ /* 0x000fc80000010100 */
[C---:B------:R-:W-:Y:S01]  /*16d0*/  FMUL.FTZ R13, R7.reuse, R15 ;  /* 0x0000000f070d7220 */ /* 0x040fe20000410000 */
[----:B------:R-:W-:Y:S01]  /*16e0*/  FMUL.FTZ R16, R16, R3 ;  /* 0x0000000310107220 */ /* 0x000fe20000410000 */
[----:B------:R-:W-:-:S03]  /*16f0*/  FADD.FTZ R12, R7, R12 ;  /* 0x0000000c070c7221 */ /* 0x000fc60000010000 */
[----:B------:R-:W-:Y:S01]  /*1700*/  FFMA.FTZ R10, R7, R16, R10 ;  /* 0x00000010070a7223 */ /* 0x000fe2000001000a */
[----:B------:R-:W-:Y:S01]  /*1710*/  FADD.FTZ R7, R13, R24 ;  /* 0x000000180d077221 */ /* 0x000fe20000010000 */
[----:B------:R-:W-:Y:S01]  /*1720*/  FFMA.FTZ R13, R16, R13, R17 ;  /* 0x0000000d100d7223 */ /* 0x000fe20000010011 */
[----:B------:R-:W-:Y:S06]  /*1730*/  @P1 BRA `(.L_x_2438) ;  /* 0xfffffffc00401947 */ /* 0x000fec000383ffff */
[----:B------:R-:W-:-:S07]  /*1740*/  IMAD.MOV.U32 R25, RZ, RZ, R11 ;  /* 0x000000ffff197224 */ /* 0x000fce00078e000b */
.L_x_2437:
[----:B------:R-:W-:-:S13]  /*1750*/  ISETP.GE.U32.AND P0, PT, R6, 0x3, PT ;  /* 0x000000030600780c */ /* 0x000fda0003f06070 */
[----:B------:R-:W-:Y:S05]  /*1760*/  @!P0 BRA `(.L_x_2433) ;  /* 0x0000000800ec8947 */ /* 0x000fea0003800000 */
[----:B------:R-:W-:Y:S01]  /*1770*/  ULDC.64 UR6, c[0x0][0x288] ;  /* 0x0000a20000067ab9 */ /* 0x000fe20000000a00 */
[----:B------:R-:W-:Y:S02]  /*1780*/  SHF.R.S32.HI R29, RZ, 0x1f, R25 ;  /* 0x0000001fff1d7819 */ /* 0x000fe40000011419 */
[----:B------:R-:W-:Y:S02]  /*1790*/  ISETP.GE.U32.AND P0, PT, R22, UR6, PT ;  /* 0x0000000616007c0c */ /* 0x000fe4000bf06070 */
[----:B------:R-:W-:Y:S02]  /*17a0*/  MOV R11, R25 ;  /* 0x00000019000b7202 */ /* 0x000fe40000000f00 */
[----:B------:R-:W-:-:S13]  /*17b0*/  ISETP.GE.AND.EX P0, PT, R23, UR7, PT, P0 ;  /* 0x0000000717007c0c */ /* 0x000fda000bf06300 */
.L_x_2439:
[----:B------:R-:W0:Y:S01]  /*17c0*/  @!P0 LDC.64 R24, c[0x0][0x288] ;  /* 0x0000a200ff188b82 */ /* 0x000e220000000a00 */
[----:B------:R-:W-:Y:S01]  /*17d0*/  @!P0 MOV R27, R21 ;  /* 0x00000015001b8202 */ /* 0x000fe20000000f00 */
[----:B------:R-:W-:-:S06]  /*17e0*/  @!P0 IMAD.MOV.U32 R26, RZ, RZ, R18 ;  /* 0x000000ffff1a8224 */ /* 0x000fcc00078e0012 */
[----:B------:R-:W2:Y:S08]  /*17f0*/  @!P0 LDC.64 R22, c[0x0][0x230] ;  /* 0x00008c00ff168b82 */ /* 0x000eb00000000a00 */
[----:B------:R-:W3:Y:S01]  /*1800*/  @!P0 LDC.64 R16, c[0x0][0x228] ;  /* 0x00008a00ff108b82 */ /* 0x000ee20000000a00 */
[-C--:B0-----:R-:W-:Y:S02]  /*1810*/  @!P0 IMAD R6, R29, R24.reuse, RZ ;  /* 0x000000181d068224 */ /* 0x081fe400078e02ff */
[----:B------:R-:W-:-:S04]  /*1820*/  @!P0 IMAD.WIDE.U32 R26, R11, R24, R26 ;  /* 0x000000180b1a8225 */ /* 0x000fc800078e001a */
[----:B------:R-:W-:-:S04]  /*1830*/  @!P0 IMAD R25, R11, R25, R6 ;  /* 0x000000190b198224 */ /* 0x000fc800078e0206 */
[----:B------:R-:W-:Y:S01]  /*1840*/  @!P0 IMAD.IADD R27, R27, 0x1, R25 ;  /* 0x000000011b1b8824 */ /* 0x000fe200078e0219 */
[----:B------:R-:W-:-:S04]  /*1850*/  @!P0 SHF.L.U32 R25, R26, 0x1, RZ ;  /* 0x000000011a198819 */ /* 0x000fc800000006ff */
[----:B------:R-:W-:Y:S02]  /*1860*/  @!P0 SHF.L.U64.HI R26, R26, 0x1, R27 ;  /* 0x000000011a1a8819 */ /* 0x000fe4000001021b */
[----:B--2---:R-:W-:-:S05]  /*1870*/  @!P0 IADD3 R22, P1, R25, R22, RZ ;  /* 0x0000001619168210 */ /* 0x004fca0007f3e0ff */
[C---:B------:R-:W-:Y:S01]  /*1880*/  @!P0 IMAD.X R23, R26.reuse, 0x1, R23, P1 ;  /* 0x000000011a178824 */ /* 0x040fe200008e0617 */
[----:B---3--:R-:W-:Y:S02]  /*1890*/  @!P0 IADD3 R16, P1, R25, R16, RZ ;  /* 0x0000001019108210 */ /* 0x008fe40007f3e0ff */
[----:B------:R-:W0:Y:S02]  /*18a0*/  @!P0 LDC.64 R24, c[0x0][0x288] ;  /* 0x0000a200ff188b82 */ /* 0x000e240000000a00 */
[----:B------:R-:W2:Y:S01]  /*18b0*/  @!P0 LDG.E R22, desc[UR4][R22.64] ;  /* 0x0000000416168981 */ /* 0x000ea2000c1e1900 */
[----:B------:R-:W-:-:S05]  /*18c0*/  @!P0 IADD3.X R17, R26, R17, RZ, P1, !PT ;  /* 0x000000111a118210 */ /* 0x000fca0000ffe4ff */
[----:B------:R-:W3:Y:S01]  /*18d0*/  @!P0 LDG.E R16, desc[UR4][R16.64] ;  /* 0x0000000410108981 */ /* 0x000ee2000c1e1900 */
[----:B------:R-:W-:Y:S02]  /*18e0*/  PRMT R6, RZ, 0x7610, R6 ;  /* 0x00007610ff067816 */ /* 0x000fe40000000006 */
        /* <DEDUP_REMOVED lines=9> */
[----:B------:R-:W-:Y:S02]  /*1980*/  SHF.L.U32 R23, R28, 0x10, RZ ;  /* 0x000000101c177819 */ /* 0x000fe400000006ff */
[----:B------:R-:W-:Y:S01]  /*1990*/  @!P0 IADD3 R31, P1, R11, 0x1, RZ ;  /* 0x000000010b1f8810 */ /* 0x000fe20007f3e0ff */
[----:B-1----:R-:W-:Y:S02]  /*19a0*/  FMUL.FTZ R6, R6, R3 ;  /* 0x0000000306067220 */ /* 0x002fe40000410000 */
[C---:B------:R-:W-:Y:S01]  /*19b0*/  FADD.FTZ R16, R23.reuse, R9 ;  /* 0x0000000917107221 */ /* 0x040fe20000010000 */
[----:B------:R-:W-:Y:S01]  /*19c0*/  FMUL.FTZ R22, R23, R14 ;  /* 0x0000000e17167220 */ /* 0x000fe20000410000 */
[----:B------:R-:W-:-:S02]  /*19d0*/  @!P0 IMAD.X R9, RZ, RZ, R29, P1 ;  /* 0x000000ffff098224 */ /* 0x000fc400008e061d */
[----:B------:R-:W-:Y:S01]  /*19e0*/  FFMA.FTZ R17, R23, R6, R8 ;  /* 0x0000000617117223 */ /* 0x000fe20000010008 */
        /* <DEDUP_REMOVED lines=18> */
[----:B------:R-:W-:Y:S01]  /*1b10*/  SHF.L.U32 R23, R26, 0x10, RZ ;  /* 0x000000101a177819 */ /* 0x000fe200000006ff */
[----:B0-----:R-:W0:Y:S01]  /*1b20*/  @!P0 LDC.64 R6, c[0x0][0x288] ;  /* 0x0000a200ff068b82 */ /* 0x001e220000000a00 */
[----:B------:R-:W-:Y:S01]  /*1b30*/  PRMT R25, RZ, 0x7610, R25 ;  /* 0x00007610ff197816 */ /* 0x000fe20000000019 */
[----:B------:R-:W-:Y:S02]  /*1b40*/  IMAD.U32 R27, R27, 0x10000, RZ ;  /* 0x000100001b1b7824 */ /* 0x000fe400078e00ff */
[----:B------:R-:W-:Y:S02]  /*1b50*/  FADD.FTZ R26, -R2, R23 ;  /* 0x00000017021a7221 */ /* 0x000fe40000010100 */
[----:B------:R-:W-:Y:S02]  /*1b60*/  FADD.FTZ R12, R27, R12 ;  /* 0x0000000c1b0c7221 */ /* 0x000fe40000010000 */
[----:B------:R-:W-:Y:S01]  /*1b70*/  FMUL.FTZ R26, R26, R3 ;  /* 0x000000031a1a7220 */ /* 0x000fe20000410000 */
[----:B-1----:R-:W-:-:S03]  /*1b80*/  PRMT R9, RZ, 0x7610, R9 ;  /* 0x00007610ff097816 */ /* 0x002fc60000000009 */
[C-C-:B------:R-:W-:Y:S01]  /*1b90*/  FFMA.FTZ R23, R27.reuse, R26, R10.reuse ;  /* 0x0000001a1b177223 */ /* 0x140fe2000001000a */
[----:B------:R-:W-:Y:S01]  /*1ba0*/  FMUL.FTZ R27, R27, R15 ;  /* 0x0000000f1b1b7220 */ /* 0x000fe20000410000 */
[----:B------:R-:W-:-:S03]  /*1bb0*/  PRMT R10, RZ, 0x7610, R10 ;  /* 0x00007610ff0a7816 */ /* 0x000fc6000000000a */
[----:B------:R-:W-:Y:S01]  /*1bc0*/  FFMA.FTZ R13, R26, R27, R13 ;  /* 0x0000001b1a0d7223 */ /* 0x000fe2000001000d */
[----:B------:R-:W-:Y:S01]  /*1bd0*/  FADD.FTZ R22, R27, R22 ;  /* 0x000000161b167221 */ /* 0x000fe20000010000 */
[C---:B--2---:R-:W-:Y:S02]  /*1be0*/  @!P0 PRMT R25, R24.reuse, 0x7610, R25 ;  /* 0x0000761018198816 */ /* 0x044fe40000000019 */
[----:B------:R-:W-:Y:S02]  /*1bf0*/  @!P0 PRMT R10, R24, 0x7632, R10 ;  /* 0x00007632180a8816 */ /* 0x000fe4000000000a */
[----:B------:R-:W-:Y:S02]  /*1c00*/  SHF.L.U32 R25, R25, 0x10, RZ ;  /* 0x0000001019197819 */ /* 0x000fe400000006ff */
[----:B------:R-:W-:Y:S02]  /*1c10*/  PRMT R24, RZ, 0x7610, R24 ;  /* 0x00007610ff187816 */ /* 0x000fe40000000018 */
[----:B---3--:R-:W-:Y:S01]  /*1c20*/  @!P0 PRMT R9, R8, 0x7610, R9 ;  /* 0x0000761008098816 */ /* 0x008fe20000000009 */
[----:B------:R-:W-:Y:S01]  /*1c30*/  FADD.FTZ R26, -R2, R25 ;  /* 0x00000019021a7221 */ /* 0x000fe20000010100 */
[----:B------:R-:W-:-:S02]  /*1c40*/  @!P0 IADD3 R25, P1, R11, 0x2, RZ ;  /* 0x000000020b198810 */ /* 0x000fc40007f3e0ff */
[----:B------:R-:W-:Y:S01]  /*1c50*/  @!P0 PRMT R24, R8, 0x7632, R24 ;  /* 0x0000763208188816 */ /* 0x000fe20000000018 */
        /* <DEDUP_REMOVED lines=8> */
[----:B------:R-:W-:Y:S01]  /*1ce0*/  FADD.FTZ R22, R22, R9 ;  /* 0x0000000916167221 */ /* 0x000fe20000010000 */
[----:B------:R-:W-:Y:S01]  /*1cf0*/  @!P0 IMAD R27, R25, R7, R8 ;  /* 0x00000007191b8224 */ /* 0x000fe200078e0208 */
[----:B------:R-:W-:Y:S01]  /*1d00*/  @!P0 MOV R9, R21 ;  /* 0x0000001500098202 */ /* 0x000fe20000000f00 */
[----:B------:R-:W-:-:S04]  /*1d10*/  @!P0 IMAD.MOV.U32 R8, RZ, RZ, R18 ;  /* 0x000000ffff088224 */ /* 0x000fc800078e0012 */
[----:B------:R-:W-:Y:S02]  /*1d20*/  @!P0 IMAD.WIDE.U32 R8, R25, R6, R8 ;  /* 0x0000000619088225 */ /* 0x000fe400078e0008 */
[----:B------:R-:W0:Y:S02]  /*1d30*/  @!P0 LDC.64 R6, c[0x0][0x230] ;  /* 0x00008c00ff068b82 */ /* 0x000e240000000a00 */
[----:B------:R-:W-:Y:S01]  /*1d40*/  @!P0 IMAD.IADD R9, R9, 0x1, R27 ;  /* 0x0000000109098824 */ /* 0x000fe200078e021b */
[----:B------:R-:W-:-:S04]  /*1d50*/  @!P0 SHF.L.U32 R25, R8, 0x1, RZ ;  /* 0x0000000108198819 */ /* 0x000fc800000006ff */
[----:B------:R-:W-:Y:S02]  /*1d60*/  @!P0 SHF.L.U64.HI R26, R8, 0x1, R9 ;  /* 0x00000001081a8819 */ /* 0x000fe40000010209 */
[----:B------:R-:W1:Y:S01]  /*1d70*/  @!P0 LDC.64 R8, c[0x0][0x228] ;  /* 0x00008a00ff088b82 */ /* 0x000e620000000a00 */
[----:B0-----:R-:W-:-:S05]  /*1d80*/  @!P0 IADD3 R6, P1, R25, R6, RZ ;  /* 0x0000000619068210 */ /* 0x001fca0007f3e0ff */
[----:B------:R-:W-:Y:S01]  /*1d90*/  @!P0 IMAD.X R7, R26, 0x1, R7, P1 ;  /* 0x000000011a078824 */ /* 0x000fe200008e0607 */
[----:B-1----:R-:W-:-:S04]  /*1da0*/  @!P0 IADD3 R8, P1, R25, R8, RZ ;  /* 0x0000000819088210 */ /* 0x002fc80007f3e0ff */
[----:B------:R0:W2:Y:S01]  /*1db0*/  @!P0 LDG.E R25, desc[UR4][R6.64] ;  /* 0x0000000406198981 */ /* 0x0000a2000c1e1900 */
[----:B------:R-:W-:-:S05]  /*1dc0*/  @!P0 IADD3.X R9, R26, R9, RZ, P1, !PT ;  /* 0x000000091a098210 */ /* 0x000fca0000ffe4ff */
[----:B------:R1:W3:Y:S01]  /*1dd0*/  @!P0 LDG.E R8, desc[UR4][R8.64] ;  /* 0x0000000408088981 */ /* 0x0002e2000c1e1900 */
[----:B------:R-:W-:Y:S01]  /*1de0*/  IMAD.U32 R27, R10, 0x10000, RZ ;  /* 0x000100000a1b7824 */ /* 0x000fe200078e00ff */
[----:B------:R-:W-:Y:S01]  /*1df0*/  PRMT R28, RZ, 0x7610, R28 ;  /* 0x00007610ff1c7816 */ /* 0x000fe2000000001c */
[----:B0-----:R-:W0:Y:S01]  /*1e00*/  @!P0 LDC.64 R6, c[0x0][0x288] ;  /* 0x0000a200ff068b82 */ /* 0x001e220000000a00 */
[----:B------:R-:W-:Y:S01]  /*1e10*/  SHF.L.U32 R24, R24, 0x10, RZ ;  /* 0x0000001018187819 */ /* 0x000fe200000006ff */
[----:B------:R-:W-:-:S04]  /*1e20*/  FADD.FTZ R10, -R2, R27 ;  /* 0x0000001b020a7221 */ /* 0x000fc80000010100 */
[----:B------:R-:W-:Y:S01]  /*1e30*/  FMUL.FTZ R26, R10, R3 ;  /* 0x000000030a1a7220 */ /* 0x000fe20000410000 */
[----:B------:R-:W-:Y:S01]  /*1e40*/  PRMT R10, RZ, 0x7610, R10 ;  /* 0x00007610ff0a7816 */ /* 0x000fe2000000000a */
[----:B------:R-:W-:Y:S01]  /*1e50*/  FMUL.FTZ R27, R24, R15 ;  /* 0x0000000f181b7220 */ /* 0x000fe20000410000 */
[----:B-1----:R-:W-:Y:S01]  /*1e60*/  PRMT R9, RZ, 0x7610, R9 ;  /* 0x00007610ff097816 */ /* 0x002fe20000000009 */
[----:B------:R-:W-:Y:S01]  /*1e70*/  FADD.FTZ R12, R12, R24 ;  /* 0x000000180c0c7221 */ /* 0x000fe20000010000 */
[----:B------:R-:W-:Y:S01]  /*1e80*/  FFMA.FTZ R23, R24, R26, R23 ;  /* 0x0000001a18177223 */ /* 0x000fe20000010017 */
[--C-:B------:R-:W-:Y:S01]  /*1e90*/  FFMA.FTZ R31, R26, R27, R13.reuse ;  /* 0x0000001b1a1f7223 */ /* 0x100fe2000001000d */
[----:B------:R-:W-:Y:S01]  /*1ea0*/  FADD.FTZ R24, R27, R22 ;  /* 0x000000161b187221 */ /* 0x000fe20000010000 */
[----:B------:R-:W-:Y:S02]  /*1eb0*/  PRMT R13, RZ, 0x7610, R13 ;  /* 0x00007610ff0d7816 */ /* 0x000fe4000000000d */
[----:B--2---:R-:W-:-:S02]  /*1ec0*/  @!P0 PRMT R28, R25, 0x7610, R28 ;  /* 0x00007610191c8816 */ /* 0x004fc4000000001c */
[----:B------:R-:W-:-:S03]  /*1ed0*/  @!P0 PRMT R10, R25, 0x7632, R10 ;  /* 0x00007632190a8816 */ /* 0x000fc6000000000a */
[----:B------:R-:W-:Y:S01]  /*1ee0*/  IMAD.U32 R25, R28, 0x10000, RZ ;  /* 0x000100001c197824 */ /* 0x000fe200078e00ff */
[----:B---3--:R-:W-:-:S03]  /*1ef0*/  @!P0 PRMT R9, R8, 0x7610, R9 ;  /* 0x0000761008098816 */ /* 0x008fc60000000009 */
[----:B------:R-:W-:Y:S01]  /*1f00*/  FADD.FTZ R22, -R2, R25 ;  /* 0x0000001902167221 */ /* 0x000fe20000010100 */
[----:B------:R-:W-:Y:S02]  /*1f10*/  @!P0 IADD3 R25, P1, R11, 0x3, RZ ;  /* 0x000000030b198810 */ /* 0x000fe40007f3e0ff */
[----:B------:R-:W-:Y:S01]  /*1f20*/  @!P0 PRMT R13, R8, 0x7632, R13 ;  /* 0x00007632080d8816 */ /* 0x000fe2000000000d */
[----:B------:R-:W-:Y:S01]  /*1f30*/  FMUL.FTZ R22, R22, R3 ;  /* 0x0000000316167220 */ /* 0x000fe20000410000 */
[----:B------:R-:W-:Y:S01]  /*1f40*/  SHF.L.U32 R8, R9, 0x10, RZ ;  /* 0x0000001009087819 */ /* 0x000fe200000006ff */
[----:B------:R-:W-:-:S04]  /*1f50*/  @!P0 IMAD.X R27, RZ, RZ, R29, P1 ;  /* 0x000000ffff1b8224 */ /* 0x000fc800008e061d */
[----:B------:R-:W-:Y:S01]  /*1f60*/  FADD.FTZ R16, R16, R8 ;  /* 0x0000000810107221 */ /* 0x000fe20000010000 */
[C---:B------:R-:W-:Y:S01]  /*1f70*/  FFMA.FTZ R17, R8.reuse, R22, R17 ;  /* 0x0000001608117223 */ /* 0x040fe20000010011 */
[----:B------:R-:W-:Y:S01]  /*1f80*/  FMUL.FTZ R9, R8, R14 ;  /* 0x0000000e08097220 */ /* 0x000fe20000410000 */
[----:B0-----:R-:W-:-:S03]  /*1f90*/  @!P0 IMAD R8, R27, R6, RZ ;  /* 0x000000061b088224 */ /* 0x001fc600078e02ff */
[----:B------:R-:W-:Y:S01]  /*1fa0*/  FFMA.FTZ R22, R22, R9, R31 ;  /* 0x0000000916167223 */ /* 0x000fe2000001001f */
[----:B------:R-:W-:Y:S02]  /*1fb0*/  @!P0 IMAD R27, R25, R7, R8 ;  /* 0x00000007191b8224 */ /* 0x000fe400078e0208 */
[----:B------:R-:W-:Y:S01]  /*1fc0*/  FADD.FTZ R24, R24, R9 ;  /* 0x0000000918187221 */ /* 0x000fe20000010000 */
[----:B------:R-:W-:Y:S01]  /*1fd0*/  @!P0 MOV R8, R18 ;  /* 0x0000001200088202 */ /* 0x000fe20000000f00 */
[----:B------:R-:W-:-:S04]  /*1fe0*/  @!P0 IMAD.MOV.U32 R9, RZ, RZ, R21 ;  /* 0x000000ffff098224 */ /* 0x000fc800078e0015 */
[----:B------:R-:W-:Y:S02]  /*1ff0*/  @!P0 IMAD.WIDE.U32 R8, R25, R6, R8 ;  /* 0x0000000619088225 */ /* 0x000fe400078e0008 */
[----:B------:R-:W0:Y:S02]  /*2000*/  @!P0 LDC.64 R6, c[0x0][0x230] ;  /* 0x00008c00ff068b82 */ /* 0x000e240000000a00 */
[----:B------:R-:W-:Y:S01]  /*2010*/  @!P0 IMAD.SHL.U32 R25, R8, 0x2, RZ ;  /* 0x0000000208198824 */ /* 0x000fe200078e00ff */
[----:B------:R-:W-:-:S04]  /*2020*/  @!P0 IADD3 R9, R9, R27, RZ ;  /* 0x0000001b09098210 */ /* 0x000fc80007ffe0ff */
        /* <DEDUP_REMOVED lines=9> */
[----:B------:R-:W-:Y:S01]  /*20c0*/  IMAD.U32 R10, R13, 0x10000, RZ ;  /* 0x000100000d0a7824 */ /* 0x000fe200078e00ff */
[----:B------:R-:W-:Y:S02]  /*20d0*/  IADD3 R11, P2, R11, 0x4, RZ ;  /* 0x000000040b0b7810 */ /* 0x000fe40007f5e0ff */
[----:B0-----:R-:W-:Y:S01]  /*20e0*/  PRMT R7, RZ, 0x7610, R7 ;  /* 0x00007610ff077816 */ /* 0x001fe20000000007 */
[----:B------:R-:W-:Y:S01]  /*20f0*/  FADD.FTZ R26, -R2, R25 ;  /* 0x00000019021a7221 */ /* 0x000fe20000010100 */
[----:B------:R-:W-:Y:S01]  /*2100*/  FADD.FTZ R12, R12, R10 ;  /* 0x0000000a0c0c7221 */ /* 0x000fe20000010000 */
[----:B------:R-:W-:Y:S01]  /*2110*/  FMUL.FTZ R25, R10, R15 ;  /* 0x0000000f0a197220 */ /* 0x000fe20000410000 */
[----:B------:R-:W-:Y:S01]  /*2120*/  ISETP.GE.AND P1, PT, R11, R4, PT ;  /* 0x000000040b00720c */ /* 0x000fe20003f26270 */
[----:B------:R-:W-:Y:S01]  /*2130*/  FMUL.FTZ R13, R26, R3 ;  /* 0x000000031a0d7220 */ /* 0x000fe20000410000 */
[----:B-1----:R-:W-:Y:S01]  /*2140*/  PRMT R8, RZ, 0x7610, R8 ;  /* 0x00007610ff087816 */ /* 0x002fe20000000008 */
[----:B------:R-:W-:Y:S01]  /*2150*/  FADD.FTZ R24, R25, R24 ;  /* 0x0000001819187221 */ /* 0x000fe20000010000 */
[----:B------:R-:W-:Y:S01]  /*2160*/  IADD3.X R29, RZ, R29, RZ, P2, !PT ;  /* 0x0000001dff1d7210 */ /* 0x000fe200017fe4ff */
[----:B------:R-:W-:Y:S01]  /*2170*/  FFMA.FTZ R23, R10, R13, R23 ;  /* 0x0000000d0a177223 */ /* 0x000fe20000010017 */
[----:B------:R-:W-:Y:S01]  /*2180*/  PRMT R10, RZ, 0x7610, R10 ;  /* 0x00007610ff0a7816 */ /* 0x000fe2000000000a */
[----:B------:R-:W-:-:S03]  /*2190*/  FFMA.FTZ R22, R13, R25, R22 ;  /* 0x000000190d167223 */ /* 0x000fc60000010016 */
[----:B--2---:R-:W-:Y:S02]  /*21a0*/  @!P0 PRMT R10, R6, 0x7610, R10 ;  /* 0x00007610060a8816 */ /* 0x004fe4000000000a */
[----:B------:R-:W-:Y:S02]  /*21b0*/  PRMT R6, RZ, 0x7610, R6 ;  /* 0x00007610ff067816 */ /* 0x000fe40000000006 */
[----:B------:R-:W-:Y:S02]  /*21c0*/  SHF.L.U32 R9, R10, 0x10, RZ ;  /* 0x000000100a097819 */ /* 0x000fe400000006ff */
[----:B------:R-:W-:Y:S02]  /*21d0*/  @!P0 PRMT R6, R6, 0x7632, R6 ;  /* 0x0000763206068816 */ /* 0x000fe40000000006 */
[C---:B---3--:R-:W-:Y:S01]  /*21e0*/  @!P0 PRMT R8, R27.reuse, 0x7610, R8 ;  /* 0x000076101b088816 */ /* 0x048fe20000000008 */
[----:B------:R-:W-:Y:S01]  /*21f0*/  FADD.FTZ R10, -R2, R9 ;  /* 0x00000009020a7221 */ /* 0x000fe20000010100 */
[----:B------:R-:W-:Y:S01]  /*2200*/  @!P0 PRMT R7, R27, 0x7632, R7 ;  /* 0x000076321b078816 */ /* 0x000fe20000000007 */
[----:B------:R-:W-:Y:S01]  /*2210*/  IMAD.U32 R9, R6, 0x10000, RZ ;  /* 0x0001000006097824 */ /* 0x000fe200078e00ff */
[----:B------:R-:W-:Y:S01]  /*2220*/  SHF.L.U32 R6, R8, 0x10, RZ ;  /* 0x0000001008067819 */ /* 0x000fe200000006ff */
[----:B------:R-:W-:-:S02]  /*2230*/  FMUL.FTZ R13, R10, R3 ;  /* 0x000000030a0d7220 */ /* 0x000fc40000410000 */
[----:B------:R-:W-:Y:S02]  /*2240*/  IMAD.U32 R10, R7, 0x10000, RZ ;  /* 0x00010000070a7824 */ /* 0x000fe400078e00ff */
[----:B------:R-:W-:Y:S01]  /*2250*/  FADD.FTZ R26, -R2, R9 ;  /* 0x00000009021a7221 */ /* 0x000fe20000010100 */
[C---:B------:R-:W-:Y:S01]  /*2260*/  FMUL.FTZ R7, R6.reuse, R14 ;  /* 0x0000000e06077220 */ /* 0x040fe20000410000 */
[----:B------:R-:W-:Y:S01]  /*2270*/  FFMA.FTZ R8, R6, R13, R17 ;  /* 0x0000000d06087223 */ /* 0x000fe20000010011 */
[----:B------:R-:W-:Y:S01]  /*2280*/  FMUL.FTZ R17, R10, R15 ;  /* 0x0000000f0a117220 */ /* 0x000fe20000410000 */
[----:B------:R-:W-:Y:S01]  /*2290*/  FMUL.FTZ R26, R26, R3 ;  /* 0x000000031a1a7220 */ /* 0x000fe20000410000 */
[----:B------:R-:W-:Y:S01]  /*22a0*/  FADD.FTZ R24, R24, R7 ;  /* 0x0000000718187221 */ /* 0x000fe20000010000 */
[----:B------:R-:W-:Y:S01]  /*22b0*/  FFMA.FTZ R13, R13, R7, R22 ;  /* 0x000000070d0d7223 */ /* 0x000fe20000010016 */
[----:B------:R-:W-:Y:S01]  /*22c0*/  FADD.FTZ R12, R12, R10 ;  /* 0x0000000a0c0c7221 */ /* 0x000fe20000010000 */
[----:B------:R-:W-:Y:S01]  /*22d0*/  FADD.FTZ R9, R16, R6 ;  /* 0x0000000610097221 */ /* 0x000fe20000010000 */
[----:B------:R-:W-:Y:S01]  /*22e0*/  FFMA.FTZ R10, R10, R26, R23 ;  /* 0x0000001a0a0a7223 */ /* 0x000fe20000010017 */
[----:B------:R-:W-:Y:S01]  /*22f0*/  FADD.FTZ R7, R17, R24 ;  /* 0x0000001811077221 */ /* 0x000fe20000010000 */
[----:B------:R-:W-:Y:S01]  /*2300*/  FFMA.FTZ R13, R26, R17, R13 ;  /* 0x000000111a0d7223 */ /* 0x000fe2000001000d */
[----:B------:R-:W-:Y:S06]  /*2310*/  @!P1 BRA `(.L_x_2439) ;  /* 0xfffffff400289947 */ /* 0x000fec000383ffff */
.L_x_2433:
[----:B------:R-:W0:Y:S01]  /*2320*/  S2R R4, SR_CgaCtaId ;  /* 0x0000000000047919 */ /* 0x000e220000008800 */
[----:B-1----:R-:W-:Y:S02]  /*2330*/  MOV R3, 0x400 ;  /* 0x0000040000037802 */ /* 0x002fe40000000f00 */
        /* <DEDUP_REMOVED lines=16> */
[----:B0-----:R-:W-:Y:S04]  /*2440*/  LDS R4, [R23+0x20] ;  /* 0x0000200017047984 */ /* 0x001fe80000000800 */
[----:B------:R-:W0:Y:S04]  /*2450*/  LDS R5, [R23+0x14] ;  /* 0x0000140017057984 */ /* 0x000e280000000800 */
[----:B------:R-:W-:Y:S04]  /*2460*/  LDS R6, [R23+0x24] ;  /* 0x0000240017067984 */ /* 0x000fe80000000800 */
[----:B------:R-:W3:Y:S04]  /*2470*/  LDS R7, [R23+0x18] ;  /* 0x0000180017077984 */ /* 0x000ee80000000800 */
        /* <DEDUP_REMOVED lines=10> */
[----:B0-----:R-:W-:-:S03]  /*2520*/  FADD.FTZ R25, R4, R5 ;  /* 0x0000000504197221 */ /* 0x001fc60000010000 */
[----:B------:R-:W0:Y:S04]  /*2530*/  LDS R21, [R28+0x48] ;  /* 0x000048001c157984 */ /* 0x000e280000000800 */
[----:B------:R-:W0:Y:S01]  /*2540*/  LDS R20, [R23+0x40] ;  /* 0x0000400017147984 */ /* 0x000e220000000800 */
[----:B---3--:R-:W-:-:S03]  /*2550*/  FADD.FTZ R27, R6, R7 ;  /* 0x00000007061b7221 */ /* 0x008fc60000010000 */
[----:B------:R3:W0:Y:S01]  /*2560*/  LDS R19, [R23+0x10] ;  /* 0x0000100017137984 */ /* 0x0006220000000800 */
[----:B----4-:R-:W-:Y:S01]  /*2570*/  ISETP.NE.AND P1, PT, R3, RZ, PT ;  /* 0x000000ff0300720c */ /* 0x010fe20003f25270 */
[----:B------:R-:W4:Y:S03]  /*2580*/  S2R R22, SR_LANEID ;  /* 0x0000000000167919 */ /* 0x000f260000000000 */
[----:B------:R-:W-:Y:S02]  /*2590*/  FSEL R24, R25, R4, !P1 ;  /* 0x0000000419187208 */ /* 0x000fe40004800000 */
[----:B------:R-:W-:-:S03]  /*25a0*/  FSEL R26, R27, R6, !P1 ;  /* 0x000000061b1a7208 */ /* 0x000fc60004800000 */
[----:B-----5:R-:W-:Y:S02]  /*25b0*/  FADD.FTZ R24, R24, R11 ;  /* 0x0000000b18187221 */ /* 0x020fe40000010000 */
[----:B------:R-:W-:Y:S01]  /*25c0*/  FADD.FTZ R26, R26, R13 ;  /* 0x0000000d1a1a7221 */ /* 0x000fe20000010000 */
[----:B-1----:R-:W-:-:S04]  /*25d0*/  ISETP.NE.AND P2, PT, R14, RZ, PT ;  /* 0x000000ff0e00720c */ /* 0x002fc80003f45270 */
[----:B---3--:R-:W-:Y:S02]  /*25e0*/  FSEL R23, R24, R11, !P2 ;  /* 0x0000000b18177208 */ /* 0x008fe40005000000 */
[----:B------:R-:W-:-:S03]  /*25f0*/  FSEL R25, R26, R13, !P2 ;  /* 0x0000000d1a197208 */ /* 0x000fc60005000000 */
[----:B--2---:R-:W-:Y:S02]  /*2600*/  FADD.FTZ R23, R23, R16 ;  /* 0x0000001017177221 */ /* 0x004fe40000010000 */
[----:B------:R-:W-:Y:S01]  /*2610*/  FADD.FTZ R25, R25, R18 ;  /* 0x0000001219197221 */ /* 0x000fe20000010000 */
[----:B------:R-:W-:-:S04]  /*2620*/  ISETP.NE.AND P3, PT, R15, RZ, PT ;  /* 0x000000ff0f00720c */ /* 0x000fc80003f65270 */
[----:B------:R-:W-:Y:S02]  /*2630*/  FSEL R24, R23, R16, !P3 ;  /* 0x0000001017187208 */ /* 0x000fe40005800000 */
[----:B------:R-:W-:-:S03]  /*2640*/  FSEL R26, R25, R18, !P3 ;  /* 0x00000012191a7208 */ /* 0x000fc60005800000 */
[----:B------:R-:W-:Y:S02]  /*2650*/  FADD.FTZ R28, R24, R17 ;  /* 0x00000011181c7221 */ /* 0x000fe40000010000 */
[----:B0-----:R-:W-:Y:S01]  /*2660*/  FADD.FTZ R26, R26, R21 ;  /* 0x000000151a1a7221 */ /* 0x001fe20000010000 */
[----:B------:R-:W-:Y:S02]  /*2670*/  ISETP.NE.AND P4, PT, R20, RZ, PT ;  /* 0x000000ff1400720c */ /* 0x000fe40003f85270 */
        /* <DEDUP_REMOVED lines=37> */
[----:B------:R-:W-:Y:S01]  /*28d0*/  ISETP.GE.AND P0, PT, R22, 0x10, PT ;  /* 0x000000101600780c */ /* 0x000fe20003f06270 */
[----:B------:R-:W0:Y:S01]  /*28e0*/  SHFL.UP PT, R26, R23, 0x8, RZ ;  /* 0x05000000171a7989 */ /* 0x000e2200000e00ff */
[C---:B------:R-:W-:Y:S02]  /*28f0*/  ISETP.NE.AND P5, PT, R24.reuse, RZ, PT ;  /* 0x000000ff1800720c */ /* 0x040fe40003fa5270 */
[----:B------:R-:W-:Y:S01]  /*2900*/  @P6 IADD3 R24, R24, R27, RZ ;  /* 0x0000001b18186210 */ /* 0x000fe20007ffe0ff */
[----:B------:R-:W1:Y:S04]  /*2910*/  SHFL.UP PT, R22, R25, 0x8, RZ ;  /* 0x0500000019167989 */ /* 0x000e6800000e00ff */
[----:B------:R-:W2:Y:S01]  /*2920*/  SHFL.UP PT, R27, R24, 0x10, RZ ;  /* 0x06000000181b7989 */ /* 0x000ea200000e00ff */
[----:B0-----:R-:W-:Y:S01]  /*2930*/  FADD.FTZ R26, R23, R26 ;  /* 0x0000001a171a7221 */ /* 0x001fe20000010000 */
[----:B-1----:R-:W-:-:S04]  /*2940*/  FADD.FTZ R22, R25, R22 ;  /* 0x0000001619167221 */ /* 0x002fc80000010000 */
[----:B------:R-:W-:Y:S02]  /*2950*/  @P6 FSEL R23, R26, R23, !P5 ;  /* 0x000000171a176208 */ /* 0x000fe40006800000 */
[----:B------:R-:W-:-:S03]  /*2960*/  @P6 FSEL R25, R22, R25, !P5 ;  /* 0x0000001916196208 */ /* 0x000fc60006800000 */
[----:B------:R-:W0:Y:S01]  /*2970*/  SHFL.UP PT, R22, R23, 0x10, RZ ;  /* 0x0600000017167989 */ /* 0x000e2200000e00ff */
[C---:B------:R-:W-:Y:S01]  /*2980*/  ISETP.NE.AND P5, PT, R24.reuse, RZ, PT ;  /* 0x000000ff1800720c */ /* 0x040fe20003fa5270 */
[----:B--2---:R-:W-:Y:S02]  /*2990*/  @P0 IMAD.IADD R24, R24, 0x1, R27 ;  /* 0x0000000118180824 */ /* 0x004fe400078e021b */
        /* <DEDUP_REMOVED lines=8> */
.L_x_2462:
        /* <DEDUP_REMOVED lines=9> */
[----:B------:R-:W-:-:S05]  /*2ab0*/  IADD3 R14, R14, R3, RZ ;  /* 0x000000030e0e7210 */ /* 0x000fca0007ffe0ff */
[----:B-1----:R-:W-:Y:S01]  /*2ac0*/  @!P0 FADD.FTZ R5, R22, R5 ;  /* 0x0000000516058221 */ /* 0x002fe20000010000 */
[----:B---3--:R-:W-:Y:S01]  /*2ad0*/  @!P0 FADD.FTZ R7, R26, R7 ;  /* 0x000000071a078221 */ /* 0x008fe20000010000 */
[----:B------:R-:W-:Y:S01]  /*2ae0*/  IMAD.IADD R15, R15, 0x1, R14 ;  /* 0x000000010f0f7824 */ /* 0x000fe200078e020e */
[----:B0-----:R-:W-:Y:S01]  /*2af0*/  LEA R2, R23, R2, 0x18 ;  /* 0x0000000217027211 */ /* 0x001fe200078ec0ff */
[----:B------:R-:W-:Y:S01]  /*2b00*/  @!P1 FADD.FTZ R4, R4, R5 ;  /* 0x0000000504049221 */ /* 0x000fe20000010000 */
[----:B------:R-:W-:Y:S02]  /*2b10*/  @!P1 FADD.FTZ R6, R6, R7 ;  /* 0x0000000706069221 */ /* 0x000fe40000010000 */
[----:B------:R-:W-:Y:S01]  /*2b20*/  IADD3 R20, R20, R15, RZ ;  /* 0x0000000f14147210 */ /* 0x000fe20007ffe0ff */
        /* <DEDUP_REMOVED lines=22> */
.L_x_2440:
        /* <DEDUP_REMOVED lines=8> */
[----:B--2---:R-:W-:Y:S02]  /*2d10*/  IMAD R16, R4, 0xc, R5 ;  /* 0x0000000c04107824 */ /* 0x004fe400078e0205 */
        /* <DEDUP_REMOVED lines=26> */
[----:B0-----:R-:W0:Y:S04]  /*2ec0*/  S2R R4, SR_CTAID.Z ;  /* 0x0000000000047919 */ /* 0x001e280000002700 */
[----:B------:R-:W-:-:S04]  /*2ed0*/  LEA R0, R15, R0, 0x18 ;  /* 0x000000000f007211 */ /* 0x000fc800078ec0ff */
[----:B------:R-:W-:Y:S02]  /*2ee0*/  LEA R0, R7, R0, 0x3 ;  /* 0x0000000007007211 */ /* 0x000fe400078e18ff */
[----:B------:R-:W1:Y:S03]  /*2ef0*/  LDC.64 R6, c[0x0][0x268] ;  /* 0x00009a00ff067b82 */ /* 0x000e660000000a00 */
        /* <DEDUP_REMOVED lines=9> */
.L_x_2443:
[----:B------:R-:W-:Y:S05]  /*2f90*/  BSYNC B0 ;  /* 0x0000000000007941 */ /* 0x000fea0003800000 */
.L_x_2442:
[----:B------:R-:W-:Y:S05]  /*2fa0*/  @P1 EXIT ;  /* 0x000000000000194d */ /* 0x000fea0003800000 */
[----:B------:R-:W2:Y:S01]  /*2fb0*/  LDC R0, c[0x0][0x270] ;  /* 0x00009c00ff007b82 */ /* 0x000ea20000000800 */
[----:B------:R-:W-:-:S07]  /*2fc0*/  ULDC.64 UR6, c[0x0][0x268] ;  /* 0x00009a0000067ab9 */ /* 0x000fce0000000a00 */
[----:B0-----:R-:W0:Y:S01]  /*2fd0*/  LDC R3, c[0x0][RZ] ;  /* 0x00000000ff037b82 */ /* 0x001e220000000800 */
[----:B--2---:R-:W-:-:S04]  /*2fe0*/  IMAD R0, R0, UR8, RZ ;  /* 0x0000000800007c24 */ /* 0x004fc8000f8e02ff */
[----:B------:R-:W-:-:S05]  /*2ff0*/  IMAD.SHL.U32 R0, R0, 0x2, RZ ;  /* 0x0000000200007824 */ /* 0x000fca00078e00ff */
[----:B------:R-:W-:-:S04]  /*3000*/  IADD3 R13, P0, R13, R0, RZ ;  /* 0x000000000d0d7210 */ /* 0x000fc80007f1e0ff */
[----:B------:R-:W-:Y:S02]  /*3010*/  LEA.HI.X.SX32 R0, R0, R2, 0x1, P0 ;  /* 0x0000000200007211 */ /* 0x000fe400000f0eff */
[----:B-1----:R-:W-:Y:S01]  /*3020*/  LEA R4, P0, R13, UR6, 0x2 ;  /* 0x000000060d047c11 */ /* 0x002fe2000f8010ff */
        /* <DEDUP_REMOVED lines=13> */
.L_x_2441:
[----:B------:R-:W-:Y:S01]  /*3100*/  HFMA2.MMA R31, -RZ, RZ, 0, 0 ;  /* 0x00000000ff1f7435 */ /* 0x000fe200000001ff */
[----:B------:R-:W-:Y:S01]  /*3110*/  MOV R29, R24 ;  /* 0x00000018001d7202 */ /* 0x000fe20000000f00 */
[----:B------:R-:W-:Y:S01]  /*3120*/  IMAD.MOV.U32 R30, RZ, RZ, 0x1 ;  /* 0x00000001ff1e7424 */ /* 0x000fe200078e00ff */
[----:B------:R-:W-:Y:S02]  /*3130*/  MOV R28, 0xffffffff ;  /* 0xffffffff001c7802 */ /* 0x000fe40000000f00 */
[----:B------:R-:W-:Y:S02]  /*3140*/  ISETP.GE.AND P6, PT, R22, 0x1, PT ;  /* 0x000000011600780c */ /* 0x000fe40003fc6270 */
[----:B------:R-:W-:-:S13]  /*3150*/  ISETP.NE.AND P5, PT, R24, RZ, PT ;  /* 0x000000ff1800720c */ /* 0x000fda0003fa5270 */
[----:B------:R-:W-:Y:S05]  /*3160*/  WARPSYNC.COLLECTIVE R28, `(.L_x_2444) ;  /* 0x000000001c087348 */ /* 0x000fea0003c00000 */
[----:B------:R0:W1:Y:S02]  /*3170*/  SHFL.UP P0, R26, R29, R30, R31 ;  /* 0x0400001e1d1a7389 */ /* 0x000064000000001f */
[----:B01----:R-:W-:Y:S01]  /*3180*/  ENDCOLLECTIVE ;  /* 0x000000000000791b */ /* 0x003fe20003800000 */
.L_x_2444:
[----:B------:R-:W-:Y:S01]  /*3190*/  MOV R29, R23 ;  /* 0x00000017001d7202 */ /* 0x000fe20000000f00 */
[----:B------:R-:W-:-:S07]  /*31a0*/  IMAD.MOV.U32 R27, RZ, RZ, R26 ;  /* 0x000000ffff1b7224 */ /* 0x000fce00078e001a */
[----:B------:R-:W-:Y:S05]  /*31b0*/  WARPSYNC.COLLECTIVE R28, `(.L_x_2445) ;  /* 0x000000001c087348 */ /* 0x000fea0003c00000 */
[----:B------:R0:W1:Y:S02]  /*31c0*/  SHFL.UP P0, R26, R29, R30, R31 ;  /* 0x0400001e1d1a7389 */ /* 0x000064000000001f */
[----:B01----:R-:W-:Y:S01]  /*31d0*/  ENDCOLLECTIVE ;  /* 0x000000000000791b */ /* 0x003fe20003800000 */
.L_x_2445:
[----:B------:R-:W-:Y:S01]  /*31e0*/  @P6 IMAD.IADD R24, R24, 0x1, R27 ;  /* 0x0000000118186824 */ /* 0x000fe200078e021b */
[----:B------:R-:W-:Y:S01]  /*31f0*/  MOV R29, R25 ;  /* 0x00000019001d7202 */ /* 0x000fe20000000f00 */
[----:B------:R-:W-:-:S05]  /*3200*/  FADD.FTZ R26, R23, R26 ;  /* 0x0000001a171a7221 */ /* 0x000fca0000010000 */
[----:B------:R-:W-:-:S07]  /*3210*/  @P6 FSEL R23, R26, R23, !P5 ;  /* 0x000000171a176208 */ /* 0x000fce0006800000 */
[----:B------:R-:W-:Y:S05]  /*3220*/  WARPSYNC.COLLECTIVE R28, `(.L_x_2446) ;  /* 0x000000001c087348 */ /* 0x000fea0003c00000 */
[----:B------:R0:W1:Y:S02]  /*3230*/  SHFL.UP P0, R26, R29, R30, R31 ;  /* 0x0400001e1d1a7389 */ /* 0x000064000000001f */
[----:B01----:R-:W-:Y:S01]  /*3240*/  ENDCOLLECTIVE ;  /* 0x000000000000791b */ /* 0x003fe20003800000 */
.L_x_2446:
[----:B------:R-:W-:Y:S01]  /*3250*/  HFMA2.MMA R30, -RZ, RZ, 0, 1.1920928955078125e-07 ;  /* 0x00000002ff1e7435 */ /* 0x000fe200000001ff */
[----:B------:R-:W-:Y:S01]  /*3260*/  MOV R29, R24 ;  /* 0x00000018001d7202 */ /* 0x000fe20000000f00 */
[----:B------:R-:W-:-:S05]  /*3270*/  FADD.FTZ R26, R25, R26 ;  /* 0x0000001a191a7221 */ /* 0x000fca0000010000 */
[----:B------:R-:W-:-:S07]  /*3280*/  @P6 FSEL R25, R26, R25, !P5 ;  /* 0x000000191a196208 */ /* 0x000fce0006800000 */
[----:B------:R-:W-:Y:S05]  /*3290*/  WARPSYNC.COLLECTIVE R28, `(.L_x_2447) ;  /* 0x000000001c087348 */ /* 0x000fea0003c00000 */
[----:B------:R0:W1:Y:S02]  /*32a0*/  SHFL.UP P0, R26, R29, R30, R31 ;  /* 0x0400001e1d1a7389 */ /* 0x000064000000001f */
[----:B01----:R-:W-:Y:S01]  /*32b0*/  ENDCOLLECTIVE ;  /* 0x000000000000791b */ /* 0x003fe20003800000 */
.L_x_2447:
[----:B------:R-:W-:Y:S02]  /*32c0*/  ISETP.GE.AND P6, PT, R22, 0x2, PT ;  /* 0x000000021600780c */ /* 0x000fe40003fc6270 */
[----:B------:R-:W-:Y:S02]  /*32d0*/  ISETP.NE.AND P5, PT, R24, RZ, PT ;  /* 0x000000ff1800720c */ /* 0x000fe40003fa5270 */
[----:B------:R-:W-:Y:S01]  /*32e0*/  MOV R29, R23 ;  /* 0x00000017001d7202 */ /* 0x000fe20000000f00 */
[----:B------:R-:W-:-:S10]  /*32f0*/  IMAD.MOV.U32 R27, RZ, RZ, R26 ;  /* 0x000000ffff1b7224 */ /* 0x000fd400078e001a */
[----:B------:R-:W-:Y:S05]  /*3300*/  WARPSYNC.COLLECTIVE R28, `(.L_x_2448) ;  /* 0x000000001c087348 */ /* 0x000fea0003c00000 */
[----:B------:R0:W1:Y:S02]  /*3310*/  SHFL.UP P0, R26, R29, R30, R31 ;  /* 0x0400001e1d1a7389 */ /* 0x000064000000001f */
[----:B01----:R-:W-:Y:S01]  /*3320*/  ENDCOLLECTIVE ;  /* 0x000000000000791b */ /* 0x003fe20003800000 */
.L_x_2448:
[----:B------:R-:W-:Y:S01]  /*3330*/  @P6 IMAD.IADD R24, R24, 0x1, R27 ;  /* 0x0000000118186824 */ /* 0x000fe200078e021b */
[----:B------:R-:W-:Y:S01]  /*3340*/  MOV R29, R25 ;  /* 0x00000019001d7202 */ /* 0x000fe20000000f00 */
[----:B------:R-:W-:-:S05]  /*3350*/  FADD.FTZ R26, R23, R26 ;  /* 0x0000001a171a7221 */ /* 0x000fca0000010000 */
[----:B------:R-:W-:-:S07]  /*3360*/  @P6 FSEL R23, R26, R23, !P5 ;  /* 0x000000171a176208 */ /* 0x000fce0006800000 */
[----:B------:R-:W-:Y:S05]  /*3370*/  WARPSYNC.COLLECTIVE R28, `(.L_x_2449) ;  /* 0x000000001c087348 */ /* 0x000fea0003c00000 */
[----:B------:R0:W1:Y:S02]  /*3380*/  SHFL.UP P0, R26, R29, R30, R31 ;  /* 0x0400001e1d1a7389 */ /* 0x000064000000001f */
[----:B01----:R-:W-:Y:S01]  /*3390*/  ENDCOLLECTIVE ;  /* 0x000000000000791b */ /* 0x003fe20003800000 */
.L_x_2449:
[----:B------:R-:W-:Y:S01]  /*33a0*/  HFMA2.MMA R30, -RZ, RZ, 0, 2.384185791015625e-07 ;  /* 0x00000004ff1e7435 */ /* 0x000fe200000001ff */
[----:B------:R-:W-:Y:S01]  /*33b0*/  MOV R29, R24 ;  /* 0x00000018001d7202 */ /* 0x000fe20000000f00 */
[----:B------:R-:W-:-:S05]  /*33c0*/  FADD.FTZ R26, R25, R26 ;  /* 0x0000001a191a7221 */ /* 0x000fca0000010000 */
[----:B------:R-:W-:-:S07]  /*33d0*/  @P6 FSEL R25, R26, R25, !P5 ;  /* 0x000000191a196208 */ /* 0x000fce0006800000 */
[----:B------:R-:W-:Y:S05]  /*33e0*/  WARPSYNC.COLLECTIVE R28, `(.L_x_2450) ;  /* 0x000000001c087348 */ /* 0x000fea0003c00000 */
[----:B------:R0:W1:Y:S02]  /*33f0*/  SHFL.UP P0, R26, R29, R30, R31 ;  /* 0x0400001e1d1a7389 */ /* 0x000064000000001f */
[----:B01----:R-:W-:Y:S01]  /*3400*/  ENDCOLLECTIVE ;  /* 0x000000000000791b */ /* 0x003fe20003800000 */
.L_x_2450:
[----:B------:R-:W-:Y:S02]  /*3410*/  ISETP.GE.AND P6, PT, R22, 0x4, PT ;  /* 0x000000041600780c */ /* 0x000fe40003fc6270 */
[----:B------:R-:W-:Y:S02]  /*3420*/  ISETP.NE.AND P5, PT, R24, RZ, PT ;  /* 0x000000ff1800720c */ /* 0x000fe40003fa5270 */
[----:B------:R-:W-:Y:S01]  /*3430*/  MOV R29, R23 ;  /* 0x00000017001d7202 */ /* 0x000fe20000000f00 */
[----:B------:R-:W-:-:S10]  /*3440*/  IMAD.MOV.U32 R27, RZ, RZ, R26 ;  /* 0x000000ffff1b7224 */ /* 0x000fd400078e001a */
[----:B------:R-:W-:Y:S05]  /*3450*/  WARPSYNC.COLLECTIVE R28, `(.L_x_2451) ;  /* 0x000000001c087348 */ /* 0x000fea0003c00000 */
[----:B------:R0:W1:Y:S02]  /*3460*/  SHFL.UP P0, R26, R29, R30, R31 ;  /* 0x0400001e1d1a7389 */ /* 0x000064000000001f */
[----:B01----:R-:W-:Y:S01]  /*3470*/  ENDCOLLECTIVE ;  /* 0x000000000000791b */ /* 0x003fe20003800000 */
.L_x_2451:
[----:B------:R-:W-:Y:S01]  /*3480*/  @P6 IMAD.IADD R24, R24, 0x1, R27 ;  /* 0x0000000118186824 */ /* 0x000fe200078e021b */
[----:B------:R-:W-:Y:S01]  /*3490*/  MOV R29, R25 ;  /* 0x00000019001d7202 */ /* 0x000fe20000000f00 */
[----:B------:R-:W-:-:S05]  /*34a0*/  FADD.FTZ R26, R23, R26 ;  /* 0x0000001a171a7221 */ /* 0x000fca0000010000 */
[----:B------:R-:W-:-:S07]  /*34b0*/  @P6 FSEL R23, R26, R23, !P5 ;  /* 0x000000171a176208 */ /* 0x000fce0006800000 */
[----:B------:R-:W-:Y:S05]  /*34c0*/  WARPSYNC.COLLECTIVE R28, `(.L_x_2452) ;  /* 0x000000001c087348 */ /* 0x000fea0003c00000 */
[----:B------:R0:W1:Y:S02]  /*34d0*/  SHFL.UP P0, R26, R29, R30, R31 ;  /* 0x0400001e1d1a7389 */ /* 0x000064000000001f */
[----:B01----:R-:W-:Y:S01]  /*34e0*/  ENDCOLLECTIVE ;  /* 0x000000000000791b */ /* 0x003fe20003800000 */
.L_x_2452:
[----:B------:R-:W-:Y:S01]  /*34f0*/  HFMA2.MMA R30, -RZ, RZ, 0, 4.76837158203125e-07 ;  /* 0x00000008ff1e7435 */ /* 0x000fe200000001ff */
[----:B------:R-:W-:Y:S01]  /*3500*/  MOV R29, R24 ;  /* 0x00000018001d7202 */ /* 0x000fe20000000f00 */
[----:B------:R-:W-:-:S05]  /*3510*/  FADD.FTZ R26, R25, R26 ;  /* 0x0000001a191a7221 */ /* 0x000fca0000010000 */
[----:B------:R-:W-:-:S07]  /*3520*/  @P6 FSEL R25, R26, R25, !P5 ;  /* 0x000000191a196208 */ /* 0x000fce0006800000 */
[----:B------:R-:W-:Y:S05]  /*3530*/  WARPSYNC.COLLECTIVE R28, `(.L_x_2453) ;  /* 0x000000001c087348 */ /* 0x000fea0003c00000 */
[----:B------:R0:W1:Y:S02]  /*3540*/  SHFL.UP P0, R26, R29, R30, R31 ;  /* 0x0400001e1d1a7389 */ /* 0x000064000000001f */
[----:B01----:R-:W-:Y:S01]  /*3550*/  ENDCOLLECTIVE ;  /* 0x000000000000791b */ /* 0x003fe20003800000 */
.L_x_2453:
[----:B------:R-:W-:Y:S02]  /*3560*/  ISETP.GE.AND P6, PT, R22, 0x8, PT ;  /* 0x000000081600780c */ /* 0x000fe40003fc6270 */
[----:B------:R-:W-:Y:S02]  /*3570*/  ISETP.NE.AND P5, PT, R24, RZ, PT ;  /* 0x000000ff1800720c */ /* 0x000fe40003fa5270 */
[----:B------:R-:W-:Y:S01]  /*3580*/  MOV R29, R23 ;  /* 0x00000017001d7202 */ /* 0x000fe20000000f00 */
[----:B------:R-:W-:-:S10]  /*3590*/  IMAD.MOV.U32 R27, RZ, RZ, R26 ;  /* 0x000000ffff1b7224 */ /* 0x000fd400078e001a */
[----:B------:R-:W-:Y:S05]  /*35a0*/  WARPSYNC.COLLECTIVE R28, `(.L_x_2454) ;  /* 0x000000001c087348 */ /* 0x000fea0003c00000 */
[----:B------:R0:W1:Y:S02]  /*35b0*/  SHFL.UP P0, R26, R29, R30, R31 ;  /* 0x0400001e1d1a7389 */ /* 0x000064000000001f */
[----:B01----:R-:W-:Y:S01]  /*35c0*/  ENDCOLLECTIVE ;  /* 0x000000000000791b */ /* 0x003fe20003800000 */
.L_x_2454:
[----:B------:R-:W-:Y:S01]  /*35d0*/  MOV R29, R25 ;  /* 0x00000019001d7202 */ /* 0x000fe20000000f00 */
[----:B------:R-:W-:-:S05]  /*35e0*/  FADD.FTZ R26, R23, R26 ;  /* 0x0000001a171a7221 */ /* 0x000fca0000010000 */
[----:B------:R-:W-:-:S07]  /*35f0*/  @P6 FSEL R23, R26, R23, !P5 ;  /* 0x000000171a176208 */ /* 0x000fce0006800000 */
[----:B------:R-:W-:Y:S05]  /*3600*/  WARPSYNC.COLLECTIVE R28, `(.L_x_2455) ;  /* 0x000000001c087348 */ /* 0x000fea0003c00000 */
[----:B------:R0:W1:Y:S02]  /*3610*/  SHFL.UP P0, R26, R29, R30, R31 ;  /* 0x0400001e1d1a7389 */ /* 0x000064000000001f */
[----:B01----:R-:W-:Y:S01]  /*3620*/  ENDCOLLECTIVE ;  /* 0x000000000000791b */ /* 0x003fe20003800000 */
.L_x_2455:
[C---:B------:R-:W-:Y:S01]  /*3630*/  ISETP.GE.AND P6, PT, R22.reuse, 0x10, PT ;  /* 0x000000101600780c */ /* 0x040fe20003fc6270 */
        /* <DEDUP_REMOVED lines=11> */
.L_x_2456:
[----:B------:R-:W-:Y:S01]  /*36f0*/  IMAD.MOV.U32 R29, RZ, RZ, R23 ;  /* 0x000000ffff1d7224 */ /* 0x000fe200078e0017 */
[----:B------:R-:W-:-:S07]  /*3700*/  MOV R27, R26 ;  /* 0x0000001a001b7202 */ /* 0x000fce0000000f00 */
[----:B------:R-:W-:Y:S05]  /*3710*/  WARPSYNC.COLLECTIVE R28, `(.L_x_2457) ;  /* 0x000000001c087348 */ /* 0x000fea0003c00000 */
[----:B------:R0:W1:Y:S02]  /*3720*/  SHFL.UP P0, R26, R29, R30, R31 ;  /* 0x0400001e1d1a7389 */ /* 0x000064000000001f */
[----:B01----:R-:W-:Y:S01]  /*3730*/  ENDCOLLECTIVE ;  /* 0x000000000000791b */ /* 0x003fe20003800000 */
.L_x_2457:
[----:B------:R-:W-:Y:S02]  /*3740*/  @P6 IADD3 R24, R24, R27, RZ ;  /* 0x0000001b18186210 */ /* 0x000fe40007ffe0ff */
[----:B------:R-:W-:Y:S02]  /*3750*/  MOV R29, R25 ;  /* 0x00000019001d7202 */ /* 0x000fe40000000f00 */
[----:B------:R-:W-:-:S07]  /*3760*/  MOV R22, R26 ;  /* 0x0000001a00167202 */ /* 0x000fce0000000f00 */
[----:B------:R-:W-:Y:S05]  /*3770*/  WARPSYNC.COLLECTIVE R28, `(.L_x_2458) ;  /* 0x000000001c087348 */ /* 0x000fea0003c00000 */
[----:B------:R0:W1:Y:S02]  /*3780*/  SHFL.UP P0, R26, R29, R30, R31 ;  /* 0x0400001e1d1a7389 */ /* 0x000064000000001f */
[----:B01----:R-:W-:Y:S01]  /*3790*/  ENDCOLLECTIVE ;  /* 0x000000000000791b */ /* 0x003fe20003800000 */
.L_x_2458:
[----:B------:R-:W-:-:S05]  /*37a0*/  FADD.FTZ R22, R23, R22 ;  /* 0x0000001617167221 */ /* 0x000fca0000010000 */
[----:B------:R-:W-:Y:S01]  /*37b0*/  @P6 FSEL R23, R22, R23, !P5 ;  /* 0x0000001716176208 */ /* 0x000fe20006800000 */
[----:B------:R-:W-:Y:S01]  /*37c0*/  HFMA2.MMA R30, -RZ, RZ, 0, 5.9604644775390625e-08 ;  /* 0x00000001ff1e7435 */ /* 0x000fe200000001ff */
[----:B------:R-:W-:Y:S02]  /*37d0*/  IMAD.MOV.U32 R29, RZ, RZ, R24 ;  /* 0x000000ffff1d7224 */ /* 0x000fe400078e0018 */
[----:B------:R-:W-:-:S05]  /*37e0*/  FADD.FTZ R26, R25, R26 ;  /* 0x0000001a191a7221 */ /* 0x000fca0000010000 */
[----:B------:R-:W-:-:S07]  /*37f0*/  @P6 FSEL R25, R26, R25, !P5 ;  /* 0x000000191a196208 */ /* 0x000fce0006800000 */
[----:B------:R-:W-:Y:S05]  /*3800*/  WARPSYNC.COLLECTIVE R28, `(.L_x_2459) ;  /* 0x000000001c087348 */ /* 0x000fea0003c00000 */
[----:B------:R0:W1:Y:S02]  /*3810*/  SHFL.UP P0, R26, R29, R30, R31 ;  /* 0x0400001e1d1a7389 */ /* 0x000064000000001f */
[----:B01----:R-:W-:Y:S01]  /*3820*/  ENDCOLLECTIVE ;  /* 0x000000000000791b */ /* 0x003fe20003800000 */
.L_x_2459:
[----:B------:R-:W-:Y:S01]  /*3830*/  IMAD.MOV.U32 R29, RZ, RZ, R23 ;  /* 0x000000ffff1d7224 */ /* 0x000fe200078e0017 */
[----:B------:R-:W-:-:S07]  /*3840*/  MOV R24, R26 ;  /* 0x0000001a00187202 */ /* 0x000fce0000000f00 */
[----:B------:R-:W-:Y:S05]  /*3850*/  WARPSYNC.COLLECTIVE R28, `(.L_x_2460) ;  /* 0x000000001c087348 */ /* 0x000fea0003c00000 */
[----:B------:R0:W1:Y:S02]  /*3860*/  SHFL.UP P0, R26, R29, R30, R31 ;  /* 0x0400001e1d1a7389 */ /* 0x000064000000001f */
[----:B01----:R-:W-:Y:S01]  /*3870*/  ENDCOLLECTIVE ;  /* 0x000000000000791b */ /* 0x003fe20003800000 */
.L_x_2460:
[----:B------:R-:W-:Y:S02]  /*3880*/  MOV R29, R25 ;  /* 0x00000019001d7202 */ /* 0x000fe40000000f00 */
[----:B------:R-:W-:-:S07]  /*3890*/  MOV R22, R26 ;  /* 0x0000001a00167202 */ /* 0x000fce0000000f00 */
[----:B------:R-:W-:Y:S05]  /*38a0*/  WARPSYNC.COLLECTIVE R28, `(.L_x_2461) ;  /* 0x000000001c087348 */ /* 0x000fea0003c00000 */
[----:B------:R0:W1:Y:S02]  /*38b0*/  SHFL.UP P0, R26, R29, R30, R31 ;  /* 0x0400001e1d1a7389 */ /* 0x000064000000001f */
[----:B01----:R-:W-:Y:S01]  /*38c0*/  ENDCOLLECTIVE ;  /* 0x000000000000791b */ /* 0x003fe20003800000 */
.L_x_2461:
[----:B------:R-:W-:Y:S05]  /*38d0*/  BRA `(.L_x_2462) ;  /* 0xfffffff000507947 */ /* 0x000fea000383ffff */
.L_x_2463:
        /* <DEDUP_REMOVED lines=10> */
.L_x_4509:


//--------------------- .text._Z30group_norm_nhwc_bwd_sum_kernelI11Bf16IOBf16WLi196EEv26Group_norm_nhwc_bwd_params --------------------------
	.section	.text._Z30group_norm_nhwc_bwd_sum_kernelI11Bf16IOBf16WLi196EEv26Group_norm_nhwc_bwd_params,"ax",@progbits
	.align	128
        .global         _Z30group_norm_nhwc_bwd_sum_kernelI11Bf16IOBf16WLi196EEv26Group_norm_nhwc_bwd_params
        .type           _Z30group_norm_nhwc_bwd_sum_kernelI11Bf16IOBf16WLi196EEv26Group_norm_nhwc_bwd_params,@function
        .size           _Z30group_norm_nhwc_bwd_sum_kernelI11Bf16IOBf16WLi196EEv26Group_norm_nhwc_bwd_params,(.L_x_4510 - _Z30group_norm_nhwc_bwd_sum_kernelI11Bf16IOBf16WLi196EEv26Group_norm_nhwc_bwd_params)
        .other          _Z30group_norm_nhwc_bwd_sum_kernelI11Bf16IOBf16WLi196EEv26Group_norm_nhwc_bwd_params,@"STO_CUDA_ENTRY STV_DEFAULT"
_Z30group_norm_nhwc_bwd_sum_kernelI11Bf16IOBf16WLi196EEv26Group_norm_nhwc_bwd_params:
.text._Z30group_norm_nhwc_bwd_sum_kernelI11Bf16IOBf16WLi196EEv26Group_norm_nhwc_bwd_params:
        /* <DEDUP_REMOVED lines=20> */
[----:B------:R-:W-:Y:S02]  /*0140*/  IMAD.HI.U32 R3, R3, R7, R2 ;  /* 0x0000000703037227 */ /* 0x000fe400078e0002 */
[----:B------:R-:W0:Y:S04]  /*0150*/  LDC R7, c[0x0][0x2a0] ;  /* 0x0000a800ff077b82 */ /* 0x000e280000000800 */
        /* <DEDUP_REMOVED lines=8> */
[----:B------:R-:W2:Y:S03]  /*01e0*/  LDC.64 R4, c[0x0][0x248] ;  /* 0x00009200ff047b82 */ /* 0x000ea60000000a00 */
[----:B------:R-:W-:-:S07]  /*01f0*/  ISETP.GE.AND P2, PT, R0, RZ, PT ;  /* 0x000000ff0000720c */ /* 0x000fce0003f46270 */
        /* <DEDUP_REMOVED lines=13> */
[----:B------:R-:W-:Y:S01]  /*02d0*/  IMAD.MOV.U32 R15, RZ, RZ, RZ ;  /* 0x000000ffff0f7224 */ /* 0x000fe200078e00ff */
[----:B------:R-:W-:Y:S02]  /*02e0*/  MOV R17, RZ ;  /* 0x000000ff00117202 */ /* 0x000fe40000000f00 */
[----:B------:R-:W-:Y:S01]  /*02f0*/  ISETP.GE.AND.EX P0, PT, R23, UR11, PT, P0 ;  /* 0x0000000b17007c0c */ /* 0x000fe2000bf06300 */
[----:B0-----:R-:W0:Y:S02]  /*0300*/  MUFU.RCP R0, R0 ;  /* 0x0000000000007308 */ /* 0x001e240000001000 */
[----:B0-----:R-:W-:Y:S01]  /*0310*/  IADD3 R6, R0, 0xffffffe, RZ ;  /* 0x0ffffffe00067810 */ /* 0x001fe20007ffe0ff */
[----:B------:R-:W-:-:S05]  /*0320*/  IMAD.MOV.U32 R0, RZ, RZ, RZ ;  /* 0x000000ffff007224 */ /* 0x000fca00078e00ff */
[----:B------:R0:W2:Y:S02]  /*0330*/  F2I.FTZ.U32.TRUNC.NTZ R7, R6 ;  /* 0x0000000600077305 */ /* 0x0000a4000021f000 */
[----:B0-----:R-:W-:Y:S01]  /*0340*/  HFMA2.MMA R6, -RZ, RZ, 0, 0 ;  /* 0x00000000ff067435 */ /* 0x001fe200000001ff */
[----:B--2---:R-:W-:-:S04]  /*0350*/  IMAD.MOV R2, RZ, RZ, -R7 ;  /* 0x000000ffff027224 */ /* 0x004fc800078e0a07 */
[----:B------:R-:W-:Y:S02]  /*0360*/  IMAD R11, R2, R9, RZ ;  /* 0x00000009020b7224 */ /* 0x000fe400078e02ff */
[----:B------:R-:W-:-:S03]  /*0370*/  IMAD.MOV.U32 R2, RZ, RZ, RZ ;  /* 0x000000ffff027224 */ /* 0x000fc600078e00ff */
[----:B------:R-:W-:-:S06]  /*0380*/  IMAD.HI.U32 R7, R7, R11, R6 ;  /* 0x0000000b07077227 */ /* 0x000fcc00078e0006 */
        /* <DEDUP_REMOVED lines=8> */
[----:B------:R-:W-:-:S09]  /*0410*/  IADD3 R6, P2, R7, UR4, RZ ;  /* 0x0000000407067c10 */ /* 0x000fd2000ff5e0ff */
[----:B------:R-:W0:Y:S02]  /*0420*/  @P1 LDC.64 R18, c[0x0][0x240] ;  /* 0x00009000ff121b82 */ /* 0x000e240000000a00 */
[----:B0-----:R-:W-:Y:S02]  /*0430*/  @P1 IADD3 R18, P3, R7, R18, RZ ;  /* 0x0000001207121210 */ /* 0x001fe40007f7e0ff */
[----:B------:R-:W-:-:S03]  /*0440*/  IADD3.X R7, R0, UR5, RZ, P2, !PT ;  /* 0x0000000500077c10 */ /* 0x000fc600097fe4ff */
[----:B------:R-:W-:Y:S02]  /*0450*/  @P1 IMAD.X R19, R0, 0x1, R19, P3 ;  /* 0x0000000100131824 */ /* 0x000fe400018e0613 */
[----:B------:R-:W2:Y:S04]  /*0460*/  LDG.E.U16 R2, desc[UR6][R6.64] ;  /* 0x0000000606027981 */ /* 0x000ea8000c1e1500 */
[----:B------:R-:W3:Y:S04]  /*0470*/  @P1 LDG.E.U16 R13, desc[UR6][R18.64] ;  /* 0x00000006120d1981 */ /* 0x000ee8000c1e1500 */
[----:B------:R-:W4:Y:S04]  /*0480*/  @P1 LDG.E.U16 R11, desc[UR6][R18.64+0x2] ;  /* 0x00000206120b1981 */ /* 0x000f28000c1e1500 */
[----:B------:R-:W4:Y:S01]  /*0490*/  LDG.E.U16 R0, desc[UR6][R6.64+0x2] ;  /* 0x0000020606007981 */ /* 0x000f22000c1e1500 */
[----:B--2---:R-:W-:-:S02]  /*04a0*/  SHF.L.U32 R2, R2, 0x10, RZ ;  /* 0x0000001002027819 */ /* 0x004fc400000006ff */
[----:B---3--:R-:W-:Y:S01]  /*04b0*/  @P1 SHF.L.U32 R15, R13, 0x10, RZ ;  /* 0x000000100d0f1819 */ /* 0x008fe200000006ff */
[----:B----4-:R-:W-:Y:S02]  /*04c0*/  @P1 IMAD.U32 R17, R11, 0x10000, RZ ;  /* 0x000100000b111824 */ /* 0x010fe400078e00ff */
[----:B------:R-:W-:-:S07]  /*04d0*/  IMAD.U32 R0, R0, 0x10000, RZ ;  /* 0x0001000000007824 */ /* 0x000fce00078e00ff */
.L_x_2465:
[----:B------:R-:W-:Y:S05]  /*04e0*/  BSYNC B0 ;  /* 0x0000000000007941 */ /* 0x000fea0003800000 */
.L_x_2464:
[----:B-----5:R-:W-:Y:S01]  /*04f0*/  FFMA.FTZ R16, -R4, R4, R5 ;  /* 0x0000000404107223 */ /* 0x020fe20000010105 */
[----:B------:R-:W0:Y:S01]  /*0500*/  S2UR UR4, SR_CTAID.Y ;  /* 0x00000000000479c3 */ /* 0x000e220000002600 */
[C---:B------:R-:W-:Y:S01]  /*0510*/  IMAD R14, R9.reuse, R14, R8 ;  /* 0x0000000e090e7224 */ /* 0x040fe200078e0208 */
[----:B------:R-:W-:Y:S02]  /*0520*/  ISETP.NE.U32.AND P4, PT, R9, RZ, PT ;  /* 0x000000ff0900720c */ /* 0x000fe40003f85070 */
[----:B------:R-:W-:Y:S02]  /*0530*/  CS2R R18, SRZ ;  /* 0x0000000000127805 */ /* 0x000fe4000001ff00 */
[----:B------:R-:W-:Y:S02]  /*0540*/  FSETP.GTU.FTZ.AND P2, PT, R16, RZ, PT ;  /* 0x000000ff1000720b */ /* 0x000fe40003f5c000 */
[CC--:B------:R-:W-:Y:S01]  /*0550*/  ISETP.GE.U32.AND P1, PT, R14.reuse, R9.reuse, PT ;  /* 0x000000090e00720c */ /* 0x0c0fe20003f26070 */
[----:B------:R-:W1:Y:S10]  /*0560*/  LDC.64 R6, c[0x0][0x290] ;  /* 0x0000a400ff067b82 */ /* 0x000e740000000a00 */
[----:B------:R-:W2:Y:S02]  /*0570*/  @P2 LDC R5, c[0x0][0x250] ;  /* 0x00009400ff052b82 */ /* 0x000ea40000000800 */
[----:B------:R-:W-:Y:S01]  /*0580*/  @P1 IADD3 R14, R14, -R9, RZ ;  /* 0x800000090e0e1210 */ /* 0x000fe20007ffe0ff */
[----:B------:R-:W-:-:S03]  /*0590*/  @P1 VIADD R12, R12, 0x1 ;  /* 0x000000010c0c1836 */ /* 0x000fc60000000000 */
[----:B------:R-:W-:Y:S01]  /*05a0*/  ISETP.GE.U32.AND P3, PT, R14, R9, PT ;  /* 0x000000090e00720c */ /* 0x000fe20003f66070 */
[----:B0-----:R-:W-:-:S05]  /*05b0*/  IMAD R13, R10, UR4, RZ ;  /* 0x000000040a0d7c24 */ /* 0x001fca000f8e02ff */
[----:B------:R-:W-:Y:S02]  /*05c0*/  SHF.R.S32.HI R29, RZ, 0x1f, R13 ;  /* 0x0000001fff1d7819 */ /* 0x000fe4000001140d */
[----:B------:R-:W-:-:S04]  /*05d0*/  IADD3 R11, P5, R13, R10, RZ ;  /* 0x0000000a0d0b7210 */ /* 0x000fc80007fbe0ff */
[----:B------:R-:W-:Y:S02]  /*05e0*/  LEA.HI.X.SX32 R10, R10, R29, 0x1, P5 ;  /* 0x0000001d0a0a7211 */ /* 0x000fe400028f0eff */
[----:B-1----:R-:W-:Y:S02]  /*05f0*/  ISETP.LT.U32.AND P1, PT, R11, R6, PT ;  /* 0x000000060b00720c */ /* 0x002fe40003f21070 */
[----:B------:R-:W-:Y:S02]  /*0600*/  @P3 IADD3 R12, R12, 0x1, RZ ;  /* 0x000000010c0c3810 */ /* 0x000fe40007ffe0ff */
[----:B------:R-:W-:Y:S02]  /*0610*/  ISETP.LT.AND.EX P1, PT, R10, R7, PT, P1 ;  /* 0x000000070a00720c */ /* 0x000fe40003f21310 */
[----:B------:R-:W-:Y:S01]  /*0620*/  SEL R3, R3, R12, !P4 ;  /* 0x0000000c03037207 */ /* 0x000fe20006000000 */
[----:B--2---:R-:W-:Y:S01]  /*0630*/  @P2 FADD.FTZ R12, R16, R5 ;  /* 0x00000005100c2221 */ /* 0x004fe20000010000 */
[----:B------:R-:W-:Y:S01]  /*0640*/  SEL R6, R11, R6, P1 ;  /* 0x000000060b067207 */ /* 0x000fe20000800000 */
[----:B------:R-:W-:Y:S01]  /*0650*/  IMAD.MOV.U32 R5, RZ, RZ, 0x3f800000 ;  /* 0x3f800000ff057424 */ /* 0x000fe200078e00ff */
[----:B------:R-:W-:-:S02]  /*0660*/  IADD3 R7, -R3, RZ, RZ ;  /* 0x000000ff03077210 */ /* 0x000fc40007ffe1ff */
[----:B------:R-:W-:Y:S02]  /*0670*/  CS2R R10, SRZ ;  /* 0x00000000000a7805 */ /* 0x000fe4000001ff00 */
[----:B------:R-:W-:Y:S01]  /*0680*/  ISETP.GE.AND P1, PT, R13, R6, PT ;  /* 0x000000060d00720c */ /* 0x000fe20003f26270 */
[----:B------:R0:W1:Y:S01]  /*0690*/  @P2 MUFU.RSQ R5, R12 ;  /* 0x0000000c00052308 */ /* 0x0000620000001400 */
[----:B------:R-:W-:Y:S01]  /*06a0*/  IMAD R7, R9, R7, R8 ;  /* 0x0000000709077224 */ /* 0x000fe200078e0208 */
[----:B------:R-:W-:-:S10]  /*06b0*/  CS2R R8, SRZ ;  /* 0x0000000000087805 */ /* 0x000fd4000001ff00 */
        /* <DEDUP_REMOVED lines=9> */
[----:B------:R-:W-:-:S02]  /*0750*/  ISETP.NE.AND P1, PT, RZ, UR4, PT ;  /* 0x00000004ff007c0c */ /* 0x000fc4000bf25270 */
[----:B------:R-:W-:Y:S01]  /*0760*/  LOP3.LUT R8, RZ, R6, RZ, 0x33, !PT ;  /* 0x00000006ff087212 */ /* 0x000fe200078e33ff */
[----:B------:R-:W-:-:S04]  /*0770*/  IMAD R9, R9, UR9, R10 ;  /* 0x0000000909097c24 */ /* 0x000fc8000f8e020a */
        /* <DEDUP_REMOVED lines=20> */
[----:B------:R2:W3:Y:S01]  /*08c0*/  @!P0 LDG.E R18, desc[UR6][R18.64] ;  /* 0x0000000612128981 */ /* 0x0004e2000c1e1900 */
[----:B0-----:R-:W-:-:S04]  /*08d0*/  @!P0 IADD3 R10, P1, R11, R8, RZ ;  /* 0x000000080b0a8210 */ /* 0x001fc80007f3e0ff */
[----:B------:R-:W-:-:S05]  /*08e0*/  @!P0 IADD3.X R11, R12, R9, RZ, P1, !PT ;  /* 0x000000090c0b8210 */ /* 0x000fca0000ffe4ff */
[----:B------:R0:W4:Y:S01]  /*08f0*/  @!P0 LDG.E R8, desc[UR6][R10.64] ;  /* 0x000000060a088981 */ /* 0x000122000c1e1900 */
[----:B------:R-:W-:Y:S01]  /*0900*/  PRMT R12, RZ, 0x7610, R12 ;  /* 0x00007610ff0c7816 */ /* 0x000fe2000000000c */
[----:B------:R-:W-:Y:S01]  /*0910*/  VIADD R13, R13, 0x1 ;  /* 0x000000010d0d7836 */ /* 0x000fe20000000000 */
[----:B------:R-:W-:Y:S02]  /*0920*/  PRMT R9, RZ, 0x7610, R9 ;  /* 0x00007610ff097816 */ /* 0x000fe40000000009 */
[----:B--2---:R-:W-:Y:S02]  /*0930*/  PRMT R19, RZ, 0x7610, R19 ;  /* 0x00007610ff137816 */ /* 0x004fe40000000013 */
[C---:B---3--:R-:W-:Y:S02]  /*0940*/  @!P0 PRMT R12, R18.reuse, 0x7610, R12 ;  /* 0x00007610120c8816 */ /* 0x048fe4000000000c */
[----:B------:R-:W-:Y:S02]  /*0950*/  @!P0 PRMT R9, R18, 0x7632, R9 ;  /* 0x0000763212098816 */ /* 0x000fe40000000009 */
[----:B------:R-:W-:Y:S01]  /*0960*/  PRMT R18, RZ, 0x7610, R18 ;  /* 0x00007610ff127816 */ /* 0x000fe20000000012 */
[----:B------:R-:W-:Y:S01]  /*0970*/  IMAD.U32 R23, R12, 0x10000, RZ ;  /* 0x000100000c177824 */ /* 0x000fe200078e00ff */
[----:B------:R-:W-:-:S03]  /*0980*/  SHF.L.U32 R9, R9, 0x10, RZ ;  /* 0x0000001009097819 */ /* 0x000fc600000006ff */
[C---:B------:R-:W-:Y:S02]  /*0990*/  FADD.FTZ R12, -R4.reuse, R23 ;  /* 0x00000017040c7221 */ /* 0x040fe40000010100 */
[----:B------:R-:W-:Y:S02]  /*09a0*/  FADD.FTZ R14, -R4, R9 ;  /* 0x00000009040e7221 */ /* 0x000fe40000010100 */
[-C--:B-1----:R-:W-:Y:S02]  /*09b0*/  FMUL.FTZ R12, R12, R5.reuse ;  /* 0x000000050c0c7220 */ /* 0x082fe40000410000 */
[----:B0-----:R-:W-:Y:S02]  /*09c0*/  FMUL.FTZ R10, R14, R5 ;  /* 0x000000050e0a7220 */ /* 0x001fe40000410000 */
[----:B------:R-:W-:Y:S02]  /*09d0*/  FFMA.FTZ R9, R12, R2, R15 ;  /* 0x000000020c097223 */ /* 0x000fe4000001000f */
[----:B------:R-:W-:-:S02]  /*09e0*/  FFMA.FTZ R11, R10, R0, R17 ;  /* 0x000000000a0b7223 */ /* 0x000fc40000010011 */
[----:B------:R-:W-:Y:S02]  /*09f0*/  FMUL.FTZ R22, R9, -1.4426950216293334961 ;  /* 0xbfb8aa3b09167820 */ /* 0x000fe40000410000 */
[----:B------:R-:W-:-:S04]  /*0a00*/  FMUL.FTZ R23, R11, -1.4426950216293334961 ;  /* 0xbfb8aa3b0b177820 */ /* 0x000fc80000410000 */
[----:B------:R-:W0:Y:S01]  /*0a10*/  MUFU.EX2 R22, R22 ;  /* 0x0000001600167308 */ /* 0x000e220000000800 */
[C---:B----4-:R-:W-:Y:S02]  /*0a20*/  @!P0 PRMT R19, R8.reuse, 0x7610, R19 ;  /* 0x0000761008138816 */ /* 0x050fe40000000013 */
[----:B------:R-:W-:-:S05]  /*0a30*/  @!P0 PRMT R18, R8, 0x7632, R18 ;  /* 0x0000763208128816 */ /* 0x000fca0000000012 */
[----:B------:R-:W1:Y:S01]  /*0a40*/  MUFU.EX2 R23, R23 ;  /* 0x0000001700177308 */ /* 0x000e620000000800 */
[----:B------:R-:W-:Y:S02]  /*0a50*/  IMAD.U32 R19, R19, 0x10000, RZ ;  /* 0x0001000013137824 */ /* 0x000fe400078e00ff */
[----:B0-----:R-:W-:-:S06]  /*0a60*/  FADD.FTZ R14, R22, 1 ;  /* 0x3f800000160e7421 */ /* 0x001fcc0000010000 */
[----:B------:R-:W0:Y:S01]  /*0a70*/  MUFU.RCP R14, R14 ;  /* 0x0000000e000e7308 */ /* 0x000e220000001000 */
[----:B-1----:R-:W-:Y:S01]  /*0a80*/  FADD.FTZ R16, R23, 1 ;  /* 0x3f80000017107421 */ /* 0x002fe20000010000 */
[----:B------:R-:W-:-:S06]  /*0a90*/  SHF.L.U32 R23, R18, 0x10, RZ ;  /* 0x0000001012177819 */ /* 0x000fcc00000006ff */
        /* <DEDUP_REMOVED lines=13> */
[----:B------:R-:W-:-:S03]  /*0b70*/  FADD.FTZ R11, RZ, R23 ;  /* 0x00000017ff0b7221 */ /* 0x000fc60000010000 */
[----:B------:R-:W-:Y:S01]  /*0b80*/  FFMA.FTZ R18, R10, R19, R27 ;  /* 0x000000130a127223 */ /* 0x000fe2000001001b */
[----:B------:R-:W-:Y:S01]  /*0b90*/  FADD.FTZ R8, R19, R8 ;  /* 0x0000000813087221 */ /* 0x000fe20000010000 */
[----:B------:R-:W-:Y:S01]  /*0ba0*/  FFMA.FTZ R19, R12, R9, RZ ;  /* 0x000000090c137223 */ /* 0x000fe200000100ff */
[----:B------:R-:W-:Y:S01]  /*0bb0*/  FADD.FTZ R9, RZ, R9 ;  /* 0x00000009ff097221 */ /* 0x000fe20000010000 */
[----:B------:R-:W-:-:S07]  /*0bc0*/  FFMA.FTZ R10, R10, R23, RZ ;  /* 0x000000170a0a7223 */ /* 0x000fce00000100ff */
.L_x_2468:
[----:B------:R-:W-:Y:S05]  /*0bd0*/  @!P2 BRA `(.L_x_2466) ;  /* 0x0000001400e8a947 */ /* 0x000fea0003800000 */
[----:B------:R-:W-:-:S04]  /*0be0*/  IADD3 R14, R13, 0x1, RZ ;  /* 0x000000010d0e7810 */ /* 0x000fc80007ffe0ff */
[----:B------:R-:W-:-:S07]  /*0bf0*/  SHF.R.S32.HI R23, RZ, 0x1f, R14 ;  /* 0x0000001fff177819 */ /* 0x000fce000001140e */
.L_x_2469:
[----:B------:R-:W0:Y:S01]  /*0c00*/  @!P0 LDC.64 R12, c[0x0][0x288] ;  /* 0x0000a200ff0c8b82 */ /* 0x000e220000000a00 */
[----:B------:R-:W-:Y:S01]  /*0c10*/  @!P0 IADD3 R16, P1, R14, -0x1, RZ ;  /* 0xffffffff0e108810 */ /* 0x000fe20007f3e0ff */
[----:B------:R-:W-:-:S03]  /*0c20*/  @!P0 IMAD.MOV.U32 R26, RZ, RZ, R24 ;  /* 0x000000ffff1a8224 */ /* 0x000fc600078e0018 */
[----:B------:R-:W-:-:S05]  /*0c30*/  @!P0 IADD3.X R27, R23, -0x1, RZ, P1, !PT ;  /* 0xffffffff171b8810 */ /* 0x000fca0000ffe4ff */
[----:B0-----:R-:W-:-:S04]  /*0c40*/  @!P0 IMAD R27, R27, R12, RZ ;  /* 0x0000000c1b1b8224 */ /* 0x001fc800078e02ff */
[----:B------:R-:W-:Y:S01]  /*0c50*/  @!P0 IMAD R29, R16, R13, R27 ;  /* 0x0000000d101d8224 */ /* 0x000fe200078e021b */
[----:B------:R-:W-:-:S03]  /*0c60*/  @!P0 MOV R27, R21 ;  /* 0x00000015001b8202 */ /* 0x000fc60000000f00 */
        /* <DEDUP_REMOVED lines=13> */
[----:B--2---:R-:W-:Y:S01]  /*0d40*/  @!P0 MOV R27, R21 ;  /* 0x00000015001b8202 */ /* 0x004fe20000000f00 */
[----:B0-----:R-:W-:-:S04]  /*0d50*/  @!P0 IMAD R26, R23, R12, RZ ;  /* 0x0000000c171a8224 */ /* 0x001fc800078e02ff */
[----:B----4-:R-:W-:Y:S02]  /*0d60*/  @!P0 IMAD R29, R14, R13, R26 ;  /* 0x0000000d0e1d8224 */ /* 0x010fe400078e021a */
[----:B------:R-:W-:-:S04]  /*0d70*/  @!P0 IMAD.MOV.U32 R26, RZ, RZ, R24 ;  /* 0x000000ffff1a8224 */ /* 0x000fc800078e0018 */
[----:B------:R-:W-:-:S04]  /*0d80*/  @!P0 IMAD.WIDE.U32 R12, R14, R12, R26 ;  /* 0x0000000c0e0c8225 */ /* 0x000fc800078e001a */
[----:B------:R-:W-:Y:S01]  /*0d90*/  @!P0 IMAD.IADD R13, R13, 0x1, R29 ;  /* 0x000000010d0d8824 */ /* 0x000fe200078e021d */
[----:B------:R-:W-:-:S04]  /*0da0*/  @!P0 SHF.L.U32 R27, R12, 0x1, RZ ;  /* 0x000000010c1b8819 */ /* 0x000fc800000006ff */
        /* <DEDUP_REMOVED lines=8> */
[----:B------:R0:W4:Y:S01]  /*0e30*/  @!P0 LDG.E R12, desc[UR6][R12.64] ;  /* 0x000000060c0c8981 */ /* 0x000122000c1e1900 */
[----:B------:R-:W-:-:S04]  /*0e40*/  PRMT R26, RZ, 0x7610, R26 ;  /* 0x00007610ff1a7816 */ /* 0x000fc8000000001a */
[----:B---3--:R-:W-:Y:S02]  /*0e50*/  @!P0 PRMT R26, R16, 0x7610, R26 ;  /* 0x00007610101a8816 */ /* 0x008fe4000000001a */
[----:B------:R-:W-:-:S03]  /*0e60*/  PRMT R16, RZ, 0x7610, R16 ;  /* 0x00007610ff107816 */ /* 0x000fc60000000010 */
[----:B------:R-:W-:-:S04]  /*0e70*/  IMAD.U32 R27, R26, 0x10000, RZ ;  /* 0x000100001a1b7824 */ /* 0x000fc800078e00ff */
[----:B------:R-:W-:-:S04]  /*0e80*/  FADD.FTZ R26, -R4, R27 ;  /* 0x0000001b041a7221 */ /* 0x000fc80000010100 */
[----:B-1----:R-:W-:-:S04]  /*0e90*/  FMUL.FTZ R26, R26, R5 ;  /* 0x000000051a1a7220 */ /* 0x002fc80000410000 */
[----:B0-----:R-:W-:-:S04]  /*0ea0*/  FFMA.FTZ R13, R26, R2, R15 ;  /* 0x000000021a0d7223 */ /* 0x001fc8000001000f */
[----:B------:R-:W-:-:S06]  /*0eb0*/  FMUL.FTZ R27, R13, -1.4426950216293334961 ;  /* 0xbfb8aa3b0d1b7820 */ /* 0x000fcc0000410000 */
[----:B------:R-:W0:Y:S01]  /*0ec0*/  MUFU.EX2 R27, R27 ;  /* 0x0000001b001b7308 */ /* 0x000e220000000800 */
[----:B-----5:R-:W-:-:S04]  /*0ed0*/  @!P0 PRMT R16, R22, 0x7610, R16 ;  /* 0x0000761016108816 */ /* 0x020fc80000000010 */
[----:B------:R-:W-:Y:S02]  /*0ee0*/  SHF.L.U32 R29, R16, 0x10, RZ ;  /* 0x00000010101d7819 */ /* 0x000fe400000006ff */
[----:B------:R-:W-:-:S04]  /*0ef0*/  PRMT R16, RZ, 0x7610, R16 ;  /* 0x00007610ff107816 */ /* 0x000fc80000000010 */
[----:B------:R-:W-:Y:S01]  /*0f00*/  @!P0 PRMT R16, R16, 0x7632, R16 ;  /* 0x0000763210108816 */ /* 0x000fe20000000010 */
[----:B0-----:R-:W-:-:S06]  /*0f10*/  FADD.FTZ R27, R27, 1 ;  /* 0x3f8000001b1b7421 */ /* 0x001fcc0000010000 */
[----:B------:R-:W0:Y:S02]  /*0f20*/  MUFU.RCP R27, R27 ;  /* 0x0000001b001b7308 */ /* 0x000e240000001000 */
[----:B0-----:R-:W-:Y:S01]  /*0f30*/  FMUL.FTZ R29, R29, R27 ;  /* 0x0000001b1d1d7220 */ /* 0x001fe20000410000 */
[----:B------:R-:W-:-:S04]  /*0f40*/  FADD.FTZ R27, -R27, 1 ;  /* 0x3f8000001b1b7421 */ /* 0x000fc80000010100 */
[----:B------:R-:W-:Y:S01]  /*0f50*/  FFMA.FTZ R13, R13, R27, 1 ;  /* 0x3f8000000d0d7423 */ /* 0x000fe2000001001b */
[----:B------:R-:W-:Y:S01]  /*0f60*/  IMAD.U32 R27, R16, 0x10000, RZ ;  /* 0x00010000101b7824 */ /* 0x000fe200078e00ff */
[----:B------:R-:W-:Y:S02]  /*0f70*/  PRMT R16, RZ, 0x7610, R16 ;  /* 0x00007610ff107816 */ /* 0x000fe40000000010 */
[----:B------:R-:W-:Y:S02]  /*0f80*/  FMUL.FTZ R13, R29, R13 ;  /* 0x0000000d1d0d7220 */ /* 0x000fe40000410000 */
[----:B------:R-:W-:Y:S02]  /*0f90*/  @!P0 PRMT R16, R22, 0x7632, R16 ;  /* 0x0000763216108816 */ /* 0x000fe40000000010 */
[C---:B------:R-:W-:Y:S01]  /*0fa0*/  FADD.FTZ R9, R13.reuse, R9 ;  /* 0x000000090d097221 */ /* 0x040fe20000010000 */
[----:B------:R-:W-:Y:S01]  /*0fb0*/  FFMA.FTZ R19, R26, R13, R19 ;  /* 0x0000000d1a137223 */ /* 0x000fe20000010013 */
[----:B------:R-:W-:Y:S01]  /*0fc0*/  FMUL.FTZ R13, R13, R2 ;  /* 0x000000020d0d7220 */ /* 0x000fe20000410000 */
[----:B------:R-:W-:-:S03]  /*0fd0*/  SHF.L.U32 R16, R16, 0x10, RZ ;  /* 0x0000001010107819 */ /* 0x000fc600000006ff */
[----:B------:R-:W-:Y:S01]  /*0fe0*/  FFMA.FTZ R18, R26, R13, R18 ;  /* 0x0000000d1a127223 */ /* 0x000fe20000010012 */
[----:B------:R-:W-:Y:S01]  /*0ff0*/  FADD.FTZ R26, -R4, R27 ;  /* 0x0000001b041a7221 */ /* 0x000fe20000010100 */
[----:B------:R-:W-:-:S03]  /*1000*/  FADD.FTZ R13, R13, R8 ;  /* 0x000000080d0d7221 */ /* 0x000fc60000010000 */
[----:B------:R-:W-:-:S04]  /*1010*/  FMUL.FTZ R27, R26, R5 ;  /* 0x000000051a1b7220 */ /* 0x000fc80000410000 */
[----:B------:R-:W-:-:S04]  /*1020*/  FFMA.FTZ R8, R27, R0, R17 ;  /* 0x000000001b087223 */ /* 0x000fc80000010011 */
[----:B------:R-:W-:-:S06]  /*1030*/  FMUL.FTZ R22, R8, -1.4426950216293334961 ;  /* 0xbfb8aa3b08167820 */ /* 0x000fcc0000410000 */
[----:B------:R-:W0:Y:S02]  /*1040*/  MUFU.EX2 R22, R22 ;  /* 0x0000001600167308 */ /* 0x000e240000000800 */
[----:B0-----:R-:W-:-:S06]  /*1050*/  FADD.FTZ R26, R22, 1 ;  /* 0x3f800000161a7421 */ /* 0x001fcc0000010000 */
[----:B------:R-:W0:Y:S02]  /*1060*/  MUFU.RCP R29, R26 ;  /* 0x0000001a001d7308 */ /* 0x000e240000001000 */
[----:B0-----:R-:W-:Y:S01]  /*1070*/  FMUL.FTZ R16, R16, R29 ;  /* 0x0000001d10107220 */ /* 0x001fe20000410000 */
[----:B------:R-:W-:-:S04]  /*1080*/  FADD.FTZ R29, -R29, 1 ;  /* 0x3f8000001d1d7421 */ /* 0x000fc80000010100 */
[----:B------:R-:W-:Y:S01]  /*1090*/  FFMA.FTZ R29, R8, R29, 1 ;  /* 0x3f800000081d7423 */ /* 0x000fe2000001001d */
[----:B------:R-:W-:-:S03]  /*10a0*/  PRMT R8, RZ, 0x7610, R8 ;  /* 0x00007610ff087816 */ /* 0x000fc60000000008 */
[----:B------:R-:W-:Y:S01]  /*10b0*/  FMUL.FTZ R16, R16, R29 ;  /* 0x0000001d10107220 */ /* 0x000fe20000410000 */
[----:B--2---:R-:W-:-:S03]  /*10c0*/  @!P0 PRMT R8, R28, 0x7610, R8 ;  /* 0x000076101c088816 */ /* 0x004fc60000000008 */
[----:B------:R-:W-:Y:S01]  /*10d0*/  FFMA.FTZ R10, R27, R16, R10 ;  /* 0x000000101b0a7223 */ /* 0x000fe2000001000a */
[----:B------:R-:W-:Y:S01]  /*10e0*/  FADD.FTZ R11, R16, R11 ;  /* 0x0000000b100b7221 */ /* 0x000fe20000010000 */
[----:B------:R-:W-:-:S04]  /*10f0*/  IMAD.U32 R29, R8, 0x10000, RZ ;  /* 0x00010000081d7824 */ /* 0x000fc800078e00ff */
[----:B------:R-:W-:Y:S01]  /*1100*/  FADD.FTZ R8, -R4, R29 ;  /* 0x0000001d04087221 */ /* 0x000fe20000010100 */
[----:B------:R-:W-:Y:S01]  /*1110*/  FMUL.FTZ R29, R16, R0 ;  /* 0x00000000101d7220 */ /* 0x000fe20000410000 */
[----:B------:R-:W-:Y:S02]  /*1120*/  PRMT R16, RZ, 0x7610, R16 ;  /* 0x00007610ff107816 */ /* 0x000fe40000000010 */
[----:B------:R-:W-:Y:S01]  /*1130*/  FMUL.FTZ R8, R8, R5 ;  /* 0x0000000508087220 */ /* 0x000fe20000410000 */
[----:B------:R-:W-:Y:S01]  /*1140*/  FFMA.FTZ R27, R27, R29, R18 ;  /* 0x0000001d1b1b7223 */ /* 0x000fe20000010012 */
[----:B----4-:R-:W-:Y:S01]  /*1150*/  @!P0 PRMT R16, R12, 0x7610, R16 ;  /* 0x000076100c108816 */ /* 0x010fe20000000010 */
[----:B------:R-:W-:Y:S01]  /*1160*/  FADD.FTZ R13, R29, R13 ;  /* 0x0000000d1d0d7221 */ /* 0x000fe20000010000 */
[----:B------:R-:W-:Y:S01]  /*1170*/  FFMA.FTZ R22, R8, R2, R15 ;  /* 0x0000000208167223 */ /* 0x000fe2000001000f */
[----:B------:R-:W-:Y:S02]  /*1180*/  PRMT R12, RZ, 0x7610, R12 ;  /* 0x00007610ff0c7816 */ /* 0x000fe4000000000c */
[----:B------:R-:W-:Y:S01]  /*1190*/  SHF.L.U32 R29, R16, 0x10, RZ ;  /* 0x00000010101d7819 */ /* 0x000fe200000006ff */
[----:B------:R-:W-:Y:S01]  /*11a0*/  FMUL.FTZ R26, R22, -1.4426950216293334961 ;  /* 0xbfb8aa3b161a7820 */ /* 0x000fe20000410000 */
[----:B------:R-:W-:-:S05]  /*11b0*/  @!P0 PRMT R12, R28, 0x7632, R12 ;  /* 0x000076321c0c8816 */ /* 0x000fca000000000c */
[----:B------:R-:W0:Y:S02]  /*11c0*/  MUFU.EX2 R26, R26 ;  /* 0x0000001a001a7308 */ /* 0x000e240000000800 */
[----:B0-----:R-:W-:-:S06]  /*11d0*/  FADD.FTZ R18, R26, 1 ;  /* 0x3f8000001a127421 */ /* 0x001fcc0000010000 */
[----:B------:R-:W0:Y:S02]  /*11e0*/  MUFU.RCP R18, R18 ;  /* 0x0000001200127308 */ /* 0x000e240000001000 */
[----:B0-----:R-:W-:Y:S01]  /*11f0*/  FMUL.FTZ R16, R29, R18 ;  /* 0x000000121d107220 */ /* 0x001fe20000410000 */
[----:B------:R-:W-:-:S04]  /*1200*/  FADD.FTZ R29, -R18, 1 ;  /* 0x3f800000121d7421 */ /* 0x000fc80000010100 */
[----:B------:R-:W-:Y:S01]  /*1210*/  FFMA.FTZ R22, R22, R29, 1 ;  /* 0x3f80000016167423 */ /* 0x000fe2000001001d */
[----:B------:R-:W-:Y:S01]  /*1220*/  IMAD.U32 R29, R12, 0x10000, RZ ;  /* 0x000100000c1d7824 */ /* 0x000fe200078e00ff */
[----:B------:R-:W-:Y:S02]  /*1230*/  PRMT R12, RZ, 0x7610, R12 ;  /* 0x00007610ff0c7816 */ /* 0x000fe4000000000c */
[----:B------:R-:W-:Y:S01]  /*1240*/  FMUL.FTZ R16, R16, R22 ;  /* 0x0000001610107220 */ /* 0x000fe20000410000 */
[----:B------:R-:W-:Y:S01]  /*1250*/  FADD.FTZ R18, -R4, R29 ;  /* 0x0000001d04127221 */ /* 0x000fe20000010100 */
[----:B------:R-:W-:Y:S02]  /*1260*/  @!P0 PRMT R12, R12, 0x7632, R12 ;  /* 0x000076320c0c8816 */ /* 0x000fe4000000000c */
[----:B------:R-:W-:Y:S01]  /*1270*/  FADD.FTZ R9, R9, R16 ;  /* 0x0000001009097221 */ /* 0x000fe20000010000 */
[----:B------:R-:W-:Y:S01]  /*1280*/  FMUL.FTZ R29, R18, R5 ;  /* 0x00000005121d7220 */ /* 0x000fe20000410000 */
[----:B------:R-:W-:Y:S01]  /*1290*/  SHF.L.U32 R12, R12, 0x10, RZ ;  /* 0x000000100c0c7819 */ /* 0x000fe200000006ff */
[----:B------:R-:W-:Y:S01]  /*12a0*/  FFMA.FTZ R19, R8, R16, R19 ;  /* 0x0000001008137223 */ /* 0x000fe20000010013 */
[----:B------:R-:W-:Y:S01]  /*12b0*/  FMUL.FTZ R16, R16, R2 ;  /* 0x0000000210107220 */ /* 0x000fe20000410000 */
[----:B------:R-:W-:-:S03]  /*12c0*/  FFMA.FTZ R18, R29, R0, R17 ;  /* 0x000000001d127223 */ /* 0x000fc60000010011 */
[----:B------:R-:W-:Y:S01]  /*12d0*/  FFMA.FTZ R27, R8, R16, R27 ;  /* 0x00000010081b7223 */ /* 0x000fe2000001001b */
[----:B------:R-:W-:Y:S01]  /*12e0*/  FMUL.FTZ R22, R18, -1.4426950216293334961 ;  /* 0xbfb8aa3b12167820 */ /* 0x000fe20000410000 */
[----:B------:R-:W-:-:S05]  /*12f0*/  FADD.FTZ R13, R13, R16 ;  /* 0x000000100d0d7221 */ /* 0x000fca0000010000 */
[----:B------:R-:W0:Y:S02]  /*1300*/  MUFU.EX2 R22, R22 ;  /* 0x0000001600167308 */ /* 0x000e240000000800 */
[----:B0-----:R-:W-:-:S06]  /*1310*/  FADD.FTZ R26, R22, 1 ;  /* 0x3f800000161a7421 */ /* 0x001fcc0000010000 */
[----:B------:R-:W0:Y:S02]  /*1320*/  MUFU.RCP R26, R26 ;  /* 0x0000001a001a7308 */ /* 0x000e240000001000 */
[----:B0-----:R-:W-:Y:S01]  /*1330*/  FADD.FTZ R28, -R26, 1 ;  /* 0x3f8000001a1c7421 */ /* 0x001fe20000010100 */
[----:B------:R-:W-:-:S03]  /*1340*/  FMUL.FTZ R12, R12, R26 ;  /* 0x0000001a0c0c7220 */ /* 0x000fc60000410000 */
[----:B------:R-:W-:Y:S01]  /*1350*/  FFMA.FTZ R28, R18, R28, 1 ;  /* 0x3f800000121c7423 */ /* 0x000fe2000001001c */
[C---:B------:R-:W-:Y:S01]  /*1360*/  VIADD R18, R14.reuse, 0x1 ;  /* 0x000000010e127836 */ /* 0x040fe20000000000 */
[----:B------:R-:W-:Y:S02]  /*1370*/  IADD3 R14, P2, R14, 0x2, RZ ;  /* 0x000000020e0e7810 */ /* 0x000fe40007f5e0ff */
[----:B------:R-:W-:Y:S02]  /*1380*/  FMUL.FTZ R12, R12, R28 ;  /* 0x0000001c0c0c7220 */ /* 0x000fe40000410000 */
[----:B------:R-:W-:Y:S02]  /*1390*/  ISETP.GE.AND P1, PT, R18, R6, PT ;  /* 0x000000061200720c */ /* 0x000fe40003f26270 */
[----:B------:R-:W-:Y:S01]  /*13a0*/  FMUL.FTZ R8, R12, R0 ;  /* 0x000000000c087220 */ /* 0x000fe20000410000 */
[----:B------:R-:W-:Y:S01]  /*13b0*/  FADD.FTZ R11, R11, R12 ;  /* 0x0000000c0b0b7221 */ /* 0x000fe20000010000 */
[C---:B------:R-:W-:Y:S01]  /*13c0*/  FFMA.FTZ R10, R29.reuse, R12, R10 ;  /* 0x0000000c1d0a7223 */ /* 0x040fe2000001000a */
[----:B------:R-:W-:Y:S01]  /*13d0*/  IADD3.X R23, RZ, R23, RZ, P2, !PT ;  /* 0x00000017ff177210 */ /* 0x000fe200017fe4ff */
[----:B------:R-:W-:Y:S01]  /*13e0*/  FFMA.FTZ R18, R29, R8, R27 ;  /* 0x000000081d127223 */ /* 0x000fe2000001001b */
[----:B------:R-:W-:-:S06]  /*13f0*/  FADD.FTZ R8, R8, R13 ;  /* 0x0000000d08087221 */ /* 0x000fcc0000010000 */
[----:B------:R-:W-:Y:S05]  /*1400*/  @!P1 BRA `(.L_x_2469) ;  /* 0xfffffff400fc9947 */ /* 0x000fea000383ffff */
[----:B------:R-:W-:Y:S05]  /*1410*/  BRA `(.L_x_2466) ;  /* 0x0000000c00d87947 */ /* 0x000fea0003800000 */
.L_x_2467:
[----:B------:R-:W-:Y:S02]  /*1420*/  LOP3.LUT P1, R14, R14, 0x3, RZ, 0xc0, !PT ;  /* 0x000000030e0e7812 */ /* 0x000fe4000782c0ff */
[----:B------:R-:W-:Y:S02]  /*1430*/  CS2R R18, SRZ ;  /* 0x0000000000127805 */ /* 0x000fe4000001ff00 */
[----:B------:R-:W-:Y:S02]  /*1440*/  IADD3 R15, -R8, R11, RZ ;  /* 0x0000000b080f7210 */ /* 0x000fe40007ffe1ff */
[----:B------:R-:W-:Y:S02]  /*1450*/  CS2R R8, SRZ ;  /* 0x0000000000087805 */ /* 0x000fe4000001ff00 */
[----:B------:R-:W-:-:S05]  /*1460*/  CS2R R10, SRZ ;  /* 0x00000000000a7805 */ /* 0x000fca000001ff00 */
[----:B------:R-:W-:Y:S05]  /*1470*/  @!P1 BRA `(.L_x_2470) ;  /* 0x0000000000cc9947 */ /* 0x000fea0003800000 */
[----:B------:R-:W-:-:S07]  /*1480*/  IMAD.MOV.U32 R8, RZ, RZ, RZ ;  /* 0x000000ffff087224 */ /* 0x000fce00078e00ff */
.L_x_2471:
[----:B------:R-:W0:Y:S01]  /*1490*/  @!P0 LDC.64 R12, c[0x0][0x288] ;  /* 0x0000a200ff0c8b82 */ /* 0x000e220000000a00 */
[----:B------:R-:W-:Y:S01]  /*14a0*/  @!P0 MOV R17, R21 ;  /* 0x0000001500118202 */ /* 0x000fe20000000f00 */
[----:B0-----:R-:W-:-:S04]  /*14b0*/  @!P0 IMAD R16, R29, R12, RZ ;  /* 0x0000000c1d108224 */ /* 0x001fc800078e02ff */
[----:B------:R-:W-:Y:S01]  /*14c0*/  @!P0 IMAD R26, R27, R13, R16 ;  /* 0x0000000d1b1a8224 */ /* 0x000fe200078e0210 */
[----:B------:R-:W-:-:S05]  /*14d0*/  @!P0 MOV R16, R24 ;  /* 0x0000001800108202 */ /* 0x000fca0000000f00 */
[----:B------:R-:W-:-:S04]  /*14e0*/  @!P0 IMAD.WIDE.U32 R12, R27, R12, R16 ;  /* 0x0000000c1b0c8225 */ /* 0x000fc800078e0010 */
[----:B------:R-:W-:Y:S01]  /*14f0*/  @!P0 IMAD.IADD R13, R13, 0x1, R26 ;  /* 0x000000010d0d8824 */ /* 0x000fe200078e021a */
[----:B------:R-:W-:-:S04]  /*1500*/  @!P0 SHF.L.U32 R17, R12, 0x1, RZ ;  /* 0x000000010c118819 */ /* 0x000fc800000006ff */
        /* <DEDUP_REMOVED lines=9> */
[----:B------:R-:W-:Y:S02]  /*15a0*/  PRMT R28, RZ, 0x7610, R28 ;  /* 0x00007610ff1c7816 */ /* 0x000fe4000000001c */
[----:B------:R-:W-:Y:S02]  /*15b0*/  PRMT R17, RZ, 0x7610, R17 ;  /* 0x00007610ff117816 */ /* 0x000fe40000000011 */
[----:B------:R-:W-:-:S04]  /*15c0*/  IADD3 R14, R14, -0x1, RZ ;  /* 0xffffffff0e0e7810 */ /* 0x000fc80007ffe0ff */
[----:B------:R-:W-:Y:S02]  /*15d0*/  ISETP.NE.AND P1, PT, R14, RZ, PT ;  /* 0x000000ff0e00720c */ /* 0x000fe40003f25270 */
[C---:B--2---:R-:W-:Y:S02]  /*15e0*/  @!P0 PRMT R28, R26.reuse, 0x7610, R28 ;  /* 0x000076101a1c8816 */ /* 0x044fe4000000001c */
[----:B------:R-:W-:Y:S02]  /*15f0*/  @!P0 PRMT R17, R26, 0x7632, R17 ;  /* 0x000076321a118816 */ /* 0x000fe40000000011 */
[----:B0-----:R-:W-:Y:S02]  /*1600*/  SHF.L.U32 R13, R28, 0x10, RZ ;  /* 0x000000101c0d7819 */ /* 0x001fe400000006ff */
[----:B------:R-:W-:Y:S01]  /*1610*/  PRMT R28, RZ, 0x7610, R28 ;  /* 0x00007610ff1c7816 */ /* 0x000fe2000000001c */
[----:B------:R-:W-:Y:S01]  /*1620*/  IMAD.U32 R17, R17, 0x10000, RZ ;  /* 0x0001000011117824 */ /* 0x000fe200078e00ff */
[----:B------:R-:W-:-:S03]  /*1630*/  PRMT R26, RZ, 0x7610, R26 ;  /* 0x00007610ff1a7816 */ /* 0x000fc6000000001a */
[----:B------:R-:W-:-:S04]  /*1640*/  FADD.FTZ R12, -R4, R17 ;  /* 0x00000011040c7221 */ /* 0x000fc80000010100 */
[----:B-1----:R-:W-:Y:S01]  /*1650*/  FMUL.FTZ R17, R12, R5 ;  /* 0x000000050c117220 */ /* 0x002fe20000410000 */
[C---:B---3--:R-:W-:Y:S02]  /*1660*/  @!P0 PRMT R28, R16.reuse, 0x7610, R28 ;  /* 0x00007610101c8816 */ /* 0x048fe4000000001c */
[----:B------:R-:W-:Y:S01]  /*1670*/  @!P0 PRMT R26, R16, 0x7632, R26 ;  /* 0x00007632101a8816 */ /* 0x000fe2000000001a */
[----:B------:R-:W-:Y:S01]  /*1680*/  FADD.FTZ R16, -R4, R13 ;  /* 0x0000000d04107221 */ /* 0x000fe20000010100 */
[----:B------:R-:W-:-:S03]  /*1690*/  SHF.L.U32 R28, R28, 0x10, RZ ;  /* 0x000000101c1c7819 */ /* 0x000fc600000006ff */
[----:B------:R-:W-:Y:S01]  /*16a0*/  FMUL.FTZ R13, R16, R5 ;  /* 0x00000005100d7220 */ /* 0x000fe20000410000 */
[----:B------:R-:W-:Y:S01]  /*16b0*/  IADD3 R16, P2, R27, 0x1, RZ ;  /* 0x000000011b107810 */ /* 0x000fe20007f5e0ff */
[C---:B------:R-:W-:Y:S02]  /*16c0*/  FADD.FTZ R9, R28.reuse, R9 ;  /* 0x000000091c097221 */ /* 0x040fe40000010000 */
[C---:B------:R-:W-:Y:S01]  /*16d0*/  FFMA.FTZ R19, R28.reuse, R13, R19 ;  /* 0x0000000d1c137223 */ /* 0x040fe20000010013 */
[----:B------:R-:W-:Y:S01]  /*16e0*/  FMUL.FTZ R28, R28, R2 ;  /* 0x000000021c1c7220 */ /* 0x000fe20000410000 */
[----:B------:R-:W-:-:S03]  /*16f0*/  IMAD.X R29, RZ, RZ, R29, P2 ;  /* 0x000000ffff1d7224 */ /* 0x000fc600010e061d */
        /* <DEDUP_REMOVED lines=8> */
[----:B------:R-:W-:Y:S01]  /*1780*/  MOV R27, R16 ;  /* 0x00000010001b7202 */ /* 0x000fe20000000f00 */
[----:B------:R-:W-:Y:S06]  /*1790*/  @P1 BRA `(.L_x_2471) ;  /* 0xfffffffc003c1947 */ /* 0x000fec000383ffff */
[----:B------:R-:W-:-:S07]  /*17a0*/  MOV R13, R16 ;  /* 0x00000010000d7202 */ /* 0x000fce0000000f00 */
.L_x_2470:
[----:B------:R-:W-:-:S13]  /*17b0*/  ISETP.GE.U32.AND P0, PT, R15, 0x3, PT ;  /* 0x000000030f00780c */ /* 0x000fda0003f06070 */
[----:B------:R-:W-:Y:S05]  /*17c0*/  @!P0 BRA `(.L_x_2466) ;  /* 0x0000000800ec8947 */ /* 0x000fea0003800000 */
[----:B------:R-:W-:Y:S01]  /*17d0*/  ULDC.64 UR4, c[0x0][0x288] ;  /* 0x0000a20000047ab9 */ /* 0x000fe20000000a00 */
[----:B------:R-:W-:Y:S01]  /*17e0*/  IMAD.MOV.U32 R27, RZ, RZ, R13 ;  /* 0x000000ffff1b7224 */ /* 0x000fe200078e000d */
[----:B------:R-:W-:-:S04]  /*17f0*/  ISETP.GE.U32.AND P0, PT, R22, UR4, PT ;  /* 0x0000000416007c0c */ /* 0x000fc8000bf06070 */
[----:B------:R-:W-:Y:S02]  /*1800*/  ISETP.GE.AND.EX P0, PT, R23, UR5, PT, P0 ;  /* 0x0000000517007c0c */ /* 0x000fe4000bf06300 */
[----:B------:R-:W-:-:S11]  /*1810*/  SHF.R.S32.HI R23, RZ, 0x1f, R13 ;  /* 0x0000001fff177819 */ /* 0x000fd6000001140d */
.L_x_2472:
[----:B------:R-:W0:Y:S01]  /*1820*/  @!P0 LDC.64 R12, c[0x0][0x288] ;  /* 0x0000a200ff0c8b82 */ /* 0x000e220000000a00 */
[----:B------:R-:W-:Y:S02]  /*1830*/  @!P0 MOV R28, R24 ;  /* 0x00000018001c8202 */ /* 0x000fe40000000f00 */
[----:B------:R-:W-:-:S05]  /*1840*/  @!P0 MOV R29, R21 ;  /* 0x00000015001d8202 */ /* 0x000fca0000000f00 */
        /* <DEDUP_REMOVED lines=8> */
[----:B--2---:R-:W-:-:S04]  /*18d0*/  @!P0 IADD3 R28, P1, R13, R14, RZ ;  /* 0x0000000e0d1c8210 */ /* 0x004fc80007f3e0ff */
[----:B------:R-:W-:Y:S02]  /*18e0*/  @!P0 IADD3.X R29, R12, R15, RZ, P1, !PT ;  /* 0x0000000f0c1d8210 */ /* 0x000fe40000ffe4ff */
[----:B---3--:R-:W-:-:S03]  /*18f0*/  @!P0 IADD3 R16, P1, R13, R16, RZ ;  /* 0x000000100d108210 */ /* 0x008fc60007f3e0ff */
[----:B------:R-:W2:Y:S02]  /*1900*/  @!P0 LDG.E R28, desc[UR6][R28.64] ;  /* 0x000000061c1c8981 */ /* 0x000ea4000c1e1900 */
[----:B------:R-:W-:Y:S01]  /*1910*/  @!P0 IMAD.X R17, R12, 0x1, R17, P1 ;  /* 0x000000010c118824 */ /* 0x000fe200008e0611 */
[----:B------:R-:W-:Y:S01]  /*1920*/  PRMT R15, RZ, 0x7610, R15 ;  /* 0x00007610ff0f7816 */ /* 0x000fe2000000000f */
[----:B------:R-:W0:Y:S03]  /*1930*/  @!P0 LDC.64 R12, c[0x0][0x288] ;  /* 0x0000a200ff0c8b82 */ /* 0x000e260000000a00 */
[----:B------:R-:W3:Y:S01]  /*1940*/  @!P0 LDG.E R16, desc[UR6][R16.64] ;  /* 0x0000000610108981 */ /* 0x000ee2000c1e1900 */
[----:B------:R-:W-:Y:S02]  /*1950*/  PRMT R22, RZ, 0x7610, R22 ;  /* 0x00007610ff167816 */ /* 0x000fe40000000016 */
[----:B------:R-:W-:-:S02]  /*1960*/  PRMT R14, RZ, 0x7610, R14 ;  /* 0x00007610ff0e7816 */ /* 0x000fc4000000000e */
[C---:B--2---:R-:W-:Y:S02]  /*1970*/  @!P0 PRMT R15, R28.reuse, 0x7610, R15 ;  /* 0x000076101c0f8816 */ /* 0x044fe4000000000f */
[----:B------:R-:W-:Y:S02]  /*1980*/  @!P0 PRMT R14, R28, 0x7632, R14 ;  /* 0x000076321c0e8816 */ /* 0x000fe4000000000e */
[----:B------:R-:W-:Y:S02]  /*1990*/  SHF.L.U32 R26, R15, 0x10, RZ ;  /* 0x000000100f1a7819 */ /* 0x000fe400000006ff */
[----:B------:R-:W-:Y:S02]  /*19a0*/  PRMT R15, RZ, 0x7610, R15 ;  /* 0x00007610ff0f7816 */ /* 0x000fe4000000000f */
[C---:B---3--:R-:W-:Y:S02]  /*19b0*/  @!P0 PRMT R22, R16.reuse, 0x7610, R22 ;  /* 0x0000761010168816 */ /* 0x048fe40000000016 */
[----:B------:R-:W-:Y:S01]  /*19c0*/  @!P0 PRMT R15, R16, 0x7632, R15 ;  /* 0x00007632100f8816 */ /* 0x000fe2000000000f */
[----:B------:R-:W-:Y:S01]  /*19d0*/  FADD.FTZ R16, -R4, R26 ;  /* 0x0000001a04107221 */ /* 0x000fe20000010100 */
[----:B------:R-:W-:-:S02]  /*19e0*/  SHF.L.U32 R26, R22, 0x10, RZ ;  /* 0x00000010161a7819 */ /* 0x000fc400000006ff */
[----:B------:R-:W-:Y:S01]  /*19f0*/  @!P0 IADD3 R22, P1, R27, 0x1, RZ ;  /* 0x000000011b168810 */ /* 0x000fe20007f3e0ff */
[----:B-1----:R-:W-:Y:S02]  /*1a00*/  FMUL.FTZ R17, R16, R5 ;  /* 0x0000000510117220 */ /* 0x002fe40000410000 */
[C---:B------:R-:W-:Y:S01]  /*1a10*/  FADD.FTZ R16, R26.reuse, R9 ;  /* 0x000000091a107221 */ /* 0x040fe20000010000 */
[C---:B------:R-:W-:Y:S01]  /*1a20*/  FMUL.FTZ R9, R26.reuse, R2 ;  /* 0x000000021a097220 */ /* 0x040fe20000410000 */
[----:B------:R-:W-:Y:S02]  /*1a30*/  @!P0 IMAD.X R29, RZ, RZ, R23, P1 ;  /* 0x000000ffff1d8224 */ /* 0x000fe400008e0617 */
[----:B------:R-:W-:Y:S01]  /*1a40*/  FFMA.FTZ R19, R26, R17, R19 ;  /* 0x000000111a137223 */ /* 0x000fe20000010013 */
[----:B------:R-:W-:Y:S01]  /*1a50*/  FFMA.FTZ R18, R17, R9, R18 ;  /* 0x0000000911127223 */ /* 0x000fe20000010012 */
[----:B------:R-:W-:Y:S01]  /*1a60*/  FADD.FTZ R17, R9, R8 ;  /* 0x0000000809117221 */ /* 0x000fe20000010000 */
[----:B0-----:R-:W-:Y:S01]  /*1a70*/  @!P0 IMAD R29, R29, R12, RZ ;  /* 0x0000000c1d1d8224 */ /* 0x001fe200078e02ff */
[----:B------:R-:W-:-:S02]  /*1a80*/  @!P0 MOV R8, R24 ;  /* 0x0000001800088202 */ /* 0x000fc40000000f00 */
[----:B------:R-:W-:Y:S01]  /*1a90*/  @!P0 MOV R9, R21 ;  /* 0x0000001500098202 */ /* 0x000fe20000000f00 */
[C---:B------:R-:W-:Y:S02]  /*1aa0*/  @!P0 IMAD R13, R22.reuse, R13, R29 ;  /* 0x0000000d160d8224 */ /* 0x040fe400078e021d */
[----:B------:R-:W-:-:S03]  /*1ab0*/  @!P0 IMAD.WIDE.U32 R28, R22, R12, R8 ;  /* 0x0000000c161c8225 */ /* 0x000fc600078e0008 */
[----:B------:R-:W0:Y:S01]  /*1ac0*/  @!P0 LDC.64 R8, c[0x0][0x230] ;  /* 0x00008c00ff088b82 */ /* 0x000e220000000a00 */
        /* <DEDUP_REMOVED lines=8> */
[----:B------:R-:W-:-:S06]  /*1b50*/  @!P0 IMAD.X R13, R22, 0x1, R13, P1 ;  /* 0x00000001160d8824 */ /* 0x000fcc00008e060d */
[----:B------:R1:W3:Y:S01]  /*1b60*/  @!P0 LDG.E R13, desc[UR6][R12.64] ;  /* 0x000000060c0d8981 */ /* 0x0002e2000c1e1900 */
[----:B------:R-:W-:Y:S01]  /*1b70*/  SHF.L.U32 R29, R14, 0x10, RZ ;  /* 0x000000100e1d7819 */ /* 0x000fe200000006ff */
[----:B0-----:R-:W0:Y:S01]  /*1b80*/  @!P0 LDC.64 R8, c[0x0][0x288] ;  /* 0x0000a200ff088b82 */ /* 0x001e220000000a00 */
[----:B------:R-:W-:-:S03]  /*1b90*/  SHF.L.U32 R15, R15, 0x10, RZ ;  /* 0x000000100f0f7819 */ /* 0x000fc600000006ff */
[----:B------:R-:W-:-:S04]  /*1ba0*/  FADD.FTZ R14, -R4, R29 ;  /* 0x0000001d040e7221 */ /* 0x000fc80000010100 */
[----:B------:R-:W-:Y:S01]  /*1bb0*/  FMUL.FTZ R29, R14, R5 ;  /* 0x000000050e1d7220 */ /* 0x000fe20000410000 */
[C-C-:B------:R-:W-:Y:S01]  /*1bc0*/  FADD.FTZ R14, R15.reuse, R11.reuse ;  /* 0x0000000b0f0e7221 */ /* 0x140fe20000010000 */
[----:B------:R-:W-:Y:S02]  /*1bd0*/  PRMT R11, RZ, 0x7610, R11 ;  /* 0x00007610ff0b7816 */ /* 0x000fe4000000000b */
[C---:B------:R-:W-:Y:S01]  /*1be0*/  FFMA.FTZ R22, R15.reuse, R29, R10 ;  /* 0x0000001d0f167223 */ /* 0x040fe2000001000a */
[----:B------:R-:W-:Y:S01]  /*1bf0*/  FMUL.FTZ R10, R15, R0 ;  /* 0x000000000f0a7220 */ /* 0x000fe20000410000 */
[----:B------:R-:W-:Y:S02]  /*1c00*/  PRMT R15, RZ, 0x7610, R15 ;  /* 0x00007610ff0f7816 */ /* 0x000fe4000000000f */
[----:B-1----:R-:W-:Y:S01]  /*1c10*/  PRMT R12, RZ, 0x7610, R12 ;  /* 0x00007610ff0c7816 */ /* 0x002fe2000000000c */
[----:B------:R-:W-:Y:S01]  /*1c20*/  FADD.FTZ R17, R10, R17 ;  /* 0x000000110a117221 */ /* 0x000fe20000010000 */
[--C-:B------:R-:W-:Y:S01]  /*1c30*/  FFMA.FTZ R10, R29, R10, R18.reuse ;  /* 0x0000000a1d0a7223 */ /* 0x100fe20000010012 */
[----:B------:R-:W-:-:S02]  /*1c40*/  PRMT R18, RZ, 0x7610, R18 ;  /* 0x00007610ff127816 */ /* 0x000fc40000000012 */
[C---:B--2---:R-:W-:Y:S02]  /*1c50*/  @!P0 PRMT R11, R26.reuse, 0x7610, R11 ;  /* 0x000076101a0b8816 */ /* 0x044fe4000000000b */
[----:B------:R-:W-:-:S03]  /*1c60*/  @!P0 PRMT R15, R26, 0x7632, R15 ;  /* 0x000076321a0f8816 */ /* 0x000fc6000000000f */
[----:B------:R-:W-:-:S04]  /*1c70*/  IMAD.U32 R11, R11, 0x10000, RZ ;  /* 0x000100000b0b7824 */ /* 0x000fc800078e00ff */
[----:B------:R-:W-:Y:S01]  /*1c80*/  FADD.FTZ R28, -R4, R11 ;  /* 0x0000000b041c7221 */ /* 0x000fe20000010100 */
[C---:B---3--:R-:W-:Y:S02]  /*1c90*/  @!P0 PRMT R18, R13.reuse, 0x7610, R18 ;  /* 0x000076100d128816 */ /* 0x048fe40000000012 */
[----:B------:R-:W-:Y:S01]  /*1ca0*/  @!P0 PRMT R12, R13, 0x7632, R12 ;  /* 0x000076320d0c8816 */ /* 0x000fe2000000000c */
[----:B------:R-:W-:Y:S01]  /*1cb0*/  FMUL.FTZ R13, R28, R5 ;  /* 0x000000051c0d7220 */ /* 0x000fe20000410000 */
[----:B------:R-:W-:Y:S02]  /*1cc0*/  SHF.L.U32 R26, R18, 0x10, RZ ;  /* 0x00000010121a7819 */ /* 0x000fe400000006ff */
[----:B------:R-:W-:-:S03]  /*1cd0*/  @!P0 IADD3 R18, P1, R27, 0x2, RZ ;  /* 0x000000021b128810 */ /* 0x000fc60007f3e0ff */
[----:B------:R-:W-:Y:S01]  /*1ce0*/  FADD.FTZ R16, R16, R26 ;  /* 0x0000001a10107221 */ /* 0x000fe20000010000 */
[----:B------:R-:W-:Y:S01]  /*1cf0*/  @!P0 IADD3.X R11, RZ, R23, RZ, P1, !PT ;  /* 0x00000017ff0b8210 */ /* 0x000fe20000ffe4ff */
[C---:B------:R-:W-:Y:S01]  /*1d00*/  FFMA.FTZ R19, R26.reuse, R13, R19 ;  /* 0x0000000d1a137223 */ /* 0x040fe20000010013 */
[----:B------:R-:W-:-:S03]  /*1d10*/  FMUL.FTZ R26, R26, R2 ;  /* 0x000000021a1a7220 */ /* 0x000fc60000410000 */
[----:B0-----:R-:W-:Y:S02]  /*1d20*/  @!P0 IMAD R11, R11, R8, RZ ;  /* 0x000000080b0b8224 */ /* 0x001fe400078e02ff */
[----:B------:R-:W-:Y:S01]  /*1d30*/  FFMA.FTZ R13, R13, R26, R10 ;  /* 0x0000001a0d0d7223 */ /* 0x000fe2000001000a */
[----:B------:R-:W-:Y:S02]  /*1d40*/  @!P0 IMAD.MOV.U32 R10, RZ, RZ, R24 ;  /* 0x000000ffff0a8224 */ /* 0x000fe400078e0018 */
[----:B------:R-:W-:Y:S01]  /*1d50*/  FADD.FTZ R17, R17, R26 ;  /* 0x0000001a11117221 */ /* 0x000fe20000010000 */
[----:B------:R-:W-:Y:S01]  /*1d60*/  @!P0 IMAD R29, R18, R9, R11 ;  /* 0x00000009121d8224 */ /* 0x000fe200078e020b */
[----:B------:R-:W-:-:S03]  /*1d70*/  @!P0 MOV R11, R21 ;  /* 0x00000015000b8202 */ /* 0x000fc60000000f00 */
        /* <DEDUP_REMOVED lines=8> */
[----:B------:R0:W2:Y:S01]  /*1e00*/  @!P0 LDG.E R26, desc[UR6][R8.64] ;  /* 0x00000006081a8981 */ /* 0x0000a2000c1e1900 */
[----:B-1----:R-:W-:-:S04]  /*1e10*/  @!P0 IADD3 R10, P1, R29, R10, RZ ;  /* 0x0000000a1d0a8210 */ /* 0x002fc80007f3e0ff */
[----:B------:R-:W-:-:S05]  /*1e20*/  @!P0 IADD3.X R11, R18, R11, RZ, P1, !PT ;  /* 0x0000000b120b8210 */ /* 0x000fca0000ffe4ff */
[----:B------:R1:W3:Y:S01]  /*1e30*/  @!P0 LDG.E R10, desc[UR6][R10.64] ;  /* 0x000000060a0a8981 */ /* 0x0002e2000c1e1900 */
[----:B------:R-:W-:Y:S01]  /*1e40*/  IMAD.U32 R15, R15, 0x10000, RZ ;  /* 0x000100000f0f7824 */ /* 0x000fe200078e00ff */
[----:B0-----:R-:W0:Y:S03]  /*1e50*/  @!P0 LDC.64 R8, c[0x0][0x288] ;  /* 0x0000a200ff088b82 */ /* 0x001e260000000a00 */
[----:B------:R-:W-:Y:S01]  /*1e60*/  FADD.FTZ R18, -R4, R15 ;  /* 0x0000000f04127221 */ /* 0x000fe20000010100 */
[----:B------:R-:W-:-:S03]  /*1e70*/  SHF.L.U32 R15, R12, 0x10, RZ ;  /* 0x000000100c0f7819 */ /* 0x000fc600000006ff */
[----:B------:R-:W-:Y:S01]  /*1e80*/  FMUL.FTZ R28, R18, R5 ;  /* 0x00000005121c7220 */ /* 0x000fe20000410000 */
[----:B------:R-:W-:Y:S01]  /*1e90*/  PRMT R18, RZ, 0x7610, R18 ;  /* 0x00007610ff127816 */ /* 0x000fe20000000012 */
[C---:B------:R-:W-:Y:S01]  /*1ea0*/  FMUL.FTZ R29, R15.reuse, R0 ;  /* 0x000000000f1d7220 */ /* 0x040fe20000410000 */
[----:B------:R-:W-:Y:S01]  /*1eb0*/  FADD.FTZ R14, R14, R15 ;  /* 0x0000000f0e0e7221 */ /* 0x000fe20000010000 */
[----:B------:R-:W-:Y:S02]  /*1ec0*/  FFMA.FTZ R22, R15, R28, R22 ;  /* 0x0000001c0f167223 */ /* 0x000fe40000010016 */
[----:B------:R-:W-:Y:S01]  /*1ed0*/  FADD.FTZ R15, R29, R17 ;  /* 0x000000111d0f7221 */ /* 0x000fe20000010000 */
[----:B------:R-:W-:Y:S01]  /*1ee0*/  FFMA.FTZ R17, R28, R29, R13 ;  /* 0x0000001d1c117223 */ /* 0x000fe2000001000d */
[----:B-1----:R-:W-:Y:S02]  /*1ef0*/  PRMT R11, RZ, 0x7610, R11 ;  /* 0x00007610ff0b7816 */ /* 0x002fe4000000000b */
[----:B------:R-:W-:-:S02]  /*1f00*/  PRMT R13, RZ, 0x7610, R13 ;  /* 0x00007610ff0d7816 */ /* 0x000fc4000000000d */
[----:B------:R-:W-:Y:S02]  /*1f10*/  PRMT R12, RZ, 0x7610, R12 ;  /* 0x00007610ff0c7816 */ /* 0x000fe4000000000c */
[----:B--2---:R-:W-:-:S04]  /*1f20*/  @!P0 PRMT R18, R26, 0x7610, R18 ;  /* 0x000076101a128816 */ /* 0x004fc80000000012 */
[----:B------:R-:W-:Y:S02]  /*1f30*/  SHF.L.U32 R29, R18, 0x10, RZ ;  /* 0x00000010121d7819 */ /* 0x000fe400000006ff */
[C---:B---3--:R-:W-:Y:S02]  /*1f40*/  @!P0 PRMT R11, R10.reuse, 0x7610, R11 ;  /* 0x000076100a0b8816 */ /* 0x048fe4000000000b */
[----:B------:R-:W-:Y:S01]  /*1f50*/  @!P0 PRMT R13, R10, 0x7632, R13 ;  /* 0x000076320a0d8816 */ /* 0x000fe2000000000d */
[----:B------:R-:W-:Y:S01]  /*1f60*/  FADD.FTZ R10, -R4, R29 ;  /* 0x0000001d040a7221 */ /* 0x000fe20000010100 */
[----:B------:R-:W-:Y:S01]  /*1f70*/  @!P0 IADD3 R18, P1, R27, 0x3, RZ ;  /* 0x000000031b128810 */ /* 0x000fe20007f3e0ff */
[----:B------:R-:W-:Y:S02]  /*1f80*/  IMAD.U32 R11, R11, 0x10000, RZ ;  /* 0x000100000b0b7824 */ /* 0x000fe400078e00ff */
[----:B------:R-:W-:Y:S01]  /*1f90*/  FMUL.FTZ R10, R10, R5 ;  /* 0x000000050a0a7220 */ /* 0x000fe20000410000 */
[----:B------:R-:W-:Y:S01]  /*1fa0*/  @!P0 PRMT R12, R26, 0x7632, R12 ;  /* 0x000076321a0c8816 */ /* 0x000fe2000000000c */
[----:B------:R-:W-:Y:S01]  /*1fb0*/  FADD.FTZ R16, R16, R11 ;  /* 0x0000000b10107221 */ /* 0x000fe20000010000 */
[C---:B------:R-:W-:Y:S01]  /*1fc0*/  FMUL.FTZ R26, R11.reuse, R2 ;  /* 0x000000020b1a7220 */ /* 0x040fe20000410000 */
[----:B------:R-:W-:Y:S01]  /*1fd0*/  FFMA.FTZ R19, R11, R10, R19 ;  /* 0x0000000a0b137223 */ /* 0x000fe20000010013 */
[----:B------:R-:W-:-:S02]  /*1fe0*/  @!P0 IADD3.X R11, RZ, R23, RZ, P1, !PT ;  /* 0x00000017ff0b8210 */ /* 0x000fc40000ffe4ff */
[----:B------:R-:W-:-:S03]  /*1ff0*/  FFMA.FTZ R17, R10, R26, R17 ;  /* 0x0000001a0a117223 */ /* 0x000fc60000010011 */
[----:B0-----:R-:W-:Y:S01]  /*2000*/  @!P0 IMAD R11, R11, R8, RZ ;  /* 0x000000080b0b8224 */ /* 0x001fe200078e02ff */
[----:B------:R-:W-:-:S03]  /*2010*/  @!P0 MOV R10, R24 ;  /* 0x00000018000a8202 */ /* 0x000fc60000000f00 */
[C---:B------:R-:W-:Y:S02]  /*2020*/  @!P0 IMAD R29, R18.reuse, R9, R11 ;  /* 0x00000009121d8224 */ /* 0x040fe400078e020b */
[----:B------:R-:W-:Y:S02]  /*2030*/  @!P0 IMAD.MOV.U32 R11, RZ, RZ, R21 ;  /* 0x000000ffff0b8224 */ /* 0x000fe400078e0015 */
[----:B------:R-:W-:Y:S02]  /*2040*/  @!P0 IMAD.WIDE.U32 R10, R18, R8, R10 ;  /* 0x00000008120a8225 */ /* 0x000fe400078e000a */
[----:B------:R-:W0:Y:S03]  /*2050*/  @!P0 LDC.64 R8, c[0x0][0x230] ;  /* 0x00008c00ff088b82 */ /* 0x000e260000000a00 */
[----:B------:R-:W-:-:S04]  /*2060*/  @!P0 IADD3 R29, R11, R29, RZ ;  /* 0x0000001d0b1d8210 */ /* 0x000fc80007ffe0ff */
[C---:B------:R-:W-:Y:S02]  /*2070*/  @!P0 SHF.L.U64.HI R18, R10.reuse, 0x1, R29 ;  /* 0x000000010a128819 */ /* 0x040fe4000001021d */
[----:B------:R-:W-:Y:S02]  /*2080*/  @!P0 SHF.L.U32 R29, R10, 0x1, RZ ;  /* 0x000000010a1d8819 */ /* 0x000fe400000006ff */
[----:B------:R-:W1:Y:S02]  /*2090*/  @!P0 LDC.64 R10, c[0x0][0x228] ;  /* 0x00008a00ff0a8b82 */ /* 0x000e640000000a00 */
[----:B0-----:R-:W-:-:S05]  /*20a0*/  @!P0 IADD3 R8, P1, R29, R8, RZ ;  /* 0x000000081d088210 */ /* 0x001fca0007f3e0ff */
[----:B------:R-:W-:-:S05]  /*20b0*/  @!P0 IMAD.X R9, R18, 0x1, R9, P1 ;  /* 0x0000000112098824 */ /* 0x000fca00008e0609 */
[----:B------:R-:W2:Y:S01]  /*20c0*/  @!P0 LDG.E R8, desc[UR6][R8.64] ;  /* 0x0000000608088981 */ /* 0x000ea2000c1e1900 */
[----:B-1----:R-:W-:-:S04]  /*20d0*/  @!P0 IADD3 R10, P1, R29, R10, RZ ;  /* 0x0000000a1d0a8210 */ /* 0x002fc80007f3e0ff */
[----:B------:R-:W-:-:S05]  /*20e0*/  @!P0 IADD3.X R11, R18, R11, RZ, P1, !PT ;  /* 0x0000000b120b8210 */ /* 0x000fca0000ffe4ff */
[----:B------:R0:W3:Y:S01]  /*20f0*/  @!P0 LDG.E R10, desc[UR6][R10.64] ;  /* 0x000000060a0a8981 */ /* 0x0000e2000c1e1900 */
[----:B------:R-:W-:Y:S01]  /*2100*/  SHF.L.U32 R29, R12, 0x10, RZ ;  /* 0x000000100c1d7819 */ /* 0x000fe200000006ff */
[----:B------:R-:W-:-:S04]  /*2110*/  IMAD.U32 R13, R13, 0x10000, RZ ;  /* 0x000100000d0d7824 */ /* 0x000fc800078e00ff */
[----:B------:R-:W-:-:S04]  /*2120*/  FADD.FTZ R12, -R4, R29 ;  /* 0x0000001d040c7221 */ /* 0x000fc80000010100 */
[----:B------:R-:W-:Y:S01]  /*2130*/  FMUL.FTZ R12, R12, R5 ;  /* 0x000000050c0c7220 */ /* 0x000fe20000410000 */
[--C-:B------:R-:W-:Y:S01]  /*2140*/  FADD.FTZ R14, R14, R13.reuse ;  /* 0x0000000d0e0e7221 */ /* 0x100fe20000010000 */
[C---:B------:R-:W-:Y:S02]  /*2150*/  FMUL.FTZ R18, R13.reuse, R0 ;  /* 0x000000000d127220 */ /* 0x040fe40000410000 */
[----:B------:R-:W-:Y:S01]  /*2160*/  FFMA.FTZ R22, R13, R12, R22 ;  /* 0x0000000c0d167223 */ /* 0x000fe20000010016 */
[----:B------:R-:W-:Y:S02]  /*2170*/  PRMT R13, RZ, 0x7610, R13 ;  /* 0x00007610ff0d7816 */ /* 0x000fe4000000000d */
[----:B0-----:R-:W-:Y:S02]  /*2180*/  PRMT R11, RZ, 0x7610, R11 ;  /* 0x00007610ff0b7816 */ /* 0x001fe4000000000b */
[----:B------:R-:W-:Y:S02]  /*2190*/  IADD3 R27, P2, R27, 0x4, RZ ;  /* 0x000000041b1b7810 */ /* 0x000fe40007f5e0ff */
[----:B------:R-:W-:-:S02]  /*21a0*/  PRMT R9, RZ, 0x7610, R9 ;  /* 0x00007610ff097816 */ /* 0x000fc40000000009 */
[----:B------:R-:W-:Y:S01]  /*21b0*/  ISETP.GE.AND P1, PT, R27, R6, PT ;  /* 0x000000061b00720c */ /* 0x000fe20003f26270 */
[----:B------:R-:W-:Y:S01]  /*21c0*/  FADD.FTZ R15, R15, R26 ;  /* 0x0000001a0f0f7221 */ /* 0x000fe20000010000 */
[----:B------:R-:W-:-:S03]  /*21d0*/  FFMA.FTZ R17, R12, R18, R17 ;  /* 0x000000120c117223 */ /* 0x000fc60000010011 */
[----:B------:R-:W-:Y:S01]  /*21e0*/  FADD.FTZ R15, R18, R15 ;  /* 0x0000000f120f7221 */ /* 0x000fe20000010000 */
[----:B------:R-:W-:Y:S02]  /*21f0*/  IADD3.X R23, RZ, R23, RZ, P2, !PT ;  /* 0x00000017ff177210 */ /* 0x000fe400017fe4ff */
[----:B--2---:R-:W-:Y:S02]  /*2200*/  @!P0 PRMT R13, R8, 0x7610, R13 ;  /* 0x00007610080d8816 */ /* 0x004fe4000000000d */
[----:B------:R-:W-:Y:S02]  /*2210*/  PRMT R8, RZ, 0x7610, R8 ;  /* 0x00007610ff087816 */ /* 0x000fe40000000008 */
[----:B------:R-:W-:Y:S02]  /*2220*/  SHF.L.U32 R13, R13, 0x10, RZ ;  /* 0x000000100d0d7819 */ /* 0x000fe400000006ff */
[----:B------:R-:W-:Y:S02]  /*2230*/  @!P0 PRMT R8, R8, 0x7632, R8 ;  /* 0x0000763208088816 */ /* 0x000fe40000000008 */
[----:B---3--:R-:W-:-:S02]  /*2240*/  @!P0 PRMT R11, R10, 0x7610, R11 ;  /* 0x000076100a0b8816 */ /* 0x008fc4000000000b */
[----:B------:R-:W-:Y:S01]  /*2250*/  @!P0 PRMT R9, R10, 0x7632, R9 ;  /* 0x000076320a098816 */ /* 0x000fe20000000009 */
[----:B------:R-:W-:Y:S01]  /*2260*/  FADD.FTZ R10, -R4, R13 ;  /* 0x0000000d040a7221 */ /* 0x000fe20000010100 */
[----:B------:R-:W-:Y:S01]  /*2270*/  SHF.L.U32 R29, R8, 0x10, RZ ;  /* 0x00000010081d7819 */ /* 0x000fe200000006ff */
[----:B------:R-:W-:Y:S01]  /*2280*/  IMAD.U32 R11, R11, 0x10000, RZ ;  /* 0x000100000b0b7824 */ /* 0x000fe200078e00ff */
[----:B------:R-:W-:Y:S01]  /*2290*/  SHF.L.U32 R13, R9, 0x10, RZ ;  /* 0x00000010090d7819 */ /* 0x000fe200000006ff */
[-C--:B------:R-:W-:Y:S02]  /*22a0*/  FMUL.FTZ R8, R10, R5.reuse ;  /* 0x000000050a087220 */ /* 0x080fe40000410000 */
[----:B------:R-:W-:Y:S01]  /*22b0*/  FMUL.FTZ R12, R11, R2 ;  /* 0x000000020b0c7220 */ /* 0x000fe20000410000 */
[----:B------:R-:W-:Y:S01]  /*22c0*/  FADD.FTZ R10, -R4, R29 ;  /* 0x0000001d040a7221 */ /* 0x000fe20000010100 */
[----:B------:R-:W-:Y:S02]  /*22d0*/  FMUL.FTZ R18, R13, R0 ;  /* 0x000000000d127220 */ /* 0x000fe40000410000 */
[----:B------:R-:W-:Y:S01]  /*22e0*/  FADD.FTZ R15, R15, R12 ;  /* 0x0000000c0f0f7221 */ /* 0x000fe20000010000 */
[----:B------:R-:W-:Y:S01]  /*22f0*/  FMUL.FTZ R29, R10, R5 ;  /* 0x000000050a1d7220 */ /* 0x000fe20000410000 */
[----:B------:R-:W-:Y:S01]  /*2300*/  FFMA.FTZ R12, R8, R12, R17 ;  /* 0x0000000c080c7223 */ /* 0x000fe20000010011 */
[----:B------:R-:W-:Y:S01]  /*2310*/  FFMA.FTZ R19, R11, R8, R19 ;  /* 0x000000080b137223 */ /* 0x000fe20000010013 */
[----:B------:R-:W-:Y:S01]  /*2320*/  FADD.FTZ R9, R16, R11 ;  /* 0x0000000b10097221 */ /* 0x000fe20000010000 */
[----:B------:R-:W-:Y:S01]  /*2330*/  FADD.FTZ R8, R18, R15 ;  /* 0x0000000f12087221 */ /* 0x000fe20000010000 */
[----:B------:R-:W-:Y:S01]  /*2340*/  FADD.FTZ R11, R14, R13 ;  /* 0x0000000d0e0b7221 */ /* 0x000fe20000010000 */
[----:B------:R-:W-:Y:S01]  /*2350*/  FFMA.FTZ R10, R13, R29, R22 ;  /* 0x0000001d0d0a7223 */ /* 0x000fe20000010016 */
[----:B------:R-:W-:Y:S01]  /*2360*/  FFMA.FTZ R18, R29, R18, R12 ;  /* 0x000000121d127223 */ /* 0x000fe2000001000c */
[----:B------:R-:W-:Y:S06]  /*2370*/  @!P1 BRA `(.L_x_2472) ;  /* 0xfffffff400289947 */ /* 0x000fec000383ffff */
.L_x_2466:
[----:B------:R-:W0:Y:S01]  /*2380*/  S2R R2, SR_CgaCtaId ;  /* 0x0000000000027919 */ /* 0x000e220000008800 */
[----:B------:R-:W-:Y:S02]  /*2390*/  MOV R13, 0x400 ;  /* 0x00000400000d7802 */ /* 0x000fe40000000f00 */
[----:B------:R-:W-:Y:S01]  /*23a0*/  ISETP.NE.AND P0, PT, R7, RZ, PT ;  /* 0x000000ff0700720c */ /* 0x000fe20003f05270 */
[----:B------:R-:W2:Y:S01]  /*23b0*/  S2R R0, SR_TID.X ;  /* 0x0000000000007919 */ /* 0x000ea20000002100 */
[----:B0-----:R-:W-:Y:S02]  /*23c0*/  LEA R13, R2, R13, 0x18 ;  /* 0x0000000d020d7211 */ /* 0x001fe400078ec0ff */
[----:B------:R-:W-:Y:S02]  /*23d0*/  SEL R2, RZ, 0x1, P0 ;  /* 0x00000001ff027807 */ /* 0x000fe40000000000 */
[C---:B--2---:R-:W-:Y:S01]  /*23e0*/  ISETP.GT.U32.AND P0, PT, R0.reuse, 0x1b, PT ;  /* 0x0000001b0000780c */ /* 0x044fe20003f04070 */
[----:B-1----:R-:W-:-:S05]  /*23f0*/  IMAD R5, R0, 0xc, R13 ;  /* 0x0000000c00057824 */ /* 0x002fca00078e020d */
        /* <DEDUP_REMOVED lines=23> */
[----:B---3--:R-:W-:-:S03]  /*2570*/  @!P0 FADD.FTZ R17, R17, R12 ;  /* 0x0000000c11118221 */ /* 0x008fc60000010000 */
[----:B------:R-:W3:Y:S01]  /*2580*/  LDS R25, [R2+0x23c] ;  /* 0x00023c0002197984 */ /* 0x000ee20000000800 */
[----:B----4-:R-:W-:Y:S01]  /*2590*/  @!P1 FADD.FTZ R4, R17, R4 ;  /* 0x0000000411049221 */ /* 0x010fe20000010000 */
[----:B-----5:R-:W-:Y:S02]  /*25a0*/  IADD3 R20, R16, R20, R21 ;  /* 0x0000001410147210 */ /* 0x020fe40007ffe015 */
        /* <DEDUP_REMOVED lines=33> */
.L_x_2490:
        /* <DEDUP_REMOVED lines=12> */
.L_x_2476:
[----:B------:R-:W-:Y:S05]  /*2880*/  BSYNC B0 ;  /* 0x0000000000007941 */ /* 0x000fea0003800000 */
.L_x_2475:
[----:B------:R-:W-:-:S13]  /*2890*/  R2UR UR4, R5 ;  /* 0x00000000050472ca */ /* 0x000fda00000e0000 */
[----:B------:R-:W-:Y:S05]  /*28a0*/  BRA.DIV UR4, `(.L_x_2477) ;  /* 0x0000000e04947947 */ /* 0x000fea000b800000 */
[----:B------:R-:W-:Y:S01]  /*28b0*/  NOP ;  /* 0x0000000000007918 */ /* 0x000fe20000000000 */
[----:B------:R1:W-:Y:S04]  /*28c0*/  STS [R13+0xc0], R6 ;  /* 0x0000c0060d007388 */ /* 0x0003e80000000800 */
[----:B------:R1:W-:Y:S04]  /*28d0*/  STS [R13+0xc4], R16 ;  /* 0x0000c4100d007388 */ /* 0x0003e80000000800 */
[----:B------:R1:W-:Y:S01]  /*28e0*/  STS [R13+0xc8], R14 ;  /* 0x0000c80e0d007388 */ /* 0x0003e20000000800 */
[----:B------:R-:W-:Y:S01]  /*28f0*/  NOP ;  /* 0x0000000000007918 */ /* 0x000fe20000000000 */
.L_x_2494:
        /* <DEDUP_REMOVED lines=12> */
.L_x_2479:
[----:B------:R-:W-:Y:S05]  /*29c0*/  BSYNC B0 ;  /* 0x0000000000007941 */ /* 0x000fea0003800000 */
.L_x_2478:
[----:B------:R-:W-:-:S13]  /*29d0*/  R2UR UR4, R5 ;  /* 0x00000000050472ca */ /* 0x000fda00000e0000 */
[----:B------:R-:W-:Y:S05]  /*29e0*/  BRA.DIV UR4, `(.L_x_2480) ;  /* 0x0000000e04747947 */ /* 0x000fea000b800000 */
[----:B------:R-:W-:Y:S01]  /*29f0*/  NOP ;  /* 0x0000000000007918 */ /* 0x000fe20000000000 */
[----:B------:R2:W-:Y:S04]  /*2a00*/  STS [R13+0xc0], R6 ;  /* 0x0000c0060d007388 */ /* 0x0005e80000000800 */
[----:B------:R2:W-:Y:S04]  /*2a10*/  STS [R13+0xc4], R16 ;  /* 0x0000c4100d007388 */ /* 0x0005e80000000800 */
[----:B------:R2:W-:Y:S01]  /*2a20*/  STS [R13+0xc8], R14 ;  /* 0x0000c80e0d007388 */ /* 0x0005e20000000800 */
[----:B------:R-:W-:Y:S01]  /*2a30*/  NOP ;  /* 0x0000000000007918 */ /* 0x000fe20000000000 */
.L_x_2498:
        /* <DEDUP_REMOVED lines=12> */
.L_x_2482:
[----:B------:R-:W-:Y:S05]  /*2b00*/  BSYNC B0 ;  /* 0x0000000000007941 */ /* 0x000fea0003800000 */
.L_x_2481:
[----:B------:R-:W-:-:S13]  /*2b10*/  R2UR UR4, R5 ;  /* 0x00000000050472ca */ /* 0x000fda00000e0000 */
[----:B------:R-:W-:Y:S05]  /*2b20*/  BRA.DIV UR4, `(.L_x_2483) ;  /* 0x0000000e04547947 */ /* 0x000fea000b800000 */
[----:B------:R-:W-:Y:S01]  /*2b30*/  NOP ;  /* 0x0000000000007918 */ /* 0x000fe20000000000 */
[----:B------:R3:W-:Y:S04]  /*2b40*/  STS [R13+0xc0], R6 ;  /* 0x0000c0060d007388 */ /* 0x0007e80000000800 */
[----:B------:R3:W-:Y:S04]  /*2b50*/  STS [R13+0xc4], R16 ;  /* 0x0000c4100d007388 */ /* 0x0007e80000000800 */
[----:B------:R3:W-:Y:S01]  /*2b60*/  STS [R13+0xc8], R14 ;  /* 0x0000c80e0d007388 */ /* 0x0007e20000000800 */
[----:B------:R-:W-:Y:S01]  /*2b70*/  NOP ;  /* 0x0000000000007918 */ /* 0x000fe20000000000 */
.L_x_2502:
        /* <DEDUP_REMOVED lines=12> */
.L_x_2485:
[----:B------:R-:W-:Y:S05]  /*2c40*/  BSYNC B0 ;  /* 0x0000000000007941 */ /* 0x000fea0003800000 */
.L_x_2484:
        /* <DEDUP_REMOVED lines=25> */
.L_x_2508:
[----:B------:R-:W1:Y:S01]  /*2de0*/  LDS R27, [R2+0x210] ;  /* 0x00021000021b7984 */ /* 0x000e620000000800 */
[----:B------:R-:W-:Y:S02]  /*2df0*/  ISETP.NE.AND P1, PT, R0, RZ, PT ;  /* 0x000000ff0000720c */ /* 0x000fe40003f25270 */
[----:B------:R-:W-:Y:S01]  /*2e00*/  PLOP3.LUT P0, PT, PT, PT, PT, 0x80, 0x0 ;  /* 0x000000000000781c */ /* 0x000fe20003f0f070 */
[----:B0-----:R-:W0:Y:S04]  /*2e10*/  LDS R16, [R13+0xb4] ;  /* 0x0000b4000d107984 */ /* 0x001e280000000800 */
[----:B------:R-:W-:Y:S04]  /*2e20*/  LDS R15, [R2+0x214] ;  /* 0x00021400020f7984 */ /* 0x000fe80000000800 */
[----:B------:R-:W2:Y:S04]  /*2e30*/  LDS R18, [R13+0xb8] ;  /* 0x0000b8000d127984 */ /* 0x000ea80000000800 */
        /* <DEDUP_REMOVED lines=10> */
[----:B0-----:R-:W-:-:S03]  /*2ee0*/  @P1 IADD3 R27, R16, R27, RZ ;  /* 0x0000001b101b1210 */ /* 0x001fc60007ffe0ff */
[----:B------:R-:W0:Y:S04]  /*2ef0*/  LDS R6, [R2+0x24c] ;  /* 0x00024c0002067984 */ /* 0x000e280000000800 */
[----:B------:R-:W0:Y:S04]  /*2f00*/  LDS R17, [R2+0x22c] ;  /* 0x00022c0002117984 */ /* 0x000e280000000800 */
[----:B------:R-:W0:Y:S01]  /*2f10*/  LDS R21, [R2+0x230] ;  /* 0x0002300002157984 */ /* 0x000e220000000800 */
[----:B--2---:R-:W-:Y:S01]  /*2f20*/  @!P0 FADD.FTZ R15, R18, R15 ;  /* 0x0000000f120f8221 */ /* 0x004fe20000010000 */
[----:B---3--:R-:W-:-:S02]  /*2f30*/  @!P0 FADD.FTZ R5, R20, R5 ;  /* 0x0000000514058221 */ /* 0x008fc40000010000 */
[----:B------:R-:W2:Y:S01]  /*2f40*/  LDS R13, [R2+0x258] ;  /* 0x00025800020d7984 */ /* 0x000ea20000000800 */
        /* <DEDUP_REMOVED lines=17> */
[C---:B0-----:R-:W-:Y:S02]  /*3060*/  ISETP.NE.AND P0, PT, R6.reuse, RZ, PT ;  /* 0x000000ff0600720c */ /* 0x041fe40003f05270 */
[----:B------:R-:W-:Y:S01]  /*3070*/  IADD3 R6, R6, R0, RZ ;  /* 0x0000000006067210 */ /* 0x000fe20007ffe0ff */
[----:B------:R-:W0:Y:S01]  /*3080*/  LDS R29, [R2+0x25c] ;  /* 0x00025c00021d7984 */ /* 0x000e220000000800 */
[----:B------:R-:W-:-:S03]  /*3090*/  @!P4 FADD.FTZ R17, R17, R8 ;  /* 0x000000081111c221 */ /* 0x000fc60000010000 */
[----:B------:R-:W0:Y:S01]  /*30a0*/  LDS R27, [R2+0x260] ;  /* 0x00026000021b7984 */ /* 0x000e220000000800 */
[----:B------:R-:W-:Y:S01]  /*30b0*/  @!P4 FADD.FTZ R21, R21, R12 ;  /* 0x0000000c1515c221 */ /* 0x000fe20000010000 */
[C---:B--2---:R-:W-:Y:S02]  /*30c0*/  ISETP.NE.AND P1, PT, R13.reuse, RZ, PT ;  /* 0x000000ff0d00720c */ /* 0x044fe40003f25270 */
[----:B------:R2:W-:Y:S01]  /*30d0*/  STS [R2+0x21c], R24 ;  /* 0x00021c1802007388 */ /* 0x0005e20000000800 */
[----:B------:R-:W-:Y:S01]  /*30e0*/  IADD3 R4, R13, R6, RZ ;  /* 0x000000060d047210 */ /* 0x000fe20007ffe0ff */
[----:B---3--:R-:W-:Y:S02]  /*30f0*/  @!P3 FADD.FTZ R18, R18, R17 ;  /* 0x000000111212b221 */ /* 0x008fe40000010000 */
        /* <DEDUP_REMOVED lines=12> */
[----:B0-----:R-:W-:-:S03]  /*31c0*/  @!P1 FADD.FTZ R29, R29, R22 ;  /* 0x000000161d1d9221 */ /* 0x001fc60000010000 */
        /* <DEDUP_REMOVED lines=13> */
.L_x_2473:
[----:B--2---:R-:W1:Y:S01]  /*32a0*/  S2R R14, SR_CgaCtaId ;  /* 0x00000000000e7919 */ /* 0x004e620000008800 */
[----:B------:R-:W-:Y:S01]  /*32b0*/  MOV R13, 0x400 ;  /* 0x00000400000d7802 */ /* 0x000fe20000000f00 */
[----:B------:R-:W-:Y:S05]  /*32c0*/  WARPSYNC.ALL ;  /* 0x0000000000007948 */ /* 0x000fea0003800000 */
[----:B------:R-:W2:Y:S01]  /*32d0*/  S2R R17, SR_TID.X ;  /* 0x0000000000117919 */ /* 0x000ea20000002100 */
[----:B-1----:R-:W-:-:S05]  /*32e0*/  LEA R0, R14, R13, 0x18 ;  /* 0x0000000d0e007211 */ /* 0x002fca00078ec0ff */
[----:B--2---:R-:W-:Y:S01]  /*32f0*/  IMAD R16, R17, 0xc, R0 ;  /* 0x0000000c11107824 */ /* 0x004fe200078e0200 */
[----:B------:R-:W-:Y:S06]  /*3300*/  BAR.SYNC.DEFER_BLOCKING 0x0 ;  /* 0x0000000000007b1d */ /* 0x000fec0000010000 */
[----:B------:R-:W-:Y:S02]  /*3310*/  ULDC UR4, c[0x0][0x2b4] ;  /* 0x0000ad0000047ab9 */ /* 0x000fe40000000800 */
[----:B------:R-:W1:Y:S01]  /*3320*/  LDC R12, c[0x0][0x2b0] ;  /* 0x0000ac00ff0c7b82 */ /* 0x000e620000000800 */
        /* <DEDUP_REMOVED lines=9> */
[----:B-1----:R-:W-:Y:S01]  /*33c0*/  IMAD R15, R12, UR8, R17 ;  /* 0x000000080c0f7c24 */ /* 0x002fe2000f8e0211 */
[----:B------:R-:W-:-:S04]  /*33d0*/  @!P2 LEA R8, R14, R5, 0x18 ;  /* 0x000000050e08a211 */ /* 0x000fc800078ec0ff */
[----:B------:R-:W-:Y:S02]  /*33e0*/  @!P2 LEA R8, R3, R8, 0x3 ;  /* 0x000000080308a211 */ /* 0x000fe400078e18ff */
[----:B--2---:R-:W-:-:S04]  /*33f0*/  ISETP.GE.AND P0, PT, R15, R4, PT ;  /* 0x000000040f00720c */ /* 0x004fc80003f06270 */
[----:B------:R-:W-:Y:S01]  /*3400*/  ISETP.LT.U32.AND P0, PT, R17, R12, !P0 ;  /* 0x0000000c1100720c */ /* 0x000fe20004701070 */
[----:B0-----:R-:W-:-:S05]  /*3410*/  IMAD R2, R2, UR8, R17 ;  /* 0x0000000802027c24 */ /* 0x001fca000f8e0211 */
[----:B------:R-:W-:Y:S02]  /*3420*/  ISETP.GE.U32.AND P1, PT, R2, UR10, PT ;  /* 0x0000000a02007c0c */ /* 0x000fe4000bf26070 */
[----:B------:R-:W-:-:S04]  /*3430*/  SHF.R.S32.HI R0, RZ, 0x1f, R2 ;  /* 0x0000001fff007819 */ /* 0x000fc80000011402 */
[----:B------:R-:W-:Y:S01]  /*3440*/  ISETP.GE.AND.EX P1, PT, R0, UR11, PT, P1 ;  /* 0x0000000b00007c0c */ /* 0x000fe2000bf26310 */
[----:B---3--:R0:W-:Y:S01]  /*3450*/  @!P2 STS.64 [R8], R6 ;  /* 0x000000060800a388 */ /* 0x0081e20000000a00 */
[----:B------:R-:W-:Y:S06]  /*3460*/  BAR.SYNC.DEFER_BLOCKING 0x0 ;  /* 0x0000000000007b1d */ /* 0x000fec0000010000 */
[----:B------:R-:W-:Y:S05]  /*3470*/  @!P0 BRA `(.L_x_2488) ;  /* 0x0000000000348947 */ /* 0x000fea0003800000 */
[----:B------:R-:W-:Y:S01]  /*3480*/  IADD3 R3, R13, 0xb50, RZ ;  /* 0x00000b500d037810 */ /* 0x000fe20007ffe0ff */
[----:B------:R-:W-:Y:S01]  /*3490*/  USHF.L.U32 UR4, UR9, 0x1, URZ ;  /* 0x0000000109047899 */ /* 0x000fe2000800063f */
[----:B------:R-:W1:Y:S02]  /*34a0*/  LDC.64 R12, c[0x0][0x268] ;  /* 0x00009a00ff0c7b82 */ /* 0x000e640000000a00 */
[----:B------:R-:W-:Y:S01]  /*34b0*/  LEA R3, R14, R3, 0x18 ;  /* 0x000000030e037211 */ /* 0x000fe200078ec0ff */
[----:B------:R-:W-:Y:S02]  /*34c0*/  UIADD3 UR5, UR4, 0x1, URZ ;  /* 0x0000000104057890 */ /* 0x000fe4000fffe03f */
[C---:B0-----:R-:W-:Y:S02]  /*34d0*/  IMAD R7, R4.reuse, UR4, R15 ;  /* 0x0000000404077c24 */ /* 0x041fe4000f8e020f */
[----:B------:R-:W-:Y:S02]  /*34e0*/  IMAD R3, R17, 0x8, R3 ;  /* 0x0000000811037824 */ /* 0x000fe400078e0203 */
[----:B------:R-:W-:-:S03]  /*34f0*/  IMAD R15, R4, UR5, R15 ;  /* 0x00000005040f7c24 */ /* 0x000fc6000f8e020f */
[----:B------:R-:W0:Y:S01]  /*3500*/  LDS.64 R16, [R3] ;  /* 0x0000000003107984 */ /* 0x000e220000000a00 */
[----:B-1----:R-:W-:-:S04]  /*3510*/  IMAD.WIDE R6, R7, 0x4, R12 ;  /* 0x0000000407067825 */ /* 0x002fc800078e020c */
[----:B------:R-:W-:Y:S01]  /*3520*/  IMAD.WIDE R12, R15, 0x4, R12 ;  /* 0x000000040f0c7825 */ /* 0x000fe200078e020c */
[----:B0-----:R1:W-:Y:S04]  /*3530*/  REDG.E.ADD.F32.FTZ.RN.STRONG.GPU desc[UR6][R6.64], R16 ;  /* 0x00000010060079a6 */ /* 0x0013e8000c10f386 */
[----:B------:R1:W-:Y:S02]  /*3540*/  REDG.E.ADD.F32.FTZ.RN.STRONG.GPU desc[UR6][R12.64], R17 ;  /* 0x000000110c0079a6 */ /* 0x0003e4000c10f386 */
.L_x_2488:
[----:B------:R-:W-:Y:S05]  /*3550*/  BSYNC B0 ;  /* 0x0000000000007941 */ /* 0x000fea0003800000 */
.L_x_2487:
[----:B------:R-:W-:Y:S05]  /*3560*/  @P1 EXIT ;  /* 0x000000000000194d */ /* 0x000fea0003800000 */
[----:B------:R-:W-:Y:S01]  /*3570*/  ULDC UR4, c[0x0][0x270] ;  /* 0x00009c0000047ab9 */ /* 0x000fe20000000800 */
[----:B01----:R-:W0:Y:S01]  /*3580*/  LDC R7, c[0x0][RZ] ;  /* 0x00000000ff077b82 */ /* 0x003e220000000800 */
        /* <DEDUP_REMOVED lines=19> */
.L_x_2474:
[----:B0-----:R-:W-:Y:S05]  /*36c0*/  WARPSYNC.COLLECTIVE R5, `(.L_x_2489) ;  /* 0x0000000005087348 */ /* 0x001fea0003c00000 */
[----:B------:R-:W-:Y:S01]  /*36d0*/  NOP ;  /* 0x0000000000007918 */ /* 0x000fe20000000000 */
[----:B0-----:R-:W-:Y:S01]  /*36e0*/  ENDCOLLECTIVE ;  /* 0x000000000000791b */ /* 0x001fe20003800000 */
.L_x_2489:
[----:B------:R-:W-:Y:S05]  /*36f0*/  BRA `(.L_x_2490) ;  /* 0xfffffff000307947 */ /* 0x000fea000383ffff */
.L_x_2477:
[----:B------:R-:W-:Y:S01]  /*3700*/  BSSY B0, `(.L_x_2491) ;  /* 0x0000004000007945 */ /* 0x000fe20003800000 */
[----:B0-----:R-:W-:Y:S05]  /*3710*/  WARPSYNC.COLLECTIVE R5, `(.L_x_2492) ;  /* 0x0000000005087348 */ /* 0x001fea0003c00000 */
[----:B------:R-:W-:Y:S01]  /*3720*/  NOP ;  /* 0x0000000000007918 */ /* 0x000fe20000000000 */
[----:B0-----:R-:W-:Y:S01]  /*3730*/  ENDCOLLECTIVE ;  /* 0x000000000000791b */ /* 0x001fe20003800000 */
.L_x_2492:
[----:B------:R-:W-:Y:S05]  /*3740*/  BSYNC B0 ;  /* 0x0000000000007941 */ /* 0x000fea0003800000 */
.L_x_2491:
[----:B------:R0:W-:Y:S04]  /*3750*/  STS [R13+0xc0], R6 ;  /* 0x0000c0060d007388 */ /* 0x0001e80000000800 */
[----:B------:R0:W-:Y:S04]  /*3760*/  STS [R13+0xc4], R16 ;  /* 0x0000c4100d007388 */ /* 0x0001e80000000800 */
[----:B------:R0:W-:Y:S02]  /*3770*/  STS [R13+0xc8], R14 ;  /* 0x0000c80e0d007388 */ /* 0x0001e40000000800 */
[----:B0-----:R-:W-:Y:S05]  /*3780*/  WARPSYNC.COLLECTIVE R5, `(.L_x_2493) ;  /* 0x0000000005087348 */ /* 0x001fea0003c00000 */
[----:B------:R-:W-:Y:S01]  /*3790*/  NOP ;  /* 0x0000000000007918 */ /* 0x000fe20000000000 */
[----:B0-----:R-:W-:Y:S01]  /*37a0*/  ENDCOLLECTIVE ;  /* 0x000000000000791b */ /* 0x001fe20003800000 */
.L_x_2493:
[----:B------:R-:W-:Y:S05]  /*37b0*/  BRA `(.L_x_2494) ;  /* 0xfffffff000507947 */ /* 0x000fea000383ffff */
.L_x_2480:
[----:B------:R-:W-:Y:S01]  /*37c0*/  BSSY B0, `(.L_x_2495) ;  /* 0x0000004000007945 */ /* 0x000fe20003800000 */
[----:B01----:R-:W-:Y:S05]  /*37d0*/  WARPSYNC.COLLECTIVE R5, `(.L_x_2496) ;  /* 0x0000000005087348 */ /* 0x003fea0003c00000 */
[----:B------:R-:W-:Y:S01]  /*37e0*/  NOP ;  /* 0x0000000000007918 */ /* 0x000fe20000000000 */
[----:B01----:R-:W-:Y:S01]  /*37f0*/  ENDCOLLECTIVE ;  /* 0x000000000000791b */ /* 0x003fe20003800000 */
.L_x_2496:
[----:B------:R-:W-:Y:S05]  /*3800*/  BSYNC B0 ;  /* 0x0000000000007941 */ /* 0x000fea0003800000 */
.L_x_2495:
[----:B------:R0:W-:Y:S04]  /*3810*/  STS [R13+0xc0], R6 ;  /* 0x0000c0060d007388 */ /* 0x0001e80000000800 */
[----:B------:R0:W-:Y:S04]  /*3820*/  STS [R13+0xc4], R16 ;  /* 0x0000c4100d007388 */ /* 0x0001e80000000800 */
[----:B------:R0:W-:Y:S02]  /*3830*/  STS [R13+0xc8], R14 ;  /* 0x0000c80e0d007388 */ /* 0x0001e40000000800 */
[----:B0-----:R-:W-:Y:S05]  /*3840*/  WARPSYNC.COLLECTIVE R5, `(.L_x_2497) ;  /* 0x0000000005087348 */ /* 0x001fea0003c00000 */
[----:B------:R-:W-:Y:S01]  /*3850*/  NOP ;  /* 0x0000000000007918 */ /* 0x000fe20000000000 */
[----:B0-----:R-:W-:Y:S01]  /*3860*/  ENDCOLLECTIVE ;  /* 0x000000000000791b */ /* 0x001fe20003800000 */
.L_x_2497:
[----:B------:R-:W-:Y:S05]  /*3870*/  BRA `(.L_x_2498) ;  /* 0xfffffff000707947 */ /* 0x000fea000383ffff */
.L_x_2483:
[----:B------:R-:W-:Y:S01]  /*3880*/  BSSY B0, `(.L_x_2499) ;  /* 0x0000004000007945 */ /* 0x000fe20003800000 */
[----:B012---:R-:W-:Y:S05]  /*3890*/  WARPSYNC.COLLECTIVE R5, `(.L_x_2500) ;  /* 0x0000000005087348 */ /* 0x007fea0003c00000 */
[----:B------:R-:W-:Y:S01]  /*38a0*/  NOP ;  /* 0x0000000000007918 */ /* 0x000fe20000000000 */
[----:B012---:R-:W-:Y:S01]  /*38b0*/  ENDCOLLECTIVE ;  /* 0x000000000000791b */ /* 0x007fe20003800000 */
.L_x_2500:
[----:B------:R-:W-:Y:S05]  /*38c0*/  BSYNC B0 ;  /* 0x0000000000007941 */ /* 0x000fea0003800000 */
.L_x_2499:
[----:B------:R0:W-:Y:S04]  /*38d0*/  STS [R13+0xc0], R6 ;  /* 0x0000c0060d007388 */ /* 0x0001e80000000800 */
[----:B------:R0:W-:Y:S04]  /*38e0*/  STS [R13+0xc4], R16 ;  /* 0x0000c4100d007388 */ /* 0x0001e80000000800 */
[----:B------:R0:W-:Y:S02]  /*38f0*/  STS [R13+0xc8], R14 ;  /* 0x0000c80e0d007388 */ /* 0x0001e40000000800 */
[----:B0-----:R-:W-:Y:S05]  /*3900*/  WARPSYNC.COLLECTIVE R5, `(.L_x_2501) ;  /* 0x0000000005087348 */ /* 0x001fea0003c00000 */
[----:B------:R-:W-:Y:S01]  /*3910*/  NOP ;  /* 0x0000000000007918 */ /* 0x000fe20000000000 */
[----:B0-----:R-:W-:Y:S01]  /*3920*/  ENDCOLLECTIVE ;  /* 0x000000000000791b */ /* 0x001fe20003800000 */
.L_x_2501:
[----:B------:R-:W-:Y:S05]  /*3930*/  BRA `(.L_x_2502) ;  /* 0xfffffff000907947 */ /* 0x000fea000383ffff */
.L_x_2486:
[----:B------:R-:W-:Y:S01]  /*3940*/  BSSY B0, `(.L_x_2503) ;  /* 0x0000005000007945 */ /* 0x000fe20003800000 */
[----:B------:R-:W-:-:S13]  /*3950*/  ISETP.GE.U32.AND P0, PT, R4, 0x10, PT ;  /* 0x000000100400780c */ /* 0x000fda0003f06070 */
[----:B0123--:R-:W-:Y:S05]  /*3960*/  WARPSYNC.COLLECTIVE R5, `(.L_x_2504) ;  /* 0x0000000005087348 */ /* 0x00ffea0003c00000 */
[----:B------:R-:W-:Y:S01]  /*3970*/  NOP ;  /* 0x0000000000007918 */ /* 0x000fe20000000000 */
[----:B0123--:R-:W-:Y:S01]  /*3980*/  ENDCOLLECTIVE ;  /* 0x000000000000791b */ /* 0x00ffe20003800000 */
.L_x_2504:
[----:B------:R-:W-:Y:S05]  /*3990*/  BSYNC B0 ;  /* 0x0000000000007941 */ /* 0x000fea0003800000 */
.L_x_2503:
[----:B------:R0:W-:Y:S01]  /*39a0*/  STS [R13+0xc0], R6 ;  /* 0x0000c0060d007388 */ /* 0x0001e20000000800 */
[----:B------:R-:W-:-:S03]  /*39b0*/  ISETP.NE.OR P1, PT, R6, RZ, !P0 ;  /* 0x000000ff0600720c */ /* 0x000fc60004725670 */
[----:B------:R0:W-:Y:S04]  /*39c0*/  STS [R13+0xc4], R16 ;  /* 0x0000c4100d007388 */ /* 0x0001e80000000800 */
[----:B------:R0:W-:Y:S06]  /*39d0*/  STS [R13+0xc8], R14 ;  /* 0x0000c80e0d007388 */ /* 0x0001ec0000000800 */
[----:B0-----:R-:W-:Y:S05]  /*39e0*/  WARPSYNC.COLLECTIVE R5, `(.L_x_2505) ;  /* 0x0000000005087348 */ /* 0x001fea0003c00000 */
[----:B------:R-:W-:Y:S01]  /*39f0*/  NOP ;  /* 0x0000000000007918 */ /* 0x000fe20000000000 */
[----:B0-----:R-:W-:Y:S01]  /*3a00*/  ENDCOLLECTIVE ;  /* 0x000000000000791b */ /* 0x001fe20003800000 */
.L_x_2505:
        /* <DEDUP_REMOVED lines=9> */
.L_x_2506:
        /* <DEDUP_REMOVED lines=9> */
.L_x_2507:
[----:B------:R-:W-:Y:S05]  /*3b30*/  BRA `(.L_x_2508) ;  /* 0xfffffff000a87947 */ /* 0x000fea000383ffff */
.L_x_2509:
        /* <DEDUP_REMOVED lines=12> */
.L_x_4510:


//--------------------- .text._Z30group_norm_nhwc_bwd_sum_kernelI11Bf16IOBf16WLi168EEv26Group_norm_nhwc_bwd_params --------------------------
	.section	.text._Z30group_norm_nhwc_bwd_sum_kernelI11Bf16IOBf16WLi168EEv26Group_norm_nhwc_bwd_params,"ax",@progbits
	.align	128
        .global         _Z30group_norm_nhwc_bwd_sum_kernelI11Bf16IOBf16WLi168EEv26Group_norm_nhwc_bwd_params
        .type           _Z30group_norm_nhwc_bwd_sum_kernelI11Bf16IOBf16WLi168EEv26Group_norm_nhwc_bwd_params,@function
        .size           _Z30group_norm_nhwc_bwd_sum_kernelI11Bf16IOBf16WLi168EEv26Group_norm_nhwc_bwd_params,(.L_x_4511 - _Z30group_norm_nhwc_bwd_sum_kernelI11Bf16IOBf16WLi168EEv26Group_norm_nhwc_bwd_params)
        .other          _Z30group_norm_nhwc_bwd_sum_kernelI11Bf16IOBf16WLi168EEv26Group_norm_nhwc_bwd_params,@"STO_CUDA_ENTRY STV_DEFAULT"
_Z30group_norm_nhwc_bwd_sum_kernelI11Bf16IOBf16WLi168EEv26Group_norm_nhwc_bwd_params:
.text._Z30group_norm_nhwc_bwd_sum_kernelI11Bf16IOBf16WLi168EEv26Group_norm_nhwc_bwd_params:
        /* <DEDUP_REMOVED lines=22> */
[----:B------:R-:W2:Y:S04]  /*0160*/  LDC.64 R6, c[0x0][0x248] ;  /* 0x00009200ff067b82 */ /* 0x000ea80000000a00 */
        /* <DEDUP_REMOVED lines=23> */
[----:B0-----:R-:W-:-:S06]  /*02e0*/  VIADD R2, R4, 0xffffffe ;  /* 0x0ffffffe04027836 */ /* 0x001fcc0000000000 */
[----:B------:R0:W2:Y:S02]  /*02f0*/  F2I.FTZ.U32.TRUNC.NTZ R3, R2 ;  /* 0x0000000200037305 */ /* 0x0000a4000021f000 */
[----:B0-----:R-:W-:Y:S01]  /*0300*/  IMAD.MOV.U32 R2, RZ, RZ, RZ ;  /* 0x000000ffff027224 */ /* 0x001fe200078e00ff */
[----:B--2---:R-:W-:-:S05]  /*0310*/  IADD3 R12, RZ, -R3, RZ ;  /* 0x80000003ff0c7210 */ /* 0x004fca0007ffe0ff */
[----:B------:R-:W-:-:S04]  /*0320*/  IMAD R5, R12, R11, RZ ;  /* 0x0000000b0c057224 */ /* 0x000fc800078e02ff */
[----:B------:R-:W-:Y:S01]  /*0330*/  IMAD.HI.U32 R3, R3, R5, R2 ;  /* 0x0000000503037227 */ /* 0x000fe200078e0002 */
[----:B------:R-:W-:-:S05]  /*0340*/  CS2R R4, SRZ ;  /* 0x0000000000047805 */ /* 0x000fca000001ff00 */
        /* <DEDUP_REMOVED lines=22> */
.L_x_2511:
[----:B------:R-:W-:Y:S05]  /*04b0*/  BSYNC B0 ;  /* 0x0000000000007941 */ /* 0x000fea0003800000 */
.L_x_2510:
[----:B------:R-:W-:Y:S01]  /*04c0*/  IMAD R14, R11, R22, R10 ;  /* 0x000000160b0e7224 */ /* 0x000fe200078e020a */
[----:B------:R-:W0:Y:S01]  /*04d0*/  S2UR UR4, SR_CTAID.Y ;  /* 0x00000000000479c3 */ /* 0x000e220000002600 */
[----:B-----5:R-:W-:Y:S01]  /*04e0*/  FFMA.FTZ R23, -R6, R6, R7 ;  /* 0x0000000606177223 */ /* 0x020fe20000010107 */
[----:B------:R-:W-:Y:S01]  /*04f0*/  CS2R R24, SRZ ;  /* 0x0000000000187805 */ /* 0x000fe2000001ff00 */
[----:B------:R-:W-:Y:S01]  /*0500*/  IMAD.MOV.U32 R26, RZ, RZ, RZ ;  /* 0x000000ffff1a7224 */ /* 0x000fe200078e00ff */
[C---:B------:R-:W-:Y:S02]  /*0510*/  ISETP.GE.U32.AND P3, PT, R14.reuse, R11, PT ;  /* 0x0000000b0e00720c */ /* 0x040fe40003f66070 */
        /* <DEDUP_REMOVED lines=14> */
[----:B------:R-:W-:Y:S01]  /*0600*/  SEL R7, R8, R17, !P3 ;  /* 0x0000001108077207 */ /* 0x000fe20005800000 */
[----:B------:R-:W-:Y:S01]  /*0610*/  HFMA2.MMA R8, -RZ, RZ, 1.875, 0 ;  /* 0x3f800000ff087435 */ /* 0x000fe200000001ff */
[----:B------:R-:W-:Y:S01]  /*0620*/  SEL R9, R19, R12, P1 ;  /* 0x0000000c13097207 */ /* 0x000fe20000800000 */
[----:B--2---:R-:W-:Y:S01]  /*0630*/  @P2 FADD.FTZ R13, R23, R16 ;  /* 0x00000010170d2221 */ /* 0x004fe20000010000 */
[----:B------:R-:W-:Y:S01]  /*0640*/  MOV R14, RZ ;  /* 0x000000ff000e7202 */ /* 0x000fe20000000f00 */
[----:B------:R-:W-:Y:S01]  /*0650*/  IMAD.MOV R12, RZ, RZ, -R7 ;  /* 0x000000ffff0c7224 */ /* 0x000fe200078e0a07 */
[----:B------:R-:W-:-:S03]  /*0660*/  ISETP.GE.AND P1, PT, R22, R9, PT ;  /* 0x000000091600720c */ /* 0x000fc60003f26270 */
[----:B------:R-:W-:Y:S01]  /*0670*/  IMAD R10, R11, R12, R10 ;  /* 0x0000000c0b0a7224 */ /* 0x000fe200078e020a */
[----:B------:R-:W-:Y:S01]  /*0680*/  HFMA2.MMA R12, -RZ, RZ, 0, 0 ;  /* 0x00000000ff0c7435 */ /* 0x000fe200000001ff */
[----:B------:R0:W1:Y:S01]  /*0690*/  @P2 MUFU.RSQ R8, R13 ;  /* 0x0000000d00082308 */ /* 0x0000620000001400 */
[----:B------:R-:W-:-:S07]  /*06a0*/  IMAD.MOV.U32 R11, RZ, RZ, RZ ;  /* 0x000000ffff0b7224 */ /* 0x000fce00078e00ff */
[----:B------:R-:W-:Y:S05]  /*06b0*/  @P1 BRA `(.L_x_2512) ;  /* 0x0000001c003c1947 */ /* 0x000fea0003800000 */
[----:B------:R-:W2:Y:S01]  /*06c0*/  LDC.64 R18, c[0x0][0x298] ;  /* 0x0000a600ff127b82 */ /* 0x000ea20000000a00 */
[----:B------:R-:W-:Y:S01]  /*06d0*/  USHF.R.S32.HI UR4, URZ, 0x1f, UR9 ;  /* 0x0000001f3f047899 */ /* 0x000fe20008011409 */
[----:B0-----:R-:W-:Y:S02]  /*06e0*/  MOV R13, R22 ;  /* 0x00000016000d7202 */ /* 0x001fe40000000f00 */
[----:B------:R-:W-:Y:S02]  /*06f0*/  LOP3.LUT R11, RZ, R9, RZ, 0x33, !PT ;  /* 0x00000009ff0b7212 */ /* 0x000fe400078e33ff */
[----:B------:R-:W-:Y:S01]  /*0700*/  IADD3 R14, -R22, -0x2, RZ ;  /* 0xfffffffe160e7810 */ /* 0x000fe20007ffe1ff */
[C---:B--2---:R-:W-:Y:S01]  /*0710*/  IMAD R12, R18.reuse, UR4, RZ ;  /* 0x00000004120c7c24 */ /* 0x044fe2000f8e02ff */
        /* <DEDUP_REMOVED lines=11> */
[----:B------:R-:W-:Y:S01]  /*07d0*/  ISETP.NE.U32.AND P1, PT, R12, 0x1, PT ;  /* 0x000000010c00780c */ /* 0x000fe20003f25070 */
[----:B------:R-:W-:Y:S01]  /*07e0*/  IMAD.MOV.U32 R11, RZ, RZ, RZ ;  /* 0x000000ffff0b7224 */ /* 0x000fe200078e00ff */
[----:B------:R-:W-:Y:S01]  /*07f0*/  MOV R12, RZ ;  /* 0x000000ff000c7202 */ /* 0x000fe20000000f00 */
[----:B------:R-:W-:-:S10]  /*0800*/  IMAD.MOV.U32 R26, RZ, RZ, RZ ;  /* 0x000000ffff1a7224 */ /* 0x000fd400078e00ff */
[----:B------:R-:W-:Y:S05]  /*0810*/  @P1 BRA `(.L_x_2514) ;  /* 0x0000000000f01947 */ /* 0x000fea0003800000 */
        /* <DEDUP_REMOVED lines=10> */
[----:B------:R-:W-:-:S05]  /*08c0*/  @!P0 IADD3.X R21, R14, R21, RZ, P1, !PT ;  /* 0x000000150e158210 */ /* 0x000fca0000ffe4ff */
[----:B------:R-:W3:Y:S01]  /*08d0*/  @!P0 LDG.E R20, desc[UR6][R20.64] ;  /* 0x0000000614148981 */ /* 0x000ee2000c1e1900 */
[----:B--2---:R-:W-:-:S05]  /*08e0*/  @!P0 IADD3 R12, P1, R13, R24, RZ ;  /* 0x000000180d0c8210 */ /* 0x004fca0007f3e0ff */
[----:B------:R-:W-:-:S05]  /*08f0*/  @!P0 IMAD.X R13, R14, 0x1, R25, P1 ;  /* 0x000000010e0d8824 */ /* 0x000fca00008e0619 */
[----:B------:R0:W2:Y:S01]  /*0900*/  @!P0 LDG.E R27, desc[UR6][R12.64] ;  /* 0x000000060c1b8981 */ /* 0x0000a2000c1e1900 */
[----:B------:R-:W-:Y:S02]  /*0910*/  PRMT R14, RZ, 0x7610, R14 ;  /* 0x00007610ff0e7816 */ /* 0x000fe4000000000e */
[----:B------:R-:W-:Y:S02]  /*0920*/  PRMT R11, RZ, 0x7610, R11 ;  /* 0x00007610ff0b7816 */ /* 0x000fe4000000000b */
[----:B------:R-:W-:Y:S02]  /*0930*/  IADD3 R22, R22, 0x1, RZ ;  /* 0x0000000116167810 */ /* 0x000fe40007ffe0ff */
[----:B0-----:R-:W-:Y:S02]  /*0940*/  PRMT R12, RZ, 0x7610, R12 ;  /* 0x00007610ff0c7816 */ /* 0x001fe4000000000c */
[C---:B---3--:R-:W-:Y:S02]  /*0950*/  @!P0 PRMT R14, R20.reuse, 0x7610, R14 ;  /* 0x00007610140e8816 */ /* 0x048fe4000000000e */
[----:B------:R-:W-:-:S02]  /*0960*/  @!P0 PRMT R11, R20, 0x7632, R11 ;  /* 0x00007632140b8816 */ /* 0x000fc4000000000b */
[----:B------:R-:W-:-:S03]  /*0970*/  SHF.L.U32 R15, R14, 0x10, RZ ;  /* 0x000000100e0f7819 */ /* 0x000fc600000006ff */
[----:B------:R-:W-:Y:S02]  /*0980*/  IMAD.U32 R11, R11, 0x10000, RZ ;  /* 0x000100000b0b7824 */ /* 0x000fe400078e00ff */
[C---:B------:R-:W-:Y:S02]  /*0990*/  FADD.FTZ R15, -R6.reuse, R15 ;  /* 0x0000000f060f7221 */ /* 0x040fe40000010100 */
[----:B------:R-:W-:Y:S01]  /*09a0*/  FADD.FTZ R11, -R6, R11 ;  /* 0x0000000b060b7221 */ /* 0x000fe20000010100 */
[----:B--2---:R-:W-:Y:S01]  /*09b0*/  @!P0 PRMT R12, R27, 0x7610, R12 ;  /* 0x000076101b0c8816 */ /* 0x004fe2000000000c */
[-C--:B-1----:R-:W-:Y:S02]  /*09c0*/  FMUL.FTZ R14, R15, R8.reuse ;  /* 0x000000080f0e7220 */ /* 0x082fe40000410000 */
[----:B------:R-:W-:Y:S01]  /*09d0*/  FMUL.FTZ R24, R11, R8 ;  /* 0x000000080b187220 */ /* 0x000fe20000410000 */
[----:B------:R-:W-:Y:S01]  /*09e0*/  PRMT R11, RZ, 0x7610, R11 ;  /* 0x00007610ff0b7816 */ /* 0x000fe2000000000b */
[----:B------:R-:W-:Y:S01]  /*09f0*/  FFMA.FTZ R15, R14, R4, R5 ;  /* 0x000000040e0f7223 */ /* 0x000fe20000010005 */
[----:B------:R-:W-:Y:S01]  /*0a00*/  SHF.L.U32 R12, R12, 0x10, RZ ;  /* 0x000000100c0c7819 */ /* 0x000fe200000006ff */
[----:B------:R-:W-:Y:S01]  /*0a10*/  FFMA.FTZ R13, R24, R2, R3 ;  /* 0x00000002180d7223 */ /* 0x000fe20000010003 */
[----:B------:R-:W-:Y:S01]  /*0a20*/  @!P0 PRMT R11, R27, 0x7632, R11 ;  /* 0x000076321b0b8816 */ /* 0x000fe2000000000b */
[----:B------:R-:W-:-:S02]  /*0a30*/  FMUL.FTZ R20, R15, -1.4426950216293334961 ;  /* 0xbfb8aa3b0f147820 */ /* 0x000fc40000410000 */
[----:B------:R-:W-:Y:S02]  /*0a40*/  FMUL.FTZ R23, R13, -1.4426950216293334961 ;  /* 0xbfb8aa3b0d177820 */ /* 0x000fe40000410000 */
[----:B------:R-:W-:Y:S02]  /*0a50*/  IMAD.U32 R11, R11, 0x10000, RZ ;  /* 0x000100000b0b7824 */ /* 0x000fe400078e00ff */
        /* <DEDUP_REMOVED lines=24> */
.L_x_2514:
[----:B------:R-:W-:Y:S05]  /*0be0*/  @!P2 BRA `(.L_x_2512) ;  /* 0x0000001400f0a947 */ /* 0x000fea0003800000 */
[----:B------:R-:W-:-:S05]  /*0bf0*/  VIADD R13, R22, 0x1 ;  /* 0x00000001160d7836 */ /* 0x000fca0000000000 */
[----:B------:R-:W-:-:S07]  /*0c00*/  SHF.R.S32.HI R15, RZ, 0x1f, R13 ;  /* 0x0000001fff0f7819 */ /* 0x000fce000001140d */
.L_x_2515:
        /* <DEDUP_REMOVED lines=11> */
[----:B------:R-:W-:-:S05]  /*0cc0*/  @!P0 IMAD.SHL.U32 R23, R22, 0x2, RZ ;  /* 0x0000000216178824 */ /* 0x000fca00078e00ff */
[----:B0-----:R-:W-:-:S04]  /*0cd0*/  @!P0 IADD3 R30, P1, R23, R20, RZ ;  /* 0x00000014171e8210 */ /* 0x001fc80007f3e0ff */
[----:B------:R-:W-:Y:S02]  /*0ce0*/  @!P0 IADD3.X R31, R32, R21, RZ, P1, !PT ;  /* 0x00000015201f8210 */ /* 0x000fe40000ffe4ff */
[----:B------:R-:W0:Y:S03]  /*0cf0*/  @!P0 LDC.64 R20, c[0x0][0x228] ;  /* 0x00008a00ff148b82 */ /* 0x000e260000000a00 */
[----:B------:R2:W3:Y:S01]  /*0d00*/  @!P0 LDG.E R27, desc[UR6][R30.64] ;  /* 0x000000061e1b8981 */ /* 0x0004e2000c1e1900 */
[----:B0-----:R-:W-:-:S05]  /*0d10*/  @!P0 IADD3 R28, P1, R23, R20, RZ ;  /* 0x00000014171c8210 */ /* 0x001fca0007f3e0ff */
[----:B------:R-:W-:Y:S02]  /*0d20*/  @!P0 IMAD.X R29, R32, 0x1, R21, P1 ;  /* 0x00000001201d8824 */ /* 0x000fe400008e0615 */
[----:B------:R-:W0:Y:S03]  /*0d30*/  @!P0 LDC.64 R20, c[0x0][0x288] ;  /* 0x0000a200ff148b82 */ /* 0x000e260000000a00 */
[----:B------:R4:W5:Y:S01]  /*0d40*/  @!P0 LDG.E R28, desc[UR6][R28.64] ;  /* 0x000000061c1c8981 */ /* 0x000962000c1e1900 */
[----:B------:R-:W-:Y:S02]  /*0d50*/  @!P0 IMAD.MOV.U32 R23, RZ, RZ, R19 ;  /* 0x000000ffff178224 */ /* 0x000fe400078e0013 */
[----:B0-----:R-:W-:-:S04]  /*0d60*/  @!P0 IMAD R22, R15, R20, RZ ;  /* 0x000000140f168224 */ /* 0x001fc800078e02ff */
[----:B------:R-:W-:Y:S01]  /*0d70*/  @!P0 IMAD R21, R13, R21, R22 ;  /* 0x000000150d158224 */ /* 0x000fe200078e0216 */
[----:B------:R-:W-:-:S05]  /*0d80*/  @!P0 MOV R22, R16 ;  /* 0x0000001000168202 */ /* 0x000fca0000000f00 */
[----:B------:R-:W-:-:S04]  /*0d90*/  @!P0 IMAD.WIDE.U32 R22, R13, R20, R22 ;  /* 0x000000140d168225 */ /* 0x000fc800078e0016 */
[----:B--2---:R-:W-:Y:S01]  /*0da0*/  @!P0 IMAD.SHL.U32 R31, R22, 0x2, RZ ;  /* 0x00000002161f8824 */ /* 0x004fe200078e00ff */
[----:B------:R-:W-:-:S04]  /*0db0*/  @!P0 IADD3 R21, R23, R21, RZ ;  /* 0x0000001517158210 */ /* 0x000fc80007ffe0ff */
[----:B------:R-:W-:Y:S02]  /*0dc0*/  @!P0 SHF.L.U64.HI R30, R22, 0x1, R21 ;  /* 0x00000001161e8819 */ /* 0x000fe40000010215 */
[----:B------:R-:W0:Y:S02]  /*0dd0*/  @!P0 LDC.64 R20, c[0x0][0x230] ;  /* 0x00008c00ff148b82 */ /* 0x000e240000000a00 */
[----:B0-----:R-:W-:-:S04]  /*0de0*/  @!P0 IADD3 R22, P1, R31, R20, RZ ;  /* 0x000000141f168210 */ /* 0x001fc80007f3e0ff */
[----:B------:R-:W-:Y:S02]  /*0df0*/  @!P0 IADD3.X R23, R30, R21, RZ, P1, !PT ;  /* 0x000000151e178210 */ /* 0x000fe40000ffe4ff */
[----:B------:R-:W0:Y:S03]  /*0e00*/  @!P0 LDC.64 R20, c[0x0][0x228] ;  /* 0x00008a00ff148b82 */ /* 0x000e260000000a00 */
[----:B------:R-:W2:Y:S01]  /*0e10*/  @!P0 LDG.E R22, desc[UR6][R22.64] ;  /* 0x0000000616168981 */ /* 0x000ea2000c1e1900 */
[----:B0-----:R-:W-:-:S05]  /*0e20*/  @!P0 IADD3 R20, P1, R31, R20, RZ ;  /* 0x000000141f148210 */ /* 0x001fca0007f3e0ff */
[----:B------:R-:W-:-:S05]  /*0e30*/  @!P0 IMAD.X R21, R30, 0x1, R21, P1 ;  /* 0x000000011e158824 */ /* 0x000fca00008e0615 */
[----:B------:R0:W2:Y:S01]  /*0e40*/  @!P0 LDG.E R20, desc[UR6][R20.64] ;  /* 0x0000000614148981 */ /* 0x0000a2000c1e1900 */
[----:B----4-:R-:W-:Y:S02]  /*0e50*/  PRMT R29, RZ, 0x7610, R29 ;  /* 0x00007610ff1d7816 */ /* 0x010fe4000000001d */
[----:B0-----:R-:W-:Y:S02]  /*0e60*/  PRMT R21, RZ, 0x7610, R21 ;  /* 0x00007610ff157816 */ /* 0x001fe40000000015 */
[----:B---3--:R-:W-:-:S04]  /*0e70*/  @!P0 PRMT R29, R27, 0x7610, R29 ;  /* 0x000076101b1d8816 */ /* 0x008fc8000000001d */
[----:B------:R-:W-:-:S05]  /*0e80*/  SHF.L.U32 R29, R29, 0x10, RZ ;  /* 0x000000101d1d7819 */ /* 0x000fca00000006ff */
[----:B------:R-:W-:-:S04]  /*0e90*/  FADD.FTZ R29, -R6, R29 ;  /* 0x0000001d061d7221 */ /* 0x000fc80000010100 */
[----:B-1----:R-:W-:-:S04]  /*0ea0*/  FMUL.FTZ R29, R29, R8 ;  /* 0x000000081d1d7220 */ /* 0x002fc80000410000 */
[----:B------:R-:W-:-:S04]  /*0eb0*/  FFMA.FTZ R30, R29, R4, R5 ;  /* 0x000000041d1e7223 */ /* 0x000fc80000010005 */
[----:B------:R-:W-:-:S06]  /*0ec0*/  FMUL.FTZ R23, R30, -1.4426950216293334961 ;  /* 0xbfb8aa3b1e177820 */ /* 0x000fcc0000410000 */
[----:B------:R-:W0:Y:S01]  /*0ed0*/  MUFU.EX2 R23, R23 ;  /* 0x0000001700177308 */ /* 0x000e220000000800 */
[----:B-----5:R-:W-:-:S05]  /*0ee0*/  @!P0 PRMT R21, R28, 0x7610, R21 ;  /* 0x000076101c158816 */ /* 0x020fca0000000015 */
[----:B------:R-:W-:Y:S02]  /*0ef0*/  IMAD.U32 R21, R21, 0x10000, RZ ;  /* 0x0001000015157824 */ /* 0x000fe400078e00ff */
[----:B0-----:R-:W-:Y:S01]  /*0f00*/  FADD.FTZ R31, R23, 1 ;  /* 0x3f800000171f7421 */ /* 0x001fe20000010000 */
[----:B------:R-:W-:-:S03]  /*0f10*/  PRMT R23, RZ, 0x7610, R23 ;  /* 0x00007610ff177816 */ /* 0x000fc60000000017 */
[----:B------:R-:W0:Y:S01]  /*0f20*/  MUFU.RCP R32, R31 ;  /* 0x0000001f00207308 */ /* 0x000e220000001000 */
[----:B------:R-:W-:-:S05]  /*0f30*/  @!P0 PRMT R23, R28, 0x7632, R23 ;  /* 0x000076321c178816 */ /* 0x000fca0000000017 */
[----:B------:R-:W-:Y:S02]  /*0f40*/  IMAD.U32 R23, R23, 0x10000, RZ ;  /* 0x0001000017177824 */ /* 0x000fe400078e00ff */
[----:B0-----:R-:W-:Y:S01]  /*0f50*/  FADD.FTZ R33, -R32, 1 ;  /* 0x3f80000020217421 */ /* 0x001fe20000010100 */
[----:B------:R-:W-:-:S03]  /*0f60*/  FMUL.FTZ R21, R21, R32 ;  /* 0x0000002015157220 */ /* 0x000fc60000410000 */
        /* <DEDUP_REMOVED lines=8> */
[----:B------:R-:W-:-:S03]  /*0ff0*/  FADD.FTZ R25, R30, R25 ;  /* 0x000000191e197221 */ /* 0x000fc60000010000 */
[----:B------:R-:W-:-:S05]  /*1000*/  SHF.L.U32 R21, R21, 0x10, RZ ;  /* 0x0000001015157819 */ /* 0x000fca00000006ff */
[----:B------:R-:W-:-:S04]  /*1010*/  FADD.FTZ R21, -R6, R21 ;  /* 0x0000001506157221 */ /* 0x000fc80000010100 */
        /* <DEDUP_REMOVED lines=11> */
[----:B--2---:R-:W-:Y:S02]  /*10d0*/  @!P0 PRMT R27, R22, 0x7610, R27 ;  /* 0x00007610161b8816 */ /* 0x004fe4000000001b */
[----:B------:R-:W-:Y:S01]  /*10e0*/  PRMT R22, RZ, 0x7610, R22 ;  /* 0x00007610ff167816 */ /* 0x000fe20000000016 */
[----:B------:R-:W-:Y:S01]  /*10f0*/  FMUL.FTZ R28, R23, R2 ;  /* 0x00000002171c7220 */ /* 0x000fe20000410000 */
[----:B------:R-:W-:Y:S01]  /*1100*/  SHF.L.U32 R27, R27, 0x10, RZ ;  /* 0x000000101b1b7819 */ /* 0x000fe200000006ff */
[C---:B------:R-:W-:Y:S01]  /*1110*/  FFMA.FTZ R24, R21.reuse, R23, R24 ;  /* 0x0000001715187223 */ /* 0x040fe20000010018 */
[----:B------:R-:W-:Y:S01]  /*1120*/  @!P0 PRMT R22, R20, 0x7610, R22 ;  /* 0x0000761014168816 */ /* 0x000fe20000000016 */
[----:B------:R-:W-:Y:S01]  /*1130*/  FFMA.FTZ R11, R21, R28, R11 ;  /* 0x0000001c150b7223 */ /* 0x000fe2000001000b */
[----:B------:R-:W-:Y:S01]  /*1140*/  FADD.FTZ R25, R28, R25 ;  /* 0x000000191c197221 */ /* 0x000fe20000010000 */
[----:B------:R-:W-:Y:S01]  /*1150*/  FADD.FTZ R27, -R6, R27 ;  /* 0x0000001b061b7221 */ /* 0x000fe20000010100 */
[----:B------:R-:W-:Y:S01]  /*1160*/  FADD.FTZ R26, R23, R26 ;  /* 0x0000001a171a7221 */ /* 0x000fe20000010000 */
[----:B------:R-:W-:Y:S01]  /*1170*/  IMAD.U32 R23, R22, 0x10000, RZ ;  /* 0x0001000016177824 */ /* 0x000fe200078e00ff */
[----:B------:R-:W-:Y:S01]  /*1180*/  PRMT R20, RZ, 0x7610, R20 ;  /* 0x00007610ff147816 */ /* 0x000fe20000000014 */
[----:B------:R-:W-:-:S03]  /*1190*/  FMUL.FTZ R21, R27, R8 ;  /* 0x000000081b157220 */ /* 0x000fc60000410000 */
[----:B------:R-:W-:Y:S01]  /*11a0*/  @!P0 PRMT R20, R22, 0x7632, R20 ;  /* 0x0000763216148816 */ /* 0x000fe20000000014 */
        /* <DEDUP_REMOVED lines=10> */
[C---:B------:R-:W-:Y:S02]  /*1250*/  SHF.L.U32 R23, R20.reuse, 0x10, RZ ;  /* 0x0000001014177819 */ /* 0x040fe400000006ff */
[----:B------:R-:W-:Y:S01]  /*1260*/  @!P0 PRMT R27, R20, 0x7632, R27 ;  /* 0x00007632141b8816 */ /* 0x000fe2000000001b */
[----:B------:R-:W-:Y:S01]  /*1270*/  FMUL.FTZ R20, R31, R4 ;  /* 0x000000041f147220 */ /* 0x000fe20000410000 */
[----:B------:R-:W-:Y:S01]  /*1280*/  FFMA.FTZ R14, R21, R31, R14 ;  /* 0x0000001f150e7223 */ /* 0x000fe2000001000e */
[----:B------:R-:W-:Y:S01]  /*1290*/  FADD.FTZ R23, -R6, R23 ;  /* 0x0000001706177221 */ /* 0x000fe20000010100 */
[----:B------:R-:W-:Y:S01]  /*12a0*/  SHF.L.U32 R27, R27, 0x10, RZ ;  /* 0x000000101b1b7819 */ /* 0x000fe200000006ff */
[----:B------:R-:W-:Y:S01]  /*12b0*/  FFMA.FTZ R22, R21, R20, R11 ;  /* 0x0000001415167223 */ /* 0x000fe2000001000b */
[----:B------:R-:W-:Y:S01]  /*12c0*/  FADD.FTZ R20, R25, R20 ;  /* 0x0000001419147221 */ /* 0x000fe20000010000 */
        /* <DEDUP_REMOVED lines=11> */
[C---:B------:R-:W-:Y:S01]  /*1380*/  VIADD R30, R13.reuse, 0x1 ;  /* 0x000000010d1e7836 */ /* 0x040fe20000000000 */
[----:B------:R-:W-:Y:S02]  /*1390*/  IADD3 R13, P2, R13, 0x2, RZ ;  /* 0x000000020d0d7810 */ /* 0x000fe40007f5e0ff */
[----:B------:R-:W-:Y:S01]  /*13a0*/  FMUL.FTZ R25, R27, R2 ;  /* 0x000000021b197220 */ /* 0x000fe20000410000 */
[----:B------:R-:W-:Y:S01]  /*13b0*/  FADD.FTZ R26, R26, R27 ;  /* 0x0000001b1a1a7221 */ /* 0x000fe20000010000 */
[----:B------:R-:W-:Y:S01]  /*13c0*/  ISETP.GE.AND P1, PT, R30, R9, PT ;  /* 0x000000091e00720c */ /* 0x000fe20003f26270 */
[C---:B------:R-:W-:Y:S01]  /*13d0*/  FFMA.FTZ R24, R23.reuse, R27, R24 ;  /* 0x0000001b17187223 */ /* 0x040fe20000010018 */
[----:B------:R-:W-:Y:S01]  /*13e0*/  FFMA.FTZ R11, R23, R25, R22 ;  /* 0x00000019170b7223 */ /* 0x000fe20000010016 */
[----:B------:R-:W-:Y:S01]  /*13f0*/  FADD.FTZ R25, R25, R20 ;  /* 0x0000001419197221 */ /* 0x000fe20000010000 */
[----:B------:R-:W-:-:S09]  /*1400*/  IADD3.X R15, RZ, R15, RZ, P2, !PT ;  /* 0x0000000fff0f7210 */ /* 0x000fd200017fe4ff */
[----:B------:R-:W-:Y:S05]  /*1410*/  @!P1 BRA `(.L_x_2515) ;  /* 0xfffffff400fc9947 */ /* 0x000fea000383ffff */
[----:B------:R-:W-:Y:S05]  /*1420*/  BRA `(.L_x_2512) ;  /* 0x0000000c00e07947 */ /* 0x000fea0003800000 */
.L_x_2513:
[----:B------:R-:W-:Y:S01]  /*1430*/  LOP3.LUT P1, R3, R12, 0x3, RZ, 0xc0, !PT ;  /* 0x000000030c037812 */ /* 0x000fe2000782c0ff */
[----:B------:R-:W-:Y:S01]  /*1440*/  HFMA2.MMA R12, -RZ, RZ, 0, 0 ;  /* 0x00000000ff0c7435 */ /* 0x000fe200000001ff */
[----:B------:R-:W-:Y:S02]  /*1450*/  LOP3.LUT R5, RZ, R9, RZ, 0x33, !PT ;  /* 0x00000009ff057212 */ /* 0x000fe400078e33ff */
[----:B------:R-:W-:Y:S01]  /*1460*/  CS2R R24, SRZ ;  /* 0x0000000000187805 */ /* 0x000fe2000001ff00 */
[----:B------:R-:W-:Y:S01]  /*1470*/  IMAD.MOV.U32 R11, RZ, RZ, RZ ;  /* 0x000000ffff0b7224 */ /* 0x000fe200078e00ff */
[----:B------:R-:W-:Y:S02]  /*1480*/  MOV R26, RZ ;  /* 0x000000ff001a7202 */ /* 0x000fe40000000f00 */
[----:B------:R-:W-:Y:S01]  /*1490*/  IADD3 R5, -R5, R14, RZ ;  /* 0x0000000e05057210 */ /* 0x000fe20007ffe1ff */
[----:B------:R-:W-:-:S04]  /*14a0*/  IMAD.MOV.U32 R14, RZ, RZ, RZ ;  /* 0x000000ffff0e7224 */ /* 0x000fc800078e00ff */
[----:B------:R-:W-:Y:S05]  /*14b0*/  @!P1 BRA `(.L_x_2516) ;  /* 0x0000000000c89947 */ /* 0x000fea0003800000 */
[----:B------:R-:W-:-:S07]  /*14c0*/  MOV R25, RZ ;  /* 0x000000ff00197202 */ /* 0x000fce0000000f00 */
.L_x_2517:
        /* <DEDUP_REMOVED lines=36> */
[C---:B------:R-:W-:Y:S01]  /*1710*/  FMUL.FTZ R30, R23.reuse, R4 ;  /* 0x00000004171e7220 */ /* 0x040fe20000410000 */
[C---:B------:R-:W-:Y:S01]  /*1720*/  FFMA.FTZ R14, R23.reuse, R22, R14 ;  /* 0x00000016170e7223 */ /* 0x040fe2000001000e */
[----:B------:R-:W-:Y:S02]  /*1730*/  FADD.FTZ R12, R23, R12 ;  /* 0x0000000c170c7221 */ /* 0x000fe40000010000 */
[----:B------:R-:W-:Y:S01]  /*1740*/  FFMA.FTZ R32, R22, R30, R11 ;  /* 0x0000001e16207223 */ /* 0x000fe2000001000b */
[----:B------:R-:W-:Y:S01]  /*1750*/  SHF.L.U32 R11, R28, 0x10, RZ ;  /* 0x000000101c0b7819 */ /* 0x000fe200000006ff */
[----:B------:R-:W-:-:S04]  /*1760*/  FADD.FTZ R25, R30, R25 ;  /* 0x000000191e197221 */ /* 0x000fc80000010000 */
[C---:B------:R-:W-:Y:S01]  /*1770*/  FMUL.FTZ R22, R11.reuse, R2 ;  /* 0x000000020b167220 */ /* 0x040fe20000410000 */
[C---:B------:R-:W-:Y:S01]  /*1780*/  FADD.FTZ R26, R11.reuse, R26 ;  /* 0x0000001a0b1a7221 */ /* 0x040fe20000010000 */
[----:B------:R-:W-:Y:S02]  /*1790*/  FFMA.FTZ R24, R11, R27, R24 ;  /* 0x0000001b0b187223 */ /* 0x000fe40000010018 */
[----:B------:R-:W-:Y:S01]  /*17a0*/  FFMA.FTZ R11, R27, R22, R32 ;  /* 0x000000161b0b7223 */ /* 0x000fe20000010020 */
[----:B------:R-:W-:Y:S01]  /*17b0*/  FADD.FTZ R25, R22, R25 ;  /* 0x0000001916197221 */ /* 0x000fe20000010000 */
[----:B------:R-:W-:Y:S06]  /*17c0*/  @P1 BRA `(.L_x_2517) ;  /* 0xfffffffc00401947 */ /* 0x000fec000383ffff */
[----:B------:R-:W-:-:S07]  /*17d0*/  MOV R22, R13 ;  /* 0x0000000d00167202 */ /* 0x000fce0000000f00 */
.L_x_2516:
[----:B------:R-:W-:-:S13]  /*17e0*/  ISETP.GE.U32.AND P0, PT, R5, 0x3, PT ;  /* 0x000000030500780c */ /* 0x000fda0003f06070 */
[----:B------:R-:W-:Y:S05]  /*17f0*/  @!P0 BRA `(.L_x_2512) ;  /* 0x0000000800ec8947 */ /* 0x000fea0003800000 */
[----:B------:R-:W-:Y:S01]  /*1800*/  ULDC.64 UR4, c[0x0][0x288] ;  /* 0x0000a20000047ab9 */ /* 0x000fe20000000a00 */
[--C-:B------:R-:W-:Y:S01]  /*1810*/  SHF.R.S32.HI R5, RZ, 0x1f, R22.reuse ;  /* 0x0000001fff057819 */ /* 0x100fe20000011416 */
[----:B------:R-:W-:Y:S01]  /*1820*/  IMAD.MOV.U32 R3, RZ, RZ, R22 ;  /* 0x000000ffff037224 */ /* 0x000fe200078e0016 */
[----:B------:R-:W-:-:S04]  /*1830*/  ISETP.GE.U32.AND P0, PT, R20, UR4, PT ;  /* 0x0000000414007c0c */ /* 0x000fc8000bf06070 */
[----:B------:R-:W-:-:S13]  /*1840*/  ISETP.GE.AND.EX P0, PT, R21, UR5, PT, P0 ;  /* 0x0000000515007c0c */ /* 0x000fda000bf06300 */
.L_x_2518:
        /* <DEDUP_REMOVED lines=8> */
[----:B------:R-:W-:Y:S01]  /*18d0*/  @!P0 IMAD.IADD R13, R29, 0x1, R13 ;  /* 0x000000011d0d8824 */ /* 0x000fe200078e020d */
[----:B------:R-:W-:-:S04]  /*18e0*/  @!P0 SHF.L.U32 R29, R28, 0x1, RZ ;  /* 0x000000011c1d8819 */ /* 0x000fc800000006ff */
[----:B------:R-:W-:Y:S02]  /*18f0*/  @!P0 SHF.L.U64.HI R30, R28, 0x1, R13 ;  /* 0x000000011c1e8819 */ /* 0x000fe4000001020d */
        /* <DEDUP_REMOVED lines=11> */
[----:B------:R-:W0:Y:S01]  /*19b0*/  @!P0 LDC.64 R20, c[0x0][0x288] ;  /* 0x0000a200ff148b82 */ /* 0x000e220000000a00 */
[----:B------:R-:W-:-:S02]  /*19c0*/  SHF.L.U32 R29, R13, 0x10, RZ ;  /* 0x000000100d1d7819 */ /* 0x000fc400000006ff */
[----:B------:R-:W-:-:S03]  /*19d0*/  PRMT R13, RZ, 0x7610, R13 ;  /* 0x00007610ff0d7816 */ /* 0x000fc6000000000d */
[----:B------:R-:W-:Y:S01]  /*19e0*/  FADD.FTZ R29, -R6, R29 ;  /* 0x0000001d061d7221 */ /* 0x000fe20000010100 */
[----:B---3--:R-:W-:-:S03]  /*19f0*/  @!P0 PRMT R27, R22, 0x7610, R27 ;  /* 0x00007610161b8816 */ /* 0x008fc6000000001b */
[----:B-1----:R-:W-:Y:S01]  /*1a00*/  FMUL.FTZ R28, R29, R8 ;  /* 0x000000081d1c7220 */ /* 0x002fe20000410000 */
[----:B------:R-:W-:Y:S02]  /*1a10*/  SHF.L.U32 R27, R27, 0x10, RZ ;  /* 0x000000101b1b7819 */ /* 0x000fe400000006ff */
[----:B------:R-:W-:Y:S01]  /*1a20*/  @!P0 PRMT R13, R22, 0x7632, R13 ;  /* 0x00007632160d8816 */ /* 0x000fe2000000000d */
[----:B------:R-:W-:Y:S02]  /*1a30*/  IMAD.U32 R15, R15, 0x10000, RZ ;  /* 0x000100000f0f7824 */ /* 0x000fe400078e00ff */
[C---:B------:R-:W-:Y:S01]  /*1a40*/  FADD.FTZ R23, R27.reuse, R12 ;  /* 0x0000000c1b177221 */ /* 0x040fe20000010000 */
[C---:B------:R-:W-:Y:S01]  /*1a50*/  FFMA.FTZ R22, R27.reuse, R28, R14 ;  /* 0x0000001c1b167223 */ /* 0x040fe2000001000e */
[----:B------:R-:W-:Y:S01]  /*1a60*/  FMUL.FTZ R12, R27, R4 ;  /* 0x000000041b0c7220 */ /* 0x000fe20000410000 */
[----:B------:R-:W-:Y:S01]  /*1a70*/  @!P0 IADD3 R27, P1, R3, 0x1, RZ ;  /* 0x00000001031b8810 */ /* 0x000fe20007f3e0ff */
[----:B------:R-:W-:-:S02]  /*1a80*/  FADD.FTZ R15, -R6, R15 ;  /* 0x0000000f060f7221 */ /* 0x000fc40000010100 */
[----:B------:R-:W-:Y:S01]  /*1a90*/  FFMA.FTZ R14, R28, R12, R11 ;  /* 0x0000000c1c0e7223 */ /* 0x000fe2000001000b */
[----:B------:R-:W-:Y:S01]  /*1aa0*/  @!P0 IADD3.X R11, RZ, R5, RZ, P1, !PT ;  /* 0x00000005ff0b8210 */ /* 0x000fe20000ffe4ff */
[----:B------:R-:W-:Y:S01]  /*1ab0*/  FADD.FTZ R25, R12, R25 ;  /* 0x000000190c197221 */ /* 0x000fe20000010000 */
[----:B------:R-:W-:Y:S01]  /*1ac0*/  SHF.L.U32 R13, R13, 0x10, RZ ;  /* 0x000000100d0d7819 */ /* 0x000fe200000006ff */
[----:B------:R-:W-:Y:S02]  /*1ad0*/  FMUL.FTZ R15, R15, R8 ;  /* 0x000000080f0f7220 */ /* 0x000fe40000410000 */
[----:B0-----:R-:W-:Y:S02]  /*1ae0*/  @!P0 IMAD R12, R11, R20, RZ ;  /* 0x000000140b0c8224 */ /* 0x001fe400078e02ff */
[C---:B------:R-:W-:Y:S01]  /*1af0*/  FADD.FTZ R26, R13.reuse, R26 ;  /* 0x0000001a0d1a7221 */ /* 0x040fe20000010000 */
[C---:B------:R-:W-:Y:S01]  /*1b00*/  FFMA.FTZ R24, R13.reuse, R15, R24 ;  /* 0x0000000f0d187223 */ /* 0x040fe20000010018 */
[----:B------:R-:W-:Y:S01]  /*1b10*/  FMUL.FTZ R28, R13, R2 ;  /* 0x000000020d1c7220 */ /* 0x000fe20000410000 */
[----:B------:R-:W-:Y:S01]  /*1b20*/  @!P0 IMAD R21, R27, R21, R12 ;  /* 0x000000151b158224 */ /* 0x000fe200078e020c */
[----:B------:R-:W-:Y:S01]  /*1b30*/  @!P0 MOV R13, R19 ;  /* 0x00000013000d8202 */ /* 0x000fe20000000f00 */
[----:B------:R-:W-:-:S02]  /*1b40*/  @!P0 IMAD.MOV.U32 R12, RZ, RZ, R16 ;  /* 0x000000ffff0c8224 */ /* 0x000fc400078e0010 */
[----:B------:R-:W-:Y:S02]  /*1b50*/  FFMA.FTZ R11, R15, R28, R14 ;  /* 0x0000001c0f0b7223 */ /* 0x000fe4000001000e */
[----:B------:R-:W0:Y:S01]  /*1b60*/  @!P0 LDC.64 R14, c[0x0][0x230] ;  /* 0x00008c00ff0e8b82 */ /* 0x000e220000000a00 */
[----:B------:R-:W-:-:S05]  /*1b70*/  @!P0 IMAD.WIDE.U32 R12, R27, R20, R12 ;  /* 0x000000141b0c8225 */ /* 0x000fca00078e000c */
[----:B------:R-:W-:Y:S01]  /*1b80*/  @!P0 IADD3 R13, R13, R21, RZ ;  /* 0x000000150d0d8210 */ /* 0x000fe20007ffe0ff */
[----:B------:R-:W-:-:S03]  /*1b90*/  @!P0 IMAD.SHL.U32 R21, R12, 0x2, RZ ;  /* 0x000000020c158824 */ /* 0x000fc600078e00ff */
[----:B------:R-:W-:Y:S02]  /*1ba0*/  @!P0 SHF.L.U64.HI R20, R12, 0x1, R13 ;  /* 0x000000010c148819 */ /* 0x000fe4000001020d */
[----:B------:R-:W1:Y:S01]  /*1bb0*/  @!P0 LDC.64 R12, c[0x0][0x228] ;  /* 0x00008a00ff0c8b82 */ /* 0x000e620000000a00 */
[----:B0-----:R-:W-:-:S04]  /*1bc0*/  @!P0 IADD3 R14, P1, R21, R14, RZ ;  /* 0x0000000e150e8210 */ /* 0x001fc80007f3e0ff */
[----:B------:R-:W-:-:S05]  /*1bd0*/  @!P0 IADD3.X R15, R20, R15, RZ, P1, !PT ;  /* 0x0000000f140f8210 */ /* 0x000fca0000ffe4ff */
[----:B------:R-:W2:Y:S01]  /*1be0*/  @!P0 LDG.E R14, desc[UR6][R14.64] ;  /* 0x000000060e0e8981 */ /* 0x000ea2000c1e1900 */
[----:B-1----:R-:W-:-:S04]  /*1bf0*/  @!P0 IADD3 R12, P1, R21, R12, RZ ;  /* 0x0000000c150c8210 */ /* 0x002fc80007f3e0ff */
[----:B------:R-:W-:-:S05]  /*1c00*/  @!P0 IADD3.X R13, R20, R13, RZ, P1, !PT ;  /* 0x0000000d140d8210 */ /* 0x000fca0000ffe4ff */
[----:B------:R-:W3:Y:S01]  /*1c10*/  @!P0 LDG.E R12, desc[UR6][R12.64] ;  /* 0x000000060c0c8981 */ /* 0x000ee2000c1e1900 */
[----:B------:R-:W-:Y:S01]  /*1c20*/  PRMT R21, RZ, 0x7610, R21 ;  /* 0x00007610ff157816 */ /* 0x000fe20000000015 */
[--C-:B------:R-:W-:Y:S01]  /*1c30*/  FADD.FTZ R28, R28, R25.reuse ;  /* 0x000000191c1c7221 */ /* 0x100fe20000010000 */
[----:B------:R-:W-:Y:S02]  /*1c40*/  PRMT R25, RZ, 0x7610, R25 ;  /* 0x00007610ff197816 */ /* 0x000fe40000000019 */
[----:B------:R-:W-:Y:S02]  /*1c50*/  PRMT R20, RZ, 0x7610, R20 ;  /* 0x00007610ff147816 */ /* 0x000fe40000000014 */
[----:B--2---:R-:W-:-:S05]  /*1c60*/  @!P0 PRMT R21, R14, 0x7610, R21 ;  /* 0x000076100e158816 */ /* 0x004fca0000000015 */
[----:B------:R-:W-:Y:S01]  /*1c70*/  IMAD.U32 R27, R21, 0x10000, RZ ;  /* 0x00010000151b7824 */ /* 0x000fe200078e00ff */
[----:B------:R-:W-:Y:S02]  /*1c80*/  PRMT R21, RZ, 0x7610, R21 ;  /* 0x00007610ff157816 */ /* 0x000fe40000000015 */
[----:B------:R-:W-:Y:S01]  /*1c90*/  @!P0 PRMT R20, R14, 0x7632, R20 ;  /* 0x000076320e148816 */ /* 0x000fe20000000014 */
[----:B------:R-:W-:Y:S01]  /*1ca0*/  FADD.FTZ R27, -R6, R27 ;  /* 0x0000001b061b7221 */ /* 0x000fe20000010100 */
[C---:B---3--:R-:W-:Y:S02]  /*1cb0*/  @!P0 PRMT R25, R12.reuse, 0x7610, R25 ;  /* 0x000076100c198816 */ /* 0x048fe40000000019 */
[----:B------:R-:W-:Y:S02]  /*1cc0*/  @!P0 PRMT R21, R12, 0x7632, R21 ;  /* 0x000076320c158816 */ /* 0x000fe40000000015 */
[----:B------:R-:W0:Y:S01]  /*1cd0*/  @!P0 LDC.64 R12, c[0x0][0x288] ;  /* 0x0000a200ff0c8b82 */ /* 0x000e220000000a00 */
[----:B------:R-:W-:Y:S01]  /*1ce0*/  SHF.L.U32 R25, R25, 0x10, RZ ;  /* 0x0000001019197819 */ /* 0x000fe200000006ff */
[----:B------:R-:W-:Y:S01]  /*1cf0*/  FMUL.FTZ R14, R27, R8 ;  /* 0x000000081b0e7220 */ /* 0x000fe20000410000 */
[----:B------:R-:W-:-:S03]  /*1d00*/  SHF.L.U32 R15, R20, 0x10, RZ ;  /* 0x00000010140f7819 */ /* 0x000fc600000006ff */
[----:B------:R-:W-:Y:S01]  /*1d10*/  FADD.FTZ R23, R23, R25 ;  /* 0x0000001917177221 */ /* 0x000fe20000010000 */
[C---:B------:R-:W-:Y:S01]  /*1d20*/  FFMA.FTZ R22, R25.reuse, R14, R22 ;  /* 0x0000000e19167223 */ /* 0x040fe20000010016 */
[----:B------:R-:W-:Y:S01]  /*1d30*/  FMUL.FTZ R25, R25, R4 ;  /* 0x0000000419197220 */ /* 0x000fe20000410000 */
[----:B------:R-:W-:Y:S01]  /*1d40*/  FADD.FTZ R15, -R6, R15 ;  /* 0x0000000f060f7221 */ /* 0x000fe20000010100 */
[----:B------:R-:W-:Y:S02]  /*1d50*/  IMAD.U32 R21, R21, 0x10000, RZ ;  /* 0x0001000015157824 */ /* 0x000fe400078e00ff */
[----:B------:R-:W-:Y:S01]  /*1d60*/  FFMA.FTZ R11, R14, R25, R11 ;  /* 0x000000190e0b7223 */ /* 0x000fe2000001000b */
[----:B------:R-:W-:Y:S01]  /*1d70*/  FADD.FTZ R20, R28, R25 ;  /* 0x000000191c147221 */ /* 0x000fe20000010000 */
[----:B------:R-:W-:Y:S01]  /*1d80*/  FMUL.FTZ R14, R15, R8 ;  /* 0x000000080f0e7220 */ /* 0x000fe20000410000 */
[----:B------:R-:W-:Y:S01]  /*1d90*/  @!P0 IADD3 R25, P1, R3, 0x2, RZ ;  /* 0x0000000203198810 */ /* 0x000fe20007f3e0ff */
[----:B------:R-:W-:-:S02]  /*1da0*/  FADD.FTZ R26, R26, R21 ;  /* 0x000000151a1a7221 */ /* 0x000fc40000010000 */
[C---:B------:R-:W-:Y:S01]  /*1db0*/  FFMA.FTZ R24, R21.reuse, R14, R24 ;  /* 0x0000000e15187223 */ /* 0x040fe20000010018 */
[----:B------:R-:W-:Y:S01]  /*1dc0*/  @!P0 IADD3.X R15, RZ, R5, RZ, P1, !PT ;  /* 0x00000005ff0f8210 */ /* 0x000fe20000ffe4ff */
[----:B------:R-:W-:-:S04]  /*1dd0*/  FMUL.FTZ R21, R21, R2 ;  /* 0x0000000215157220 */ /* 0x000fc80000410000 */
[----:B------:R-:W-:Y:S01]  /*1de0*/  FFMA.FTZ R11, R14, R21, R11 ;  /* 0x000000150e0b7223 */ /* 0x000fe2000001000b */
[----:B0-----:R-:W-:Y:S01]  /*1df0*/  @!P0 IMAD R28, R15, R12, RZ ;  /* 0x0000000c0f1c8224 */ /* 0x001fe200078e02ff */
[----:B------:R-:W-:Y:S01]  /*1e00*/  @!P0 MOV R14, R16 ;  /* 0x00000010000e8202 */ /* 0x000fe20000000f00 */
[----:B------:R-:W-:Y:S02]  /*1e10*/  @!P0 IMAD.MOV.U32 R15, RZ, RZ, R19 ;  /* 0x000000ffff0f8224 */ /* 0x000fe400078e0013 */
[C---:B------:R-:W-:Y:S02]  /*1e20*/  @!P0 IMAD R27, R25.reuse, R13, R28 ;  /* 0x0000000d191b8224 */ /* 0x040fe400078e021c */
[----:B------:R-:W-:Y:S02]  /*1e30*/  @!P0 IMAD.WIDE.U32 R14, R25, R12, R14 ;  /* 0x0000000c190e8225 */ /* 0x000fe400078e000e */
[----:B------:R-:W0:Y:S03]  /*1e40*/  @!P0 LDC.64 R12, c[0x0][0x230] ;  /* 0x00008c00ff0c8b82 */ /* 0x000e260000000a00 */
[----:B------:R-:W-:-:S02]  /*1e50*/  @!P0 IADD3 R15, R15, R27, RZ ;  /* 0x0000001b0f0f8210 */ /* 0x000fc40007ffe0ff */
        /* <DEDUP_REMOVED lines=10> */
[--C-:B------:R-:W-:Y:S01]  /*1f00*/  FADD.FTZ R28, R21, R20.reuse ;  /* 0x00000014151c7221 */ /* 0x100fe20000010000 */
[----:B------:R-:W-:Y:S02]  /*1f10*/  PRMT R20, RZ, 0x7610, R20 ;  /* 0x00007610ff147816 */ /* 0x000fe40000000014 */
[----:B------:R-:W-:Y:S02]  /*1f20*/  PRMT R27, RZ, 0x7610, R27 ;  /* 0x00007610ff1b7816 */ /* 0x000fe4000000001b */
[----:B------:R-:W-:Y:S02]  /*1f30*/  PRMT R21, RZ, 0x7610, R21 ;  /* 0x00007610ff157816 */ /* 0x000fe40000000015 */
[----:B--2---:R-:W-:-:S04]  /*1f40*/  @!P0 PRMT R25, R12, 0x7610, R25 ;  /* 0x000076100c198816 */ /* 0x004fc80000000019 */
[----:B------:R-:W-:Y:S02]  /*1f50*/  SHF.L.U32 R25, R25, 0x10, RZ ;  /* 0x0000001019197819 */ /* 0x000fe400000006ff */
[----:B------:R-:W-:Y:S02]  /*1f60*/  @!P0 PRMT R20, R12, 0x7632, R20 ;  /* 0x000076320c148816 */ /* 0x000fe40000000014 */
[----:B---3--:R-:W-:Y:S01]  /*1f70*/  @!P0 PRMT R27, R14, 0x7610, R27 ;  /* 0x000076100e1b8816 */ /* 0x008fe2000000001b */
[----:B------:R-:W0:Y:S01]  /*1f80*/  @!P0 LDC.64 R12, c[0x0][0x288] ;  /* 0x0000a200ff0c8b82 */ /* 0x000e220000000a00 */
[----:B------:R-:W-:Y:S01]  /*1f90*/  FADD.FTZ R25, -R6, R25 ;  /* 0x0000001906197221 */ /* 0x000fe20000010100 */
[----:B------:R-:W-:Y:S02]  /*1fa0*/  @!P0 PRMT R21, R14, 0x7632, R21 ;  /* 0x000076320e158816 */ /* 0x000fe40000000015 */
[----:B------:R-:W-:Y:S02]  /*1fb0*/  IMAD.U32 R27, R27, 0x10000, RZ ;  /* 0x000100001b1b7824 */ /* 0x000fe400078e00ff */
[----:B------:R-:W-:Y:S01]  /*1fc0*/  FMUL.FTZ R14, R25, R8 ;  /* 0x00000008190e7220 */ /* 0x000fe20000410000 */
[----:B------:R-:W-:Y:S01]  /*1fd0*/  SHF.L.U32 R15, R20, 0x10, RZ ;  /* 0x00000010140f7819 */ /* 0x000fe200000006ff */
[----:B------:R-:W-:-:S02]  /*1fe0*/  FADD.FTZ R23, R23, R27 ;  /* 0x0000001b17177221 */ /* 0x000fc40000010000 */
[C---:B------:R-:W-:Y:S01]  /*1ff0*/  FFMA.FTZ R22, R27.reuse, R14, R22 ;  /* 0x0000000e1b167223 */ /* 0x040fe20000010016 */
[----:B------:R-:W-:Y:S01]  /*2000*/  FMUL.FTZ R27, R27, R4 ;  /* 0x000000041b1b7220 */ /* 0x000fe20000410000 */
[----:B------:R-:W-:Y:S01]  /*2010*/  FADD.FTZ R15, -R6, R15 ;  /* 0x0000000f060f7221 */ /* 0x000fe20000010100 */
[----:B------:R-:W-:Y:S02]  /*2020*/  SHF.L.U32 R21, R21, 0x10, RZ ;  /* 0x0000001015157819 */ /* 0x000fe400000006ff */
[----:B------:R-:W-:Y:S01]  /*2030*/  FFMA.FTZ R11, R14, R27, R11 ;  /* 0x0000001b0e0b7223 */ /* 0x000fe2000001000b */
[----:B------:R-:W-:Y:S01]  /*2040*/  @!P0 IADD3 R25, P1, R3, 0x3, RZ ;  /* 0x0000000303198810 */ /* 0x000fe20007f3e0ff */
[----:B------:R-:W-:Y:S01]  /*2050*/  FMUL.FTZ R14, R15, R8 ;  /* 0x000000080f0e7220 */ /* 0x000fe20000410000 */
[----:B------:R-:W-:-:S03]  /*2060*/  FADD.FTZ R26, R26, R21 ;  /* 0x000000151a1a7221 */ /* 0x000fc60000010000 */
[C---:B------:R-:W-:Y:S01]  /*2070*/  FFMA.FTZ R24, R21.reuse, R14, R24 ;  /* 0x0000000e15187223 */ /* 0x040fe20000010018 */
[----:B------:R-:W-:Y:S02]  /*2080*/  @!P0 IMAD.X R15, RZ, RZ, R5, P1 ;  /* 0x000000ffff0f8224 */ /* 0x000fe400008e0605 */
[----:B------:R-:W-:Y:S01]  /*2090*/  FMUL.FTZ R21, R21, R2 ;  /* 0x0000000215157220 */ /* 0x000fe20000410000 */
[----:B------:R-:W-:Y:S01]  /*20a0*/  FADD.FTZ R20, R28, R27 ;  /* 0x0000001b1c147221 */ /* 0x000fe20000010000 */
[----:B0-----:R-:W-:Y:S02]  /*20b0*/  @!P0 IMAD R28, R15, R12, RZ ;  /* 0x0000000c0f1c8224 */ /* 0x001fe400078e02ff */
[----:B------:R-:W-:Y:S01]  /*20c0*/  FFMA.FTZ R11, R14, R21, R11 ;  /* 0x000000150e0b7223 */ /* 0x000fe2000001000b */
[----:B------:R-:W-:Y:S02]  /*20d0*/  @!P0 MOV R14, R16 ;  /* 0x00000010000e8202 */ /* 0x000fe40000000f00 */
[----:B------:R-:W-:Y:S01]  /*20e0*/  @!P0 MOV R15, R19 ;  /* 0x00000013000f8202 */ /* 0x000fe20000000f00 */
[----:B------:R-:W-:-:S02]  /*20f0*/  @!P0 IMAD R27, R25, R13, R28 ;  /* 0x0000000d191b8224 */ /* 0x000fc400078e021c */
        /* <DEDUP_REMOVED lines=19> */
[----:B--2---:R-:W-:-:S04]  /*2230*/  @!P0 PRMT R25, R12, 0x7610, R25 ;  /* 0x000076100c198816 */ /* 0x004fc80000000019 */
[----:B------:R-:W-:Y:S02]  /*2240*/  SHF.L.U32 R29, R25, 0x10, RZ ;  /* 0x00000010191d7819 */ /* 0x000fe400000006ff */
[----:B------:R-:W-:Y:S02]  /*2250*/  @!P0 PRMT R21, R12, 0x7632, R21 ;  /* 0x000076320c158816 */ /* 0x000fe40000000015 */
[----:B------:R-:W-:Y:S01]  /*2260*/  PRMT R25, RZ, 0x7610, R25 ;  /* 0x00007610ff197816 */ /* 0x000fe20000000019 */
[----:B------:R-:W-:Y:S01]  /*2270*/  FADD.FTZ R29, -R6, R29 ;  /* 0x0000001d061d7221 */ /* 0x000fe20000010100 */
[C---:B---3--:R-:W-:Y:S02]  /*2280*/  @!P0 PRMT R27, R14.reuse, 0x7610, R27 ;  /* 0x000076100e1b8816 */ /* 0x048fe4000000001b */
[----:B------:R-:W-:Y:S01]  /*2290*/  SHF.L.U32 R21, R21, 0x10, RZ ;  /* 0x0000001015157819 */ /* 0x000fe200000006ff */
[----:B------:R-:W-:Y:S01]  /*22a0*/  FMUL.FTZ R28, R29, R8 ;  /* 0x000000081d1c7220 */ /* 0x000fe20000410000 */
[----:B------:R-:W-:Y:S01]  /*22b0*/  @!P0 PRMT R25, R14, 0x7632, R25 ;  /* 0x000076320e198816 */ /* 0x000fe20000000019 */
[----:B------:R-:W-:-:S02]  /*22c0*/  IMAD.U32 R27, R27, 0x10000, RZ ;  /* 0x000100001b1b7824 */ /* 0x000fc400078e00ff */
[----:B------:R-:W-:Y:S01]  /*22d0*/  FADD.FTZ R21, -R6, R21 ;  /* 0x0000001506157221 */ /* 0x000fe20000010100 */
[----:B------:R-:W-:Y:S01]  /*22e0*/  SHF.L.U32 R25, R25, 0x10, RZ ;  /* 0x0000001019197819 */ /* 0x000fe200000006ff */
[----:B------:R-:W-:Y:S01]  /*22f0*/  FADD.FTZ R12, R23, R27 ;  /* 0x0000001b170c7221 */ /* 0x000fe20000010000 */
[C---:B------:R-:W-:Y:S01]  /*2300*/  FFMA.FTZ R14, R27.reuse, R28, R22 ;  /* 0x0000001c1b0e7223 */ /* 0x040fe20000010016 */
[----:B------:R-:W-:Y:S01]  /*2310*/  FMUL.FTZ R27, R27, R4 ;  /* 0x000000041b1b7220 */ /* 0x000fe20000410000 */
[----:B------:R-:W-:Y:S01]  /*2320*/  FMUL.FTZ R21, R21, R8 ;  /* 0x0000000815157220 */ /* 0x000fe20000410000 */
[C---:B------:R-:W-:Y:S02]  /*2330*/  FMUL.FTZ R22, R25.reuse, R2 ;  /* 0x0000000219167220 */ /* 0x040fe40000410000 */
[----:B------:R-:W-:Y:S01]  /*2340*/  FADD.FTZ R13, R20, R27 ;  /* 0x0000001b140d7221 */ /* 0x000fe20000010000 */
[----:B------:R-:W-:Y:S01]  /*2350*/  FFMA.FTZ R28, R28, R27, R11 ;  /* 0x0000001b1c1c7223 */ /* 0x000fe2000001000b */
[----:B------:R-:W-:Y:S01]  /*2360*/  FADD.FTZ R26, R26, R25 ;  /* 0x000000191a1a7221 */ /* 0x000fe20000010000 */
[----:B------:R-:W-:Y:S01]  /*2370*/  FFMA.FTZ R24, R25, R21, R24 ;  /* 0x0000001519187223 */ /* 0x000fe20000010018 */
[----:B------:R-:W-:Y:S01]  /*2380*/  FADD.FTZ R25, R22, R13 ;  /* 0x0000000d16197221 */ /* 0x000fe20000010000 */
[----:B------:R-:W-:Y:S01]  /*2390*/  FFMA.FTZ R11, R21, R22, R28 ;  /* 0x00000016150b7223 */ /* 0x000fe2000001001c */
[----:B------:R-:W-:Y:S06]  /*23a0*/  @!P1 BRA `(.L_x_2518) ;  /* 0xfffffff400289947 */ /* 0x000fec000383ffff */
.L_x_2512:
[----:B------:R-:W2:Y:S01]  /*23b0*/  S2R R4, SR_CgaCtaId ;  /* 0x0000000000047919 */ /* 0x000ea20000008800 */
[----:B------:R-:W-:Y:S01]  /*23c0*/  IMAD.WIDE.U32 R2, R0, -0x55555555, RZ ;  /* 0xaaaaaaab00027825 */ /* 0x000fe200078e00ff */
[----:B------:R-:W-:Y:S02]  /*23d0*/  MOV R5, 0x400 ;  /* 0x0000040000057802 */ /* 0x000fe40000000f00 */
[----:B------:R-:W-:Y:S02]  /*23e0*/  ISETP.NE.AND P0, PT, R10, RZ, PT ;  /* 0x000000ff0a00720c */ /* 0x000fe40003f05270 */
[----:B------:R-:W-:Y:S02]  /*23f0*/  LEA.HI R2, R3, R0, RZ, 0x1e ;  /* 0x0000000003027211 */ /* 0x000fe400078ff0ff */
[----:B--2---:R-:W-:-:S05]  /*2400*/  LEA R5, R4, R5, 0x18 ;  /* 0x0000000504057211 */ /* 0x004fca00078ec0ff */
        /* <DEDUP_REMOVED lines=8> */
[----:B--2---:R-:W-:Y:S01]  /*2490*/  IMAD R4, R0, 0x54, R5 ;  /* 0x0000005400047824 */ /* 0x004fe200078e0205 */
[----:B------:R-:W2:Y:S04]  /*24a0*/  S2R R25, SR_LANEID ;  /* 0x0000000000197919 */ /* 0x000ea80000000000 */
[----:B------:R-:W3:Y:S04]  /*24b0*/  LDS R2, [R4+0x21c] ;  /* 0x00021c0004027984 */ /* 0x000ee80000000800 */
[----:B------:R-:W4:Y:S04]  /*24c0*/  LDS R11, [R4+0x228] ;  /* 0x00022800040b7984 */ /* 0x000f280000000800 */
[----:B------:R-:W5:Y:S04]  /*24d0*/  LDS R9, [R4+0x210] ;  /* 0x0002100004097984 */ /* 0x000f680000000800 */
[----:B------:R-:W2:Y:S04]  /*24e0*/  LDS R18, [R4+0x234] ;  /* 0x0002340004127984 */ /* 0x000ea80000000800 */
[----:B------:R-:W2:Y:S04]  /*24f0*/  LDS R21, [R4+0x240] ;  /* 0x0002400004157984 */ /* 0x000ea80000000800 */
[----:B------:R-:W-:Y:S04]  /*2500*/  LDS R3, [R4+0x220] ;  /* 0x0002200004037984 */ /* 0x000fe80000000800 */
[----:B------:R-:W2:Y:S04]  /*2510*/  LDS R6, [R4+0x214] ;  /* 0x0002140004067984 */ /* 0x000ea80000000800 */
[----:B-1----:R-:W-:Y:S04]  /*2520*/  LDS R8, [R4+0x224] ;  /* 0x0002240004087984 */ /* 0x002fe80000000800 */
[----:B0-----:R-:W0:Y:S04]  /*2530*/  LDS R13, [R4+0x218] ;  /* 0x00021800040d7984 */ /* 0x001e280000000800 */
[----:B------:R-:W1:Y:S04]  /*2540*/  LDS R28, [R4+0x24c] ;  /* 0x00024c00041c7984 */ /* 0x000e680000000800 */
[----:B------:R-:W1:Y:S01]  /*2550*/  LDS R16, [R4+0x22c] ;  /* 0x00022c0004107984 */ /* 0x000e620000000800 */
[----:B---3--:R-:W-:-:S03]  /*2560*/  ISETP.NE.AND P0, PT, R2, RZ, PT ;  /* 0x000000ff0200720c */ /* 0x008fc60003f05270 */
[----:B------:R-:W3:Y:S01]  /*2570*/  LDS R15, [R4+0x230] ;  /* 0x00023000040f7984 */ /* 0x000ee20000000800 */
[----:B----4-:R-:W-:-:S03]  /*2580*/  ISETP.NE.AND P1, PT, R11, RZ, PT ;  /* 0x000000ff0b00720c */ /* 0x010fc60003f25270 */
[----:B------:R-:W4:Y:S01]  /*2590*/  LDS R19, [R4+0x238] ;  /* 0x0002380004137984 */ /* 0x000f220000000800 */
[----:B-----5:R-:W-:Y:S02]  /*25a0*/  IADD3 R17, R11, R2, R9 ;  /* 0x000000020b117210 */ /* 0x020fe40007ffe009 */
[----:B--2---:R-:W-:Y:S01]  /*25b0*/  SHF.R.U32.HI R2, RZ, 0x2, R25 ;  /* 0x00000002ff027819 */ /* 0x004fe20000011619 */
[----:B------:R-:W2:Y:S01]  /*25c0*/  LDS R20, [R4+0x23c] ;  /* 0x00023c0004147984 */ /* 0x000ea20000000800 */
[----:B------:R-:W-:-:S03]  /*25d0*/  ISETP.NE.AND P2, PT, R18, RZ, PT ;  /* 0x000000ff1200720c */ /* 0x000fc60003f45270 */
[----:B------:R-:W5:Y:S01]  /*25e0*/  LDS R22, [R4+0x244] ;  /* 0x0002440004167984 */ /* 0x000f620000000800 */
[C---:B------:R-:W-:Y:S02]  /*25f0*/  ISETP.NE.AND P3, PT, R21.reuse, RZ, PT ;  /* 0x000000ff1500720c */ /* 0x040fe40003f65270 */
[----:B------:R-:W-:Y:S01]  /*2600*/  IADD3 R17, R21, R17, R18 ;  /* 0x0000001115117210 */ /* 0x000fe20007ffe012 */
[----:B------:R-:W5:Y:S04]  /*2610*/  LDS R23, [R4+0x248] ;  /* 0x0002480004177984 */ /* 0x000f680000000800 */
[----:B------:R-:W5:Y:S01]  /*2620*/  LDS R11, [R4+0x250] ;  /* 0x00025000040b7984 */ /* 0x000f620000000800 */
[----:B------:R-:W-:-:S03]  /*2630*/  @!P0 FADD.FTZ R3, R3, R6 ;  /* 0x0000000603038221 */ /* 0x000fc60000010000 */
[----:B------:R-:W5:Y:S01]  /*2640*/  LDS R9, [R4+0x254] ;  /* 0x0002540004097984 */ /* 0x000f620000000800 */
[----:B0-----:R-:W-:Y:S01]  /*2650*/  @!P0 FADD.FTZ R8, R8, R13 ;  /* 0x0000000d08088221 */ /* 0x001fe20000010000 */
[----:B-1----:R-:W-:Y:S01]  /*2660*/  ISETP.NE.AND P0, PT, R28, RZ, PT ;  /* 0x000000ff1c00720c */ /* 0x002fe20003f05270 */
[----:B------:R-:W-:Y:S01]  /*2670*/  @!P1 FADD.FTZ R16, R3, R16 ;  /* 0x0000001003109221 */ /* 0x000fe20000010000 */
[----:B------:R-:W-:-:S04]  /*2680*/  IMAD.WIDE.U32 R2, R2, 0x24924925, RZ ;  /* 0x2492492502027825 */ /* 0x000fc800078e00ff */
[----:B---3--:R-:W-:Y:S01]  /*2690*/  @!P1 FADD.FTZ R15, R8, R15 ;  /* 0x0000000f080f9221 */ /* 0x008fe20000010000 */
[----:B------:R-:W-:Y:S02]  /*26a0*/  IMAD R2, R3, -0x1c, R25 ;  /* 0xffffffe403027824 */ /* 0x000fe400078e0219 */
[----:B------:R-:W-:Y:S02]  /*26b0*/  IMAD.IADD R3, R17, 0x1, R28 ;  /* 0x0000000111037824 */ /* 0x000fe400078e021c */
[----:B----4-:R-:W-:Y:S01]  /*26c0*/  @!P2 FADD.FTZ R19, R16, R19 ;  /* 0x000000131013a221 */ /* 0x010fe20000010000 */
[----:B------:R-:W-:Y:S01]  /*26d0*/  IMAD R6, R2, 0xc, R5 ;  /* 0x0000000c02067824 */ /* 0x000fe200078e0205 */
[----:B------:R-:W-:Y:S01]  /*26e0*/  MOV R5, 0xfffffff ;  /* 0x0fffffff00057802 */ /* 0x000fe20000000f00 */
[----:B--2---:R-:W-:-:S03]  /*26f0*/  @!P2 FADD.FTZ R20, R15, R20 ;  /* 0x000000140f14a221 */ /* 0x004fc60000010000 */
[----:B------:R0:W-:Y:S01]  /*2700*/  STS [R6+0xc0], R3 ;  /* 0x0000c00306007388 */ /* 0x0001e20000000800 */
[----:B------:R-:W-:Y:S01]  /*2710*/  R2UR UR4, R5 ;  /* 0x00000000050472ca */ /* 0x000fe200000e0000 */
[----:B-----5:R-:W-:Y:S01]  /*2720*/  @!P3 FADD.FTZ R22, R19, R22 ;  /* 0x000000161316b221 */ /* 0x020fe20000010000 */
[----:B------:R-:W-:-:S03]  /*2730*/  @!P3 FADD.FTZ R23, R20, R23 ;  /* 0x000000171417b221 */ /* 0x000fc60000010000 */
[----:B------:R-:W-:Y:S01]  /*2740*/  @!P0 FADD.FTZ R11, R22, R11 ;  /* 0x0000000b160b8221 */ /* 0x000fe20000010000 */
[----:B------:R-:W-:-:S04]  /*2750*/  @!P0 FADD.FTZ R9, R23, R9 ;  /* 0x0000000917098221 */ /* 0x000fc80000010000 */
[----:B------:R0:W-:Y:S04]  /*2760*/  STS [R6+0xc4], R11 ;  /* 0x0000c40b06007388 */ /* 0x0001e80000000800 */
[----:B------:R0:W-:Y:S01]  /*2770*/  STS [R6+0xc8], R9 ;  /* 0x0000c80906007388 */ /* 0x0001e20000000800 */
[----:B------:R-:W-:Y:S05]  /*2780*/  BRA.DIV UR4, `(.L_x_2520) ;  /* 0x0000000e04a07947 */ /* 0x000fea000b800000 */
[----:B------:R-:W-:Y:S01]  /*2790*/  NOP ;  /* 0x0000000000007918 */ /* 0x000fe20000000000 */
.L_x_2536:
        /* <DEDUP_REMOVED lines=12> */
.L_x_2522:
[----:B------:R-:W-:Y:S05]  /*2860*/  BSYNC B0 ;  /* 0x0000000000007941 */ /* 0x000fea0003800000 */
.L_x_2521:
[----:B------:R-:W-:-:S13]  /*2870*/  R2UR UR4, R5 ;  /* 0x00000000050472ca */ /* 0x000fda00000e0000 */
[----:B------:R-:W-:Y:S05]  /*2880*/  BRA.DIV UR4, `(.L_x_2523) ;  /* 0x0000000e04707947 */ /* 0x000fea000b800000 */
[----:B------:R-:W-:Y:S01]  /*2890*/  NOP ;  /* 0x0000000000007918 */ /* 0x000fe20000000000 */
[----:B------:R1:W-:Y:S04]  /*28a0*/  STS [R6+0xc0], R3 ;  /* 0x0000c00306007388 */ /* 0x0003e80000000800 */
[----:B------:R1:W-:Y:S04]  /*28b0*/  STS [R6+0xc4], R11 ;  /* 0x0000c40b06007388 */ /* 0x0003e80000000800 */
[----:B------:R1:W-:Y:S01]  /*28c0*/  STS [R6+0xc8], R9 ;  /* 0x0000c80906007388 */ /* 0x0003e20000000800 */
[----:B------:R-:W-:Y:S01]  /*28d0*/  NOP ;  /* 0x0000000000007918 */ /* 0x000fe20000000000 */
.L_x_2540:
        /* <DEDUP_REMOVED lines=12> */
.L_x_2525:
[----:B------:R-:W-:Y:S05]  /*29a0*/  BSYNC B0 ;  /* 0x0000000000007941 */ /* 0x000fea0003800000 */
.L_x_2524:
[----:B------:R-:W-:-:S13]  /*29b0*/  R2UR UR4, R5 ;  /* 0x00000000050472ca */ /* 0x000fda00000e0000 */
[----:B------:R-:W-:Y:S05]  /*29c0*/  BRA.DIV UR4, `(.L_x_2526) ;  /* 0x0000000e04507947 */ /* 0x000fea000b800000 */
[----:B------:R-:W-:Y:S01]  /*29d0*/  NOP ;  /* 0x0000000000007918 */ /* 0x000fe20000000000 */
[----:B------:R2:W-:Y:S04]  /*29e0*/  STS [R6+0xc0], R3 ;  /* 0x0000c00306007388 */ /* 0x0005e80000000800 */
[----:B------:R2:W-:Y:S04]  /*29f0*/  STS [R6+0xc4], R11 ;  /* 0x0000c40b06007388 */ /* 0x0005e80000000800 */
[----:B------:R2:W-:Y:S01]  /*2a00*/  STS [R6+0xc8], R9 ;  /* 0x0000c80906007388 */ /* 0x0005e20000000800 */
[----:B------:R-:W-:Y:S01]  /*2a10*/  NOP ;  /* 0x0000000000007918 */ /* 0x000fe20000000000 */
.L_x_2544:
        /* <DEDUP_REMOVED lines=12> */
.L_x_2528:
[----:B------:R-:W-:Y:S05]  /*2ae0*/  BSYNC B0 ;  /* 0x0000000000007941 */ /* 0x000fea0003800000 */
.L_x_2527:
[----:B------:R-:W-:-:S13]  /*2af0*/  R2UR UR4, R5 ;  /* 0x00000000050472ca */ /* 0x000fda00000e0000 */
[----:B------:R-:W-:Y:S05]  /*2b00*/  BRA.DIV UR4, `(.L_x_2529) ;  /* 0x0000000e04307947 */ /* 0x000fea000b800000 */
[----:B------:R-:W-:Y:S01]  /*2b10*/  NOP ;  /* 0x0000000000007918 */ /* 0x000fe20000000000 */
[----:B------:R3:W-:Y:S04]  /*2b20*/  STS [R6+0xc0], R3 ;  /* 0x0000c00306007388 */ /* 0x0007e80000000800 */
[----:B------:R3:W-:Y:S04]  /*2b30*/  STS [R6+0xc4], R11 ;  /* 0x0000c40b06007388 */ /* 0x0007e80000000800 */
[----:B------:R3:W-:Y:S01]  /*2b40*/  STS [R6+0xc8], R9 ;  /* 0x0000c80906007388 */ /* 0x0007e20000000800 */
[----:B------:R-:W-:Y:S01]  /*2b50*/  NOP ;  /* 0x0000000000007918 */ /* 0x000fe20000000000 */
.L_x_2548:
        /* <DEDUP_REMOVED lines=12> */
.L_x_2531:
[----:B------:R-:W-:Y:S05]  /*2c20*/  BSYNC B0 ;  /* 0x0000000000007941 */ /* 0x000fea0003800000 */
.L_x_2530:
        /* <DEDUP_REMOVED lines=25> */
.L_x_2554:
        /* <DEDUP_REMOVED lines=32> */
[----:B------:R-:W-:Y:S01]  /*2fc0*/  ISETP.NE.AND P0, PT, R18, RZ, PT ;  /* 0x000000ff1200720c */ /* 0x000fe20003f05270 */
[----:B------:R-:W5:Y:S04]  /*2fd0*/  LDS R5, [R4+0x250] ;  /* 0x0002500004057984 */ /* 0x000f680000000800 */
        /* <DEDUP_REMOVED lines=11> */
[----:B--2---:R-:W-:Y:S01]  /*3090*/  IADD3 R25, R20, R23, RZ ;  /* 0x0000001714197210 */ /* 0x004fe20007ffe0ff */
[----:B0-----:R-:W-:Y:S02]  /*30a0*/  @!P2 FADD.FTZ R17, R17, R6 ;  /* 0x000000061111a221 */ /* 0x001fe40000010000 */
        /* <DEDUP_REMOVED lines=19> */
.L_x_2519:
[----:B01----:R-:W0:Y:S01]  /*31e0*/  S2R R13, SR_CgaCtaId ;  /* 0x00000000000d7919 */ /* 0x003e220000008800 */
[----:B--2---:R-:W-:Y:S01]  /*31f0*/  IMAD.WIDE.U32 R2, R0, -0x55555555, RZ ;  /* 0xaaaaaaab00027825 */ /* 0x004fe200078e00ff */
        /* <DEDUP_REMOVED lines=19> */
[----:B------:R-:W-:Y:S02]  /*3330*/  @!P2 LEA R4, R7, R4, 0x3 ;  /* 0x000000040704a211 */ /* 0x000fe400078e18ff */
[----:B-1----:R-:W-:-:S04]  /*3340*/  ISETP.GE.AND P0, PT, R6, R11, PT ;  /* 0x0000000b0600720c */ /* 0x002fc80003f06270 */
[----:B------:R-:W-:Y:S01]  /*3350*/  ISETP.LT.U32.AND P0, PT, R0, R5, !P0 ;  /* 0x000000050000720c */ /* 0x000fe20004701070 */
[----:B--2---:R-:W-:-:S05]  /*3360*/  IMAD R10, R9, UR8, R0 ;  /* 0x00000008090a7c24 */ /* 0x004fca000f8e0200 */
        /* <DEDUP_REMOVED lines=19> */
.L_x_2534:
[----:B------:R-:W-:Y:S05]  /*34a0*/  BSYNC B0 ;  /* 0x0000000000007941 */ /* 0x000fea0003800000 */
.L_x_2533:
        /* <DEDUP_REMOVED lines=22> */
.L_x_2520:
[----:B0-----:R-:W-:Y:S05]  /*3610*/  WARPSYNC.COLLECTIVE R5, `(.L_x_2535) ;  /* 0x0000000005087348 */ /* 0x001fea0003c00000 */
[----:B------:R-:W-:Y:S01]  /*3620*/  NOP ;  /* 0x0000000000007918 */ /* 0x000fe20000000000 */
[----:B0-----:R-:W-:Y:S01]  /*3630*/  ENDCOLLECTIVE ;  /* 0x000000000000791b */ /* 0x001fe20003800000 */
.L_x_2535:
[----:B------:R-:W-:Y:S05]  /*3640*/  BRA `(.L_x_2536) ;  /* 0xfffffff000547947 */ /* 0x000fea000383ffff */
.L_x_2523:
[----:B------:R-:W-:Y:S01]  /*3650*/  BSSY B0, `(.L_x_2537) ;  /* 0x0000004000007945 */ /* 0x000fe20003800000 */
[----:B0-----:R-:W-:Y:S05]  /*3660*/  WARPSYNC.COLLECTIVE R5, `(.L_x_2538) ;  /* 0x0000000005087348 */ /* 0x001fea0003c00000 */
[----:B------:R-:W-:Y:S01]  /*3670*/  NOP ;  /* 0x0000000000007918 */ /* 0x000fe20000000000 */
[----:B0-----:R-:W-:Y:S01]  /*3680*/  ENDCOLLECTIVE ;  /* 0x000000000000791b */ /* 0x001fe20003800000 */
.L_x_2538:
[----:B------:R-:W-:Y:S05]  /*3690*/  BSYNC B0 ;  /* 0x0000000000007941 */ /* 0x000fea0003800000 */
.L_x_2537:
[----:B------:R0:W-:Y:S04]  /*36a0*/  STS [R6+0xc0], R3 ;  /* 0x0000c00306007388 */ /* 0x0001e80000000800 */
[----:B------:R0:W-:Y:S04]  /*36b0*/  STS [R6+0xc4], R11 ;  /* 0x0000c40b06007388 */ /* 0x0001e80000000800 */
[----:B------:R0:W-:Y:S02]  /*36c0*/  STS [R6+0xc8], R9 ;  /* 0x0000c80906007388 */ /* 0x0001e40000000800 */
[----:B0-----:R-:W-:Y:S05]  /*36d0*/  WARPSYNC.COLLECTIVE R5, `(.L_x_2539) ;  /* 0x0000000005087348 */ /* 0x001fea0003c00000 */
[----:B------:R-:W-:Y:S01]  /*36e0*/  NOP ;  /* 0x0000000000007918 */ /* 0x000fe20000000000 */
[----:B0-----:R-:W-:Y:S01]  /*36f0*/  ENDCOLLECTIVE ;  /* 0x000000000000791b */ /* 0x001fe20003800000 */
.L_x_2539:
[----:B------:R-:W-:Y:S05]  /*3700*/  BRA `(.L_x_2540) ;  /* 0xfffffff000747947 */ /* 0x000fea000383ffff */
.L_x_2526:
[----:B------:R-:W-:Y:S01]  /*3710*/  BSSY B0, `(.L_x_2541) ;  /* 0x0000004000007945 */ /* 0x000fe20003800000 */
[----:B01----:R-:W-:Y:S05]  /*3720*/  WARPSYNC.COLLECTIVE R5, `(.L_x_2542) ;  /* 0x0000000005087348 */ /* 0x003fea0003c00000 */
[----:B------:R-:W-:Y:S01]  /*3730*/  NOP ;  /* 0x0000000000007918 */ /* 0x000fe20000000000 */
[----:B01----:R-:W-:Y:S01]  /*3740*/  ENDCOLLECTIVE ;  /* 0x000000000000791b */ /* 0x003fe20003800000 */
.L_x_2542:
[----:B------:R-:W-:Y:S05]  /*3750*/  BSYNC B0 ;  /* 0x0000000000007941 */ /* 0x000fea0003800000 */
.L_x_2541:
[----:B------:R0:W-:Y:S04]  /*3760*/  STS [R6+0xc0], R3 ;  /* 0x0000c00306007388 */ /* 0x0001e80000000800 */
[----:B------:R0:W-:Y:S04]  /*3770*/  STS [R6+0xc4], R11 ;  /* 0x0000c40b06007388 */ /* 0x0001e80000000800 */
[----:B------:R0:W-:Y:S02]  /*3780*/  STS [R6+0xc8], R9 ;  /* 0x0000c80906007388 */ /* 0x0001e40000000800 */
[----:B0-----:R-:W-:Y:S05]  /*3790*/  WARPSYNC.COLLECTIVE R5, `(.L_x_2543) ;  /* 0x0000000005087348 */ /* 0x001fea0003c00000 */
[----:B------:R-:W-:Y:S01]  /*37a0*/  NOP ;  /* 0x0000000000007918 */ /* 0x000fe20000000000 */
[----:B0-----:R-:W-:Y:S01]  /*37b0*/  ENDCOLLECTIVE ;  /* 0x000000000000791b */ /* 0x001fe20003800000 */
.L_x_2543:
[----:B------:R-:W-:Y:S05]  /*37c0*/  BRA `(.L_x_2544) ;  /* 0xfffffff000947947 */ /* 0x000fea000383ffff */
.L_x_2529:
[----:B------:R-:W-:Y:S01]  /*37d0*/  BSSY B0, `(.L_x_2545) ;  /* 0x0000004000007945 */ /* 0x000fe20003800000 */
[----:B012---:R-:W-:Y:S05]  /*37e0*/  WARPSYNC.COLLECTIVE R5, `(.L_x_2546) ;  /* 0x0000000005087348 */ /* 0x007fea0003c00000 */
[----:B------:R-:W-:Y:S01]  /*37f0*/  NOP ;  /* 0x0000000000007918 */ /* 0x000fe20000000000 */
[----:B012---:R-:W-:Y:S01]  /*3800*/  ENDCOLLECTIVE ;  /* 0x000000000000791b */ /* 0x007fe20003800000 */
.L_x_2546:
[----:B------:R-:W-:Y:S05]  /*3810*/  BSYNC B0 ;  /* 0x0000000000007941 */ /* 0x000fea0003800000 */
.L_x_2545:
[----:B------:R0:W-:Y:S04]  /*3820*/  STS [R6+0xc0], R3 ;  /* 0x0000c00306007388 */ /* 0x0001e80000000800 */
[----:B------:R0:W-:Y:S04]  /*3830*/  STS [R6+0xc4], R11 ;  /* 0x0000c40b06007388 */ /* 0x0001e80000000800 */
[----:B------:R0:W-:Y:S02]  /*3840*/  STS [R6+0xc8], R9 ;  /* 0x0000c80906007388 */ /* 0x0001e40000000800 */
[----:B0-----:R-:W-:Y:S05]  /*3850*/  WARPSYNC.COLLECTIVE R5, `(.L_x_2547) ;  /* 0x0000000005087348 */ /* 0x001fea0003c00000 */
[----:B------:R-:W-:Y:S01]  /*3860*/  NOP ;  /* 0x0000000000007918 */ /* 0x000fe20000000000 */
[----:B0-----:R-:W-:Y:S01]  /*3870*/  ENDCOLLECTIVE ;  /* 0x000000000000791b */ /* 0x001fe20003800000 */
.L_x_2547:
[----:B------:R-:W-:Y:S05]  /*3880*/  BRA `(.L_x_2548) ;  /* 0xfffffff000b47947 */ /* 0x000fea000383ffff */
.L_x_2532:
[----:B------:R-:W-:Y:S01]  /*3890*/  BSSY B0, `(.L_x_2549) ;  /* 0x0000005000007945 */ /* 0x000fe20003800000 */
[----:B------:R-:W-:-:S13]  /*38a0*/  ISETP.GE.U32.AND P0, PT, R2, 0x10, PT ;  /* 0x000000100200780c */ /* 0x000fda0003f06070 */
[----:B0123--:R-:W-:Y:S05]  /*38b0*/  WARPSYNC.COLLECTIVE R5, `(.L_x_2550) ;  /* 0x0000000005087348 */ /* 0x00ffea0003c00000 */
[----:B------:R-:W-:Y:S01]  /*38c0*/  NOP ;  /* 0x0000000000007918 */ /* 0x000fe20000000000 */
[----:B0123--:R-:W-:Y:S01]  /*38d0*/  ENDCOLLECTIVE ;  /* 0x000000000000791b */ /* 0x00ffe20003800000 */
.L_x_2550:
[----:B------:R-:W-:Y:S05]  /*38e0*/  BSYNC B0 ;  /* 0x0000000000007941 */ /* 0x000fea0003800000 */
.L_x_2549:
[----:B------:R0:W-:Y:S01]  /*38f0*/  STS [R6+0xc0], R3 ;  /* 0x0000c00306007388 */ /* 0x0001e20000000800 */
[----:B------:R-:W-:-:S03]  /*3900*/  ISETP.NE.OR P1, PT, R3, RZ, !P0 ;  /* 0x000000ff0300720c */ /* 0x000fc60004725670 */
[----:B------:R0:W-:Y:S04]  /*3910*/  STS [R6+0xc4], R11 ;  /* 0x0000c40b06007388 */ /* 0x0001e80000000800 */
[----:B------:R0:W-:Y:S06]  /*3920*/  STS [R6+0xc8], R9 ;  /* 0x0000c80906007388 */ /* 0x0001ec0000000800 */
[----:B0-----:R-:W-:Y:S05]  /*3930*/  WARPSYNC.COLLECTIVE R5, `(.L_x_2551) ;  /* 0x0000000005087348 */ /* 0x001fea0003c00000 */
[----:B------:R-:W-:Y:S01]  /*3940*/  NOP ;  /* 0x0000000000007918 */ /* 0x000fe20000000000 */
[----:B0-----:R-:W-:Y:S01]  /*3950*/  ENDCOLLECTIVE ;  /* 0x000000000000791b */ /* 0x001fe20003800000 */
.L_x_2551:
        /* <DEDUP_REMOVED lines=9> */
.L_x_2552:
        /* <DEDUP_REMOVED lines=9> */
.L_x_2553:
[----:B------:R-:W-:Y:S05]  /*3a80*/  BRA `(.L_x_2554) ;  /* 0xfffffff000cc7947 */ /* 0x000fea000383ffff */
.L_x_2555:
        /* <DEDUP_REMOVED lines=15> */
.L_x_4511:


//--------------------- .text._Z30group_norm_nhwc_bwd_sum_kernelI11Bf16IOBf16WLi64EEv26Group_norm_nhwc_bwd_params --------------------------
	.section	.text._Z30group_norm_nhwc_bwd_sum_kernelI11Bf16IOBf16WLi64EEv26Group_norm_nhwc_bwd_params,"ax",@progbits
	.align	128
        .global         _Z30group_norm_nhwc_bwd_sum_kernelI11Bf16IOBf16WLi64EEv26Group_norm_nhwc_bwd_params
        .type           _Z30group_norm_nhwc_bwd_sum_kernelI11Bf16IOBf16WLi64EEv26Group_norm_nhwc_bwd_params,@function
        .size           _Z30group_norm_nhwc_bwd_sum_kernelI11Bf16IOBf16WLi64EEv26Group_norm_nhwc_bwd_params,(.L_x_4512 - _Z30group_norm_nhwc_bwd_sum_kernelI11Bf16IOBf16WLi64EEv26Group_norm_nhwc_bwd_params)
        .other          _Z30group_norm_nhwc_bwd_sum_kernelI11Bf16IOBf16WLi64EEv26Group_norm_nhwc_bwd_params,@"STO_CUDA_ENTRY STV_DEFAULT"
_Z30group_norm_nhwc_bwd_sum_kernelI11Bf16IOBf16WLi64EEv26Group_norm_nhwc_bwd_params:
.text._Z30group_norm_nhwc_bwd_sum_kernelI11Bf16IOBf16WLi64EEv26Group_norm_nhwc_bwd_params:
        /* <DEDUP_REMOVED lines=51> */
[----:B------:R-:W-:-:S04]  /*0330*/  IMAD R5, R8, R11, RZ ;  /* 0x0000000b08057224 */ /* 0x000fc800078e02ff */
[----:B------:R-:W-:Y:S01]  /*0340*/  IMAD.HI.U32 R3, R3, R5, R2 ;  /* 0x0000000503037227 */ /* 0x000fe200078e0002 */
[----:B------:R-:W-:-:S05]  /*0350*/  HFMA2.MMA R5, -RZ, RZ, 0, 0 ;  /* 0x00000000ff057435 */ /* 0x000fca00000001ff */
        /* <DEDUP_REMOVED lines=13> */
[----:B0-----:R-:W-:-:S03]  /*0430*/  @P1 IADD3 R18, P3, R3, R18, RZ ;  /* 0x0000001203121210 */ /* 0x001fc60007f7e0ff */
[----:B------:R-:W3:Y:S01]  /*0440*/  LDG.E.U16 R3, desc[UR4][R8.64] ;  /* 0x0000000408037981 */ /* 0x000ee2000c1e1500 */
[----:B------:R-:W-:-:S05]  /*0450*/  @P1 IADD3.X R19, R14, R19, RZ, P3, !PT ;  /* 0x000000130e131210 */ /* 0x000fca0001ffe4ff */
[----:B------:R-:W4:Y:S04]  /*0460*/  @P1 LDG.E.U16 R20, desc[UR4][R18.64] ;  /* 0x0000000412141981 */ /* 0x000f28000c1e1500 */
[----:B------:R-:W4:Y:S01]  /*0470*/  @P1 LDG.E.U16 R14, desc[UR4][R18.64+0x2] ;  /* 0x00000204120e1981 */ /* 0x000f22000c1e1500 */
[----:B--2---:R-:W-:Y:S01]  /*0480*/  SHF.L.U32 R5, R5, 0x10, RZ ;  /* 0x0000001005057819 */ /* 0x004fe200000006ff */
[----:B---3--:R-:W-:Y:S02]  /*0490*/  IMAD.U32 R3, R3, 0x10000, RZ ;  /* 0x0001000003037824 */ /* 0x008fe400078e00ff */
[----:B----4-:R-:W-:Y:S01]  /*04a0*/  @P1 IMAD.U32 R0, R20, 0x10000, RZ ;  /* 0x0001000014001824 */ /* 0x010fe200078e00ff */
[----:B------:R-:W-:-:S07]  /*04b0*/  @P1 SHF.L.U32 R2, R14, 0x10, RZ ;  /* 0x000000100e021819 */ /* 0x000fce00000006ff */
.L_x_2557:
[----:B------:R-:W-:Y:S05]  /*04c0*/  BSYNC B0 ;  /* 0x0000000000007941 */ /* 0x000fea0003800000 */
.L_x_2556:
[----:B------:R-:W0:Y:S01]  /*04d0*/  S2UR UR7, SR_CTAID.Y ;  /* 0x00000000000779c3 */ /* 0x000e220000002600 */
[----:B-----5:R-:W-:Y:S01]  /*04e0*/  FFMA.FTZ R19, -R6, R6, R7 ;  /* 0x0000000606137223 */ /* 0x020fe20000010107 */
[----:B------:R-:W-:Y:S01]  /*04f0*/  IMAD R14, R11, R16, R4 ;  /* 0x000000100b0e7224 */ /* 0x000fe200078e0204 */
[----:B------:R-:W-:Y:S02]  /*0500*/  CS2R R24, SRZ ;  /* 0x0000000000187805 */ /* 0x000fe4000001ff00 */
[----:B------:R-:W-:Y:S02]  /*0510*/  CS2R R22, SRZ ;  /* 0x0000000000167805 */ /* 0x000fe4000001ff00 */
[----:B------:R-:W-:Y:S02]  /*0520*/  FSETP.GTU.FTZ.AND P2, PT, R19, RZ, PT ;  /* 0x000000ff1300720b */ /* 0x000fe40003f5c000 */
[C---:B------:R-:W-:Y:S01]  /*0530*/  ISETP.GE.U32.AND P3, PT, R14.reuse, R11, PT ;  /* 0x0000000b0e00720c */ /* 0x040fe20003f66070 */
[----:B------:R-:W1:Y:S10]  /*0540*/  LDC.64 R8, c[0x0][0x290] ;  /* 0x0000a400ff087b82 */ /* 0x000e740000000a00 */
[----:B------:R-:W2:Y:S02]  /*0550*/  @P2 LDC R18, c[0x0][0x250] ;  /* 0x00009400ff122b82 */ /* 0x000ea40000000800 */
[----:B------:R-:W-:Y:S01]  /*0560*/  @P3 IMAD.IADD R14, R14, 0x1, -R11 ;  /* 0x000000010e0e3824 */ /* 0x000fe200078e0a0b */
[----:B------:R-:W-:Y:S01]  /*0570*/  @P3 IADD3 R17, R17, 0x1, RZ ;  /* 0x0000000111113810 */ /* 0x000fe20007ffe0ff */
[----:B0-----:R-:W-:Y:S01]  /*0580*/  IMAD R21, R15, UR7, RZ ;  /* 0x000000070f157c24 */ /* 0x001fe2000f8e02ff */
[----:B------:R-:W-:-:S02]  /*0590*/  ISETP.NE.U32.AND P3, PT, R11, RZ, PT ;  /* 0x000000ff0b00720c */ /* 0x000fc40003f65070 */
[----:B------:R-:W-:Y:S02]  /*05a0*/  ISETP.GE.U32.AND P4, PT, R14, R11, PT ;  /* 0x0000000b0e00720c */ /* 0x000fe40003f86070 */
[----:B------:R-:W-:Y:S02]  /*05b0*/  SHF.R.S32.HI R14, RZ, 0x1f, R21 ;  /* 0x0000001fff0e7819 */ /* 0x000fe40000011415 */
[----:B------:R-:W-:-:S04]  /*05c0*/  IADD3 R7, P1, R21, R15, RZ ;  /* 0x0000000f15077210 */ /* 0x000fc80007f3e0ff */
[----:B------:R-:W-:Y:S02]  /*05d0*/  LEA.HI.X.SX32 R16, R15, R14, 0x1, P1 ;  /* 0x0000000e0f107211 */ /* 0x000fe400008f0eff */
[----:B-1----:R-:W-:-:S03]  /*05e0*/  ISETP.LT.U32.AND P1, PT, R7, R8, PT ;  /* 0x000000080700720c */ /* 0x002fc60003f21070 */
[----:B------:R-:W-:Y:S01]  /*05f0*/  @P4 VIADD R17, R17, 0x1 ;  /* 0x0000000111114836 */ /* 0x000fe20000000000 */
[----:B------:R-:W-:Y:S01]  /*0600*/  ISETP.LT.AND.EX P1, PT, R16, R9, PT, P1 ;  /* 0x000000091000720c */ /* 0x000fe20003f21310 */
[----:B------:R-:W-:Y:S01]  /*0610*/  HFMA2.MMA R9, -RZ, RZ, 1.875, 0 ;  /* 0x3f800000ff097435 */ /* 0x000fe200000001ff */
[----:B--2---:R-:W-:Y:S02]  /*0620*/  @P2 FADD.FTZ R15, R19, R18 ;  /* 0x00000012130f2221 */ /* 0x004fe40000010000 */
[----:B------:R-:W-:Y:S02]  /*0630*/  SEL R8, R7, R8, P1 ;  /* 0x0000000807087207 */ /* 0x000fe40000800000 */
[----:B------:R-:W-:Y:S02]  /*0640*/  SEL R10, R10, R17, !P3 ;  /* 0x000000110a0a7207 */ /* 0x000fe40005800000 */
[----:B------:R-:W-:-:S03]  /*0650*/  ISETP.GE.AND P1, PT, R21, R8, PT ;  /* 0x000000081500720c */ /* 0x000fc60003f26270 */
[----:B------:R0:W1:Y:S01]  /*0660*/  @P2 MUFU.RSQ R9, R15 ;  /* 0x0000000f00092308 */ /* 0x0000620000001400 */
[----:B------:R-:W-:-:S04]  /*0670*/  IMAD.MOV R7, RZ, RZ, -R10 ;  /* 0x000000ffff077224 */ /* 0x000fc800078e0a0a */
[----:B------:R-:W-:Y:S01]  /*0680*/  IMAD R7, R11, R7, R4 ;  /* 0x000000070b077224 */ /* 0x000fe200078e0204 */
[----:B------:R-:W-:Y:S01]  /*0690*/  MOV R4, RZ ;  /* 0x000000ff00047202 */ /* 0x000fe20000000f00 */
[----:B------:R-:W-:-:S03]  /*06a0*/  IMAD.MOV.U32 R11, RZ, RZ, RZ ;  /* 0x000000ffff0b7224 */ /* 0x000fc600078e00ff */
[----:B0-----:R-:W-:Y:S05]  /*06b0*/  @P1 BRA `(.L_x_2558) ;  /* 0x0000000c00601947 */ /* 0x001fea0003800000 */
[----:B------:R-:W0:Y:S01]  /*06c0*/  LDC.64 R16, c[0x0][0x298] ;  /* 0x0000a600ff107b82 */ /* 0x000e220000000a00 */
[----:B------:R-:W-:Y:S01]  /*06d0*/  IADD3 R4, -R21, R8, RZ ;  /* 0x0000000815047210 */ /* 0x000fe20007ffe1ff */
[----:B------:R-:W-:Y:S01]  /*06e0*/  USHF.R.S32.HI UR7, URZ, 0x1f, UR6 ;  /* 0x0000001f3f077899 */ /* 0x000fe20008011406 */
[----:B------:R-:W-:Y:S01]  /*06f0*/  CS2R R22, SRZ ;  /* 0x0000000000167805 */ /* 0x000fe2000001ff00 */
[----:B------:R-:W-:Y:S01]  /*0700*/  IMAD.MOV.U32 R20, RZ, RZ, R21 ;  /* 0x000000ffff147224 */ /* 0x000fe200078e0015 */
[----:B------:R-:W-:Y:S02]  /*0710*/  LOP3.LUT R4, R4, 0x1, RZ, 0xc0, !PT ;  /* 0x0000000104047812 */ /* 0x000fe400078ec0ff */
[----:B------:R-:W-:Y:S02]  /*0720*/  CS2R R24, SRZ ;  /* 0x0000000000187805 */ /* 0x000fe4000001ff00 */
[----:B------:R-:W-:Y:S02]  /*0730*/  MOV R11, RZ ;  /* 0x000000ff000b7202 */ /* 0x000fe40000000f00 */
[----:B------:R-:W-:Y:S01]  /*0740*/  ISETP.NE.U32.AND P1, PT, R4, 0x1, PT ;  /* 0x000000010400780c */ /* 0x000fe20003f25070 */
[----:B------:R-:W-:-:S02]  /*0750*/  IMAD.MOV.U32 R4, RZ, RZ, RZ ;  /* 0x000000ffff047224 */ /* 0x000fc400078e00ff */
[C---:B0-----:R-:W-:Y:S02]  /*0760*/  IMAD R18, R16.reuse, UR7, RZ ;  /* 0x0000000710127c24 */ /* 0x041fe4000f8e02ff */
[----:B------:R-:W-:-:S04]  /*0770*/  IMAD.WIDE.U32 R12, R16, UR6, R12 ;  /* 0x00000006100c7c25 */ /* 0x000fc8000f8e000c */
[----:B------:R-:W-:Y:S01]  /*0780*/  IMAD R17, R17, UR6, R18 ;  /* 0x0000000611117c24 */ /* 0x000fe2000f8e0212 */
[----:B------:R-:W-:-:S04]  /*0790*/  ULDC.U8 UR6, c[0x0][0x2a4] ;  /* 0x0000a90000067ab9 */ /* 0x000fc80000000000 */
        /* <DEDUP_REMOVED lines=26> */
[C---:B---3--:R-:W-:Y:S02]  /*0940*/  @!P0 PRMT R22, R18.reuse, 0x7610, R22 ;  /* 0x0000761012168816 */ /* 0x048fe40000000016 */
[----:B------:R-:W-:Y:S01]  /*0950*/  @!P0 PRMT R20, R18, 0x7632, R20 ;  /* 0x0000763212148816 */ /* 0x000fe20000000014 */
[C---:B------:R-:W-:Y:S01]  /*0960*/  FADD.FTZ R18, -R6.reuse, R11 ;  /* 0x0000000b06127221 */ /* 0x040fe20000010100 */
[----:B------:R-:W-:Y:S01]  /*0970*/  FADD.FTZ R24, -R6, R23 ;  /* 0x0000001706187221 */ /* 0x000fe20000010100 */
[----:B------:R-:W-:Y:S02]  /*0980*/  SHF.L.U32 R4, R22, 0x10, RZ ;  /* 0x0000001016047819 */ /* 0x000fe400000006ff */
[----:B------:R-:W-:Y:S02]  /*0990*/  IMAD.U32 R16, R20, 0x10000, RZ ;  /* 0x0001000014107824 */ /* 0x000fe400078e00ff */
        /* <DEDUP_REMOVED lines=21> */
.L_x_2560:
[----:B------:R-:W-:Y:S01]  /*0af0*/  FMUL.FTZ R18, R4, R3 ;  /* 0x0000000304127220 */ /* 0x000fe20000410000 */
[----:B------:R-:W-:Y:S01]  /*0b00*/  FMUL.FTZ R19, R16, R5 ;  /* 0x0000000510137220 */ /* 0x000fe20000410000 */
[C---:B------:R-:W-:Y:S01]  /*0b10*/  FFMA.FTZ R24, R17.reuse, R4, RZ ;  /* 0x0000000411187223 */ /* 0x040fe200000100ff */
[----:B------:R-:W-:Y:S01]  /*0b20*/  FADD.FTZ R25, RZ, R4 ;  /* 0x00000004ff197221 */ /* 0x000fe20000010000 */
[----:B------:R-:W-:Y:S01]  /*0b30*/  FFMA.FTZ R22, R17, R18, RZ ;  /* 0x0000001211167223 */ /* 0x000fe200000100ff */
[----:B------:R-:W-:Y:S01]  /*0b40*/  FADD.FTZ R18, RZ, R18 ;  /* 0x00000012ff127221 */ /* 0x000fe20000010000 */
[----:B------:R-:W-:Y:S01]  /*0b50*/  FFMA.FTZ R4, R11, R16, RZ ;  /* 0x000000100b047223 */ /* 0x000fe200000100ff */
[----:B------:R-:W-:Y:S01]  /*0b60*/  IADD3 R20, R21, 0x1, RZ ;  /* 0x0000000115147810 */ /* 0x000fe20007ffe0ff */
[----:B------:R-:W-:Y:S01]  /*0b70*/  FFMA.FTZ R23, R11, R19, R22 ;  /* 0x000000130b177223 */ /* 0x000fe20000010016 */
[----:B------:R-:W-:Y:S01]  /*0b80*/  FADD.FTZ R22, R19, R18 ;  /* 0x0000001213167221 */ /* 0x000fe20000010000 */
[----:B------:R-:W-:-:S07]  /*0b90*/  FADD.FTZ R11, RZ, R16 ;  /* 0x00000010ff0b7221 */ /* 0x000fce0000010000 */
.L_x_2559:
[----:B------:R-:W-:Y:S02]  /*0ba0*/  IADD3 R16, -R21, -0x2, RZ ;  /* 0xfffffffe15107810 */ /* 0x000fe40007ffe1ff */
[----:B------:R-:W-:-:S04]  /*0bb0*/  LOP3.LUT R17, RZ, R8, RZ, 0x33, !PT ;  /* 0x00000008ff117212 */ /* 0x000fc800078e33ff */
[----:B------:R-:W-:-:S13]  /*0bc0*/  ISETP.NE.AND P1, PT, R16, R17, PT ;  /* 0x000000111000720c */ /* 0x000fda0003f25270 */
[----:B------:R-:W-:Y:S05]  /*0bd0*/  @!P1 BRA `(.L_x_2558) ;  /* 0x0000000800189947 */ /* 0x000fea0003800000 */
[----:B------:R-:W-:-:S05]  /*0be0*/  VIADD R20, R20, 0x1 ;  /* 0x0000000114147836 */ /* 0x000fca0000000000 */
[----:B------:R-:W-:-:S07]  /*0bf0*/  SHF.R.S32.HI R21, RZ, 0x1f, R20 ;  /* 0x0000001fff157819 */ /* 0x000fce0000011414 */
.L_x_2563:
        /* <DEDUP_REMOVED lines=55> */
.L_x_2561:
[----:B------:R-:W0:Y:S01]  /*0f70*/  @!P0 LDC.64 R16, c[0x0][0x288] ;  /* 0x0000a200ff108b82 */ /* 0x000e220000000a00 */
[C---:B------:R-:W-:Y:S01]  /*0f80*/  FMUL.FTZ R28, R26.reuse, R3 ;  /* 0x000000031a1c7220 */ /* 0x040fe20000410000 */
[----:B------:R-:W-:Y:S01]  /*0f90*/  FADD.FTZ R25, R26, R25 ;  /* 0x000000191a197221 */ /* 0x000fe20000010000 */
[C---:B------:R-:W-:Y:S01]  /*0fa0*/  FFMA.FTZ R24, R27.reuse, R26, R24 ;  /* 0x0000001a1b187223 */ /* 0x040fe20000010018 */
[----:B------:R-:W-:Y:S02]  /*0fb0*/  @!P0 IMAD.MOV.U32 R29, RZ, RZ, R15 ;  /* 0x000000ffff1d8224 */ /* 0x000fe400078e000f */
[----:B------:R-:W-:Y:S01]  /*0fc0*/  FFMA.FTZ R26, R27, R28, R23 ;  /* 0x0000001c1b1a7223 */ /* 0x000fe20000010017 */
[----:B------:R-:W-:Y:S01]  /*0fd0*/  FADD.FTZ R22, R28, R22 ;  /* 0x000000161c167221 */ /* 0x000fe20000010000 */
[----:B------:R-:W-:Y:S01]  /*0fe0*/  @!P0 MOV R28, R12 ;  /* 0x0000000c001c8202 */ /* 0x000fe20000000f00 */
[C---:B------:R-:W-:Y:S01]  /*0ff0*/  FADD.FTZ R11, R18.reuse, R11 ;  /* 0x0000000b120b7221 */ /* 0x040fe20000010000 */
[----:B------:R-:W-:Y:S01]  /*1000*/  FFMA.FTZ R4, R19, R18, R4 ;  /* 0x0000001213047223 */ /* 0x000fe20000010004 */
[----:B------:R-:W-:-:S04]  /*1010*/  FMUL.FTZ R27, R18, R5 ;  /* 0x00000005121b7220 */ /* 0x000fc80000410000 */
[----:B------:R-:W-:Y:S01]  /*1020*/  FFMA.FTZ R26, R19, R27, R26 ;  /* 0x0000001b131a7223 */ /* 0x000fe2000001001a */
[----:B0-----:R-:W-:-:S04]  /*1030*/  @!P0 IMAD R23, R21, R16, RZ ;  /* 0x0000001015178224 */ /* 0x001fc800078e02ff */
[C---:B------:R-:W-:Y:S02]  /*1040*/  @!P0 IMAD R23, R20.reuse, R17, R23 ;  /* 0x0000001114178224 */ /* 0x040fe400078e0217 */
        /* <DEDUP_REMOVED lines=11> */
[----:B------:R-:W3:Y:S01]  /*1100*/  @!P0 LDG.E R18, desc[UR4][R18.64] ;  /* 0x0000000412128981 */ /* 0x000ee2000c1e1900 */
        /* <DEDUP_REMOVED lines=9> */
[C---:B------:R-:W-:Y:S02]  /*11a0*/  FADD.FTZ R28, -R6.reuse, R29 ;  /* 0x0000001d061c7221 */ /* 0x040fe40000010100 */
[----:B------:R-:W-:Y:S01]  /*11b0*/  FADD.FTZ R27, -R6, R27 ;  /* 0x0000001b061b7221 */ /* 0x000fe20000010100 */
[C---:B---3--:R-:W-:Y:S02]  /*11c0*/  @!P0 PRMT R17, R18.reuse, 0x7632, R17 ;  /* 0x0000763212118816 */ /* 0x048fe40000000011 */
[----:B------:R-:W-:-:S03]  /*11d0*/  @!P0 PRMT R23, R18, 0x7610, R23 ;  /* 0x0000761012178816 */ /* 0x000fc60000000017 */
[----:B------:R-:W-:Y:S01]  /*11e0*/  IMAD.U32 R18, R17, 0x10000, RZ ;  /* 0x0001000011127824 */ /* 0x000fe200078e00ff */
[----:B------:R-:W-:Y:S01]  /*11f0*/  SHF.L.U32 R16, R23, 0x10, RZ ;  /* 0x0000001017107819 */ /* 0x000fe200000006ff */
        /* <DEDUP_REMOVED lines=21> */
.L_x_2562:
[----:B------:R-:W-:Y:S01]  /*1350*/  IADD3 R27, R20, 0x1, RZ ;  /* 0x00000001141b7810 */ /* 0x000fe20007ffe0ff */
[----:B------:R-:W-:Y:S01]  /*1360*/  FMUL.FTZ R19, R16, R3 ;  /* 0x0000000310137220 */ /* 0x000fe20000410000 */
[----:B------:R-:W-:Y:S01]  /*1370*/  FFMA.FTZ R24, R17, R16, R24 ;  /* 0x0000001011187223 */ /* 0x000fe20000010018 */
[----:B------:R-:W-:Y:S01]  /*1380*/  IADD3 R20, P2, R20, 0x2, RZ ;  /* 0x0000000214147810 */ /* 0x000fe20007f5e0ff */
[----:B------:R-:W-:Y:S01]  /*1390*/  FFMA.FTZ R4, R23, R18, R4 ;  /* 0x0000001217047223 */ /* 0x000fe20000010004 */
[----:B------:R-:W-:Y:S01]  /*13a0*/  ISETP.GE.AND P1, PT, R27, R8, PT ;  /* 0x000000081b00720c */ /* 0x000fe20003f26270 */
[----:B------:R-:W-:Y:S01]  /*13b0*/  FFMA.FTZ R26, R17, R19, R26 ;  /* 0x00000013111a7223 */ /* 0x000fe2000001001a */
[----:B------:R-:W-:Y:S01]  /*13c0*/  FMUL.FTZ R17, R18, R5 ;  /* 0x0000000512117220 */ /* 0x000fe20000410000 */
[----:B------:R-:W-:Y:S01]  /*13d0*/  FADD.FTZ R22, R22, R19 ;  /* 0x0000001316167221 */ /* 0x000fe20000010000 */
[----:B------:R-:W-:Y:S01]  /*13e0*/  FADD.FTZ R25, R25, R16 ;  /* 0x0000001019197221 */ /* 0x000fe20000010000 */
[----:B------:R-:W-:Y:S01]  /*13f0*/  FADD.FTZ R11, R11, R18 ;  /* 0x000000120b0b7221 */ /* 0x000fe20000010000 */
[----:B------:R-:W-:Y:S01]  /*1400*/  FFMA.FTZ R23, R23, R17, R26 ;  /* 0x0000001117177223 */ /* 0x000fe2000001001a */
[----:B------:R-:W-:Y:S01]  /*1410*/  FADD.FTZ R22, R17, R22 ;  /* 0x0000001611167221 */ /* 0x000fe20000010000 */
[----:B------:R-:W-:-:S05]  /*1420*/  IMAD.X R21, RZ, RZ, R21, P2 ;  /* 0x000000ffff157224 */ /* 0x000fca00010e0615 */
[----:B------:R-:W-:Y:S05]  /*1430*/  @!P1 BRA `(.L_x_2563) ;  /* 0xfffffff400f09947 */ /* 0x000fea000383ffff */
.L_x_2558:
[----:B------:R-:W0:Y:S01]  /*1440*/  S2R R5, SR_TID.X ;  /* 0x0000000000057919 */ /* 0x000e220000002100 */
[----:B------:R-:W-:Y:S02]  /*1450*/  ISETP.NE.AND P0, PT, R7, RZ, PT ;  /* 0x000000ff0700720c */ /* 0x000fe40003f05270 */
[----:B------:R-:W-:Y:S01]  /*1460*/  MOV R0, 0x400 ;  /* 0x0000040000007802 */ /* 0x000fe20000000f00 */
[----:B------:R-:W2:Y:S01]  /*1470*/  S2R R13, SR_CgaCtaId ;  /* 0x00000000000d7919 */ /* 0x000ea20000008800 */
[----:B------:R-:W-:Y:S02]  /*1480*/  SEL R3, RZ, 0x1, P0 ;  /* 0x00000001ff037807 */ /* 0x000fe40000000000 */
        /* <DEDUP_REMOVED lines=8> */
[----:B0-----:R-:W-:Y:S01]  /*1510*/  SHF.L.U32 R3, R5, 0x1, RZ ;  /* 0x0000000105037819 */ /* 0x001fe200000006ff */
[----:B------:R-:W0:Y:S01]  /*1520*/  S2R R16, SR_LANEID ;  /* 0x0000000000107919 */ /* 0x000e220000000000 */
[----:B------:R-:W-:-:S03]  /*1530*/  UMOV UR6, 0xffffffff ;  /* 0xffffffff00067882 */ /* 0x000fc60000000000 */
[----:B------:R-:W-:-:S05]  /*1540*/  IMAD R14, R3, 0xc, R14 ;  /* 0x0000000c030e7824 */ /* 0x000fca00078e020e */
[----:B-1----:R-:W1:Y:S04]  /*1550*/  LDS.64 R8, [R14+0x18] ;  /* 0x000018000e087984 */ /* 0x002e680000000a00 */
[----:B------:R-:W2:Y:S04]  /*1560*/  LDS.64 R6, [R14+0x10] ;  /* 0x000010000e067984 */ /* 0x000ea80000000a00 */
[----:B------:R-:W3:Y:S01]  /*1570*/  LDS.64 R2, [R14+0x20] ;  /* 0x000020000e027984 */ /* 0x000ee20000000a00 */
[----:B-1----:R-:W-:Y:S01]  /*1580*/  ISETP.NE.AND P1, PT, R9, RZ, PT ;  /* 0x000000ff0900720c */ /* 0x002fe20003f25270 */
[----:B--2---:R-:W-:-:S02]  /*1590*/  IMAD.IADD R15, R6, 0x1, R9 ;  /* 0x00000001060f7824 */ /* 0x004fc400078e0209 */
[----:B---3--:R-:W-:Y:S01]  /*15a0*/  FADD.FTZ R17, R7, R2 ;  /* 0x0000000207117221 */ /* 0x008fe20000010000 */
[----:B------:R-:W-:-:S04]  /*15b0*/  FADD.FTZ R18, R8, R3 ;  /* 0x0000000308127221 */ /* 0x000fc80000010000 */
        /* <DEDUP_REMOVED lines=56> */
.L_x_2586:
        /* <DEDUP_REMOVED lines=13> */
.L_x_2564:
        /* <DEDUP_REMOVED lines=12> */
[----:B-1----:R-:W0:Y:S02]  /*1ad0*/  LDC R9, c[0x0][0x2b0] ;  /* 0x0000ac00ff097b82 */ /* 0x002e240000000800 */
        /* <DEDUP_REMOVED lines=30> */
.L_x_2567:
[----:B------:R-:W-:Y:S05]  /*1cc0*/  BSYNC B0 ;  /* 0x0000000000007941 */ /* 0x000fea0003800000 */
.L_x_2566:
        /* <DEDUP_REMOVED lines=22> */
.L_x_2565:
        /* <DEDUP_REMOVED lines=10> */
.L_x_2568:
[----:B------:R-:W-:Y:S01]  /*1ed0*/  IMAD.MOV.U32 R26, RZ, RZ, R17 ;  /* 0x000000ffff1a7224 */ /* 0x000fe200078e0011 */
[----:B------:R-:W-:-:S07]  /*1ee0*/  MOV R20, R28 ;  /* 0x0000001c00147202 */ /* 0x000fce0000000f00 */
[----:B------:R-:W-:Y:S05]  /*1ef0*/  WARPSYNC.COLLECTIVE R19, `(.L_x_2569) ;  /* 0x0000000013087348 */ /* 0x000fea0003c00000 */
[----:B------:R0:W1:Y:S02]  /*1f00*/  SHFL.UP P0, R28, R26, R21, R22 ;  /* 0x040000151a1c7389 */ /* 0x0000640000000016 */
[----:B01----:R-:W-:Y:S01]  /*1f10*/  ENDCOLLECTIVE ;  /* 0x000000000000791b */ /* 0x003fe20003800000 */
.L_x_2569:
[----:B------:R-:W-:Y:S02]  /*1f20*/  @P3 IADD3 R15, R15, R20, RZ ;  /* 0x000000140f0f3210 */ /* 0x000fe40007ffe0ff */
[----:B------:R-:W-:Y:S01]  /*1f30*/  MOV R26, R18 ;  /* 0x00000012001a7202 */ /* 0x000fe20000000f00 */
[----:B------:R-:W-:-:S05]  /*1f40*/  FADD.FTZ R28, R17, R28 ;  /* 0x0000001c111c7221 */ /* 0x000fca0000010000 */
[----:B------:R-:W-:-:S07]  /*1f50*/  @P3 FSEL R17, R28, R17, !P2 ;  /* 0x000000111c113208 */ /* 0x000fce0005000000 */
[----:B------:R-:W-:Y:S05]  /*1f60*/  WARPSYNC.COLLECTIVE R19, `(.L_x_2570) ;  /* 0x0000000013087348 */ /* 0x000fea0003c00000 */
[----:B------:R0:W1:Y:S02]  /*1f70*/  SHFL.UP P0, R28, R26, R21, R22 ;  /* 0x040000151a1c7389 */ /* 0x0000640000000016 */
[----:B01----:R-:W-:Y:S01]  /*1f80*/  ENDCOLLECTIVE ;  /* 0x000000000000791b */ /* 0x003fe20003800000 */
.L_x_2570:
[----:B------:R-:W-:Y:S01]  /*1f90*/  HFMA2.MMA R21, -RZ, RZ, 0, 1.1920928955078125e-07 ;  /* 0x00000002ff157435 */ /* 0x000fe200000001ff */
[----:B------:R-:W-:Y:S02]  /*1fa0*/  IMAD.MOV.U32 R26, RZ, RZ, R15 ;  /* 0x000000ffff1a7224 */ /* 0x000fe400078e000f */
[----:B------:R-:W-:-:S08]  /*1fb0*/  IMAD.MOV.U32 R23, RZ, RZ, R28 ;  /* 0x000000ffff177224 */ /* 0x000fd000078e001c */
[----:B------:R-:W-:Y:S05]  /*1fc0*/  WARPSYNC.COLLECTIVE R19, `(.L_x_2571) ;  /* 0x0000000013087348 */ /* 0x000fea0003c00000 */
[----:B------:R0:W1:Y:S02]  /*1fd0*/  SHFL.UP P0, R28, R26, R21, R22 ;  /* 0x040000151a1c7389 */ /* 0x0000640000000016 */
[----:B01----:R-:W-:Y:S01]  /*1fe0*/  ENDCOLLECTIVE ;  /* 0x000000000000791b */ /* 0x003fe20003800000 */
.L_x_2571:
        /* <DEDUP_REMOVED lines=9> */
.L_x_2572:
[----:B------:R-:W-:Y:S02]  /*2080*/  @P3 IMAD.IADD R15, R15, 0x1, R20 ;  /* 0x000000010f0f3824 */ /* 0x000fe400078e0214 */
[----:B------:R-:W-:Y:S02]  /*2090*/  IMAD.MOV.U32 R26, RZ, RZ, R18 ;  /* 0x000000ffff1a7224 */ /* 0x000fe400078e0012 */
[----:B------:R-:W-:-:S05]  /*20a0*/  FADD.FTZ R28, R17, R28 ;  /* 0x0000001c111c7221 */ /* 0x000fca0000010000 */
[----:B------:R-:W-:-:S07]  /*20b0*/  @P3 FSEL R17, R28, R17, !P2 ;  /* 0x000000111c113208 */ /* 0x000fce0005000000 */
[----:B------:R-:W-:Y:S05]  /*20c0*/  WARPSYNC.COLLECTIVE R19, `(.L_x_2573) ;  /* 0x0000000013087348 */ /* 0x000fea0003c00000 */
[----:B------:R0:W1:Y:S02]  /*20d0*/  SHFL.UP P0, R28, R26, R21, R22 ;  /* 0x040000151a1c7389 */ /* 0x0000640000000016 */
[----:B01----:R-:W-:Y:S01]  /*20e0*/  ENDCOLLECTIVE ;  /* 0x000000000000791b */ /* 0x003fe20003800000 */
.L_x_2573:
[----:B------:R-:W-:Y:S01]  /*20f0*/  MOV R26, R15 ;  /* 0x0000000f001a7202 */ /* 0x000fe20000000f00 */
[----:B------:R-:W-:Y:S01]  /*2100*/  IMAD.MOV.U32 R21, RZ, RZ, 0x4 ;  /* 0x00000004ff157424 */ /* 0x000fe200078e00ff */
[----:B------:R-:W-:-:S07]  /*2110*/  MOV R23, R28 ;  /* 0x0000001c00177202 */ /* 0x000fce0000000f00 */
[----:B------:R-:W-:Y:S05]  /*2120*/  WARPSYNC.COLLECTIVE R19, `(.L_x_2574) ;  /* 0x0000000013087348 */ /* 0x000fea0003c00000 */
[----:B------:R0:W1:Y:S02]  /*2130*/  SHFL.UP P0, R28, R26, R21, R22 ;  /* 0x040000151a1c7389 */ /* 0x0000640000000016 */
[----:B01----:R-:W-:Y:S01]  /*2140*/  ENDCOLLECTIVE ;  /* 0x000000000000791b */ /* 0x003fe20003800000 */
.L_x_2574:
        /* <DEDUP_REMOVED lines=9> */
.L_x_2575:
[----:B------:R-:W-:Y:S02]  /*21e0*/  @P3 IADD3 R15, R15, R20, RZ ;  /* 0x000000140f0f3210 */ /* 0x000fe40007ffe0ff */
[----:B------:R-:W-:Y:S01]  /*21f0*/  MOV R26, R18 ;  /* 0x00000012001a7202 */ /* 0x000fe20000000f00 */
[----:B------:R-:W-:-:S05]  /*2200*/  FADD.FTZ R28, R17, R28 ;  /* 0x0000001c111c7221 */ /* 0x000fca0000010000 */
[----:B------:R-:W-:-:S07]  /*2210*/  @P3 FSEL R17, R28, R17, !P2 ;  /* 0x000000111c113208 */ /* 0x000fce0005000000 */
[----:B------:R-:W-:Y:S05]  /*2220*/  WARPSYNC.COLLECTIVE R19, `(.L_x_2576) ;  /* 0x0000000013087348 */ /* 0x000fea0003c00000 */
[----:B------:R0:W1:Y:S02]  /*2230*/  SHFL.UP P0, R28, R26, R21, R22 ;  /* 0x040000151a1c7389 */ /* 0x0000640000000016 */
[----:B01----:R-:W-:Y:S01]  /*2240*/  ENDCOLLECTIVE ;  /* 0x000000000000791b */ /* 0x003fe20003800000 */
.L_x_2576:
[----:B------:R-:W-:Y:S01]  /*2250*/  HFMA2.MMA R21, -RZ, RZ, 0, 4.76837158203125e-07 ;  /* 0x00000008ff157435 */ /* 0x000fe200000001ff */
[----:B------:R-:W-:Y:S02]  /*2260*/  IMAD.MOV.U32 R26, RZ, RZ, R15 ;  /* 0x000000ffff1a7224 */ /* 0x000fe400078e000f */
[----:B------:R-:W-:-:S08]  /*2270*/  IMAD.MOV.U32 R23, RZ, RZ, R28 ;  /* 0x000000ffff177224 */ /* 0x000fd000078e001c */
[----:B------:R-:W-:Y:S05]  /*2280*/  WARPSYNC.COLLECTIVE R19, `(.L_x_2577) ;  /* 0x0000000013087348 */ /* 0x000fea0003c00000 */
[----:B------:R0:W1:Y:S02]  /*2290*/  SHFL.UP P0, R28, R26, R21, R22 ;  /* 0x040000151a1c7389 */ /* 0x0000640000000016 */
[----:B01----:R-:W-:Y:S01]  /*22a0*/  ENDCOLLECTIVE ;  /* 0x000000000000791b */ /* 0x003fe20003800000 */
.L_x_2577:
        /* <DEDUP_REMOVED lines=9> */
.L_x_2578:
[----:B------:R-:W-:Y:S02]  /*2340*/  @P4 IMAD.IADD R15, R15, 0x1, R20 ;  /* 0x000000010f0f4824 */ /* 0x000fe400078e0214 */
[----:B------:R-:W-:Y:S02]  /*2350*/  IMAD.MOV.U32 R26, RZ, RZ, R18 ;  /* 0x000000ffff1a7224 */ /* 0x000fe400078e0012 */
[----:B------:R-:W-:-:S05]  /*2360*/  FADD.FTZ R28, R17, R28 ;  /* 0x0000001c111c7221 */ /* 0x000fca0000010000 */
[----:B------:R-:W-:-:S07]  /*2370*/  @P4 FSEL R17, R28, R17, !P3 ;  /* 0x000000111c114208 */ /* 0x000fce0005800000 */
[----:B------:R-:W-:Y:S05]  /*2380*/  WARPSYNC.COLLECTIVE R19, `(.L_x_2579) ;  /* 0x0000000013087348 */ /* 0x000fea0003c00000 */
[----:B------:R0:W1:Y:S02]  /*2390*/  SHFL.UP P0, R28, R26, R21, R22 ;  /* 0x040000151a1c7389 */ /* 0x0000640000000016 */
[----:B01----:R-:W-:Y:S01]  /*23a0*/  ENDCOLLECTIVE ;  /* 0x000000000000791b */ /* 0x003fe20003800000 */
.L_x_2579:
[----:B------:R-:W-:Y:S01]  /*23b0*/  MOV R26, R15 ;  /* 0x0000000f001a7202 */ /* 0x000fe20000000f00 */
[----:B------:R-:W-:Y:S01]  /*23c0*/  IMAD.MOV.U32 R21, RZ, RZ, 0x10 ;  /* 0x00000010ff157424 */ /* 0x000fe200078e00ff */
[----:B------:R-:W-:-:S07]  /*23d0*/  MOV R23, R28 ;  /* 0x0000001c00177202 */ /* 0x000fce0000000f00 */
[----:B------:R-:W-:Y:S05]  /*23e0*/  WARPSYNC.COLLECTIVE R19, `(.L_x_2580) ;  /* 0x0000000013087348 */ /* 0x000fea0003c00000 */
[----:B------:R0:W1:Y:S02]  /*23f0*/  SHFL.UP P0, R28, R26, R21, R22 ;  /* 0x040000151a1c7389 */ /* 0x0000640000000016 */
[----:B01----:R-:W-:Y:S01]  /*2400*/  ENDCOLLECTIVE ;  /* 0x000000000000791b */ /* 0x003fe20003800000 */
.L_x_2580:
        /* <DEDUP_REMOVED lines=8> */
.L_x_2581:
[----:B------:R-:W-:Y:S01]  /*2490*/  IMAD.MOV.U32 R26, RZ, RZ, R18 ;  /* 0x000000ffff1a7224 */ /* 0x000fe200078e0012 */
[----:B------:R-:W-:-:S07]  /*24a0*/  MOV R20, R28 ;  /* 0x0000001c00147202 */ /* 0x000fce0000000f00 */
[----:B------:R-:W-:Y:S05]  /*24b0*/  WARPSYNC.COLLECTIVE R19, `(.L_x_2582) ;  /* 0x0000000013087348 */ /* 0x000fea0003c00000 */
[----:B------:R0:W1:Y:S02]  /*24c0*/  SHFL.UP P0, R28, R26, R21, R22 ;  /* 0x040000151a1c7389 */ /* 0x0000640000000016 */
[----:B01----:R-:W-:Y:S01]  /*24d0*/  ENDCOLLECTIVE ;  /* 0x000000000000791b */ /* 0x003fe20003800000 */
.L_x_2582:
        /* <DEDUP_REMOVED lines=8> */
.L_x_2583:
[----:B------:R-:W-:-:S05]  /*2560*/  FADD.FTZ R23, R18, R23 ;  /* 0x0000001712177221 */ /* 0x000fca0000010000 */
[----:B------:R-:W-:Y:S02]  /*2570*/  @P2 FSEL R18, R23, R18, !P3 ;  /* 0x0000001217122208 */ /* 0x000fe40005800000 */
[----:B------:R-:W-:Y:S01]  /*2580*/  MOV R26, R17 ;  /* 0x00000011001a7202 */ /* 0x000fe20000000f00 */
[----:B------:R-:W-:-:S07]  /*2590*/  IMAD.MOV.U32 R23, RZ, RZ, R28 ;  /* 0x000000ffff177224 */ /* 0x000fce00078e001c */
[----:B------:R-:W-:Y:S05]  /*25a0*/  WARPSYNC.COLLECTIVE R19, `(.L_x_2584) ;  /* 0x0000000013087348 */ /* 0x000fea0003c00000 */
[----:B------:R0:W1:Y:S02]  /*25b0*/  SHFL.UP P0, R28, R26, R21, R22 ;  /* 0x040000151a1c7389 */ /* 0x0000640000000016 */
[----:B01----:R-:W-:Y:S01]  /*25c0*/  ENDCOLLECTIVE ;  /* 0x000000000000791b */ /* 0x003fe20003800000 */
.L_x_2584:
[----:B------:R-:W-:Y:S01]  /*25d0*/  MOV R26, R18 ;  /* 0x00000012001a7202 */ /* 0x000fe20000000f00 */
[----:B------:R-:W-:-:S07]  /*25e0*/  IMAD.MOV.U32 R16, RZ, RZ, R28 ;  /* 0x000000ffff107224 */ /* 0x000fce00078e001c */
[----:B------:R-:W-:Y:S05]  /*25f0*/  WARPSYNC.COLLECTIVE R19, `(.L_x_2585) ;  /* 0x0000000013087348 */ /* 0x000fea0003c00000 */
[----:B------:R0:W1:Y:S02]  /*2600*/  SHFL.UP P0, R28, R26, R21, R22 ;  /* 0x040000151a1c7389 */ /* 0x0000640000000016 */
[----:B01----:R-:W-:Y:S01]  /*2610*/  ENDCOLLECTIVE ;  /* 0x000000000000791b */ /* 0x003fe20003800000 */
.L_x_2585:
[----:B------:R-:W-:Y:S01]  /*2620*/  MOV R27, R28 ;  /* 0x0000001c001b7202 */ /* 0x000fe20000000f00 */
[----:B------:R-:W-:Y:S06]  /*2630*/  BRA `(.L_x_2586) ;  /* 0xfffffff000c07947 */ /* 0x000fec000383ffff */
.L_x_2587:
        /* <DEDUP_REMOVED lines=12> */
.L_x_4512:


//--------------------- .text._Z30group_norm_nhwc_bwd_sum_kernelI11Bf16IOBf16WLi128EEv26Group_norm_nhwc_bwd_params --------------------------
	.section	.text._Z30group_norm_nhwc_bwd_sum_kernelI11Bf16IOBf16WLi128EEv26Group_norm_nhwc_bwd_params,"ax",@progbits
	.align	128
        .global         _Z30group_norm_nhwc_bwd_sum_kernelI11Bf16IOBf16WLi128EEv26Group_norm_nhwc_bwd_params
        .type           _Z30group_norm_nhwc_bwd_sum_kernelI11Bf16IOBf16WLi128EEv26Group_norm_nhwc_bwd_params,@function
        .size           _Z30group_norm_nhwc_bwd_sum_kernelI11Bf16IOBf16WLi128EEv26Group_norm_nhwc_bwd_params,(.L_x_4513 - _Z30group_norm_nhwc_bwd_sum_kernelI11Bf16IOBf16WLi128EEv26Group_norm_nhwc_bwd_params)
        .other          _Z30group_norm_nhwc_bwd_sum_kernelI11Bf16IOBf16WLi128EEv26Group_norm_nhwc_bwd_params,@"STO_CUDA_ENTRY STV_DEFAULT"
_Z30group_norm_nhwc_bwd_sum_kernelI11Bf16IOBf16WLi128EEv26Group_norm_nhwc_bwd_params:
.text._Z30group_norm_nhwc_bwd_sum_kernelI11Bf16IOBf16WLi128EEv26Group_norm_nhwc_bwd_params:
        /* <DEDUP_REMOVED lines=9> */
[----:B-1----:R-:W-:-:S04]  /*0090*/  IMAD.SHL.U32 R8, R0, 0x2, RZ ;  /* 0x0000000200087824 */ /* 0x002fc800078e00ff */
[----:B--2---:R-:W-:Y:S01]  /*00a0*/  IMAD R30, R31, UR4, R8 ;  /* 0x000000041f1e7c24 */ /* 0x004fe2000f8e0208 */
[----:B------:R-:W-:Y:S02]  /*00b0*/  ULDC.64 UR4, c[0x0][0x208] ;  /* 0x0000820000047ab9 */ /* 0x000fe40000000a00 */
[----:B---3--:R-:W1:Y:S02]  /*00c0*/  MUFU.RCP R4, R4 ;  /* 0x0000000400047308 */ /* 0x008e640000001000 */
[----:B-1----:R-:W-:Y:S02]  /*00d0*/  IADD3 R2, R4, 0xffffffe, RZ ;  /* 0x0ffffffe04027810 */ /* 0x002fe40007ffe0ff */
[----:B------:R-:W-:-:S04]  /*00e0*/  IABS R4, R30 ;  /* 0x0000001e00047213 */ /* 0x000fc80000000000 */
[----:B------:R1:W2:Y:S02]  /*00f0*/  F2I.FTZ.U32.TRUNC.NTZ R3, R2 ;  /* 0x0000000200037305 */ /* 0x0002a4000021f000 */
[----:B-1----:R-:W-:Y:S01]  /*0100*/  IMAD.MOV.U32 R2, RZ, RZ, RZ ;  /* 0x000000ffff027224 */ /* 0x002fe200078e00ff */
[----:B--2---:R-:W-:-:S05]  /*0110*/  IADD3 R6, RZ, -R3, RZ ;  /* 0x80000003ff067210 */ /* 0x004fca0007ffe0ff */
[----:B------:R-:W-:Y:S01]  /*0120*/  IMAD R7, R6, R5, RZ ;  /* 0x0000000506077224 */ /* 0x000fe200078e02ff */
[----:B------:R-:W-:-:S03]  /*0130*/  LOP3.LUT R6, RZ, R9, RZ, 0x33, !PT ;  /* 0x00000009ff067212 */ /* 0x000fc600078e33ff */
[----:B------:R-:W-:Y:S01]  /*0140*/  IMAD.HI.U32 R3, R3, R7, R2 ;  /* 0x0000000703037227 */ /* 0x000fe200078e0002 */
[----:B------:R-:W1:Y:S01]  /*0150*/  I2F.U32.RP R10, R9 ;  /* 0x00000009000a7306 */ /* 0x000e620000209000 */
[----:B------:R-:W2:Y:S04]  /*0160*/  LDC R7, c[0x0][0x2ac] ;  /* 0x0000ab00ff077b82 */ /* 0x000ea80000000800 */
        /* <DEDUP_REMOVED lines=10> */
[----:B------:R-:W3:Y:S03]  /*0210*/  LDC.64 R4, c[0x0][0x248] ;  /* 0x00009200ff047b82 */ /* 0x000ee60000000a00 */
[----:B------:R-:W-:Y:S01]  /*0220*/  @P0 VIADD R3, R3, 0x1 ;  /* 0x0000000103030836 */ /* 0x000fe20000000000 */
[----:B------:R-:W-:-:S04]  /*0230*/  ISETP.NE.AND P0, PT, R9, RZ, PT ;  /* 0x000000ff0900720c */ /* 0x000fc80003f05270 */
[----:B------:R-:W-:-:S04]  /*0240*/  @!P2 IADD3 R3, -R3, RZ, RZ ;  /* 0x000000ff0303a210 */ /* 0x000fc80007ffe1ff */
[----:B------:R-:W-:-:S05]  /*0250*/  SEL R3, R6, R3, !P0 ;  /* 0x0000000306037207 */ /* 0x000fca0004000000 */
[----:B0-----:R-:W-:-:S04]  /*0260*/  IMAD R3, R2, UR6, R3 ;  /* 0x0000000602037c24 */ /* 0x001fc8000f8e0203 */
[----:B---3--:R-:W-:-:S06]  /*0270*/  IMAD.WIDE R4, R3, 0x8, R4 ;  /* 0x0000000803047825 */ /* 0x008fcc00078e0204 */
[----:B------:R-:W5:Y:S01]  /*0280*/  LDG.E.64 R4, desc[UR4][R4.64] ;  /* 0x0000000404047981 */ /* 0x000f62000c1e1b00 */
[----:B-1----:R-:W0:Y:S01]  /*0290*/  MUFU.RCP R10, R10 ;  /* 0x0000000a000a7308 */ /* 0x002e220000001000 */
[----:B------:R-:W-:Y:S01]  /*02a0*/  ISETP.GE.U32.AND P0, PT, R30, UR8, PT ;  /* 0x000000081e007c0c */ /* 0x000fe2000bf06070 */
[----:B------:R-:W-:Y:S01]  /*02b0*/  BSSY B0, `(.L_x_2588) ;  /* 0x0000021000007945 */ /* 0x000fe20003800000 */
[----:B------:R-:W-:Y:S02]  /*02c0*/  SHF.R.S32.HI R31, RZ, 0x1f, R30 ;  /* 0x0000001fff1f7819 */ /* 0x000fe4000001141e */
[----:B------:R-:W-:Y:S02]  /*02d0*/  MOV R22, RZ ;  /* 0x000000ff00167202 */ /* 0x000fe40000000f00 */
[----:B------:R-:W-:Y:S01]  /*02e0*/  ISETP.GE.AND.EX P0, PT, R31, UR9, PT, P0 ;  /* 0x000000091f007c0c */ /* 0x000fe2000bf06300 */
[----:B0-----:R-:W-:-:S04]  /*02f0*/  VIADD R2, R10, 0xffffffe ;  /* 0x0ffffffe0a027836 */ /* 0x001fc80000000000 */
[----:B------:R0:W1:Y:S02]  /*0300*/  F2I.FTZ.U32.TRUNC.NTZ R3, R2 ;  /* 0x0000000200037305 */ /* 0x000064000021f000 */
[----:B0-----:R-:W-:Y:S01]  /*0310*/  IMAD.MOV.U32 R2, RZ, RZ, RZ ;  /* 0x000000ffff027224 */ /* 0x001fe200078e00ff */
[----:B-1----:R-:W-:-:S05]  /*0320*/  IADD3 R12, RZ, -R3, RZ ;  /* 0x80000003ff0c7210 */ /* 0x002fca0007ffe0ff */
[----:B------:R-:W-:Y:S01]  /*0330*/  IMAD R11, R12, R9, RZ ;  /* 0x000000090c0b7224 */ /* 0x000fe200078e02ff */
[----:B------:R-:W-:-:S03]  /*0340*/  HFMA2.MMA R12, -RZ, RZ, 0, 0 ;  /* 0x00000000ff0c7435 */ /* 0x000fc600000001ff */
[----:B------:R-:W-:-:S06]  /*0350*/  IMAD.HI.U32 R3, R3, R11, R2 ;  /* 0x0000000b03037227 */ /* 0x000fcc00078e0002 */
[----:B------:R-:W-:Y:S01]  /*0360*/  IMAD.HI.U32 R19, R3, R8, RZ ;  /* 0x0000000803137227 */ /* 0x000fe200078e00ff */
[----:B------:R-:W-:-:S03]  /*0370*/  CS2R R2, SRZ ;  /* 0x0000000000027805 */ /* 0x000fc6000001ff00 */
[----:B------:R-:W-:Y:S01]  /*0380*/  IMAD.MOV R18, RZ, RZ, -R19 ;  /* 0x000000ffff127224 */ /* 0x000fe200078e0a13 */
        /* <DEDUP_REMOVED lines=19> */
.L_x_2589:
[----:B------:R-:W-:Y:S05]  /*04c0*/  BSYNC B0 ;  /* 0x0000000000007941 */ /* 0x000fea0003800000 */
.L_x_2588:
[C---:B------:R-:W-:Y:S01]  /*04d0*/  IMAD R14, R9.reuse, R18, R8 ;  /* 0x00000012090e7224 */ /* 0x040fe200078e0208 */
[----:B------:R-:W0:Y:S01]  /*04e0*/  S2UR UR7, SR_CTAID.Y ;  /* 0x00000000000779c3 */ /* 0x000e220000002600 */
[----:B-----5:R-:W-:Y:S01]  /*04f0*/  FFMA.FTZ R15, -R4, R4, R5 ;  /* 0x00000004040f7223 */ /* 0x020fe20000010105 */
[----:B------:R-:W-:Y:S01]  /*0500*/  ISETP.NE.U32.AND P4, PT, R9, RZ, PT ;  /* 0x000000ff0900720c */ /* 0x000fe20003f85070 */
[----:B------:R-:W-:Y:S01]  /*0510*/  IMAD.MOV.U32 R24, RZ, RZ, RZ ;  /* 0x000000ffff187224 */ /* 0x000fe200078e00ff */
[CC--:B------:R-:W-:Y:S02]  /*0520*/  ISETP.GE.U32.AND P1, PT, R14.reuse, R9.reuse, PT ;  /* 0x000000090e00720c */ /* 0x0c0fe40003f26070 */
[----:B------:R-:W-:Y:S02]  /*0530*/  FSETP.GTU.FTZ.AND P2, PT, R15, RZ, PT ;  /* 0x000000ff0f00720b */ /* 0x000fe40003f5c000 */
[----:B------:R-:W1:Y:S09]  /*0540*/  LDC.64 R10, c[0x0][0x290] ;  /* 0x0000a400ff0a7b82 */ /* 0x000e720000000a00 */
[----:B------:R-:W-:Y:S01]  /*0550*/  @P1 IMAD.IADD R14, R14, 0x1, -R9 ;  /* 0x000000010e0e1824 */ /* 0x000fe200078e0a09 */
[----:B------:R-:W-:Y:S01]  /*0560*/  @P1 IADD3 R19, R19, 0x1, RZ ;  /* 0x0000000113131810 */ /* 0x000fe20007ffe0ff */
[----:B------:R-:W2:Y:S03]  /*0570*/  @P2 LDC R18, c[0x0][0x250] ;  /* 0x00009400ff122b82 */ /* 0x000ea60000000800 */
[----:B------:R-:W-:Y:S01]  /*0580*/  ISETP.GE.U32.AND P3, PT, R14, R9, PT ;  /* 0x000000090e00720c */ /* 0x000fe20003f66070 */
[----:B0-----:R-:W-:-:S05]  /*0590*/  IMAD R16, R7, UR7, RZ ;  /* 0x0000000707107c24 */ /* 0x001fca000f8e02ff */
[----:B------:R-:W-:Y:S02]  /*05a0*/  SHF.R.S32.HI R17, RZ, 0x1f, R16 ;  /* 0x0000001fff117819 */ /* 0x000fe40000011410 */
[----:B------:R-:W-:-:S05]  /*05b0*/  IADD3 R13, P5, R16, R7, RZ ;  /* 0x00000007100d7210 */ /* 0x000fca0007fbe0ff */
[----:B------:R-:W-:Y:S01]  /*05c0*/  @P3 VIADD R19, R19, 0x1 ;  /* 0x0000000113133836 */ /* 0x000fe20000000000 */
[----:B------:R-:W-:Y:S02]  /*05d0*/  LEA.HI.X.SX32 R14, R7, R17, 0x1, P5 ;  /* 0x00000011070e7211 */ /* 0x000fe400028f0eff */
[-C--:B-1----:R-:W-:Y:S02]  /*05e0*/  ISETP.LT.U32.AND P1, PT, R13, R10.reuse, PT ;  /* 0x0000000a0d00720c */ /* 0x082fe40003f21070 */
[----:B------:R-:W-:Y:S01]  /*05f0*/  SEL R5, R6, R19, !P4 ;  /* 0x0000001306057207 */ /* 0x000fe20006000000 */
[----:B------:R-:W-:Y:S01]  /*0600*/  HFMA2.MMA R6, -RZ, RZ, 1.875, 0 ;  /* 0x3f800000ff067435 */ /* 0x000fe200000001ff */
[----:B------:R-:W-:Y:S01]  /*0610*/  ISETP.LT.AND.EX P1, PT, R14, R11, PT, P1 ;  /* 0x0000000b0e00720c */ /* 0x000fe20003f21310 */
[----:B--2---:R-:W-:Y:S01]  /*0620*/  @P2 FADD.FTZ R18, R15, R18 ;  /* 0x000000120f122221 */ /* 0x004fe20000010000 */
[----:B------:R-:W-:Y:S02]  /*0630*/  CS2R R14, SRZ ;  /* 0x00000000000e7805 */ /* 0x000fe4000001ff00 */
[----:B------:R-:W-:Y:S01]  /*0640*/  SEL R7, R13, R10, P1 ;  /* 0x0000000a0d077207 */ /* 0x000fe20000800000 */
[----:B------:R-:W-:Y:S01]  /*0650*/  IMAD.MOV R10, RZ, RZ, -R5 ;  /* 0x000000ffff0a7224 */ /* 0x000fe200078e0a05 */
[----:B------:R-:W-:-:S02]  /*0660*/  MOV R13, RZ ;  /* 0x000000ff000d7202 */ /* 0x000fc40000000f00 */
        /* <DEDUP_REMOVED lines=51> */
[C---:B------:R-:W-:Y:S01]  /*09a0*/  FADD.FTZ R9, -R4.reuse, R13 ;  /* 0x0000000d04097221 */ /* 0x040fe20000010100 */
[C---:B--2---:R-:W-:Y:S01]  /*09b0*/  @!P0 PRMT R11, R23.reuse, 0x7610, R11 ;  /* 0x00007610170b8816 */ /* 0x044fe2000000000b */
[----:B------:R-:W-:Y:S01]  /*09c0*/  FADD.FTZ R13, -R4, R17 ;  /* 0x00000011040d7221 */ /* 0x000fe20000010100 */
[----:B------:R-:W-:Y:S01]  /*09d0*/  @!P0 PRMT R10, R23, 0x7632, R10 ;  /* 0x00007632170a8816 */ /* 0x000fe2000000000a */
[-C--:B-1----:R-:W-:Y:S02]  /*09e0*/  FMUL.FTZ R9, R9, R6.reuse ;  /* 0x0000000609097220 */ /* 0x082fe40000410000 */
[----:B------:R-:W-:Y:S01]  /*09f0*/  FMUL.FTZ R13, R13, R6 ;  /* 0x000000060d0d7220 */ /* 0x000fe20000410000 */
[----:B------:R-:W-:Y:S02]  /*0a00*/  IMAD.U32 R11, R11, 0x10000, RZ ;  /* 0x000100000b0b7824 */ /* 0x000fe400078e00ff */
[----:B------:R-:W-:Y:S01]  /*0a10*/  FFMA.FTZ R17, R9, R3, R22 ;  /* 0x0000000309117223 */ /* 0x000fe20000010016 */
[----:B------:R-:W-:Y:S01]  /*0a20*/  SHF.L.U32 R10, R10, 0x10, RZ ;  /* 0x000000100a0a7819 */ /* 0x000fe200000006ff */
[----:B------:R-:W-:-:S02]  /*0a30*/  FFMA.FTZ R14, R13, R2, R12 ;  /* 0x000000020d0e7223 */ /* 0x000fc4000001000c */
[----:B------:R-:W-:Y:S02]  /*0a40*/  FMUL.FTZ R15, R17, -1.4426950216293334961 ;  /* 0xbfb8aa3b110f7820 */ /* 0x000fe40000410000 */
[----:B------:R-:W-:-:S04]  /*0a50*/  FMUL.FTZ R19, R14, -1.4426950216293334961 ;  /* 0xbfb8aa3b0e137820 */ /* 0x000fc80000410000 */
        /* <DEDUP_REMOVED lines=14> */
[----:B------:R-:W-:-:S03]  /*0b40*/  FMUL.FTZ R18, R14, R3 ;  /* 0x000000030e127220 */ /* 0x000fc60000410000 */
[----:B------:R-:W-:Y:S01]  /*0b50*/  FMUL.FTZ R20, R10, R2 ;  /* 0x000000020a147220 */ /* 0x000fe20000410000 */
[----:B------:R-:W-:Y:S01]  /*0b60*/  FFMA.FTZ R24, R9, R18, RZ ;  /* 0x0000001209187223 */ /* 0x000fe200000100ff */
[----:B------:R-:W-:-:S03]  /*0b70*/  FADD.FTZ R11, RZ, R18 ;  /* 0x00000012ff0b7221 */ /* 0x000fc60000010000 */
[----:B------:R-:W-:Y:S01]  /*0b80*/  FFMA.FTZ R15, R13, R20, R24 ;  /* 0x000000140d0f7223 */ /* 0x000fe20000010018 */
[----:B------:R-:W-:Y:S01]  /*0b90*/  FFMA.FTZ R24, R9, R14, RZ ;  /* 0x0000000e09187223 */ /* 0x000fe200000100ff */
[----:B------:R-:W-:Y:S01]  /*0ba0*/  FFMA.FTZ R13, R13, R10, RZ ;  /* 0x0000000a0d0d7223 */ /* 0x000fe200000100ff */
[----:B------:R-:W-:Y:S01]  /*0bb0*/  FADD.FTZ R11, R20, R11 ;  /* 0x0000000b140b7221 */ /* 0x000fe20000010000 */
[----:B------:R-:W-:Y:S01]  /*0bc0*/  FADD.FTZ R14, RZ, R14 ;  /* 0x0000000eff0e7221 */ /* 0x000fe20000010000 */
[----:B------:R-:W-:-:S07]  /*0bd0*/  FADD.FTZ R10, RZ, R10 ;  /* 0x0000000aff0a7221 */ /* 0x000fce0000010000 */
.L_x_2592:
[----:B------:R-:W-:Y:S05]  /*0be0*/  @!P2 BRA `(.L_x_2590) ;  /* 0x0000001400e8a947 */ /* 0x000fea0003800000 */
[----:B------:R-:W-:-:S04]  /*0bf0*/  IADD3 R9, R16, 0x1, RZ ;  /* 0x0000000110097810 */ /* 0x000fc80007ffe0ff */
[----:B------:R-:W-:-:S07]  /*0c00*/  SHF.R.S32.HI R23, RZ, 0x1f, R9 ;  /* 0x0000001fff177819 */ /* 0x000fce0000011409 */
.L_x_2593:
        /* <DEDUP_REMOVED lines=8> */
[----:B------:R-:W-:-:S04]  /*0c90*/  @!P0 IMAD.WIDE.U32 R20, R25, R16, R20 ;  /* 0x0000001019148225 */ /* 0x000fc800078e0014 */
[----:B------:R-:W-:Y:S01]  /*0ca0*/  @!P0 IMAD.SHL.U32 R33, R20, 0x2, RZ ;  /* 0x0000000214218824 */ /* 0x000fe200078e00ff */
[----:B------:R-:W-:-:S04]  /*0cb0*/  @!P0 IADD3 R17, R21, R17, RZ ;  /* 0x0000001115118210 */ /* 0x000fc80007ffe0ff */
[----:B--2---:R-:W-:Y:S02]  /*0cc0*/  @!P0 IADD3 R18, P1, R33, R18, RZ ;  /* 0x0000001221128210 */ /* 0x004fe40007f3e0ff */
[----:B------:R-:W-:Y:S02]  /*0cd0*/  @!P0 SHF.L.U64.HI R32, R20, 0x1, R17 ;  /* 0x0000000114208819 */ /* 0x000fe40000010211 */
[----:B------:R-:W0:Y:S03]  /*0ce0*/  @!P0 LDC.64 R16, c[0x0][0x288] ;  /* 0x0000a200ff108b82 */ /* 0x000e260000000a00 */
[----:B------:R-:W-:-:S05]  /*0cf0*/  @!P0 IMAD.X R19, R32, 0x1, R19, P1 ;  /* 0x0000000120138824 */ /* 0x000fca00008e0613 */
[----:B------:R2:W3:Y:S01]  /*0d00*/  @!P0 LDG.E R25, desc[UR4][R18.64] ;  /* 0x0000000412198981 */ /* 0x0004e2000c1e1900 */
[----:B------:R-:W4:Y:S01]  /*0d10*/  @!P0 LDC.64 R20, c[0x0][0x230] ;  /* 0x00008c00ff148b82 */ /* 0x000f220000000a00 */
[----:B------:R-:W-:-:S07]  /*0d20*/  @!P0 IMAD.MOV.U32 R31, RZ, RZ, R27 ;  /* 0x000000ffff1f8224 */ /* 0x000fce00078e001b */
[----:B--2---:R-:W2:Y:S01]  /*0d30*/  @!P0 LDC.64 R18, c[0x0][0x228] ;  /* 0x00008a00ff128b82 */ /* 0x004ea20000000a00 */
[----:B0-----:R-:W-:-:S04]  /*0d40*/  @!P0 IMAD R30, R23, R16, RZ ;  /* 0x00000010171e8224 */ /* 0x001fc800078e02ff */
[----:B------:R-:W-:Y:S01]  /*0d50*/  @!P0 IMAD R17, R9, R17, R30 ;  /* 0x0000001109118224 */ /* 0x000fe200078e021e */
[----:B------:R-:W-:-:S05]  /*0d60*/  @!P0 MOV R30, R28 ;  /* 0x0000001c001e8202 */ /* 0x000fca0000000f00 */
[----:B------:R-:W-:-:S05]  /*0d70*/  @!P0 IMAD.WIDE.U32 R30, R9, R16, R30 ;  /* 0x00000010091e8225 */ /* 0x000fca00078e001e */
[----:B------:R-:W-:Y:S01]  /*0d80*/  @!P0 IADD3 R17, R31, R17, RZ ;  /* 0x000000111f118210 */ /* 0x000fe20007ffe0ff */
[C---:B------:R-:W-:Y:S01]  /*0d90*/  @!P0 IMAD.SHL.U32 R31, R30.reuse, 0x2, RZ ;  /* 0x000000021e1f8824 */ /* 0x040fe200078e00ff */
[----:B--2---:R-:W-:Y:S02]  /*0da0*/  @!P0 IADD3 R18, P1, R33, R18, RZ ;  /* 0x0000001221128210 */ /* 0x004fe40007f3e0ff */
[----:B------:R-:W-:Y:S02]  /*0db0*/  @!P0 SHF.L.U64.HI R30, R30, 0x1, R17 ;  /* 0x000000011e1e8819 */ /* 0x000fe40000010211 */
[----:B------:R-:W-:Y:S01]  /*0dc0*/  @!P0 IADD3.X R19, R32, R19, RZ, P1, !PT ;  /* 0x0000001320138210 */ /* 0x000fe20000ffe4ff */
[----:B------:R-:W0:Y:S01]  /*0dd0*/  @!P0 LDC.64 R16, c[0x0][0x228] ;  /* 0x00008a00ff108b82 */ /* 0x000e220000000a00 */
[----:B----4-:R-:W-:-:S03]  /*0de0*/  @!P0 IADD3 R20, P1, R31, R20, RZ ;  /* 0x000000141f148210 */ /* 0x010fc60007f3e0ff */
[----:B------:R-:W2:Y:S02]  /*0df0*/  @!P0 LDG.E R18, desc[UR4][R18.64] ;  /* 0x0000000412128981 */ /* 0x000ea4000c1e1900 */
[----:B------:R-:W-:-:S05]  /*0e00*/  @!P0 IMAD.X R21, R30, 0x1, R21, P1 ;  /* 0x000000011e158824 */ /* 0x000fca00008e0615 */
[----:B------:R4:W5:Y:S01]  /*0e10*/  @!P0 LDG.E R20, desc[UR4][R20.64] ;  /* 0x0000000414148981 */ /* 0x000962000c1e1900 */
[----:B0-----:R-:W-:-:S04]  /*0e20*/  @!P0 IADD3 R16, P1, R31, R16, RZ ;  /* 0x000000101f108210 */ /* 0x001fc80007f3e0ff */
[----:B------:R-:W-:-:S05]  /*0e30*/  @!P0 IADD3.X R17, R30, R17, RZ, P1, !PT ;  /* 0x000000111e118210 */ /* 0x000fca0000ffe4ff */
[----:B------:R0:W5:Y:S01]  /*0e40*/  @!P0 LDG.E R16, desc[UR4][R16.64] ;  /* 0x0000000410108981 */ /* 0x000162000c1e1900 */
[----:B------:R-:W-:Y:S02]  /*0e50*/  PRMT R30, RZ, 0x7610, R30 ;  /* 0x00007610ff1e7816 */ /* 0x000fe4000000001e */
[----:B----4-:R-:W-:Y:S02]  /*0e60*/  PRMT R21, RZ, 0x7610, R21 ;  /* 0x00007610ff157816 */ /* 0x010fe40000000015 */
[----:B------:R-:W-:Y:S02]  /*0e70*/  PRMT R32, RZ, 0x7610, R32 ;  /* 0x00007610ff207816 */ /* 0x000fe40000000020 */
[----:B------:R-:W-:Y:S02]  /*0e80*/  PRMT R36, RZ, 0x7610, R36 ;  /* 0x00007610ff247816 */ /* 0x000fe40000000024 */
[----:B---3--:R-:W-:Y:S02]  /*0e90*/  @!P0 PRMT R30, R25, 0x7610, R30 ;  /* 0x00007610191e8816 */ /* 0x008fe4000000001e */
        /* <DEDUP_REMOVED lines=8> */
[----:B0-----:R-:W-:Y:S02]  /*0f20*/  FMUL.FTZ R17, R25, R6 ;  /* 0x0000000619117220 */ /* 0x001fe40000410000 */
[----:B------:R-:W-:Y:S02]  /*0f30*/  FMUL.FTZ R34, R30, -1.4426950216293334961 ;  /* 0xbfb8aa3b1e227820 */ /* 0x000fe40000410000 */
[----:B------:R-:W-:-:S04]  /*0f40*/  FFMA.FTZ R33, R17, R2, R12 ;  /* 0x0000000211217223 */ /* 0x000fc8000001000c */
[----:B------:R-:W0:Y:S01]  /*0f50*/  MUFU.EX2 R34, R34 ;  /* 0x0000002200227308 */ /* 0x000e220000000800 */
[----:B------:R-:W-:-:S07]  /*0f60*/  FMUL.FTZ R35, R33, -1.4426950216293334961 ;  /* 0xbfb8aa3b21237820 */ /* 0x000fce0000410000 */
[----:B------:R-:W1:Y:S01]  /*0f70*/  MUFU.EX2 R35, R35 ;  /* 0x0000002300237308 */ /* 0x000e620000000800 */
[----:B0-----:R-:W-:-:S07]  /*0f80*/  FADD.FTZ R31, R34, 1 ;  /* 0x3f800000221f7421 */ /* 0x001fce0000010000 */
[----:B------:R-:W0:Y:S01]  /*0f90*/  MUFU.RCP R31, R31 ;  /* 0x0000001f001f7308 */ /* 0x000e220000001000 */
[----:B-1----:R-:W-:Y:S01]  /*0fa0*/  FADD.FTZ R25, R35, 1 ;  /* 0x3f80000023197421 */ /* 0x002fe20000010000 */
[C---:B--2---:R-:W-:Y:S02]  /*0fb0*/  @!P0 PRMT R21, R18.reuse, 0x7610, R21 ;  /* 0x0000761012158816 */ /* 0x044fe40000000015 */
[----:B------:R-:W-:-:S04]  /*0fc0*/  @!P0 PRMT R32, R18, 0x7632, R32 ;  /* 0x0000763212208816 */ /* 0x000fc80000000020 */
[----:B------:R-:W1:Y:S01]  /*0fd0*/  MUFU.RCP R25, R25 ;  /* 0x0000001900197308 */ /* 0x000e620000001000 */
[----:B------:R-:W-:Y:S02]  /*0fe0*/  PRMT R18, RZ, 0x7610, R18 ;  /* 0x00007610ff127816 */ /* 0x000fe40000000012 */
[C---:B-----5:R-:W-:Y:S02]  /*0ff0*/  @!P0 PRMT R36, R20.reuse, 0x7610, R36 ;  /* 0x0000761014248816 */ /* 0x060fe40000000024 */
[----:B------:R-:W-:Y:S02]  /*1000*/  @!P0 PRMT R18, R20, 0x7632, R18 ;  /* 0x0000763214128816 */ /* 0x000fe40000000012 */
[----:B------:R-:W-:Y:S01]  /*1010*/  SHF.L.U32 R20, R21, 0x10, RZ ;  /* 0x0000001015147819 */ /* 0x000fe200000006ff */
[----:B------:R-:W-:Y:S02]  /*1020*/  IMAD.U32 R35, R36, 0x10000, RZ ;  /* 0x0001000024237824 */ /* 0x000fe400078e00ff */
[----:B0-----:R-:W-:-:S04]  /*1030*/  FADD.FTZ R21, -R31, 1 ;  /* 0x3f8000001f157421 */ /* 0x001fc80000010100 */
[----:B------:R-:W-:Y:S01]  /*1040*/  FFMA.FTZ R30, R30, R21, 1 ;  /* 0x3f8000001e1e7423 */ /* 0x000fe20000010015 */
[----:B------:R-:W-:Y:S01]  /*1050*/  FADD.FTZ R21, -R4, R35 ;  /* 0x0000002304157221 */ /* 0x000fe20000010100 */
[----:B------:R-:W-:Y:S02]  /*1060*/  IMAD.U32 R35, R18, 0x10000, RZ ;  /* 0x0001000012237824 */ /* 0x000fe400078e00ff */
[----:B-1----:R-:W-:Y:S01]  /*1070*/  FADD.FTZ R18, -R25, 1 ;  /* 0x3f80000019127421 */ /* 0x002fe20000010100 */
[----:B------:R-:W-:Y:S01]  /*1080*/  FMUL.FTZ R21, R21, R6 ;  /* 0x0000000615157220 */ /* 0x000fe20000410000 */
[----:B------:R-:W-:Y:S01]  /*1090*/  SHF.L.U32 R32, R32, 0x10, RZ ;  /* 0x0000001020207819 */ /* 0x000fe200000006ff */
[----:B------:R-:W-:Y:S01]  /*10a0*/  FADD.FTZ R35, -R4, R35 ;  /* 0x0000002304237221 */ /* 0x000fe20000010100 */
[----:B------:R-:W-:Y:S01]  /*10b0*/  FFMA.FTZ R33, R33, R18, 1 ;  /* 0x3f80000021217423 */ /* 0x000fe20000010012 */
[----:B------:R-:W-:Y:S02]  /*10c0*/  FFMA.FTZ R18, R21, R3, R22 ;  /* 0x0000000315127223 */ /* 0x000fe40000010016 */
[----:B------:R-:W-:Y:S01]  /*10d0*/  FMUL.FTZ R34, R32, R25 ;  /* 0x0000001920227220 */ /* 0x000fe20000410000 */
[----:B------:R-:W-:Y:S01]  /*10e0*/  FMUL.FTZ R25, R35, R6 ;  /* 0x0000000623197220 */ /* 0x000fe20000410000 */
[----:B------:R-:W-:Y:S01]  /*10f0*/  FMUL.FTZ R36, R18, -1.4426950216293334961 ;  /* 0xbfb8aa3b12247820 */ /* 0x000fe20000410000 */
[----:B------:R-:W-:-:S02]  /*1100*/  FMUL.FTZ R31, R20, R31 ;  /* 0x0000001f141f7220 */ /* 0x000fc40000410000 */
[----:B------:R-:W-:-:S03]  /*1110*/  FFMA.FTZ R20, R25, R2, R12 ;  /* 0x0000000219147223 */ /* 0x000fc6000001000c */
[----:B------:R-:W0:Y:S01]  /*1120*/  MUFU.EX2 R36, R36 ;  /* 0x0000002400247308 */ /* 0x000e220000000800 */
[----:B------:R-:W-:-:S07]  /*1130*/  FMUL.FTZ R37, R20, -1.4426950216293334961 ;  /* 0xbfb8aa3b14257820 */ /* 0x000fce0000410000 */
[----:B------:R-:W1:Y:S01]  /*1140*/  MUFU.EX2 R32, R37 ;  /* 0x0000002500207308 */ /* 0x000e620000000800 */
[----:B------:R-:W-:Y:S01]  /*1150*/  FMUL.FTZ R35, R31, R30 ;  /* 0x0000001e1f237220 */ /* 0x000fe20000410000 */
[----:B------:R-:W-:Y:S01]  /*1160*/  FMUL.FTZ R30, R34, R33 ;  /* 0x00000021221e7220 */ /* 0x000fe20000410000 */
[----:B0-----:R-:W-:Y:S02]  /*1170*/  FADD.FTZ R31, R36, 1 ;  /* 0x3f800000241f7421 */ /* 0x001fe40000010000 */
[----:B------:R-:W-:Y:S01]  /*1180*/  FADD.FTZ R14, R35, R14 ;  /* 0x0000000e230e7221 */ /* 0x000fe20000010000 */
[----:B------:R-:W-:Y:S01]  /*1190*/  FFMA.FTZ R24, R19, R35, R24 ;  /* 0x0000002313187223 */ /* 0x000fe20000010018 */
[----:B------:R-:W-:Y:S02]  /*11a0*/  FMUL.FTZ R34, R35, R3 ;  /* 0x0000000323227220 */ /* 0x000fe40000410000 */
[----:B------:R-:W0:Y:S01]  /*11b0*/  MUFU.RCP R31, R31 ;  /* 0x0000001f001f7308 */ /* 0x000e220000001000 */
[----:B-1----:R-:W-:Y:S01]  /*11c0*/  FADD.FTZ R35, R32, 1 ;  /* 0x3f80000020237421 */ /* 0x002fe20000010000 */
[----:B------:R-:W-:Y:S01]  /*11d0*/  FFMA.FTZ R32, R19, R34, R15 ;  /* 0x0000002213207223 */ /* 0x000fe2000001000f */
[----:B------:R-:W-:-:S05]  /*11e0*/  PRMT R33, RZ, 0x7610, R33 ;  /* 0x00007610ff217816 */ /* 0x000fca0000000021 */
[----:B------:R-:W1:Y:S01]  /*11f0*/  MUFU.RCP R15, R35 ;  /* 0x00000023000f7308 */ /* 0x000e620000001000 */
[----:B------:R-:W-:Y:S02]  /*1200*/  PRMT R19, RZ, 0x7610, R19 ;  /* 0x00007610ff137816 */ /* 0x000fe40000000013 */
[----:B------:R-:W-:Y:S01]  /*1210*/  @!P0 PRMT R33, R16, 0x7610, R33 ;  /* 0x0000761010218816 */ /* 0x000fe20000000021 */
[----:B------:R-:W-:Y:S01]  /*1220*/  FADD.FTZ R11, R34, R11 ;  /* 0x0000000b220b7221 */ /* 0x000fe20000010000 */
[----:B------:R-:W-:Y:S02]  /*1230*/  @!P0 PRMT R19, R16, 0x7632, R19 ;  /* 0x0000763210138816 */ /* 0x000fe40000000013 */
[----:B------:R-:W-:Y:S01]  /*1240*/  IADD3 R34, R9, 0x1, RZ ;  /* 0x0000000109227810 */ /* 0x000fe20007ffe0ff */
[----:B------:R-:W-:Y:S02]  /*1250*/  IMAD.U32 R16, R33, 0x10000, RZ ;  /* 0x0001000021107824 */ /* 0x000fe400078e00ff */
[----:B0-----:R-:W-:Y:S01]  /*1260*/  FADD.FTZ R33, -R31, 1 ;  /* 0x3f8000001f217421 */ /* 0x001fe20000010100 */
[----:B------:R-:W-:Y:S01]  /*1270*/  ISETP.GE.AND P1, PT, R34, R7, PT ;  /* 0x000000072200720c */ /* 0x000fe20003f26270 */
[----:B------:R-:W-:-:S02]  /*1280*/  IMAD.U32 R34, R19, 0x10000, RZ ;  /* 0x0001000013227824 */ /* 0x000fc400078e00ff */
[----:B------:R-:W-:Y:S01]  /*1290*/  FFMA.FTZ R18, R18, R33, 1 ;  /* 0x3f80000012127423 */ /* 0x000fe20000010021 */
[----:B------:R-:W-:Y:S01]  /*12a0*/  FMUL.FTZ R31, R16, R31 ;  /* 0x0000001f101f7220 */ /* 0x000fe20000410000 */
[----:B-1----:R-:W-:Y:S01]  /*12b0*/  FADD.FTZ R19, -R15, 1 ;  /* 0x3f8000000f137421 */ /* 0x002fe20000010100 */
[C---:B------:R-:W-:Y:S01]  /*12c0*/  FADD.FTZ R10, R30.reuse, R10 ;  /* 0x0000000a1e0a7221 */ /* 0x040fe20000010000 */
[----:B------:R-:W-:Y:S01]  /*12d0*/  FFMA.FTZ R16, R17, R30, R13 ;  /* 0x0000001e11107223 */ /* 0x000fe2000001000d */
        /* <DEDUP_REMOVED lines=21> */
.L_x_2591:
        /* <DEDUP_REMOVED lines=8> */
.L_x_2595:
        /* <DEDUP_REMOVED lines=29> */
[----:B------:R-:W-:Y:S02]  /*1680*/  IMAD.U32 R19, R16, 0x10000, RZ ;  /* 0x0001000010137824 */ /* 0x000fe400078e00ff */
[----:B------:R-:W-:Y:S01]  /*1690*/  FADD.FTZ R33, -R4, R23 ;  /* 0x0000001704217221 */ /* 0x000fe20000010100 */
[----:B------:R-:W-:Y:S01]  /*16a0*/  SHF.L.U32 R23, R22, 0x10, RZ ;  /* 0x0000001016177819 */ /* 0x000fe200000006ff */
[----:B------:R-:W-:Y:S01]  /*16b0*/  FADD.FTZ R19, -R4, R19 ;  /* 0x0000001304137221 */ /* 0x000fe20000010100 */
[----:B------:R-:W-:Y:S01]  /*16c0*/  @!P0 PRMT R17, R20, 0x7632, R17 ;  /* 0x0000763214118816 */ /* 0x000fe20000000011 */
[----:B-1----:R-:W-:-:S02]  /*16d0*/  FMUL.FTZ R18, R33, R6 ;  /* 0x0000000621127220 */ /* 0x002fc40000410000 */
[----:B------:R-:W-:Y:S01]  /*16e0*/  FMUL.FTZ R20, R23, R3 ;  /* 0x0000000317147220 */ /* 0x000fe20000410000 */
[----:B------:R-:W-:Y:S01]  /*16f0*/  SHF.L.U32 R16, R17, 0x10, RZ ;  /* 0x0000001011107819 */ /* 0x000fe200000006ff */
[----:B------:R-:W-:Y:S01]  /*1700*/  FFMA.FTZ R24, R23, R18, R24 ;  /* 0x0000001217187223 */ /* 0x000fe20000010018 */
[----:B------:R-:W-:Y:S01]  /*1710*/  FMUL.FTZ R19, R19, R6 ;  /* 0x0000000613137220 */ /* 0x000fe20000410000 */
[----:B------:R-:W-:Y:S01]  /*1720*/  FADD.FTZ R11, R20, R11 ;  /* 0x0000000b140b7221 */ /* 0x000fe20000010000 */
[----:B------:R-:W-:Y:S01]  /*1730*/  FFMA.FTZ R20, R18, R20, R15 ;  /* 0x0000001412147223 */ /* 0x000fe2000001000f */
        /* <DEDUP_REMOVED lines=8> */
.L_x_2594:
[----:B------:R-:W-:-:S13]  /*17c0*/  ISETP.GE.U32.AND P0, PT, R32, 0x3, PT ;  /* 0x000000032000780c */ /* 0x000fda0003f06070 */
[----:B------:R-:W-:Y:S05]  /*17d0*/  @!P0 BRA `(.L_x_2590) ;  /* 0x0000000800ec8947 */ /* 0x000fea0003800000 */
[----:B------:R-:W-:Y:S01]  /*17e0*/  ULDC.64 UR6, c[0x0][0x288] ;  /* 0x0000a20000067ab9 */ /* 0x000fe20000000a00 */
[----:B------:R-:W-:Y:S02]  /*17f0*/  SHF.R.S32.HI R12, RZ, 0x1f, R16 ;  /* 0x0000001fff0c7819 */ /* 0x000fe40000011410 */
[----:B------:R-:W-:Y:S02]  /*1800*/  ISETP.GE.U32.AND P0, PT, R30, UR6, PT ;  /* 0x000000061e007c0c */ /* 0x000fe4000bf06070 */
[----:B------:R-:W-:Y:S02]  /*1810*/  MOV R9, R16 ;  /* 0x0000001000097202 */ /* 0x000fe40000000f00 */
[----:B------:R-:W-:-:S13]  /*1820*/  ISETP.GE.AND.EX P0, PT, R31, UR7, PT, P0 ;  /* 0x000000071f007c0c */ /* 0x000fda000bf06300 */
.L_x_2596:
        /* <DEDUP_REMOVED lines=14> */
[----:B------:R-:W2:Y:S01]  /*1910*/  @!P0 LDC.64 R20, c[0x0][0x230] ;  /* 0x00008c00ff148b82 */ /* 0x000ea20000000a00 */
[C---:B------:R-:W-:Y:S01]  /*1920*/  @!P0 IMAD.SHL.U32 R35, R30.reuse, 0x2, RZ ;  /* 0x000000021e238824 */ /* 0x040fe200078e00ff */
[----:B------:R-:W-:Y:S02]  /*1930*/  @!P0 IADD3 R23, R31, R33, RZ ;  /* 0x000000211f178210 */ /* 0x000fe40007ffe0ff */
[----:B------:R-:W-:Y:S02]  /*1940*/  @!P0 MOV R33, R27 ;  /* 0x0000001b00218202 */ /* 0x000fe40000000f00 */
[----:B0-----:R-:W-:Y:S01]  /*1950*/  @!P0 IADD3 R18, P2, R35, R18, RZ ;  /* 0x0000001223128210 */ /* 0x001fe20007f5e0ff */
[----:B------:R-:W-:Y:S01]  /*1960*/  @!P0 IMAD.WIDE.U32 R32, R25, R22, R32 ;  /* 0x0000001619208225 */ /* 0x000fe200078e0020 */
[----:B------:R-:W-:-:S02]  /*1970*/  @!P0 SHF.L.U64.HI R25, R30, 0x1, R23 ;  /* 0x000000011e198819 */ /* 0x000fc40000010217 */
[----:B------:R-:W0:Y:S02]  /*1980*/  @!P0 LDC.64 R22, c[0x0][0x288] ;  /* 0x0000a200ff168b82 */ /* 0x000e240000000a00 */
[----:B------:R-:W-:Y:S01]  /*1990*/  @!P0 IADD3 R31, R33, R34, RZ ;  /* 0x00000022211f8210 */ /* 0x000fe20007ffe0ff */
[C---:B------:R-:W-:Y:S01]  /*19a0*/  @!P0 IMAD.SHL.U32 R33, R32.reuse, 0x2, RZ ;  /* 0x0000000220218824 */ /* 0x040fe200078e00ff */
[----:B---3--:R-:W-:Y:S01]  /*19b0*/  @!P0 IADD3 R34, P1, R35, R16, RZ ;  /* 0x0000001023228210 */ /* 0x008fe20007f3e0ff */
[----:B------:R-:W-:Y:S01]  /*19c0*/  @!P0 IMAD.X R19, R25, 0x1, R19, P2 ;  /* 0x0000000119138824 */ /* 0x000fe200010e0613 */
[----:B------:R-:W-:Y:S02]  /*19d0*/  @!P0 IADD3 R36, P2, R9, 0x2, RZ ;  /* 0x0000000209248810 */ /* 0x000fe40007f5e0ff */
[----:B------:R-:W-:Y:S02]  /*19e0*/  @!P0 IADD3.X R35, R25, R17, RZ, P1, !PT ;  /* 0x0000001119238210 */ /* 0x000fe40000ffe4ff */
[----:B------:R-:W3:Y:S01]  /*19f0*/  @!P0 LDC.64 R16, c[0x0][0x228] ;  /* 0x00008a00ff108b82 */ /* 0x000ee20000000a00 */
[----:B------:R-:W-:-:S02]  /*1a00*/  @!P0 SHF.L.U64.HI R30, R32, 0x1, R31 ;  /* 0x00000001201e8819 */ /* 0x000fc4000001021f */
[----:B--2---:R-:W-:Y:S01]  /*1a10*/  @!P0 IADD3 R20, P1, R33, R20, RZ ;  /* 0x0000001421148210 */ /* 0x004fe20007f3e0ff */
[----:B------:R2:W4:Y:S01]  /*1a20*/  @!P0 LDG.E R25, desc[UR4][R34.64] ;  /* 0x0000000422198981 */ /* 0x000522000c1e1900 */
[----:B------:R-:W-:-:S03]  /*1a30*/  @!P0 IADD3.X R31, RZ, R12, RZ, P2, !PT ;  /* 0x0000000cff1f8210 */ /* 0x000fc600017fe4ff */
[----:B------:R-:W-:Y:S01]  /*1a40*/  @!P0 IMAD.X R21, R30, 0x1, R21, P1 ;  /* 0x000000011e158824 */ /* 0x000fe200008e0615 */
[----:B------:R5:W4:Y:S01]  /*1a50*/  @!P0 LDG.E R32, desc[UR4][R18.64] ;  /* 0x0000000412208981 */ /* 0x000b22000c1e1900 */
[----:B--2---:R-:W-:Y:S01]  /*1a60*/  @!P0 MOV R34, R28 ;  /* 0x0000001c00228202 */ /* 0x004fe20000000f00 */
[----:B------:R-:W-:Y:S02]  /*1a70*/  @!P0 IMAD.MOV.U32 R35, RZ, RZ, R27 ;  /* 0x000000ffff238224 */ /* 0x000fe400078e001b */
[-C--:B0-----:R-:W-:Y:S02]  /*1a80*/  @!P0 IMAD R37, R31, R22.reuse, RZ ;  /* 0x000000161f258224 */ /* 0x081fe400078e02ff */
[C---:B------:R-:W-:Y:S01]  /*1a90*/  @!P0 IMAD.WIDE.U32 R34, R36.reuse, R22, R34 ;  /* 0x0000001624228225 */ /* 0x040fe200078e0022 */
[----:B------:R0:W2:Y:S01]  /*1aa0*/  @!P0 LDG.E R31, desc[UR4][R20.64] ;  /* 0x00000004141f8981 */ /* 0x0000a2000c1e1900 */
[----:B-----5:R-:W5:Y:S02]  /*1ab0*/  @!P0 LDC.64 R18, c[0x0][0x230] ;  /* 0x00008c00ff128b82 */ /* 0x020f640000000a00 */
[----:B------:R-:W-:Y:S01]  /*1ac0*/  @!P0 IMAD R36, R36, R23, R37 ;  /* 0x0000001724248224 */ /* 0x000fe200078e0225 */
[----:B---3--:R-:W-:-:S05]  /*1ad0*/  @!P0 IADD3 R38, P1, R33, R16, RZ ;  /* 0x0000001021268210 */ /* 0x008fca0007f3e0ff */
[----:B------:R-:W3:Y:S01]  /*1ae0*/  @!P0 LDC.64 R22, c[0x0][0x288] ;  /* 0x0000a200ff168b82 */ /* 0x000ee20000000a00 */
[----:B------:R-:W-:Y:S01]  /*1af0*/  @!P0 IADD3.X R39, R30, R17, RZ, P1, !PT ;  /* 0x000000111e278210 */ /* 0x000fe20000ffe4ff */
[----:B------:R-:W-:-:S06]  /*1b00*/  @!P0 IMAD.IADD R17, R35, 0x1, R36 ;  /* 0x0000000123118824 */ /* 0x000fcc00078e0224 */
[----:B0-----:R-:W0:Y:S01]  /*1b10*/  @!P0 LDC.64 R20, c[0x0][0x228] ;  /* 0x00008a00ff148b82 */ /* 0x001e220000000a00 */
[----:B------:R-:W-:Y:S01]  /*1b20*/  @!P0 IADD3 R33, P3, R9, 0x3, RZ ;  /* 0x0000000309218810 */ /* 0x000fe20007f7e0ff */
[----:B------:R-:W2:Y:S01]  /*1b30*/  @!P0 LDG.E R30, desc[UR4][R38.64] ;  /* 0x00000004261e8981 */ /* 0x000ea2000c1e1900 */
[C---:B------:R-:W-:Y:S02]  /*1b40*/  @!P0 SHF.L.U64.HI R16, R34.reuse, 0x1, R17 ;  /* 0x0000000122108819 */ /* 0x040fe40000010211 */
[----:B------:R-:W-:Y:S01]  /*1b50*/  @!P0 SHF.L.U32 R35, R34, 0x1, RZ ;  /* 0x0000000122238819 */ /* 0x000fe200000006ff */
[----:B------:R-:W-:-:S03]  /*1b60*/  @!P0 IMAD.X R17, RZ, RZ, R12, P3 ;  /* 0x000000ffff118224 */ /* 0x000fc600018e060c */
[----:B-----5:R-:W-:Y:S01]  /*1b70*/  @!P0 IADD3 R18, P1, R35, R18, RZ ;  /* 0x0000001223128210 */ /* 0x020fe20007f3e0ff */
[----:B---3--:R-:W-:-:S03]  /*1b80*/  @!P0 IMAD R34, R17, R22, RZ ;  /* 0x0000001611228224 */ /* 0x008fc600078e02ff */
[----:B------:R-:W-:Y:S01]  /*1b90*/  @!P0 IADD3.X R19, R16, R19, RZ, P1, !PT ;  /* 0x0000001310138210 */ /* 0x000fe20000ffe4ff */
[----:B------:R-:W-:Y:S01]  /*1ba0*/  @!P0 IMAD R23, R33, R23, R34 ;  /* 0x0000001721178224 */ /* 0x000fe200078e0222 */
[----:B0-----:R-:W-:Y:S01]  /*1bb0*/  @!P0 IADD3 R20, P2, R35, R20, RZ ;  /* 0x0000001423148210 */ /* 0x001fe20007f5e0ff */
[----:B------:R-:W-:Y:S01]  /*1bc0*/  @!P0 IMAD.MOV.U32 R35, RZ, RZ, R27 ;  /* 0x000000ffff238224 */ /* 0x000fe200078e001b */
[----:B------:R-:W-:-:S03]  /*1bd0*/  @!P0 MOV R34, R28 ;  /* 0x0000001c00228202 */ /* 0x000fc60000000f00 */
[----:B------:R-:W-:Y:S02]  /*1be0*/  @!P0 IMAD.X R21, R16, 0x1, R21, P2 ;  /* 0x0000000110158824 */ /* 0x000fe400010e0615 */
[----:B------:R-:W0:Y:S01]  /*1bf0*/  @!P0 LDC.64 R16, c[0x0][0x230] ;  /* 0x00008c00ff108b82 */ /* 0x000e220000000a00 */
[----:B------:R-:W-:Y:S02]  /*1c00*/  @!P0 IMAD.WIDE.U32 R34, R33, R22, R34 ;  /* 0x0000001621228225 */ /* 0x000fe400078e0022 */
[----:B------:R3:W5:Y:S04]  /*1c10*/  @!P0 LDG.E R22, desc[UR4][R18.64] ;  /* 0x0000000412168981 */ /* 0x000768000c1e1900 */
[----:B------:R1:W5:Y:S01]  /*1c20*/  @!P0 LDG.E R20, desc[UR4][R20.64] ;  /* 0x0000000414148981 */ /* 0x000362000c1e1900 */
[----:B---3--:R-:W3:Y:S01]  /*1c30*/  @!P0 LDC.64 R18, c[0x0][0x228] ;  /* 0x00008a00ff128b82 */ /* 0x008ee20000000a00 */
[----:B------:R-:W-:Y:S01]  /*1c40*/  @!P0 IADD3 R33, R35, R23, RZ ;  /* 0x0000001723218210 */ /* 0x000fe20007ffe0ff */
[----:B------:R-:W-:-:S03]  /*1c50*/  @!P0 IMAD.SHL.U32 R23, R34, 0x2, RZ ;  /* 0x0000000222178824 */ /* 0x000fc600078e00ff */
[----:B------:R-:W-:Y:S02]  /*1c60*/  @!P0 SHF.L.U64.HI R34, R34, 0x1, R33 ;  /* 0x0000000122228819 */ /* 0x000fe40000010221 */
[----:B0-----:R-:W-:-:S04]  /*1c70*/  @!P0 IADD3 R16, P1, R23, R16, RZ ;  /* 0x0000001017108210 */ /* 0x001fc80007f3e0ff */
[----:B------:R-:W-:-:S05]  /*1c80*/  @!P0 IADD3.X R17, R34, R17, RZ, P1, !PT ;  /* 0x0000001122118210 */ /* 0x000fca0000ffe4ff */
[----:B------:R0:W5:Y:S01]  /*1c90*/  @!P0 LDG.E R16, desc[UR4][R16.64] ;  /* 0x0000000410108981 */ /* 0x000162000c1e1900 */
[----:B---3--:R-:W-:-:S05]  /*1ca0*/  @!P0 IADD3 R18, P1, R23, R18, RZ ;  /* 0x0000001217128210 */ /* 0x008fca0007f3e0ff */
[----:B------:R-:W-:-:S05]  /*1cb0*/  @!P0 IMAD.X R19, R34, 0x1, R19, P1 ;  /* 0x0000000122138824 */ /* 0x000fca00008e0613 */
[----:B------:R3:W5:Y:S01]  /*1cc0*/  @!P0 LDG.E R18, desc[UR4][R18.64] ;  /* 0x0000000412128981 */ /* 0x000762000c1e1900 */
[----:B------:R-:W-:Y:S02]  /*1cd0*/  PRMT R23, RZ, 0x7610, R23 ;  /* 0x00007610ff177816 */ /* 0x000fe40000000017 */
[----:B-1----:R-:W-:Y:S02]  /*1ce0*/  PRMT R21, RZ, 0x7610, R21 ;  /* 0x00007610ff157816 */ /* 0x002fe40000000015 */
[----:B0-----:R-:W-:Y:S02]  /*1cf0*/  PRMT R17, RZ, 0x7610, R17 ;  /* 0x00007610ff117816 */ /* 0x001fe40000000011 */
[----:B------:R-:W-:-:S04]  /*1d00*/  IADD3 R9, P2, R9, 0x4, RZ ;  /* 0x0000000409097810 */ /* 0x000fc80007f5e0ff */
[----:B------:R-:W-:Y:S02]  /*1d10*/  ISETP.GE.AND P1, PT, R9, R7, PT ;  /* 0x000000070900720c */ /* 0x000fe40003f26270 */
[----:B------:R-:W-:Y:S02]  /*1d20*/  IADD3.X R12, RZ, R12, RZ, P2, !PT ;  /* 0x0000000cff0c7210 */ /* 0x000fe400017fe4ff */
[----:B----4-:R-:W-:Y:S02]  /*1d30*/  @!P0 PRMT R23, R25, 0x7610, R23 ;  /* 0x0000761019178816 */ /* 0x010fe40000000017 */
[----:B------:R-:W-:Y:S02]  /*1d40*/  PRMT R25, RZ, 0x7610, R25 ;  /* 0x00007610ff197816 */ /* 0x000fe40000000019 */
[----:B------:R-:W-:Y:S02]  /*1d50*/  SHF.L.U32 R23, R23, 0x10, RZ ;  /* 0x0000001017177819 */ /* 0x000fe400000006ff */
[----:B------:R-:W-:-:S02]  /*1d60*/  @!P0 PRMT R25, R32, 0x7610, R25 ;  /* 0x0000761020198816 */ /* 0x000fc40000000019 */
[----:B------:R-:W-:Y:S02]  /*1d70*/  PRMT R32, RZ, 0x7610, R32 ;  /* 0x00007610ff207816 */ /* 0x000fe40000000020 */
[C---:B------:R-:W-:Y:S01]  /*1d80*/  @!P0 PRMT R21, R25.reuse, 0x7632, R21 ;  /* 0x0000763219158816 */ /* 0x040fe20000000015 */
[----:B------:R-:W-:Y:S02]  /*1d90*/  IMAD.U32 R25, R25, 0x10000, RZ ;  /* 0x0001000019197824 */ /* 0x000fe400078e00ff */
[----:B------:R-:W-:Y:S01]  /*1da0*/  FADD.FTZ R23, -R4, R23 ;  /* 0x0000001704177221 */ /* 0x000fe20000010100 */
[----:B------:R-:W-:Y:S02]  /*1db0*/  @!P0 PRMT R32, R32, 0x7632, R32 ;  /* 0x0000763220208816 */ /* 0x000fe40000000020 */
[----:B------:R-:W-:Y:S01]  /*1dc0*/  SHF.L.U32 R21, R21, 0x10, RZ ;  /* 0x0000001015157819 */ /* 0x000fe200000006ff */
[----:B------:R-:W-:Y:S01]  /*1dd0*/  FMUL.FTZ R36, R25, R3 ;  /* 0x0000000319247220 */ /* 0x000fe20000410000 */
[----:B------:R-:W-:Y:S01]  /*1de0*/  FMUL.FTZ R34, R23, R6 ;  /* 0x0000000617227220 */ /* 0x000fe20000410000 */
[----:B------:R-:W-:-:S02]  /*1df0*/  IMAD.U32 R32, R32, 0x10000, RZ ;  /* 0x0001000020207824 */ /* 0x000fc400078e00ff */
[----:B------:R-:W-:Y:S01]  /*1e00*/  FADD.FTZ R21, -R4, R21 ;  /* 0x0000001504157221 */ /* 0x000fe20000010100 */
[----:B------:R-:W-:Y:S01]  /*1e10*/  FADD.FTZ R11, R36, R11 ;  /* 0x0000000b240b7221 */ /* 0x000fe20000010000 */
[--C-:B------:R-:W-:Y:S01]  /*1e20*/  FFMA.FTZ R36, R34, R36, R15.reuse ;  /* 0x0000002422247223 */ /* 0x100fe2000001000f */
[----:B------:R-:W-:Y:S01]  /*1e30*/  FFMA.FTZ R24, R25, R34, R24 ;  /* 0x0000002219187223 */ /* 0x000fe20000010018 */
[----:B------:R-:W-:Y:S01]  /*1e40*/  PRMT R15, RZ, 0x7610, R15 ;  /* 0x00007610ff0f7816 */ /* 0x000fe2000000000f */
[----:B------:R-:W-:Y:S01]  /*1e50*/  FMUL.FTZ R21, R21, R6 ;  /* 0x0000000615157220 */ /* 0x000fe20000410000 */
[----:B--2---:R-:W-:Y:S01]  /*1e60*/  @!P0 PRMT R17, R31, 0x7610, R17 ;  /* 0x000076101f118816 */ /* 0x004fe20000000011 */
[C---:B------:R-:W-:Y:S02]  /*1e70*/  FMUL.FTZ R34, R32.reuse, R2 ;  /* 0x0000000220227220 */ /* 0x040fe40000410000 */
[----:B------:R-:W-:Y:S01]  /*1e80*/  FFMA.FTZ R13, R32, R21, R13 ;  /* 0x00000015200d7223 */ /* 0x000fe2000001000d */
[----:B------:R-:W-:Y:S01]  /*1e90*/  SHF.L.U32 R23, R17, 0x10, RZ ;  /* 0x0000001011177819 */ /* 0x000fe200000006ff */
[----:B---3--:R-:W-:Y:S01]  /*1ea0*/  FFMA.FTZ R19, R21, R34, R36 ;  /* 0x0000002215137223 */ /* 0x008fe20000010024 */
[----:B------:R-:W-:-:S02]  /*1eb0*/  PRMT R21, RZ, 0x7610, R21 ;  /* 0x00007610ff157816 */ /* 0x000fc40000000015 */
[----:B------:R-:W-:Y:S01]  /*1ec0*/  @!P0 PRMT R15, R30, 0x7610, R15 ;  /* 0x000076101e0f8816 */ /* 0x000fe2000000000f */
[----:B------:R-:W-:Y:S01]  /*1ed0*/  FADD.FTZ R23, -R4, R23 ;  /* 0x0000001704177221 */ /* 0x000fe20000010100 */
[----:B------:R-:W-:-:S03]  /*1ee0*/  @!P0 PRMT R21, R31, 0x7632, R21 ;  /* 0x000076321f158816 */ /* 0x000fc60000000015 */
[----:B------:R-:W-:Y:S02]  /*1ef0*/  IMAD.U32 R15, R15, 0x10000, RZ ;  /* 0x000100000f0f7824 */ /* 0x000fe400078e00ff */
[----:B------:R-:W-:Y:S01]  /*1f00*/  FADD.FTZ R14, R25, R14 ;  /* 0x0000000e190e7221 */ /* 0x000fe20000010000 */
[----:B------:R-:W-:Y:S01]  /*1f10*/  FADD.FTZ R10, R32, R10 ;  /* 0x0000000a200a7221 */ /* 0x000fe20000010000 */
[----:B------:R-:W-:Y:S01]  /*1f20*/  FADD.FTZ R34, R34, R11 ;  /* 0x0000000b22227221 */ /* 0x000fe20000010000 */
[----:B------:R-:W-:Y:S01]  /*1f30*/  FMUL.FTZ R32, R23, R6 ;  /* 0x0000000617207220 */ /* 0x000fe20000410000 */
[----:B------:R-:W-:Y:S01]  /*1f40*/  FMUL.FTZ R25, R15, R3 ;  /* 0x000000030f197220 */ /* 0x000fe20000410000 */
[----:B------:R-:W-:Y:S02]  /*1f50*/  PRMT R17, RZ, 0x7610, R17 ;  /* 0x00007610ff117816 */ /* 0x000fe40000000011 */
[----:B------:R-:W-:Y:S01]  /*1f60*/  SHF.L.U32 R23, R21, 0x10, RZ ;  /* 0x0000001015177819 */ /* 0x000fe200000006ff */
[----:B------:R-:W-:Y:S01]  /*1f70*/  FADD.FTZ R14, R14, R15 ;  /* 0x0000000f0e0e7221 */ /* 0x000fe20000010000 */
[----:B------:R-:W-:Y:S01]  /*1f80*/  FFMA.FTZ R24, R15, R32, R24 ;  /* 0x000000200f187223 */ /* 0x000fe20000010018 */
[----:B------:R-:W-:Y:S01]  /*1f90*/  FADD.FTZ R11, R34, R25 ;  /* 0x00000019220b7221 */ /* 0x000fe20000010000 */
[----:B------:R-:W-:Y:S01]  /*1fa0*/  FFMA.FTZ R19, R32, R25, R19 ;  /* 0x0000001920137223 */ /* 0x000fe20000010013 */
[----:B------:R-:W-:Y:S01]  /*1fb0*/  @!P0 PRMT R17, R30, 0x7632, R17 ;  /* 0x000076321e118816 */ /* 0x000fe20000000011 */
[----:B------:R-:W-:Y:S01]  /*1fc0*/  FADD.FTZ R23, -R4, R23 ;  /* 0x0000001704177221 */ /* 0x000fe20000010100 */
[----:B------:R-:W-:-:S02]  /*1fd0*/  PRMT R25, RZ, 0x7610, R25 ;  /* 0x00007610ff197816 */ /* 0x000fc40000000019 */
[----:B------:R-:W-:Y:S01]  /*1fe0*/  PRMT R15, RZ, 0x7610, R15 ;  /* 0x00007610ff0f7816 */ /* 0x000fe2000000000f */
[----:B------:R-:W-:Y:S01]  /*1ff0*/  IMAD.U32 R30, R17, 0x10000, RZ ;  /* 0x00010000111e7824 */ /* 0x000fe200078e00ff */
[----:B------:R-:W-:-:S03]  /*2000*/  PRMT R21, RZ, 0x7610, R21 ;  /* 0x00007610ff157816 */ /* 0x000fc60000000015 */
[----:B------:R-:W-:Y:S01]  /*2010*/  FADD.FTZ R10, R10, R30 ;  /* 0x0000001e0a0a7221 */ /* 0x000fe20000010000 */
[C---:B-----5:R-:W-:Y:S02]  /*2020*/  @!P0 PRMT R25, R22.reuse, 0x7610, R25 ;  /* 0x0000761016198816 */ /* 0x060fe40000000019 */
[----:B------:R-:W-:Y:S01]  /*2030*/  @!P0 PRMT R15, R22, 0x7632, R15 ;  /* 0x00007632160f8816 */ /* 0x000fe2000000000f */
[----:B------:R-:W-:Y:S01]  /*2040*/  FMUL.FTZ R22, R23, R6 ;  /* 0x0000000617167220 */ /* 0x000fe20000410000 */
[----:B------:R-:W-:-:S03]  /*2050*/  SHF.L.U32 R25, R25, 0x10, RZ ;  /* 0x0000001019197819 */ /* 0x000fc600000006ff */
[C---:B------:R-:W-:Y:S01]  /*2060*/  FFMA.FTZ R13, R30.reuse, R22, R13 ;  /* 0x000000161e0d7223 */ /* 0x040fe2000001000d */
[----:B------:R-:W-:Y:S01]  /*2070*/  FMUL.FTZ R30, R30, R2 ;  /* 0x000000021e1e7220 */ /* 0x000fe20000410000 */
[----:B------:R-:W-:Y:S01]  /*2080*/  @!P0 PRMT R21, R20, 0x7610, R21 ;  /* 0x0000761014158816 */ /* 0x000fe20000000015 */
[----:B------:R-:W-:Y:S01]  /*2090*/  FADD.FTZ R25, -R4, R25 ;  /* 0x0000001904197221 */ /* 0x000fe20000010100 */
[----:B------:R-:W-:Y:S01]  /*20a0*/  PRMT R17, RZ, 0x7610, R17 ;  /* 0x00007610ff117816 */ /* 0x000fe20000000011 */
[----:B------:R-:W-:Y:S01]  /*20b0*/  FADD.FTZ R11, R30, R11 ;  /* 0x0000000b1e0b7221 */ /* 0x000fe20000010000 */
[----:B------:R-:W-:Y:S01]  /*20c0*/  FFMA.FTZ R30, R22, R30, R19 ;  /* 0x0000001e161e7223 */ /* 0x000fe20000010013 */
[----:B------:R-:W-:Y:S01]  /*20d0*/  SHF.L.U32 R19, R15, 0x10, RZ ;  /* 0x000000100f137819 */ /* 0x000fe200000006ff */
[----:B------:R-:W-:Y:S01]  /*20e0*/  IMAD.U32 R21, R21, 0x10000, RZ ;  /* 0x0001000015157824 */ /* 0x000fe200078e00ff */
[----:B------:R-:W-:Y:S01]  /*20f0*/  @!P0 PRMT R17, R20, 0x7632, R17 ;  /* 0x0000763214118816 */ /* 0x000fe20000000011 */
[----:B------:R-:W-:Y:S01]  /*2100*/  FMUL.FTZ R25, R25, R6 ;  /* 0x0000000619197220 */ /* 0x000fe20000410000 */
[----:B------:R-:W-:Y:S01]  /*2110*/  PRMT R15, RZ, 0x7610, R15 ;  /* 0x00007610ff0f7816 */ /* 0x000fe2000000000f */
[----:B------:R-:W-:Y:S01]  /*2120*/  FADD.FTZ R14, R14, R21 ;  /* 0x000000150e0e7221 */ /* 0x000fe20000010000 */
[C---:B------:R-:W-:Y:S01]  /*2130*/  FMUL.FTZ R22, R21.reuse, R3 ;  /* 0x0000000315167220 */ /* 0x040fe20000410000 */
[----:B------:R-:W-:Y:S01]  /*2140*/  FFMA.FTZ R24, R21, R25, R24 ;  /* 0x0000001915187223 */ /* 0x000fe20000010018 */
[----:B------:R-:W-:Y:S01]  /*2150*/  FADD.FTZ R19, -R4, R19 ;  /* 0x0000001304137221 */ /* 0x000fe20000010100 */
[----:B------:R-:W-:Y:S01]  /*2160*/  IMAD.U32 R20, R17, 0x10000, RZ ;  /* 0x0001000011147824 */ /* 0x000fe200078e00ff */
[----:B------:R-:W-:-:S02]  /*2170*/  PRMT R17, RZ, 0x7610, R17 ;  /* 0x00007610ff117816 */ /* 0x000fc40000000011 */
[----:B------:R-:W-:Y:S02]  /*2180*/  PRMT R21, RZ, 0x7610, R21 ;  /* 0x00007610ff157816 */ /* 0x000fe40000000015 */
[----:B------:R-:W-:Y:S02]  /*2190*/  @!P0 PRMT R15, R16, 0x7610, R15 ;  /* 0x00007610100f8816 */ /* 0x000fe4000000000f */
[----:B------:R-:W-:Y:S01]  /*21a0*/  PRMT R16, RZ, 0x7610, R16 ;  /* 0x00007610ff107816 */ /* 0x000fe20000000010 */
[----:B------:R-:W-:Y:S01]  /*21b0*/  FMUL.FTZ R19, R19, R6 ;  /* 0x0000000613137220 */ /* 0x000fe20000410000 */
[----:B------:R-:W-:Y:S02]  /*21c0*/  SHF.L.U32 R23, R15, 0x10, RZ ;  /* 0x000000100f177819 */ /* 0x000fe400000006ff */
[----:B------:R-:W-:Y:S01]  /*21d0*/  @!P0 PRMT R17, R16, 0x7632, R17 ;  /* 0x0000763210118816 */ /* 0x000fe20000000011 */
[----:B------:R-:W-:Y:S01]  /*21e0*/  FADD.FTZ R11, R11, R22 ;  /* 0x000000160b0b7221 */ /* 0x000fe20000010000 */
[----:B------:R-:W-:Y:S01]  /*21f0*/  FADD.FTZ R10, R10, R20 ;  /* 0x000000140a0a7221 */ /* 0x000fe20000010000 */
[----:B------:R-:W-:Y:S01]  /*2200*/  FFMA.FTZ R13, R20, R19, R13 ;  /* 0x00000013140d7223 */ /* 0x000fe2000001000d */
[----:B------:R-:W-:Y:S01]  /*2210*/  FFMA.FTZ R22, R25, R22, R30 ;  /* 0x0000001619167223 */ /* 0x000fe2000001001e */
[----:B------:R-:W-:Y:S01]  /*2220*/  @!P0 PRMT R21, R18, 0x7610, R21 ;  /* 0x0000761012158816 */ /* 0x000fe20000000015 */
[----:B------:R-:W-:Y:S01]  /*2230*/  FMUL.FTZ R20, R20, R2 ;  /* 0x0000000214147220 */ /* 0x000fe20000410000 */
[----:B------:R-:W-:Y:S01]  /*2240*/  @!P0 PRMT R16, R18, 0x7632, R16 ;  /* 0x0000763212108816 */ /* 0x000fe20000000010 */
[----:B------:R-:W-:Y:S01]  /*2250*/  FADD.FTZ R23, -R4, R23 ;  /* 0x0000001704177221 */ /* 0x000fe20000010100 */
[----:B------:R-:W-:Y:S01]  /*2260*/  SHF.L.U32 R21, R21, 0x10, RZ ;  /* 0x0000001015157819 */ /* 0x000fe200000006ff */
[----:B------:R-:W-:-:S02]  /*2270*/  IMAD.U32 R17, R17, 0x10000, RZ ;  /* 0x0001000011117824 */ /* 0x000fc400078e00ff */
[----:B------:R-:W-:Y:S01]  /*2280*/  FADD.FTZ R11, R20, R11 ;  /* 0x0000000b140b7221 */ /* 0x000fe20000010000 */
[----:B------:R-:W-:Y:S01]  /*2290*/  FFMA.FTZ R15, R19, R20, R22 ;  /* 0x00000014130f7223 */ /* 0x000fe20000010016 */
[----:B------:R-:W-:Y:S01]  /*22a0*/  FMUL.FTZ R18, R23, R6 ;  /* 0x0000000617127220 */ /* 0x000fe20000410000 */
        /* <DEDUP_REMOVED lines=14> */
.L_x_2590:
        /* <DEDUP_REMOVED lines=16> */
[----:B0-----:R-:W-:Y:S04]  /*2490*/  LDS R4, [R19+0x20] ;  /* 0x0000200013047984 */ /* 0x001fe80000000800 */
[----:B------:R-:W0:Y:S04]  /*24a0*/  LDS R7, [R19+0x14] ;  /* 0x0000140013077984 */ /* 0x000e280000000800 */
[----:B-1----:R-:W-:Y:S04]  /*24b0*/  LDS R6, [R19+0x24] ;  /* 0x0000240013067984 */ /* 0x002fe80000000800 */
[----:B------:R-:W1:Y:S04]  /*24c0*/  LDS R9, [R19+0x18] ;  /* 0x0000180013097984 */ /* 0x000e680000000800 */
[----:B------:R-:W3:Y:S04]  /*24d0*/  LDS R3, [R19+0x1c] ;  /* 0x00001c0013037984 */ /* 0x000ee80000000800 */
[----:B------:R-:W4:Y:S04]  /*24e0*/  LDS R11, [R19+0x2c] ;  /* 0x00002c00130b7984 */ /* 0x000f280000000800 */
[----:B------:R-:W5:Y:S04]  /*24f0*/  LDS R15, [R19+0x30] ;  /* 0x00003000130f7984 */ /* 0x000f680000000800 */
[----:B------:R-:W2:Y:S04]  /*2500*/  LDS R8, [R19+0x28] ;  /* 0x0000280013087984 */ /* 0x000ea80000000800 */
[----:B------:R-:W2:Y:S04]  /*2510*/  LDS R16, [R19+0x10] ;  /* 0x0000100013107984 */ /* 0x000ea80000000800 */
[----:B------:R-:W2:Y:S04]  /*2520*/  LDS R18, [R19+0x38] ;  /* 0x0000380013127984 */ /* 0x000ea80000000800 */
[----:B------:R-:W2:Y:S04]  /*2530*/  LDS R20, [R19+0x3c] ;  /* 0x00003c0013147984 */ /* 0x000ea80000000800 */
[----:B------:R2:W2:Y:S01]  /*2540*/  LDS R12, [R19+0x34] ;  /* 0x00003400130c7984 */ /* 0x0004a20000000800 */
[----:B0-----:R-:W-:Y:S01]  /*2550*/  FADD.FTZ R21, R4, R7 ;  /* 0x0000000704157221 */ /* 0x001fe20000010000 */
[----:B-1----:R-:W-:Y:S01]  /*2560*/  FADD.FTZ R23, R6, R9 ;  /* 0x0000000906177221 */ /* 0x002fe20000010000 */
[----:B---3--:R-:W-:-:S04]  /*2570*/  ISETP.NE.AND P1, PT, R3, RZ, PT ;  /* 0x000000ff0300720c */ /* 0x008fc80003f25270 */
[----:B------:R-:W-:Y:S02]  /*2580*/  FSEL R22, R21, R4, !P1 ;  /* 0x0000000415167208 */ /* 0x000fe40004800000 */
[----:B------:R-:W-:-:S03]  /*2590*/  FSEL R26, R23, R6, !P1 ;  /* 0x00000006171a7208 */ /* 0x000fc60004800000 */
[----:B----4-:R-:W-:Y:S02]  /*25a0*/  FADD.FTZ R22, R22, R11 ;  /* 0x0000000b16167221 */ /* 0x010fe40000010000 */
[----:B-----5:R-:W-:Y:S01]  /*25b0*/  FADD.FTZ R26, R26, R15 ;  /* 0x0000000f1a1a7221 */ /* 0x020fe20000010000 */
[----:B--2---:R-:W-:-:S04]  /*25c0*/  ISETP.NE.AND P2, PT, R8, RZ, PT ;  /* 0x000000ff0800720c */ /* 0x004fc80003f45270 */
[----:B------:R-:W-:Y:S02]  /*25d0*/  FSEL R21, R22, R11, !P2 ;  /* 0x0000000b16157208 */ /* 0x000fe40005000000 */
[----:B------:R-:W-:Y:S02]  /*25e0*/  FSEL R19, R26, R15, !P2 ;  /* 0x0000000f1a137208 */ /* 0x000fe40005000000 */
[----:B------:R-:W-:Y:S01]  /*25f0*/  IADD3 R23, R8, R3, R16 ;  /* 0x0000000308177210 */ /* 0x000fe20007ffe010 */
[----:B------:R-:W-:Y:S02]  /*2600*/  FADD.FTZ R21, R21, R18 ;  /* 0x0000001215157221 */ /* 0x000fe40000010000 */
[----:B------:R-:W-:Y:S01]  /*2610*/  FADD.FTZ R25, R19, R20 ;  /* 0x0000001413197221 */ /* 0x000fe20000010000 */
[----:B------:R-:W-:Y:S01]  /*2620*/  ISETP.NE.AND P3, PT, R12, RZ, PT ;  /* 0x000000ff0c00720c */ /* 0x000fe20003f65270 */
[----:B------:R-:W-:-:S03]  /*2630*/  IMAD.IADD R19, R23, 0x1, R12 ;  /* 0x0000000117137824 */ /* 0x000fc600078e020c */
[----:B------:R-:W-:Y:S02]  /*2640*/  FSEL R21, R21, R18, !P3 ;  /* 0x0000001215157208 */ /* 0x000fe40005800000 */
        /* <DEDUP_REMOVED lines=55> */
.L_x_2619:
        /* <DEDUP_REMOVED lines=32> */
.L_x_2597:
[----:B--2---:R-:W2:Y:S01]  /*2bc0*/  S2R R0, SR_TID.X ;  /* 0x0000000000007919 */ /* 0x004ea20000002100 */
[----:B0-----:R-:W0:Y:S01]  /*2bd0*/  LDC R4, c[0x0][0x2b4] ;  /* 0x0000ad00ff047b82 */ /* 0x001e220000000800 */
[----:B------:R-:W-:Y:S01]  /*2be0*/  MOV R15, 0x400 ;  /* 0x00000400000f7802 */ /* 0x000fe20000000f00 */
[----:B------:R-:W-:Y:S05]  /*2bf0*/  WARPSYNC.ALL ;  /* 0x0000000000007948 */ /* 0x000fea0003800000 */
[----:B------:R-:W3:Y:S01]  /*2c00*/  S2R R12, SR_TID.X ;  /* 0x00000000000c7919 */ /* 0x000ee20000002100 */
[----:B-1----:R-:W-:Y:S02]  /*2c10*/  LEA R6, R2, R15, 0x18 ;  /* 0x0000000f02067211 */ /* 0x002fe400078ec0ff */
[----:B--2---:R-:W-:Y:S01]  /*2c20*/  LEA.HI R3, R0, R0, RZ, 0x1e ;  /* 0x0000000000037211 */ /* 0x004fe200078ff0ff */
[----:B0-----:R-:W-:-:S04]  /*2c30*/  IMAD R0, R5, R4, RZ ;  /* 0x0000000405007224 */ /* 0x001fc800078e02ff */
[----:B------:R-:W-:Y:S02]  /*2c40*/  IMAD R16, R3, 0xc, R6 ;  /* 0x0000000c03107824 */ /* 0x000fe400078e0206 */
        /* <DEDUP_REMOVED lines=26> */
[----:B------:R-:W1:Y:S04]  /*2df0*/  S2R R3, SR_CTAID.Z ;  /* 0x0000000000037919 */ /* 0x000e680000002700 */
[----:B------:R-:W-:-:S04]  /*2e00*/  LEA R5, R2, R5, 0x18 ;  /* 0x0000000502057211 */ /* 0x000fc800078ec0ff */
[----:B0-----:R-:W-:Y:S02]  /*2e10*/  LEA R6, R12, R5, 0x3 ;  /* 0x000000050c067211 */ /* 0x001fe400078e18ff */
[----:B------:R-:W0:Y:S04]  /*2e20*/  LDC.64 R4, c[0x0][0x268] ;  /* 0x00009a00ff047b82 */ /* 0x000e280000000a00 */
[----:B------:R-:W2:Y:S01]  /*2e30*/  LDS.64 R6, [R6] ;  /* 0x0000000006067984 */ /* 0x000ea20000000a00 */
[----:B-1----:R-:W-:-:S05]  /*2e40*/  IMAD.SHL.U32 R3, R3, 0x2, RZ ;  /* 0x0000000203037824 */ /* 0x002fca00078e00ff */
[C---:B------:R-:W-:Y:S01]  /*2e50*/  IADD3 R9, R3.reuse, 0x1, RZ ;  /* 0x0000000103097810 */ /* 0x040fe20007ffe0ff */
[----:B------:R-:W-:-:S04]  /*2e60*/  IMAD R3, R3, UR8, R8 ;  /* 0x0000000803037c24 */ /* 0x000fc8000f8e0208 */
[----:B------:R-:W-:Y:S02]  /*2e70*/  IMAD R9, R9, UR8, R8 ;  /* 0x0000000809097c24 */ /* 0x000fe4000f8e0208 */
[----:B0-----:R-:W-:-:S04]  /*2e80*/  IMAD.WIDE R2, R3, 0x4, R4 ;  /* 0x0000000403027825 */ /* 0x001fc800078e0204 */
[----:B------:R-:W-:Y:S01]  /*2e90*/  IMAD.WIDE R4, R9, 0x4, R4 ;  /* 0x0000000409047825 */ /* 0x000fe200078e0204 */
[----:B--2---:R1:W-:Y:S04]  /*2ea0*/  REDG.E.ADD.F32.FTZ.RN.STRONG.GPU desc[UR4][R2.64], R6 ;  /* 0x00000006020079a6 */ /* 0x0043e8000c10f384 */
[----:B------:R1:W-:Y:S02]  /*2eb0*/  REDG.E.ADD.F32.FTZ.RN.STRONG.GPU desc[UR4][R4.64], R7 ;  /* 0x00000007040079a6 */ /* 0x0003e4000c10f384 */
.L_x_2600:
[----:B------:R-:W-:Y:S05]  /*2ec0*/  BSYNC B0 ;  /* 0x0000000000007941 */ /* 0x000fea0003800000 */
.L_x_2599:
[----:B------:R-:W-:Y:S05]  /*2ed0*/  @P1 EXIT ;  /* 0x000000000000194d */ /* 0x000fea0003800000 */
[----:B-1----:R-:W1:Y:S01]  /*2ee0*/  LDC R2, c[0x0][0x270] ;  /* 0x00009c00ff027b82 */ /* 0x002e620000000800 */
[----:B------:R-:W-:-:S07]  /*2ef0*/  ULDC.64 UR6, c[0x0][0x268] ;  /* 0x00009a0000067ab9 */ /* 0x000fce0000000a00 */
[----:B------:R-:W2:Y:S01]  /*2f00*/  LDC R3, c[0x0][RZ] ;  /* 0x00000000ff037b82 */ /* 0x000ea20000000800 */
[----:B-1----:R-:W-:-:S04]  /*2f10*/  IMAD R2, R2, UR8, RZ ;  /* 0x0000000802027c24 */ /* 0x002fc8000f8e02ff */
        /* <DEDUP_REMOVED lines=17> */
.L_x_2598:
        /* <DEDUP_REMOVED lines=8> */
.L_x_2601:
[----:B------:R-:W-:Y:S01]  /*30b0*/  IMAD.MOV.U32 R28, RZ, RZ, R21 ;  /* 0x000000ffff1c7224 */ /* 0x000fe200078e0015 */
[----:B------:R-:W-:-:S07]  /*30c0*/  MOV R30, R27 ;  /* 0x0000001b001e7202 */ /* 0x000fce0000000f00 */
[----:B------:R-:W-:Y:S05]  /*30d0*/  WARPSYNC.COLLECTIVE R23, `(.L_x_2602) ;  /* 0x0000000017087348 */ /* 0x000fea0003c00000 */
[----:B------:R0:W1:Y:S02]  /*30e0*/  SHFL.UP P0, R27, R28, R25, R26 ;  /* 0x040000191c1b7389 */ /* 0x000064000000001a */
[----:B01----:R-:W-:Y:S01]  /*30f0*/  ENDCOLLECTIVE ;  /* 0x000000000000791b */ /* 0x003fe20003800000 */
.L_x_2602:
[----:B------:R-:W-:Y:S02]  /*3100*/  MOV R28, R22 ;  /* 0x00000016001c7202 */ /* 0x000fe40000000f00 */
[----:B------:R-:W-:-:S07]  /*3110*/  MOV R32, R27 ;  /* 0x0000001b00207202 */ /* 0x000fce0000000f00 */
[----:B------:R-:W-:Y:S05]  /*3120*/  WARPSYNC.COLLECTIVE R23, `(.L_x_2603) ;  /* 0x0000000017087348 */ /* 0x000fea0003c00000 */
[----:B------:R0:W1:Y:S02]  /*3130*/  SHFL.UP P0, R27, R28, R25, R26 ;  /* 0x040000191c1b7389 */ /* 0x000064000000001a */
[----:B01----:R-:W-:Y:S01]  /*3140*/  ENDCOLLECTIVE ;  /* 0x000000000000791b */ /* 0x003fe20003800000 */
.L_x_2603:
        /* <DEDUP_REMOVED lines=12> */
.L_x_2604:
[----:B------:R-:W-:Y:S01]  /*3210*/  MOV R28, R21 ;  /* 0x00000015001c7202 */ /* 0x000fe20000000f00 */
[----:B------:R-:W-:-:S07]  /*3220*/  IMAD.MOV.U32 R30, RZ, RZ, R27 ;  /* 0x000000ffff1e7224 */ /* 0x000fce00078e001b */
[----:B------:R-:W-:Y:S05]  /*3230*/  WARPSYNC.COLLECTIVE R23, `(.L_x_2605) ;  /* 0x0000000017087348 */ /* 0x000fea0003c00000 */
[----:B------:R0:W1:Y:S02]  /*3240*/  SHFL.UP P0, R27, R28, R25, R26 ;  /* 0x040000191c1b7389 */ /* 0x000064000000001a */
[----:B01----:R-:W-:Y:S01]  /*3250*/  ENDCOLLECTIVE ;  /* 0x000000000000791b */ /* 0x003fe20003800000 */
.L_x_2605:
[----:B------:R-:W-:Y:S01]  /*3260*/  IMAD.MOV.U32 R28, RZ, RZ, R22 ;  /* 0x000000ffff1c7224 */ /* 0x000fe200078e0016 */
[----:B------:R-:W-:-:S07]  /*3270*/  MOV R32, R27 ;  /* 0x0000001b00207202 */ /* 0x000fce0000000f00 */
[----:B------:R-:W-:Y:S05]  /*3280*/  WARPSYNC.COLLECTIVE R23, `(.L_x_2606) ;  /* 0x0000000017087348 */ /* 0x000fea0003c00000 */
[----:B------:R0:W1:Y:S02]  /*3290*/  SHFL.UP P0, R27, R28, R25, R26 ;  /* 0x040000191c1b7389 */ /* 0x000064000000001a */
[----:B01----:R-:W-:Y:S01]  /*32a0*/  ENDCOLLECTIVE ;  /* 0x000000000000791b */ /* 0x003fe20003800000 */
.L_x_2606:
[----:B------:R-:W-:Y:S01]  /*32b0*/  FADD.FTZ R32, R21, R32 ;  /* 0x0000002015207221 */ /* 0x000fe20000010000 */
[----:B------:R-:W-:Y:S01]  /*32c0*/  IMAD.MOV.U32 R25, RZ, RZ, 0x4 ;  /* 0x00000004ff197424 */ /* 0x000fe200078e00ff */
[C---:B------:R-:W-:Y:S01]  /*32d0*/  ISETP.NE.AND P0, PT, R19.reuse, RZ, PT ;  /* 0x000000ff1300720c */ /* 0x040fe20003f05270 */
        /* <DEDUP_REMOVED lines=9> */
.L_x_2607:
[----:B------:R-:W-:Y:S02]  /*3370*/  MOV R28, R21 ;  /* 0x00000015001c7202 */ /* 0x000fe40000000f00 */
[----:B------:R-:W-:-:S07]  /*3380*/  MOV R30, R27 ;  /* 0x0000001b001e7202 */ /* 0x000fce0000000f00 */
[----:B------:R-:W-:Y:S05]  /*3390*/  WARPSYNC.COLLECTIVE R23, `(.L_x_2608) ;  /* 0x0000000017087348 */ /* 0x000fea0003c00000 */
[----:B------:R0:W1:Y:S02]  /*33a0*/  SHFL.UP P0, R27, R28, R25, R26 ;  /* 0x040000191c1b7389 */ /* 0x000064000000001a */
[----:B01----:R-:W-:Y:S01]  /*33b0*/  ENDCOLLECTIVE ;  /* 0x000000000000791b */ /* 0x003fe20003800000 */
.L_x_2608:
[----:B------:R-:W-:Y:S01]  /*33c0*/  MOV R28, R22 ;  /* 0x00000016001c7202 */ /* 0x000fe20000000f00 */
[----:B------:R-:W-:-:S07]  /*33d0*/  IMAD.MOV.U32 R32, RZ, RZ, R27 ;  /* 0x000000ffff207224 */ /* 0x000fce00078e001b */
[----:B------:R-:W-:Y:S05]  /*33e0*/  WARPSYNC.COLLECTIVE R23, `(.L_x_2609) ;  /* 0x0000000017087348 */ /* 0x000fea0003c00000 */
[----:B------:R0:W1:Y:S02]  /*33f0*/  SHFL.UP P0, R27, R28, R25, R26 ;  /* 0x040000191c1b7389 */ /* 0x000064000000001a */
[----:B01----:R-:W-:Y:S01]  /*3400*/  ENDCOLLECTIVE ;  /* 0x000000000000791b */ /* 0x003fe20003800000 */
.L_x_2609:
[----:B------:R-:W-:Y:S01]  /*3410*/  FADD.FTZ R32, R21, R32 ;  /* 0x0000002015207221 */ /* 0x000fe20000010000 */
[----:B------:R-:W-:Y:S01]  /*3420*/  HFMA2.MMA R25, -RZ, RZ, 0, 4.76837158203125e-07 ;  /* 0x00000008ff197435 */ /* 0x000fe200000001ff */
[C---:B------:R-:W-:Y:S01]  /*3430*/  ISETP.NE.AND P0, PT, R19.reuse, RZ, PT ;  /* 0x000000ff1300720c */ /* 0x040fe20003f05270 */
        /* <DEDUP_REMOVED lines=9> */
.L_x_2610:
[----:B------:R-:W-:Y:S01]  /*34d0*/  IMAD.MOV.U32 R28, RZ, RZ, R21 ;  /* 0x000000ffff1c7224 */ /* 0x000fe200078e0015 */
[----:B------:R-:W-:-:S07]  /*34e0*/  MOV R30, R27 ;  /* 0x0000001b001e7202 */ /* 0x000fce0000000f00 */
[----:B------:R-:W-:Y:S05]  /*34f0*/  WARPSYNC.COLLECTIVE R23, `(.L_x_2611) ;  /* 0x0000000017087348 */ /* 0x000fea0003c00000 */
[----:B------:R0:W1:Y:S02]  /*3500*/  SHFL.UP P0, R27, R28, R25, R26 ;  /* 0x040000191c1b7389 */ /* 0x000064000000001a */
[----:B01----:R-:W-:Y:S01]  /*3510*/  ENDCOLLECTIVE ;  /* 0x000000000000791b */ /* 0x003fe20003800000 */
.L_x_2611:
[----:B------:R-:W-:Y:S02]  /*3520*/  MOV R28, R22 ;  /* 0x00000016001c7202 */ /* 0x000fe40000000f00 */
[----:B------:R-:W-:-:S07]  /*3530*/  MOV R32, R27 ;  /* 0x0000001b00207202 */ /* 0x000fce0000000f00 */
[----:B------:R-:W-:Y:S05]  /*3540*/  WARPSYNC.COLLECTIVE R23, `(.L_x_2612) ;  /* 0x0000000017087348 */ /* 0x000fea0003c00000 */
[----:B------:R0:W1:Y:S02]  /*3550*/  SHFL.UP P0, R27, R28, R25, R26 ;  /* 0x040000191c1b7389 */ /* 0x000064000000001a */
[----:B01----:R-:W-:Y:S01]  /*3560*/  ENDCOLLECTIVE ;  /* 0x000000000000791b */ /* 0x003fe20003800000 */
.L_x_2612:
        /* <DEDUP_REMOVED lines=12> */
.L_x_2613:
[----:B------:R-:W-:Y:S01]  /*3630*/  MOV R28, R21 ;  /* 0x00000015001c7202 */ /* 0x000fe20000000f00 */
[----:B------:R-:W-:-:S07]  /*3640*/  IMAD.MOV.U32 R30, RZ, RZ, R27 ;  /* 0x000000ffff1e7224 */ /* 0x000fce00078e001b */
[----:B------:R-:W-:Y:S05]  /*3650*/  WARPSYNC.COLLECTIVE R23, `(.L_x_2614) ;  /* 0x0000000017087348 */ /* 0x000fea0003c00000 */
[----:B------:R0:W1:Y:S02]  /*3660*/  SHFL.UP P0, R27, R28, R25, R26 ;  /* 0x040000191c1b7389 */ /* 0x000064000000001a */
[----:B01----:R-:W-:Y:S01]  /*3670*/  ENDCOLLECTIVE ;  /* 0x000000000000791b */ /* 0x003fe20003800000 */
.L_x_2614:
[----:B------:R-:W-:Y:S01]  /*3680*/  IMAD.MOV.U32 R28, RZ, RZ, R22 ;  /* 0x000000ffff1c7224 */ /* 0x000fe200078e0016 */
[----:B------:R-:W-:-:S07]  /*3690*/  MOV R32, R27 ;  /* 0x0000001b00207202 */ /* 0x000fce0000000f00 */
[----:B------:R-:W-:Y:S05]  /*36a0*/  WARPSYNC.COLLECTIVE R23, `(.L_x_2615) ;  /* 0x0000000017087348 */ /* 0x000fea0003c00000 */
[----:B------:R0:W1:Y:S02]  /*36b0*/  SHFL.UP P0, R27, R28, R25, R26 ;  /* 0x040000191c1b7389 */ /* 0x000064000000001a */
[----:B01----:R-:W-:Y:S01]  /*36c0*/  ENDCOLLECTIVE ;  /* 0x000000000000791b */ /* 0x003fe20003800000 */
.L_x_2615:
[----:B------:R-:W-:Y:S01]  /*36d0*/  FADD.FTZ R32, R21, R32 ;  /* 0x0000002015207221 */ /* 0x000fe20000010000 */
[----:B------:R-:W-:Y:S01]  /*36e0*/  IMAD.MOV.U32 R25, RZ, RZ, 0x1 ;  /* 0x00000001ff197424 */ /* 0x000fe200078e00ff */
[C---:B------:R-:W-:Y:S01]  /*36f0*/  ISETP.NE.AND P0, PT, R19.reuse, RZ, PT ;  /* 0x000000ff1300720c */ /* 0x040fe20003f05270 */
        /* <DEDUP_REMOVED lines=8> */
.L_x_2616:
[----:B------:R-:W-:Y:S02]  /*3780*/  MOV R28, R21 ;  /* 0x00000015001c7202 */ /* 0x000fe40000000f00 */
[----:B------:R-:W-:-:S07]  /*3790*/  MOV R17, R27 ;  /* 0x0000001b00117202 */ /* 0x000fce0000000f00 */
[----:B------:R-:W-:Y:S05]  /*37a0*/  WARPSYNC.COLLECTIVE R23, `(.L_x_2617) ;  /* 0x0000000017087348 */ /* 0x000fea0003c00000 */
[----:B------:R0:W1:Y:S02]  /*37b0*/  SHFL.UP P0, R27, R28, R25, R26 ;  /* 0x040000191c1b7389 */ /* 0x000064000000001a */
[----:B01----:R-:W-:Y:S01]  /*37c0*/  ENDCOLLECTIVE ;  /* 0x000000000000791b */ /* 0x003fe20003800000 */
.L_x_2617:
[----:B------:R-:W-:Y:S01]  /*37d0*/  MOV R28, R22 ;  /* 0x00000016001c7202 */ /* 0x000fe20000000f00 */
[----:B------:R-:W-:-:S07]  /*37e0*/  IMAD.MOV.U32 R21, RZ, RZ, R27 ;  /* 0x000000ffff157224 */ /* 0x000fce00078e001b */
[----:B------:R-:W-:Y:S05]  /*37f0*/  WARPSYNC.COLLECTIVE R23, `(.L_x_2618) ;  /* 0x0000000017087348 */ /* 0x000fea0003c00000 */
[----:B------:R0:W1:Y:S02]  /*3800*/  SHFL.UP P0, R27, R28, R25, R26 ;  /* 0x040000191c1b7389 */ /* 0x000064000000001a */
[----:B01----:R-:W-:Y:S01]  /*3810*/  ENDCOLLECTIVE ;  /* 0x000000000000791b */ /* 0x003fe20003800000 */
.L_x_2618:
[----:B------:R-:W-:Y:S01]  /*3820*/  MOV R22, R27 ;  /* 0x0000001b00167202 */ /* 0x000fe20000000f00 */
[----:B------:R-:W-:Y:S06]  /*3830*/  BRA `(.L_x_2619) ;  /* 0xfffffff000607947 */ /* 0x000fec000383ffff */
.L_x_2620:
        /* <DEDUP_REMOVED lines=12> */
.L_x_4513:


//--------------------- .text._Z30group_norm_nhwc_bwd_sum_kernelI11Bf16IOBf16WLi192EEv26Group_norm_nhwc_bwd_params --------------------------
	.section	.text._Z30group_norm_nhwc_bwd_sum_kernelI11Bf16IOBf16WLi192EEv26Group_norm_nhwc_bwd_params,"ax",@progbits
	.align	128
        .global         _Z30group_norm_nhwc_bwd_sum_kernelI11Bf16IOBf16WLi192EEv26Group_norm_nhwc_bwd_params
        .type           _Z30group_norm_nhwc_bwd_sum_kernelI11Bf16IOBf16WLi192EEv26Group_norm_nhwc_bwd_params,@function
        .size           _Z30group_norm_nhwc_bwd_sum_kernelI11Bf16IOBf16WLi192EEv26Group_norm_nhwc_bwd_params,(.L_x_4514 - _Z30group_norm_nhwc_bwd_sum_kernelI11Bf16IOBf16WLi192EEv26Group_norm_nhwc_bwd_params)
        .other          _Z30group_norm_nhwc_bwd_sum_kernelI11Bf16IOBf16WLi192EEv26Group_norm_nhwc_bwd_params,@"STO_CUDA_ENTRY STV_DEFAULT"
_Z30group_norm_nhwc_bwd_sum_kernelI11Bf16IOBf16WLi192EEv26Group_norm_nhwc_bwd_params:
.text._Z30group_norm_nhwc_bwd_sum_kernelI11Bf16IOBf16WLi192EEv26Group_norm_nhwc_bwd_params:
        /* <DEDUP_REMOVED lines=76> */
.L_x_2622:
[----:B------:R-:W-:Y:S05]  /*04c0*/  BSYNC B0 ;  /* 0x0000000000007941 */ /* 0x000fea0003800000 */
.L_x_2621:
        /* <DEDUP_REMOVED lines=113> */
.L_x_2625:
[----:B------:R-:W-:Y:S05]  /*0be0*/  @!P2 BRA `(.L_x_2623) ;  /* 0x0000001400e8a947 */ /* 0x000fea0003800000 */
[----:B------:R-:W-:-:S04]  /*0bf0*/  IADD3 R9, R16, 0x1, RZ ;  /* 0x0000000110097810 */ /* 0x000fc80007ffe0ff */
[----:B------:R-:W-:-:S07]  /*0c00*/  SHF.R.S32.HI R23, RZ, 0x1f, R9 ;  /* 0x0000001fff177819 */ /* 0x000fce0000011409 */
.L_x_2626:
        /* <DEDUP_REMOVED lines=130> */
.L_x_2624:
        /* <DEDUP_REMOVED lines=8> */
.L_x_2628:
        /* <DEDUP_REMOVED lines=49> */
.L_x_2627:
[----:B------:R-:W-:-:S13]  /*17c0*/  ISETP.GE.U32.AND P0, PT, R32, 0x3, PT ;  /* 0x000000032000780c */ /* 0x000fda0003f06070 */
[----:B------:R-:W-:Y:S05]  /*17d0*/  @!P0 BRA `(.L_x_2623) ;  /* 0x0000000800ec8947 */ /* 0x000fea0003800000 */
[----:B------:R-:W-:Y:S01]  /*17e0*/  ULDC.64 UR6, c[0x0][0x288] ;  /* 0x0000a20000067ab9 */ /* 0x000fe20000000a00 */
[----:B------:R-:W-:Y:S02]  /*17f0*/  SHF.R.S32.HI R12, RZ, 0x1f, R16 ;  /* 0x0000001fff0c7819 */ /* 0x000fe40000011410 */
[----:B------:R-:W-:Y:S02]  /*1800*/  ISETP.GE.U32.AND P0, PT, R30, UR6, PT ;  /* 0x000000061e007c0c */ /* 0x000fe4000bf06070 */
[----:B------:R-:W-:Y:S02]  /*1810*/  MOV R9, R16 ;  /* 0x0000001000097202 */ /* 0x000fe40000000f00 */
[----:B------:R-:W-:-:S13]  /*1820*/  ISETP.GE.AND.EX P0, PT, R31, UR7, PT, P0 ;  /* 0x000000071f007c0c */ /* 0x000fda000bf06300 */
.L_x_2629:
        /* <DEDUP_REMOVED lines=182> */
.L_x_2623:
[----:B------:R-:W0:Y:S01]  /*2390*/  S2R R7, SR_CgaCtaId ;  /* 0x0000000000077919 */ /* 0x000e220000008800 */
[----:B------:R-:W-:Y:S01]  /*23a0*/  IMAD.WIDE.U32 R2, R0, -0x55555555, RZ ;  /* 0xaaaaaaab00027825 */ /* 0x000fe200078e00ff */
[----:B------:R-:W-:Y:S01]  /*23b0*/  MOV R4, 0x400 ;  /* 0x0000040000047802 */ /* 0x000fe20000000f00 */
[----:B------:R-:W-:Y:S01]  /*23c0*/  BSSY B0, `(.L_x_2630) ;  /* 0x00000a8000007945 */ /* 0x000fe20003800000 */
        /* <DEDUP_REMOVED lines=16> */
[----:B------:R-:W2:Y:S04]  /*24d0*/  LDS R25, [R0+0x14] ;  /* 0x0000140000197984 */ /* 0x000ea80000000800 */
[----:B------:R-:W-:Y:S04]  /*24e0*/  LDS R23, [R0+0x24] ;  /* 0x0000240000177984 */ /* 0x000fe80000000800 */
[----:B------:R-:W3:Y:S04]  /*24f0*/  LDS R22, [R0+0x18] ;  /* 0x0000180000167984 */ /* 0x000ee80000000800 */
[----:B------:R-:W4:Y:S01]  /*2500*/  LDS R27, [R0+0x1c] ;  /* 0x00001c00001b7984 */ /* 0x000f220000000800 */
[----:B------:R-:W5:Y:S03]  /*2510*/  S2R R20, SR_TID.X ;  /* 0x0000000000147919 */ /* 0x000f660000002100 */
[----:B------:R-:W1:Y:S04]  /*2520*/  LDS R19, [R0+0x2c] ;  /* 0x00002c0000137984 */ /* 0x000e680000000800 */
[----:B------:R-:W1:Y:S01]  /*2530*/  LDS R17, [R0+0x30] ;  /* 0x0000300000117984 */ /* 0x000e620000000800 */
[----:B0-----:R-:W-:-:S03]  /*2540*/  LEA R3, R2, R3, 0x18 ;  /* 0x0000000302037211 */ /* 0x001fc600078ec0ff */
[----:B------:R-:W0:Y:S04]  /*2550*/  LDS R21, [R0+0x28] ;  /* 0x0000280000157984 */ /* 0x000e280000000800 */
[----:B------:R-:W0:Y:S04]  /*2560*/  LDS R18, [R0+0x38] ;  /* 0x0000380000127984 */ /* 0x000e280000000800 */
[----:B------:R-:W0:Y:S04]  /*2570*/  LDS R16, [R0+0x3c] ;  /* 0x00003c0000107984 */ /* 0x000e280000000800 */
[----:B------:R-:W0:Y:S04]  /*2580*/  LDS R15, [R0+0x34] ;  /* 0x00003400000f7984 */ /* 0x000e280000000800 */
[----:B------:R-:W0:Y:S04]  /*2590*/  LDS R11, [R0+0x44] ;  /* 0x00004400000b7984 */ /* 0x000e280000000800 */
[----:B------:R-:W0:Y:S01]  /*25a0*/  LDS R9, [R0+0x48] ;  /* 0x0000480000097984 */ /* 0x000e220000000800 */
[----:B-----5:R-:W-:-:S02]  /*25b0*/  IMAD R30, R20, 0x54, R3 ;  /* 0x00000054141e7824 */ /* 0x020fc400078e0203 */
[----:B--2---:R-:W-:Y:S01]  /*25c0*/  FADD.FTZ R3, R26, R25 ;  /* 0x000000191a037221 */ /* 0x004fe20000010000 */
[----:B---3--:R-:W-:Y:S01]  /*25d0*/  FADD.FTZ R28, R23, R22 ;  /* 0x00000016171c7221 */ /* 0x008fe20000010000 */
[----:B------:R-:W2:Y:S01]  /*25e0*/  LDS R12, [R0+0x40] ;  /* 0x00004000000c7984 */ /* 0x000ea20000000800 */
[----:B----4-:R-:W-:-:S03]  /*25f0*/  ISETP.NE.AND P5, PT, R27, RZ, PT ;  /* 0x000000ff1b00720c */ /* 0x010fc60003fa5270 */
[----:B------:R-:W3:Y:S01]  /*2600*/  LDS R8, [R0+0x10] ;  /* 0x0000100000087984 */ /* 0x000ee20000000800 */
[----:B------:R-:W-:Y:S02]  /*2610*/  FSEL R2, R3, R26, !P5 ;  /* 0x0000001a03027208 */ /* 0x000fe40006800000 */
[----:B------:R-:W-:Y:S01]  /*2620*/  FSEL R28, R28, R23, !P5 ;  /* 0x000000171c1c7208 */ /* 0x000fe20006800000 */
[----:B-1----:R-:W1:Y:S02]  /*2630*/  LDS R6, [R30+0x50] ;  /* 0x000050001e067984 */ /* 0x002e640000000800 */
[----:B------:R-:W-:Y:S02]  /*2640*/  FADD.FTZ R2, R2, R19 ;  /* 0x0000001302027221 */ /* 0x000fe40000010000 */
[----:B------:R-:W4:Y:S01]  /*2650*/  LDS R4, [R30+0x54] ;  /* 0x000054001e047984 */ /* 0x000f220000000800 */
[----:B------:R-:W-:-:S03]  /*2660*/  FADD.FTZ R28, R28, R17 ;  /* 0x000000111c1c7221 */ /* 0x000fc60000010000 */
[----:B------:R5:W4:Y:S01]  /*2670*/  LDS R7, [R0+0x4c] ;  /* 0x00004c0000077984 */ /* 0x000b220000000800 */
[----:B0-----:R-:W-:Y:S01]  /*2680*/  ISETP.NE.AND P4, PT, R21, RZ, PT ;  /* 0x000000ff1500720c */ /* 0x001fe20003f85270 */
[----:B------:R-:W0:Y:S03]  /*2690*/  S2R R31, SR_LANEID ;  /* 0x00000000001f7919 */ /* 0x000e260000000000 */
[----:B------:R-:W-:Y:S02]  /*26a0*/  FSEL R3, R2, R19, !P4 ;  /* 0x0000001302037208 */ /* 0x000fe40006000000 */
[----:B------:R-:W-:-:S03]  /*26b0*/  FSEL R29, R28, R17, !P4 ;  /* 0x000000111c1d7208 */ /* 0x000fc60006000000 */
[----:B------:R-:W-:Y:S02]  /*26c0*/  FADD.FTZ R3, R3, R18 ;  /* 0x0000001203037221 */ /* 0x000fe40000010000 */
[----:B------:R-:W-:Y:S01]  /*26d0*/  FADD.FTZ R29, R29, R16 ;  /* 0x000000101d1d7221 */ /* 0x000fe20000010000 */
[----:B------:R-:W-:-:S04]  /*26e0*/  ISETP.NE.AND P3, PT, R15, RZ, PT ;  /* 0x000000ff0f00720c */ /* 0x000fc80003f65270 */
[----:B-----5:R-:W-:Y:S02]  /*26f0*/  FSEL R0, R3, R18, !P3 ;  /* 0x0000001203007208 */ /* 0x020fe40005800000 */
[----:B------:R-:W-:-:S03]  /*2700*/  FSEL R2, R29, R16, !P3 ;  /* 0x000000101d027208 */ /* 0x000fc60005800000 */
[----:B------:R-:W-:Y:S02]  /*2710*/  FADD.FTZ R28, R0, R11 ;  /* 0x0000000b001c7221 */ /* 0x000fe40000010000 */
[----:B------:R-:W-:Y:S01]  /*2720*/  FADD.FTZ R2, R2, R9 ;  /* 0x0000000902027221 */ /* 0x000fe20000010000 */
[----:B--2---:R-:W-:Y:S02]  /*2730*/  ISETP.NE.AND P2, PT, R12, RZ, PT ;  /* 0x000000ff0c00720c */ /* 0x004fe40003f45270 */
[----:B---3--:R-:W-:Y:S02]  /*2740*/  IADD3 R0, R21, R27, R8 ;  /* 0x0000001b15007210 */ /* 0x008fe40007ffe008 */
[----:B------:R-:W-:Y:S02]  /*2750*/  FSEL R3, R28, R11, !P2 ;  /* 0x0000000b1c037208 */ /* 0x000fe40005000000 */
[----:B------:R-:W-:Y:S02]  /*2760*/  FSEL R29, R2, R9, !P2 ;  /* 0x00000009021d7208 */ /* 0x000fe40005000000 */
[----:B------:R-:W-:Y:S01]  /*2770*/  IADD3 R0, R12, R0, R15 ;  /* 0x000000000c007210 */ /* 0x000fe20007ffe00f */
[----:B-1----:R-:W-:-:S02]  /*2780*/  FADD.FTZ R3, R3, R6 ;  /* 0x0000000603037221 */ /* 0x002fc40000010000 */
[----:B----4-:R-:W-:Y:S01]  /*2790*/  FADD.FTZ R29, R29, R4 ;  /* 0x000000041d1d7221 */ /* 0x010fe20000010000 */
[----:B------:R-:W-:Y:S01]  /*27a0*/  ISETP.NE.AND P1, PT, R7, RZ, PT ;  /* 0x000000ff0700720c */ /* 0x000fe20003f25270 */
[----:B------:R-:W-:-:S03]  /*27b0*/  IMAD.IADD R32, R0, 0x1, R7 ;  /* 0x0000000100207824 */ /* 0x000fc600078e0207 */
        /* <DEDUP_REMOVED lines=56> */
.L_x_2653:
        /* <DEDUP_REMOVED lines=48> */
.L_x_2631:
[----:B------:R-:W-:Y:S05]  /*2e40*/  BSYNC B0 ;  /* 0x0000000000007941 */ /* 0x000fea0003800000 */
.L_x_2630:
        /* <DEDUP_REMOVED lines=15> */
[----:B------:R-:W1:Y:S01]  /*2f40*/  S2UR UR6, SR_CTAID.X ;  /* 0x00000000000679c3 */ /* 0x000e620000002500 */
[----:B------:R-:W-:Y:S01]  /*2f50*/  ULDC UR8, c[0x0][0x2a0] ;  /* 0x0000a80000087ab9 */ /* 0x000fe20000000800 */
[----:B------:R-:W-:Y:S01]  /*2f60*/  ULDC.64 UR10, c[0x0][0x288] ;  /* 0x0000a200000a7ab9 */ /* 0x000fe20000000a00 */
[----:B------:R-:W-:Y:S05]  /*2f70*/  BSSY B0, `(.L_x_2633) ;  /* 0x0000020000007945 */ /* 0x000fea0003800000 */
[----:B------:R-:W1:Y:S02]  /*2f80*/  LDC R7, c[0x0][0x2b0] ;  /* 0x0000ac00ff077b82 */ /* 0x000e640000000800 */
[----:B------:R-:W-:-:S06]  /*2f90*/  @!P2 VIADD R4, R11, 0xaa0 ;  /* 0x00000aa00b04a836 */ /* 0x000fcc0000000000 */
[----:B------:R-:W0:Y:S01]  /*2fa0*/  LDC R9, c[0x0][0x2b8] ;  /* 0x0000ae00ff097b82 */ /* 0x000e220000000800 */
[----:B------:R-:W-:Y:S01]  /*2fb0*/  @!P2 LEA R4, R15, R4, 0x18 ;  /* 0x000000040f04a211 */ /* 0x000fe200078ec0ff */
[----:B------:R-:W-:Y:S03]  /*2fc0*/  @!P2 LDS R3, [R16+0x18] ;  /* 0x000018001003a984 */ /* 0x000fe60000000800 */
[----:B------:R-:W-:Y:S01]  /*2fd0*/  @!P2 LEA R4, R5, R4, 0x3 ;  /* 0x000000040504a211 */ /* 0x000fe200078e18ff */
[----:B------:R-:W2:Y:S01]  /*2fe0*/  @!P2 LDS R2, [R16+0x14] ;  /* 0x000014001002a984 */ /* 0x000ea20000000800 */
[----:B-1----:R-:W-:-:S05]  /*2ff0*/  IMAD R6, R7, UR6, R8 ;  /* 0x0000000607067c24 */ /* 0x002fca000f8e0208 */
[----:B------:R-:W-:Y:S01]  /*3000*/  ISETP.GE.AND P0, PT, R6, UR8, PT ;  /* 0x0000000806007c0c */ /* 0x000fe2000bf06270 */
[----:B0-----:R-:W-:-:S03]  /*3010*/  IMAD R12, R9, UR6, R8 ;  /* 0x00000006090c7c24 */ /* 0x001fc6000f8e0208 */
        /* <DEDUP_REMOVED lines=8> */
[----:B------:R-:W0:Y:S01]  /*30a0*/  S2R R3, SR_CTAID.Z ;  /* 0x0000000000037919 */ /* 0x000e220000002700 */
        /* <DEDUP_REMOVED lines=12> */
.L_x_2634:
[----:B------:R-:W-:Y:S05]  /*3170*/  BSYNC B0 ;  /* 0x0000000000007941 */ /* 0x000fea0003800000 */
.L_x_2633:
        /* <DEDUP_REMOVED lines=22> */
.L_x_2632:
        /* <DEDUP_REMOVED lines=8> */
.L_x_2635:
[----:B------:R-:W-:Y:S01]  /*3360*/  IMAD.MOV.U32 R3, RZ, RZ, R30 ;  /* 0x000000ffff037224 */ /* 0x000fe200078e001e */
[----:B------:R-:W-:-:S07]  /*3370*/  MOV R33, R35 ;  /* 0x0000002300217202 */ /* 0x000fce0000000f00 */
[----:B------:R-:W-:Y:S05]  /*3380*/  WARPSYNC.COLLECTIVE R29, `(.L_x_2636) ;  /* 0x000000001d087348 */ /* 0x000fea0003c00000 */
[----:B------:R0:W1:Y:S02]  /*3390*/  SHFL.UP P0, R35, R3, R0, R28 ;  /* 0x0400000003237389 */ /* 0x000064000000001c */
[----:B01----:R-:W-:Y:S01]  /*33a0*/  ENDCOLLECTIVE ;  /* 0x000000000000791b */ /* 0x003fe20003800000 */
.L_x_2636:
[----:B------:R-:W-:Y:S02]  /*33b0*/  MOV R3, R2 ;  /* 0x0000000200037202 */ /* 0x000fe40000000f00 */
[----:B------:R-:W-:Y:S01]  /*33c0*/  ISETP.GE.AND P0, PT, R31, 0x1, PT ;  /* 0x000000011f00780c */ /* 0x000fe20003f06270 */
[----:B------:R-:W-:-:S12]  /*33d0*/  FADD.FTZ R35, R30, R35 ;  /* 0x000000231e237221 */ /* 0x000fd80000010000 */
[----:B------:R-:W-:-:S07]  /*33e0*/  @P0 FSEL R30, R35, R30, !P6 ;  /* 0x0000001e231e0208 */ /* 0x000fce0007000000 */
[----:B------:R-:W-:Y:S05]  /*33f0*/  WARPSYNC.COLLECTIVE R29, `(.L_x_2637) ;  /* 0x000000001d087348 */ /* 0x000fea0003c00000 */
[----:B------:R0:W1:Y:S02]  /*3400*/  SHFL.UP P0, R35, R3, R0, R28 ;  /* 0x0400000003237389 */ /* 0x000064000000001c */
[----:B01----:R-:W-:Y:S01]  /*3410*/  ENDCOLLECTIVE ;  /* 0x000000000000791b */ /* 0x003fe20003800000 */
.L_x_2637:
        /* <DEDUP_REMOVED lines=11> */
.L_x_2638:
[----:B------:R-:W-:Y:S01]  /*34d0*/  MOV R3, R30 ;  /* 0x0000001e00037202 */ /* 0x000fe20000000f00 */
[----:B------:R-:W-:-:S07]  /*34e0*/  IMAD.MOV.U32 R33, RZ, RZ, R35 ;  /* 0x000000ffff217224 */ /* 0x000fce00078e0023 */
[----:B------:R-:W-:Y:S05]  /*34f0*/  WARPSYNC.COLLECTIVE R29, `(.L_x_2639) ;  /* 0x000000001d087348 */ /* 0x000fea0003c00000 */
[----:B------:R0:W1:Y:S02]  /*3500*/  SHFL.UP P0, R35, R3, R0, R28 ;  /* 0x0400000003237389 */ /* 0x000064000000001c */
[----:B01----:R-:W-:Y:S01]  /*3510*/  ENDCOLLECTIVE ;  /* 0x000000000000791b */ /* 0x003fe20003800000 */
.L_x_2639:
[----:B------:R-:W-:Y:S01]  /*3520*/  IMAD.MOV.U32 R3, RZ, RZ, R2 ;  /* 0x000000ffff037224 */ /* 0x000fe200078e0002 */
[----:B------:R-:W-:Y:S01]  /*3530*/  ISETP.GE.AND P0, PT, R31, 0x2, PT ;  /* 0x000000021f00780c */ /* 0x000fe20003f06270 */
[----:B------:R-:W-:-:S12]  /*3540*/  FADD.FTZ R35, R30, R35 ;  /* 0x000000231e237221 */ /* 0x000fd80000010000 */
[----:B------:R-:W-:-:S07]  /*3550*/  @P0 FSEL R30, R35, R30, !P6 ;  /* 0x0000001e231e0208 */ /* 0x000fce0007000000 */
[----:B------:R-:W-:Y:S05]  /*3560*/  WARPSYNC.COLLECTIVE R29, `(.L_x_2640) ;  /* 0x000000001d087348 */ /* 0x000fea0003c00000 */
[----:B------:R0:W1:Y:S02]  /*3570*/  SHFL.UP P0, R35, R3, R0, R28 ;  /* 0x0400000003237389 */ /* 0x000064000000001c */
[----:B01----:R-:W-:Y:S01]  /*3580*/  ENDCOLLECTIVE ;  /* 0x000000000000791b */ /* 0x003fe20003800000 */
.L_x_2640:
        /* <DEDUP_REMOVED lines=11> */
.L_x_2641:
[----:B------:R-:W-:Y:S02]  /*3640*/  MOV R3, R30 ;  /* 0x0000001e00037202 */ /* 0x000fe40000000f00 */
[----:B------:R-:W-:-:S07]  /*3650*/  MOV R33, R35 ;  /* 0x0000002300217202 */ /* 0x000fce0000000f00 */
[----:B------:R-:W-:Y:S05]  /*3660*/  WARPSYNC.COLLECTIVE R29, `(.L_x_2642) ;  /* 0x000000001d087348 */ /* 0x000fea0003c00000 */
[----:B------:R0:W1:Y:S02]  /*3670*/  SHFL.UP P0, R35, R3, R0, R28 ;  /* 0x0400000003237389 */ /* 0x000064000000001c */
[----:B01----:R-:W-:Y:S01]  /*3680*/  ENDCOLLECTIVE ;  /* 0x000000000000791b */ /* 0x003fe20003800000 */
.L_x_2642:
[----:B------:R-:W-:Y:S01]  /*3690*/  IMAD.MOV.U32 R3, RZ, RZ, R2 ;  /* 0x000000ffff037224 */ /* 0x000fe200078e0002 */
[----:B------:R-:W-:Y:S01]  /*36a0*/  ISETP.GE.AND P0, PT, R31, 0x4, PT ;  /* 0x000000041f00780c */ /* 0x000fe20003f06270 */
[----:B------:R-:W-:-:S12]  /*36b0*/  FADD.FTZ R35, R30, R35 ;  /* 0x000000231e237221 */ /* 0x000fd80000010000 */
[----:B------:R-:W-:-:S07]  /*36c0*/  @P0 FSEL R30, R35, R30, !P6 ;  /* 0x0000001e231e0208 */ /* 0x000fce0007000000 */
[----:B------:R-:W-:Y:S05]  /*36d0*/  WARPSYNC.COLLECTIVE R29, `(.L_x_2643) ;  /* 0x000000001d087348 */ /* 0x000fea0003c00000 */
[----:B------:R0:W1:Y:S02]  /*36e0*/  SHFL.UP P0, R35, R3, R0, R28 ;  /* 0x0400000003237389 */ /* 0x000064000000001c */
[----:B01----:R-:W-:Y:S01]  /*36f0*/  ENDCOLLECTIVE ;  /* 0x000000000000791b */ /* 0x003fe20003800000 */
.L_x_2643:
[----:B------:R-:W-:Y:S01]  /*3700*/  HFMA2.MMA R0, -RZ, RZ, 0, 4.76837158203125e-07 ;  /* 0x00000008ff007435 */ /* 0x000fe200000001ff */
        /* <DEDUP_REMOVED lines=10> */
.L_x_2644:
[----:B------:R-:W-:Y:S01]  /*37b0*/  IMAD.MOV.U32 R3, RZ, RZ, R30 ;  /* 0x000000ffff037224 */ /* 0x000fe200078e001e */
[----:B------:R-:W-:-:S07]  /*37c0*/  MOV R33, R35 ;  /* 0x0000002300217202 */ /* 0x000fce0000000f00 */
[----:B------:R-:W-:Y:S05]  /*37d0*/  WARPSYNC.COLLECTIVE R29, `(.L_x_2645) ;  /* 0x000000001d087348 */ /* 0x000fea0003c00000 */
[----:B------:R0:W1:Y:S02]  /*37e0*/  SHFL.UP P0, R35, R3, R0, R28 ;  /* 0x0400000003237389 */ /* 0x000064000000001c */
[----:B01----:R-:W-:Y:S01]  /*37f0*/  ENDCOLLECTIVE ;  /* 0x000000000000791b */ /* 0x003fe20003800000 */
.L_x_2645:
[----:B------:R-:W-:Y:S02]  /*3800*/  MOV R3, R2 ;  /* 0x0000000200037202 */ /* 0x000fe40000000f00 */
[----:B------:R-:W-:Y:S01]  /*3810*/  ISETP.GE.AND P0, PT, R31, 0x8, PT ;  /* 0x000000081f00780c */ /* 0x000fe20003f06270 */
[----:B------:R-:W-:-:S12]  /*3820*/  FADD.FTZ R35, R30, R35 ;  /* 0x000000231e237221 */ /* 0x000fd80000010000 */
[----:B------:R-:W-:-:S07]  /*3830*/  @P0 FSEL R30, R35, R30, !P6 ;  /* 0x0000001e231e0208 */ /* 0x000fce0007000000 */
[----:B------:R-:W-:Y:S05]  /*3840*/  WARPSYNC.COLLECTIVE R29, `(.L_x_2646) ;  /* 0x000000001d087348 */ /* 0x000fea0003c00000 */
[----:B------:R0:W1:Y:S02]  /*3850*/  SHFL.UP P0, R35, R3, R0, R28 ;  /* 0x0400000003237389 */ /* 0x000064000000001c */
[----:B01----:R-:W-:Y:S01]  /*3860*/  ENDCOLLECTIVE ;  /* 0x000000000000791b */ /* 0x003fe20003800000 */
.L_x_2646:
        /* <DEDUP_REMOVED lines=11> */
.L_x_2647:
[----:B------:R-:W-:Y:S02]  /*3920*/  MOV R3, R30 ;  /* 0x0000001e00037202 */ /* 0x000fe40000000f00 */
[----:B------:R-:W-:-:S13]  /*3930*/  ISETP.GE.AND P0, PT, R31, 0x10, PT ;  /* 0x000000101f00780c */ /* 0x000fda0003f06270 */
[----:B------:R-:W-:-:S07]  /*3940*/  @P0 IMAD.IADD R32, R32, 0x1, R35 ;  /* 0x0000000120200824 */ /* 0x000fce00078e0223 */
[----:B------:R-:W-:Y:S05]  /*3950*/  WARPSYNC.COLLECTIVE R29, `(.L_x_2648) ;  /* 0x000000001d087348 */ /* 0x000fea0003c00000 */
[----:B------:R0:W1:Y:S02]  /*3960*/  SHFL.UP P0, R35, R3, R0, R28 ;  /* 0x0400000003237389 */ /* 0x000064000000001c */
[----:B01----:R-:W-:Y:S01]  /*3970*/  ENDCOLLECTIVE ;  /* 0x000000000000791b */ /* 0x003fe20003800000 */
.L_x_2648:
[----:B------:R-:W-:Y:S01]  /*3980*/  IMAD.MOV.U32 R3, RZ, RZ, R2 ;  /* 0x000000ffff037224 */ /* 0x000fe200078e0002 */
[----:B------:R-:W-:-:S07]  /*3990*/  MOV R33, R35 ;  /* 0x0000002300217202 */ /* 0x000fce0000000f00 */
[----:B------:R-:W-:Y:S05]  /*39a0*/  WARPSYNC.COLLECTIVE R29, `(.L_x_2649) ;  /* 0x000000001d087348 */ /* 0x000fea0003c00000 */
[----:B------:R0:W1:Y:S02]  /*39b0*/  SHFL.UP P0, R35, R3, R0, R28 ;  /* 0x0400000003237389 */ /* 0x000064000000001c */
[----:B01----:R-:W-:Y:S01]  /*39c0*/  ENDCOLLECTIVE ;  /* 0x000000000000791b */ /* 0x003fe20003800000 */
.L_x_2649:
        /* <DEDUP_REMOVED lines=11> */
.L_x_2650:
[----:B------:R-:W-:Y:S02]  /*3a80*/  MOV R3, R30 ;  /* 0x0000001e00037202 */ /* 0x000fe40000000f00 */
[----:B------:R-:W-:-:S07]  /*3a90*/  MOV R31, R35 ;  /* 0x00000023001f7202 */ /* 0x000fce0000000f00 */
[----:B------:R-:W-:Y:S05]  /*3aa0*/  WARPSYNC.COLLECTIVE R29, `(.L_x_2651) ;  /* 0x000000001d087348 */ /* 0x000fea0003c00000 */
[----:B------:R0:W1:Y:S02]  /*3ab0*/  SHFL.UP P0, R35, R3, R0, R28 ;  /* 0x0400000003237389 */ /* 0x000064000000001c */
[----:B01----:R-:W-:Y:S01]  /*3ac0*/  ENDCOLLECTIVE ;  /* 0x000000000000791b */ /* 0x003fe20003800000 */
.L_x_2651:
[----:B------:R-:W-:Y:S01]  /*3ad0*/  MOV R3, R2 ;  /* 0x0000000200037202 */ /* 0x000fe20000000f00 */
[----:B------:R-:W-:-:S07]  /*3ae0*/  IMAD.MOV.U32 R30, RZ, RZ, R35 ;  /* 0x000000ffff1e7224 */ /* 0x000fce00078e0023 */
[----:B------:R-:W-:Y:S05]  /*3af0*/  WARPSYNC.COLLECTIVE R29, `(.L_x_2652) ;  /* 0x000000001d087348 */ /* 0x000fea0003c00000 */
[----:B------:R0:W1:Y:S02]  /*3b00*/  SHFL.UP P0, R35, R3, R0, R28 ;  /* 0x0400000003237389 */ /* 0x000064000000001c */
[----:B01----:R-:W-:Y:S01]  /*3b10*/  ENDCOLLECTIVE ;  /* 0x000000000000791b */ /* 0x003fe20003800000 */
.L_x_2652:
[----:B------:R-:W-:Y:S01]  /*3b20*/  MOV R2, R35 ;  /* 0x0000002300027202 */ /* 0x000fe20000000f00 */
[----:B------:R-:W-:Y:S06]  /*3b30*/  BRA `(.L_x_2653) ;  /* 0xfffffff000007947 */ /* 0x000fec000383ffff */
.L_x_2654:
        /* <DEDUP_REMOVED lines=12> */
.L_x_4514:


//--------------------- .text._Z30group_norm_nhwc_bwd_sum_kernelI11Bf16IOBf16WLi448EEv26Group_norm_nhwc_bwd_params --------------------------
	.section	.text._Z30group_norm_nhwc_bwd_sum_kernelI11Bf16IOBf16WLi448EEv26Group_norm_nhwc_bwd_params,"ax",@progbits
	.align	128
        .global         _Z30group_norm_nhwc_bwd_sum_kernelI11Bf16IOBf16WLi448EEv26Group_norm_nhwc_bwd_params
        .type           _Z30group_norm_nhwc_bwd_sum_kernelI11Bf16IOBf16WLi448EEv26Group_norm_nhwc_bwd_params,@function
        .size           _Z30group_norm_nhwc_bwd_sum_kernelI11Bf16IOBf16WLi448EEv26Group_norm_nhwc_bwd_params,(.L_x_4515 - _Z30group_norm_nhwc_bwd_sum_kernelI11Bf16IOBf16WLi448EEv26Group_norm_nhwc_bwd_params)
        .other          _Z30group_norm_nhwc_bwd_sum_kernelI11Bf16IOBf16WLi448EEv26Group_norm_nhwc_bwd_params,@"STO_CUDA_ENTRY STV_DEFAULT"
_Z30group_norm_nhwc_bwd_sum_kernelI11Bf16IOBf16WLi448EEv26Group_norm_nhwc_bwd_params:
.text._Z30group_norm_nhwc_bwd_sum_kernelI11Bf16IOBf16WLi448EEv26Group_norm_nhwc_bwd_params:
        /* <DEDUP_REMOVED lines=29> */
[-C--:B------:R-:W-:Y:S01]  /*01d0*/  LOP3.LUT R0, R22, R7.reuse, RZ, 0x3c, !PT ;  /* 0x0000000716007212 */ /* 0x080fe200078e3cff */
[----:B------:R-:W2:Y:S03]  /*01e0*/  LDC.64 R4, c[0x0][0x248] ;  /* 0x00009200ff047b82 */ /* 0x000ea60000000a00 */
[----:B------:R-:W-:Y:S02]  /*01f0*/  ISETP.GE.AND P2, PT, R0, RZ, PT ;  /* 0x000000ff0000720c */ /* 0x000fe40003f46270 */
[----:B------:R-:W-:-:S05]  /*0200*/  LOP3.LUT R0, RZ, R7, RZ, 0x33, !PT ;  /* 0x00000007ff007212 */ /* 0x000fca00078e33ff */
        /* <DEDUP_REMOVED lines=12> */
[----:B------:R-:W-:Y:S01]  /*02d0*/  MOV R11, RZ ;  /* 0x000000ff000b7202 */ /* 0x000fe20000000f00 */
[----:B------:R-:W-:Y:S01]  /*02e0*/  IMAD.MOV.U32 R19, RZ, RZ, RZ ;  /* 0x000000ffff137224 */ /* 0x000fe200078e00ff */
[----:B------:R-:W-:Y:S01]  /*02f0*/  ISETP.GE.AND.EX P0, PT, R23, UR9, PT, P0 ;  /* 0x0000000917007c0c */ /* 0x000fe2000bf06300 */
[----:B------:R-:W-:Y:S01]  /*0300*/  IMAD.MOV.U32 R20, RZ, RZ, RZ ;  /* 0x000000ffff147224 */ /* 0x000fe200078e00ff */
[----:B0-----:R-:W0:Y:S02]  /*0310*/  MUFU.RCP R6, R6 ;  /* 0x0000000600067308 */ /* 0x001e240000001000 */
[----:B0-----:R-:W-:-:S06]  /*0320*/  VIADD R2, R6, 0xffffffe ;  /* 0x0ffffffe06027836 */ /* 0x001fcc0000000000 */
        /* <DEDUP_REMOVED lines=22> */
[----:B--2---:R-:W-:-:S02]  /*0490*/  IMAD.U32 R13, R13, 0x10000, RZ ;  /* 0x000100000d0d7824 */ /* 0x004fc400078e00ff */
[----:B---3--:R-:W-:Y:S02]  /*04a0*/  IMAD.U32 R11, R11, 0x10000, RZ ;  /* 0x000100000b0b7824 */ /* 0x008fe400078e00ff */
[----:B----4-:R-:W-:Y:S01]  /*04b0*/  @P1 IMAD.U32 R20, R10, 0x10000, RZ ;  /* 0x000100000a141824 */ /* 0x010fe200078e00ff */
[----:B------:R-:W-:-:S07]  /*04c0*/  @P1 SHF.L.U32 R19, R6, 0x10, RZ ;  /* 0x0000001006131819 */ /* 0x000fce00000006ff */
.L_x_2656:
[----:B------:R-:W-:Y:S05]  /*04d0*/  BSYNC B0 ;  /* 0x0000000000007941 */ /* 0x000fea0003800000 */
.L_x_2655:
[----:B------:R-:W0:Y:S01]  /*04e0*/  S2UR UR7, SR_CTAID.Y ;  /* 0x00000000000779c3 */ /* 0x000e220000002600 */
[----:B-----5:R-:W-:Y:S01]  /*04f0*/  FFMA.FTZ R5, -R4, R4, R5 ;  /* 0x0000000404057223 */ /* 0x020fe20000010105 */
[C---:B------:R-:W-:Y:S01]  /*0500*/  IMAD R2, R7.reuse, R14, R16 ;  /* 0x0000000e07027224 */ /* 0x040fe200078e0210 */
[----:B------:R-:W-:Y:S01]  /*0510*/  ISETP.NE.U32.AND P4, PT, R7, RZ, PT ;  /* 0x000000ff0700720c */ /* 0x000fe20003f85070 */
[----:B------:R-:W-:Y:S02]  /*0520*/  IMAD.MOV.U32 R10, RZ, RZ, RZ ;  /* 0x000000ffff0a7224 */ /* 0x000fe400078e00ff */
[----:B------:R-:W-:Y:S02]  /*0530*/  FSETP.GTU.FTZ.AND P2, PT, R5, RZ, PT ;  /* 0x000000ff0500720b */ /* 0x000fe40003f5c000 */
[----:B------:R-:W1:Y:S01]  /*0540*/  LDC.64 R8, c[0x0][0x290] ;  /* 0x0000a400ff087b82 */ /* 0x000e620000000a00 */
[----:B------:R-:W-:-:S10]  /*0550*/  ISETP.GE.U32.AND P1, PT, R2, R7, PT ;  /* 0x000000070200720c */ /* 0x000fd40003f26070 */
[----:B------:R-:W2:Y:S03]  /*0560*/  @P2 LDC R6, c[0x0][0x250] ;  /* 0x00009400ff062b82 */ /* 0x000ea60000000800 */
[-C--:B------:R-:W-:Y:S01]  /*0570*/  @P1 IADD3 R2, R2, -R7.reuse, RZ ;  /* 0x8000000702021210 */ /* 0x080fe20007ffe0ff */
[----:B------:R-:W-:Y:S02]  /*0580*/  @P1 VIADD R15, R15, 0x1 ;  /* 0x000000010f0f1836 */ /* 0x000fe40000000000 */
[----:B0-----:R-:W-:Y:S01]  /*0590*/  IMAD R24, R18, UR7, RZ ;  /* 0x0000000712187c24 */ /* 0x001fe2000f8e02ff */
[----:B------:R-:W-:-:S04]  /*05a0*/  ISETP.GE.U32.AND P3, PT, R2, R7, PT ;  /* 0x000000070200720c */ /* 0x000fc80003f66070 */
[----:B------:R-:W-:Y:S02]  /*05b0*/  SHF.R.S32.HI R21, RZ, 0x1f, R24 ;  /* 0x0000001fff157819 */ /* 0x000fe40000011418 */
[----:B------:R-:W-:-:S04]  /*05c0*/  IADD3 R17, P5, R24, R18, RZ ;  /* 0x0000001218117210 */ /* 0x000fc80007fbe0ff */
[----:B------:R-:W-:Y:S01]  /*05d0*/  LEA.HI.X.SX32 R2, R18, R21, 0x1, P5 ;  /* 0x0000001512027211 */ /* 0x000fe200028f0eff */
[----:B------:R-:W-:Y:S01]  /*05e0*/  HFMA2.MMA R18, -RZ, RZ, 1.875, 0 ;  /* 0x3f800000ff127435 */ /* 0x000fe200000001ff */
[----:B-1----:R-:W-:Y:S01]  /*05f0*/  ISETP.LT.U32.AND P1, PT, R17, R8, PT ;  /* 0x000000081100720c */ /* 0x002fe20003f21070 */
[----:B------:R-:W-:-:S03]  /*0600*/  @P3 VIADD R15, R15, 0x1 ;  /* 0x000000010f0f3836 */ /* 0x000fc60000000000 */
[----:B------:R-:W-:Y:S01]  /*0610*/  ISETP.LT.AND.EX P1, PT, R2, R9, PT, P1 ;  /* 0x000000090200720c */ /* 0x000fe20003f21310 */
[----:B--2---:R-:W-:Y:S01]  /*0620*/  @P2 FADD.FTZ R6, R5, R6 ;  /* 0x0000000605062221 */ /* 0x004fe20000010000 */
[----:B------:R-:W-:Y:S01]  /*0630*/  SEL R3, R0, R15, !P4 ;  /* 0x0000000f00037207 */ /* 0x000fe20006000000 */
[----:B------:R-:W-:Y:S01]  /*0640*/  IMAD.MOV.U32 R2, RZ, RZ, RZ ;  /* 0x000000ffff027224 */ /* 0x000fe200078e00ff */
[----:B------:R-:W-:Y:S01]  /*0650*/  SEL R17, R17, R8, P1 ;  /* 0x0000000811117207 */ /* 0x000fe20000800000 */
[----:B------:R0:W1:Y:S01]  /*0660*/  @P2 MUFU.RSQ R18, R6 ;  /* 0x0000000600122308 */ /* 0x0000620000001400 */
[----:B------:R-:W-:Y:S01]  /*0670*/  MOV R5, RZ ;  /* 0x000000ff00057202 */ /* 0x000fe20000000f00 */
[----:B------:R-:W-:Y:S01]  /*0680*/  IMAD.MOV R0, RZ, RZ, -R3 ;  /* 0x000000ffff007224 */ /* 0x000fe200078e0a03 */
[----:B------:R-:W-:Y:S02]  /*0690*/  ISETP.GE.AND P1, PT, R24, R17, PT ;  /* 0x000000111800720c */ /* 0x000fe40003f26270 */
[----:B------:R-:W-:Y:S01]  /*06a0*/  CS2R R14, SRZ ;  /* 0x00000000000e7805 */ /* 0x000fe2000001ff00 */
[----:B------:R-:W-:-:S02]  /*06b0*/  IMAD R16, R7, R0, R16 ;  /* 0x0000000007107224 */ /* 0x000fc400078e0210 */
[----:B------:R-:W-:-:S08]  /*06c0*/  IMAD.MOV.U32 R0, RZ, RZ, RZ ;  /* 0x000000ffff007224 */ /* 0x000fd000078e00ff */
[----:B0-----:R-:W-:Y:S05]  /*06d0*/  @P1 BRA `(.L_x_2657) ;  /* 0x0000001c00381947 */ /* 0x001fea0003800000 */
[----:B------:R-:W0:Y:S01]  /*06e0*/  LDC.64 R8, c[0x0][0x298] ;  /* 0x0000a600ff087b82 */ /* 0x000e220000000a00 */
[----:B------:R-:W-:Y:S01]  /*06f0*/  USHF.R.S32.HI UR7, URZ, 0x1f, UR6 ;  /* 0x0000001f3f077899 */ /* 0x000fe20008011406 */
[----:B------:R-:W-:Y:S01]  /*0700*/  MOV R25, R24 ;  /* 0x0000001800197202 */ /* 0x000fe20000000f00 */
[----:B------:R-:W-:Y:S01]  /*0710*/  IMAD.IADD R2, R17, 0x1, -R24 ;  /* 0x0000000111027824 */ /* 0x000fe200078e0a18 */
[----:B------:R-:W-:-:S03]  /*0720*/  IADD3 R5, -R24, -0x2, RZ ;  /* 0xfffffffe18057810 */ /* 0x000fc60007ffe1ff */
        /* <DEDUP_REMOVED lines=35> */
[----:B------:R-:W-:Y:S02]  /*0960*/  PRMT R10, RZ, 0x7610, R10 ;  /* 0x00007610ff0a7816 */ /* 0x000fe4000000000a */
[C---:B--2---:R-:W-:Y:S02]  /*0970*/  @!P0 PRMT R2, R14.reuse, 0x7610, R2 ;  /* 0x000076100e028816 */ /* 0x044fe40000000002 */
[----:B------:R-:W-:-:S03]  /*0980*/  @!P0 PRMT R0, R14, 0x7632, R0 ;  /* 0x000076320e008816 */ /* 0x000fc60000000000 */
[----:B------:R-:W-:Y:S01]  /*0990*/  IMAD.U32 R5, R2, 0x10000, RZ ;  /* 0x0001000002057824 */ /* 0x000fe200078e00ff */
[----:B------:R-:W-:-:S03]  /*09a0*/  SHF.L.U32 R21, R0, 0x10, RZ ;  /* 0x0000001000157819 */ /* 0x000fc600000006ff */
[C---:B------:R-:W-:Y:S02]  /*09b0*/  FADD.FTZ R5, -R4.reuse, R5 ;  /* 0x0000000504057221 */ /* 0x040fe40000010100 */
[----:B------:R-:W-:Y:S02]  /*09c0*/  FADD.FTZ R21, -R4, R21 ;  /* 0x0000001504157221 */ /* 0x000fe40000010100 */
[-C--:B-1----:R-:W-:Y:S01]  /*09d0*/  FMUL.FTZ R0, R5, R18.reuse ;  /* 0x0000001205007220 */ /* 0x082fe20000410000 */
[----:B------:R-:W-:Y:S01]  /*09e0*/  PRMT R5, RZ, 0x7610, R5 ;  /* 0x00007610ff057816 */ /* 0x000fe20000000005 */
[----:B------:R-:W-:Y:S02]  /*09f0*/  FMUL.FTZ R2, R21, R18 ;  /* 0x0000001215027220 */ /* 0x000fe40000410000 */
[----:B------:R-:W-:Y:S02]  /*0a00*/  FFMA.FTZ R14, R0, R11, R20 ;  /* 0x0000000b000e7223 */ /* 0x000fe40000010014 */
[----:B------:R-:W-:-:S02]  /*0a10*/  FFMA.FTZ R15, R2, R13, R19 ;  /* 0x0000000d020f7223 */ /* 0x000fc40000010013 */
[----:B------:R-:W-:Y:S02]  /*0a20*/  FMUL.FTZ R21, R14, -1.4426950216293334961 ;  /* 0xbfb8aa3b0e157820 */ /* 0x000fe40000410000 */
[----:B------:R-:W-:-:S04]  /*0a30*/  FMUL.FTZ R25, R15, -1.4426950216293334961 ;  /* 0xbfb8aa3b0f197820 */ /* 0x000fc80000410000 */
        /* <DEDUP_REMOVED lines=28> */
.L_x_2659:
[----:B------:R-:W-:Y:S05]  /*0c00*/  @!P2 BRA `(.L_x_2657) ;  /* 0x0000001400eca947 */ /* 0x000fea0003800000 */
[----:B------:R-:W-:-:S04]  /*0c10*/  IADD3 R21, R24, 0x1, RZ ;  /* 0x0000000118157810 */ /* 0x000fc80007ffe0ff */
[----:B------:R-:W-:-:S07]  /*0c20*/  SHF.R.S32.HI R23, RZ, 0x1f, R21 ;  /* 0x0000001fff177819 */ /* 0x000fce0000011415 */
.L_x_2660:
        /* <DEDUP_REMOVED lines=10> */
[----:B------:R-:W-:-:S04]  /*0cd0*/  @!P0 IMAD.WIDE.U32 R30, R25, R32, R30 ;  /* 0x00000020191e8225 */ /* 0x000fc800078e001e */
[----:B------:R-:W-:Y:S01]  /*0ce0*/  @!P0 IMAD.IADD R31, R31, 0x1, R33 ;  /* 0x000000011f1f8824 */ /* 0x000fe200078e0221 */
[C---:B------:R-:W-:Y:S01]  /*0cf0*/  @!P0 SHF.L.U32 R35, R30.reuse, 0x1, RZ ;  /* 0x000000011e238819 */ /* 0x040fe200000006ff */
[----:B------:R-:W4:Y:S03]  /*0d00*/  @!P0 LDC.64 R24, c[0x0][0x230] ;  /* 0x00008c00ff188b82 */ /* 0x000f260000000a00 */
[----:B------:R-:W-:Y:S01]  /*0d10*/  @!P0 SHF.L.U64.HI R22, R30, 0x1, R31 ;  /* 0x000000011e168819 */ /* 0x000fe2000001021f */
[----:B---3--:R-:W-:Y:S01]  /*0d20*/  @!P0 IMAD R32, R23, R26, RZ ;  /* 0x0000001a17208224 */ /* 0x008fe200078e02ff */
[----:B--2---:R-:W-:Y:S01]  /*0d30*/  @!P0 IADD3 R28, P1, R35, R28, RZ ;  /* 0x0000001c231c8210 */ /* 0x004fe20007f3e0ff */
[----:B------:R-:W-:Y:S01]  /*0d40*/  @!P0 IMAD.MOV.U32 R31, RZ, RZ, R9 ;  /* 0x000000ffff1f8224 */ /* 0x000fe200078e0009 */
[----:B------:R-:W-:Y:S01]  /*0d50*/  @!P0 MOV R30, R6 ;  /* 0x00000006001e8202 */ /* 0x000fe20000000f00 */
[----:B------:R-:W-:-:S02]  /*0d60*/  @!P0 IMAD R27, R21, R27, R32 ;  /* 0x0000001b151b8224 */ /* 0x000fc400078e0220 */
[----:B------:R-:W-:Y:S02]  /*0d70*/  @!P0 IMAD.X R29, R22, 0x1, R29, P1 ;  /* 0x00000001161d8824 */ /* 0x000fe400008e061d */
[----:B------:R-:W-:-:S03]  /*0d80*/  @!P0 IMAD.WIDE.U32 R30, R21, R26, R30 ;  /* 0x0000001a151e8225 */ /* 0x000fc600078e001e */
[----:B------:R0:W2:Y:S01]  /*0d90*/  @!P0 LDG.E R32, desc[UR4][R28.64] ;  /* 0x000000041c208981 */ /* 0x0000a2000c1e1900 */
[----:B------:R-:W-:Y:S01]  /*0da0*/  @!P0 IMAD.IADD R27, R31, 0x1, R27 ;  /* 0x000000011f1b8824 */ /* 0x000fe200078e021b */
[----:B------:R-:W-:-:S04]  /*0db0*/  @!P0 SHF.L.U32 R33, R30, 0x1, RZ ;  /* 0x000000011e218819 */ /* 0x000fc800000006ff */
[----:B------:R-:W-:Y:S02]  /*0dc0*/  @!P0 SHF.L.U64.HI R30, R30, 0x1, R27 ;  /* 0x000000011e1e8819 */ /* 0x000fe4000001021b */
[----:B----4-:R-:W-:-:S04]  /*0dd0*/  @!P0 IADD3 R26, P1, R33, R24, RZ ;  /* 0x00000018211a8210 */ /* 0x010fc80007f3e0ff */
[----:B------:R-:W-:Y:S02]  /*0de0*/  @!P0 IADD3.X R27, R30, R25, RZ, P1, !PT ;  /* 0x000000191e1b8210 */ /* 0x000fe40000ffe4ff */
[----:B------:R-:W3:Y:S03]  /*0df0*/  @!P0 LDC.64 R24, c[0x0][0x228] ;  /* 0x00008a00ff188b82 */ /* 0x000ee60000000a00 */
[----:B------:R4:W5:Y:S01]  /*0e00*/  @!P0 LDG.E R31, desc[UR4][R26.64] ;  /* 0x000000041a1f8981 */ /* 0x000962000c1e1900 */
[----:B---3--:R-:W-:-:S05]  /*0e10*/  @!P0 IADD3 R24, P1, R35, R24, RZ ;  /* 0x0000001823188210 */ /* 0x008fca0007f3e0ff */
[----:B------:R-:W-:-:S05]  /*0e20*/  @!P0 IMAD.X R25, R22, 0x1, R25, P1 ;  /* 0x0000000116198824 */ /* 0x000fca00008e0619 */
[----:B------:R-:W3:Y:S01]  /*0e30*/  @!P0 LDG.E R37, desc[UR4][R24.64] ;  /* 0x0000000418258981 */ /* 0x000ee2000c1e1900 */
[----:B0-----:R-:W-:-:S04]  /*0e40*/  @!P0 IADD3 R28, P1, R33, R38, RZ ;  /* 0x00000026211c8210 */ /* 0x001fc80007f3e0ff */
[----:B------:R-:W-:-:S05]  /*0e50*/  @!P0 IADD3.X R29, R30, R39, RZ, P1, !PT ;  /* 0x000000271e1d8210 */ /* 0x000fca0000ffe4ff */
[----:B------:R0:W3:Y:S01]  /*0e60*/  @!P0 LDG.E R22, desc[UR4][R28.64] ;  /* 0x000000041c168981 */ /* 0x0000e2000c1e1900 */
[----:B------:R-:W-:Y:S02]  /*0e70*/  PRMT R30, RZ, 0x7610, R30 ;  /* 0x00007610ff1e7816 */ /* 0x000fe4000000001e */
[----:B----4-:R-:W-:Y:S02]  /*0e80*/  PRMT R26, RZ, 0x7610, R26 ;  /* 0x00007610ff1a7816 */ /* 0x010fe4000000001a */
[----:B0-----:R-:W-:Y:S02]  /*0e90*/  PRMT R28, RZ, 0x7610, R28 ;  /* 0x00007610ff1c7816 */ /* 0x001fe4000000001c */
[C---:B--2---:R-:W-:Y:S02]  /*0ea0*/  @!P0 PRMT R30, R32.reuse, 0x7610, R30 ;  /* 0x00007610201e8816 */ /* 0x044fe4000000001e */
[----:B------:R-:W-:-:S03]  /*0eb0*/  @!P0 PRMT R26, R32, 0x7632, R26 ;  /* 0x00007632201a8816 */ /* 0x000fc6000000001a */
[----:B------:R-:W-:Y:S01]  /*0ec0*/  IMAD.U32 R27, R30, 0x10000, RZ ;  /* 0x000100001e1b7824 */ /* 0x000fe200078e00ff */
[----:B------:R-:W-:Y:S02]  /*0ed0*/  SHF.L.U32 R25, R26, 0x10, RZ ;  /* 0x000000101a197819 */ /* 0x000fe400000006ff */
[----:B------:R-:W-:Y:S01]  /*0ee0*/  PRMT R30, RZ, 0x7610, R30 ;  /* 0x00007610ff1e7816 */ /* 0x000fe2000000001e */
[C---:B------:R-:W-:Y:S02]  /*0ef0*/  FADD.FTZ R27, -R4.reuse, R27 ;  /* 0x0000001b041b7221 */ /* 0x040fe40000010100 */
[----:B------:R-:W-:Y:S02]  /*0f00*/  FADD.FTZ R25, -R4, R25 ;  /* 0x0000001904197221 */ /* 0x000fe40000010100 */
[-C--:B-1----:R-:W-:Y:S02]  /*0f10*/  FMUL.FTZ R26, R27, R18.reuse ;  /* 0x000000121b1a7220 */ /* 0x082fe40000410000 */
[----:B------:R-:W-:-:S02]  /*0f20*/  FMUL.FTZ R24, R25, R18 ;  /* 0x0000001219187220 */ /* 0x000fc40000410000 */
[----:B------:R-:W-:Y:S01]  /*0f30*/  FFMA.FTZ R32, R26, R11, R20 ;  /* 0x0000000b1a207223 */ /* 0x000fe20000010014 */
[C---:B-----5:R-:W-:Y:S01]  /*0f40*/  @!P0 PRMT R30, R31.reuse, 0x7610, R30 ;  /* 0x000076101f1e8816 */ /* 0x060fe2000000001e */
[----:B------:R-:W-:Y:S01]  /*0f50*/  FFMA.FTZ R33, R24, R13, R19 ;  /* 0x0000000d18217223 */ /* 0x000fe20000010013 */
[----:B------:R-:W-:Y:S01]  /*0f60*/  @!P0 PRMT R28, R31, 0x7632, R28 ;  /* 0x000076321f1c8816 */ /* 0x000fe2000000001c */
[----:B------:R-:W-:Y:S02]  /*0f70*/  FMUL.FTZ R29, R32, -1.4426950216293334961 ;  /* 0xbfb8aa3b201d7820 */ /* 0x000fe40000410000 */
[----:B------:R-:W-:Y:S02]  /*0f80*/  IMAD.U32 R27, R30, 0x10000, RZ ;  /* 0x000100001e1b7824 */ /* 0x000fe400078e00ff */
[----:B------:R-:W-:Y:S01]  /*0f90*/  FMUL.FTZ R30, R33, -1.4426950216293334961 ;  /* 0xbfb8aa3b211e7820 */ /* 0x000fe20000410000 */
[----:B------:R-:W-:Y:S01]  /*0fa0*/  SHF.L.U32 R31, R28, 0x10, RZ ;  /* 0x000000101c1f7819 */ /* 0x000fe200000006ff */
[----:B------:R-:W0:Y:S01]  /*0fb0*/  MUFU.EX2 R29, R29 ;  /* 0x0000001d001d7308 */ /* 0x000e220000000800 */
[----:B------:R-:W-:-:S03]  /*0fc0*/  FADD.FTZ R25, -R4, R27 ;  /* 0x0000001b04197221 */ /* 0x000fc60000010100 */
[----:B------:R-:W-:Y:S01]  /*0fd0*/  FADD.FTZ R31, -R4, R31 ;  /* 0x0000001f041f7221 */ /* 0x000fe20000010100 */
[----:B------:R-:W-:-:S03]  /*0fe0*/  FMUL.FTZ R25, R25, R18 ;  /* 0x0000001219197220 */ /* 0x000fc60000410000 */
[----:B------:R-:W-:Y:S01]  /*0ff0*/  FMUL.FTZ R28, R31, R18 ;  /* 0x000000121f1c7220 */ /* 0x000fe20000410000 */
[----:B------:R-:W1:Y:S01]  /*1000*/  MUFU.EX2 R30, R30 ;  /* 0x0000001e001e7308 */ /* 0x000e620000000800 */
        /* <DEDUP_REMOVED lines=10> */
[----:B------:R-:W1:Y:S01]  /*10b0*/  MUFU.RCP R34, R34 ;  /* 0x0000002200227308 */ /* 0x000e620000001000 */
[----:B------:R-:W-:Y:S01]  /*10c0*/  IMAD.U32 R31, R31, 0x10000, RZ ;  /* 0x000100001f1f7824 */ /* 0x000fe200078e00ff */
[----:B------:R-:W-:-:S04]  /*10d0*/  @!P0 PRMT R30, R37, 0x7632, R30 ;  /* 0x00007632251e8816 */ /* 0x000fc8000000001e */
[----:B------:R-:W-:Y:S02]  /*10e0*/  SHF.L.U32 R30, R30, 0x10, RZ ;  /* 0x000000101e1e7819 */ /* 0x000fe400000006ff */
[----:B------:R-:W2:Y:S01]  /*10f0*/  MUFU.EX2 R40, R40 ;  /* 0x0000002800287308 */ /* 0x000ea20000000800 */
[----:B0-----:R-:W-:-:S07]  /*1100*/  FADD.FTZ R38, R36, 1 ;  /* 0x3f80000024267421 */ /* 0x001fce0000010000 */
[----:B------:R-:W0:Y:S01]  /*1110*/  MUFU.RCP R35, R35 ;  /* 0x0000002300237308 */ /* 0x000e220000001000 */
[----:B-1----:R-:W-:Y:S01]  /*1120*/  FADD.FTZ R37, -R34, 1 ;  /* 0x3f80000022257421 */ /* 0x002fe20000010100 */
[----:B------:R-:W-:Y:S01]  /*1130*/  FMUL.FTZ R31, R31, R34 ;  /* 0x000000221f1f7220 */ /* 0x000fe20000410000 */
[----:B------:R-:W-:Y:S02]  /*1140*/  PRMT R34, RZ, 0x7610, R34 ;  /* 0x00007610ff227816 */ /* 0x000fe40000000022 */
[----:B------:R-:W-:Y:S02]  /*1150*/  FFMA.FTZ R32, R32, R37, 1 ;  /* 0x3f80000020207423 */ /* 0x000fe40000010025 */
[----:B------:R-:W-:Y:S01]  /*1160*/  @!P0 PRMT R34, R22, 0x7610, R34 ;  /* 0x0000761016228816 */ /* 0x000fe20000000022 */
[----:B------:R-:W1:Y:S01]  /*1170*/  MUFU.RCP R39, R38 ;  /* 0x0000002600277308 */ /* 0x000e620000001000 */
[----:B--2---:R-:W-:Y:S01]  /*1180*/  FADD.FTZ R40, R40, 1 ;  /* 0x3f80000028287421 */ /* 0x004fe20000010000 */
[----:B------:R-:W-:Y:S01]  /*1190*/  FMUL.FTZ R31, R31, R32 ;  /* 0x000000201f1f7220 */ /* 0x000fe20000410000 */
[----:B------:R-:W-:-:S03]  /*11a0*/  SHF.L.U32 R34, R34, 0x10, RZ ;  /* 0x0000001022227819 */ /* 0x000fc600000006ff */
[--C-:B------:R-:W-:Y:S01]  /*11b0*/  FADD.FTZ R37, R31, R0.reuse ;  /* 0x000000001f257221 */ /* 0x100fe20000010000 */
[----:B------:R-:W-:Y:S01]  /*11c0*/  PRMT R0, RZ, 0x7610, R0 ;  /* 0x00007610ff007816 */ /* 0x000fe20000000000 */
[----:B------:R-:W-:Y:S01]  /*11d0*/  FFMA.FTZ R32, R26, R31, R5 ;  /* 0x0000001f1a207223 */ /* 0x000fe20000010005 */
[----:B0-----:R-:W-:Y:S01]  /*11e0*/  FADD.FTZ R36, -R35, 1 ;  /* 0x3f80000023247421 */ /* 0x001fe20000010100 */
[----:B------:R-:W-:Y:S01]  /*11f0*/  FMUL.FTZ R30, R30, R35 ;  /* 0x000000231e1e7220 */ /* 0x000fe20000410000 */
[----:B------:R-:W-:Y:S01]  /*1200*/  @!P0 PRMT R0, R22, 0x7632, R0 ;  /* 0x0000763216008816 */ /* 0x000fe20000000000 */
[----:B------:R-:W0:Y:S01]  /*1210*/  MUFU.RCP R35, R40 ;  /* 0x0000002800237308 */ /* 0x000e220000001000 */
[----:B------:R-:W-:Y:S01]  /*1220*/  FFMA.FTZ R33, R33, R36, 1 ;  /* 0x3f80000021217423 */ /* 0x000fe20000010024 */
[----:B------:R-:W-:Y:S02]  /*1230*/  VIADD R36, R21, 0x1 ;  /* 0x0000000115247836 */ /* 0x000fe40000000000 */
[----:B------:R-:W-:Y:S01]  /*1240*/  FMUL.FTZ R31, R31, R11 ;  /* 0x0000000b1f1f7220 */ /* 0x000fe20000410000 */
[----:B------:R-:W-:-:S02]  /*1250*/  IMAD.U32 R0, R0, 0x10000, RZ ;  /* 0x0001000000007824 */ /* 0x000fc400078e00ff */
[----:B------:R-:W-:Y:S01]  /*1260*/  FMUL.FTZ R33, R30, R33 ;  /* 0x000000211e217220 */ /* 0x000fe20000410000 */
[----:B-1----:R-:W-:Y:S01]  /*1270*/  FADD.FTZ R30, -R39, 1 ;  /* 0x3f800000271e7421 */ /* 0x002fe20000010100 */
[----:B------:R-:W-:Y:S01]  /*1280*/  FMUL.FTZ R34, R34, R39 ;  /* 0x0000002722227220 */ /* 0x000fe20000410000 */
[----:B------:R-:W-:Y:S01]  /*1290*/  FFMA.FTZ R15, R26, R31, R15 ;  /* 0x0000001f1a0f7223 */ /* 0x000fe2000001000f */
[----:B------:R-:W-:Y:S01]  /*12a0*/  FADD.FTZ R14, R31, R14 ;  /* 0x0000000e1f0e7221 */ /* 0x000fe20000010000 */
[----:B------:R-:W-:Y:S01]  /*12b0*/  FFMA.FTZ R27, R27, R30, 1 ;  /* 0x3f8000001b1b7423 */ /* 0x000fe2000001001e */
[----:B------:R-:W-:Y:S01]  /*12c0*/  ISETP.GE.AND P1, PT, R36, R17, PT ;  /* 0x000000112400720c */ /* 0x000fe20003f26270 */
[C---:B------:R-:W-:Y:S01]  /*12d0*/  FADD.FTZ R26, R33.reuse, R2 ;  /* 0x00000002211a7221 */ /* 0x040fe20000010000 */
[----:B------:R-:W-:Y:S01]  /*12e0*/  FFMA.FTZ R31, R24, R33, R10 ;  /* 0x00000021181f7223 */ /* 0x000fe2000001000a */
[----:B------:R-:W-:Y:S01]  /*12f0*/  FMUL.FTZ R33, R33, R13 ;  /* 0x0000000d21217220 */ /* 0x000fe20000410000 */
[----:B------:R-:W-:Y:S01]  /*1300*/  FMUL.FTZ R34, R34, R27 ;  /* 0x0000001b22227220 */ /* 0x000fe20000410000 */
[----:B------:R-:W-:Y:S01]  /*1310*/  IADD3 R21, P2, R21, 0x2, RZ ;  /* 0x0000000215157810 */ /* 0x000fe20007f5e0ff */
[----:B0-----:R-:W-:Y:S01]  /*1320*/  FADD.FTZ R22, -R35, 1 ;  /* 0x3f80000023167421 */ /* 0x001fe20000010100 */
[----:B------:R-:W-:Y:S01]  /*1330*/  FMUL.FTZ R0, R0, R35 ;  /* 0x0000002300007220 */ /* 0x000fe20000410000 */
[----:B------:R-:W-:Y:S01]  /*1340*/  FFMA.FTZ R15, R24, R33, R15 ;  /* 0x00000021180f7223 */ /* 0x000fe2000001000f */
[----:B------:R-:W-:Y:S01]  /*1350*/  FMUL.FTZ R2, R34, R11 ;  /* 0x0000000b22027220 */ /* 0x000fe20000410000 */
[----:B------:R-:W-:Y:S01]  /*1360*/  FFMA.FTZ R29, R29, R22, 1 ;  /* 0x3f8000001d1d7423 */ /* 0x000fe20000010016 */
[----:B------:R-:W-:Y:S01]  /*1370*/  FADD.FTZ R33, R33, R14 ;  /* 0x0000000e21217221 */ /* 0x000fe20000010000 */
[C---:B------:R-:W-:Y:S01]  /*1380*/  FFMA.FTZ R5, R25.reuse, R34, R32 ;  /* 0x0000002219057223 */ /* 0x040fe20000010020 */
[----:B------:R-:W-:Y:S01]  /*1390*/  FFMA.FTZ R14, R25, R2, R15 ;  /* 0x00000002190e7223 */ /* 0x000fe2000001000f */
[----:B------:R-:W-:Y:S01]  /*13a0*/  FMUL.FTZ R29, R0, R29 ;  /* 0x0000001d001d7220 */ /* 0x000fe20000410000 */
[----:B------:R-:W-:Y:S01]  /*13b0*/  FADD.FTZ R22, R33, R2 ;  /* 0x0000000221167221 */ /* 0x000fe20000010000 */
[----:B------:R-:W-:Y:S01]  /*13c0*/  FADD.FTZ R0, R37, R34 ;  /* 0x0000002225007221 */ /* 0x000fe20000010000 */
[----:B------:R-:W-:Y:S01]  /*13d0*/  IADD3.X R23, RZ, R23, RZ, P2, !PT ;  /* 0x00000017ff177210 */ /* 0x000fe200017fe4ff */
[----:B------:R-:W-:Y:S01]  /*13e0*/  FMUL.FTZ R25, R29, R13 ;  /* 0x0000000d1d197220 */ /* 0x000fe20000410000 */
[----:B------:R-:W-:Y:S01]  /*13f0*/  FADD.FTZ R2, R26, R29 ;  /* 0x0000001d1a027221 */ /* 0x000fe20000010000 */
[----:B------:R-:W-:-:S02]  /*1400*/  FFMA.FTZ R10, R28, R29, R31 ;  /* 0x0000001d1c0a7223 */ /* 0x000fc4000001001f */
[----:B------:R-:W-:Y:S01]  /*1410*/  FFMA.FTZ R15, R28, R25, R14 ;  /* 0x000000191c0f7223 */ /* 0x000fe2000001000e */
[----:B------:R-:W-:Y:S01]  /*1420*/  FADD.FTZ R14, R25, R22 ;  /* 0x00000016190e7221 */ /* 0x000fe20000010000 */
[----:B------:R-:W-:Y:S06]  /*1430*/  @!P1 BRA `(.L_x_2660) ;  /* 0xfffffff400fc9947 */ /* 0x000fec000383ffff */
[----:B------:R-:W-:Y:S05]  /*1440*/  BRA `(.L_x_2657) ;  /* 0x0000000c00dc7947 */ /* 0x000fea0003800000 */
.L_x_2658:
[----:B------:R-:W-:Y:S01]  /*1450*/  LOP3.LUT P1, R19, R2, 0x3, RZ, 0xc0, !PT ;  /* 0x0000000302137812 */ /* 0x000fe2000782c0ff */
[----:B------:R-:W-:Y:S01]  /*1460*/  IMAD.IADD R32, R5, 0x1, -R0 ;  /* 0x0000000105207824 */ /* 0x000fe200078e0a00 */
[----:B------:R-:W-:Y:S01]  /*1470*/  HFMA2.MMA R0, -RZ, RZ, 0, 0 ;  /* 0x00000000ff007435 */ /* 0x000fe200000001ff */
[----:B------:R-:W-:Y:S01]  /*1480*/  CS2R R14, SRZ ;  /* 0x00000000000e7805 */ /* 0x000fe2000001ff00 */
[----:B------:R-:W-:Y:S01]  /*1490*/  IMAD.MOV.U32 R2, RZ, RZ, RZ ;  /* 0x000000ffff027224 */ /* 0x000fe200078e00ff */
[----:B------:R-:W-:Y:S01]  /*14a0*/  MOV R5, RZ ;  /* 0x000000ff00057202 */ /* 0x000fe20000000f00 */
[----:B------:R-:W-:-:S07]  /*14b0*/  IMAD.MOV.U32 R10, RZ, RZ, RZ ;  /* 0x000000ffff0a7224 */ /* 0x000fce00078e00ff */
[----:B------:R-:W-:Y:S05]  /*14c0*/  @!P1 BRA `(.L_x_2661) ;  /* 0x0000000000c89947 */ /* 0x000fea0003800000 */
[----:B------:R-:W-:-:S07]  /*14d0*/  MOV R14, RZ ;  /* 0x000000ff000e7202 */ /* 0x000fce0000000f00 */
.L_x_2662:
        /* <DEDUP_REMOVED lines=33> */
[----:B------:R-:W-:Y:S01]  /*16f0*/  SHF.L.U32 R29, R24, 0x10, RZ ;  /* 0x00000010181d7819 */ /* 0x000fe200000006ff */
[C---:B------:R-:W-:Y:S01]  /*1700*/  FMUL.FTZ R31, R30.reuse, R11 ;  /* 0x0000000b1e1f7220 */ /* 0x040fe20000410000 */
[----:B------:R-:W-:Y:S01]  /*1710*/  IADD3 R24, P2, R25, 0x1, RZ ;  /* 0x0000000119187810 */ /* 0x000fe20007f5e0ff */
        /* <DEDUP_REMOVED lines=10> */
[----:B------:R-:W-:Y:S01]  /*17c0*/  IADD3.X R21, RZ, R21, RZ, P2, !PT ;  /* 0x00000015ff157210 */ /* 0x000fe200017fe4ff */
[----:B------:R-:W-:Y:S01]  /*17d0*/  IMAD.MOV.U32 R25, RZ, RZ, R24 ;  /* 0x000000ffff197224 */ /* 0x000fe200078e0018 */
[----:B------:R-:W-:Y:S06]  /*17e0*/  @P1 BRA `(.L_x_2662) ;  /* 0xfffffffc003c1947 */ /* 0x000fec000383ffff */
.L_x_2661:
[----:B------:R-:W-:-:S13]  /*17f0*/  ISETP.GE.U32.AND P0, PT, R32, 0x3, PT ;  /* 0x000000032000780c */ /* 0x000fda0003f06070 */
[----:B------:R-:W-:Y:S05]  /*1800*/  @!P0 BRA `(.L_x_2657) ;  /* 0x0000000800ec8947 */ /* 0x000fea0003800000 */
[----:B------:R-:W-:Y:S01]  /*1810*/  ULDC.64 UR6, c[0x0][0x288] ;  /* 0x0000a20000067ab9 */ /* 0x000fe20000000a00 */
[----:B------:R-:W-:Y:S02]  /*1820*/  SHF.R.S32.HI R19, RZ, 0x1f, R24 ;  /* 0x0000001fff137819 */ /* 0x000fe40000011418 */
[----:B------:R-:W-:Y:S02]  /*1830*/  ISETP.GE.U32.AND P0, PT, R22, UR6, PT ;  /* 0x0000000616007c0c */ /* 0x000fe4000bf06070 */
[----:B------:R-:W-:Y:S02]  /*1840*/  MOV R20, R24 ;  /* 0x0000001800147202 */ /* 0x000fe40000000f00 */
[----:B------:R-:W-:-:S13]  /*1850*/  ISETP.GE.AND.EX P0, PT, R23, UR7, PT, P0 ;  /* 0x0000000717007c0c */ /* 0x000fda000bf06300 */
.L_x_2663:
        /* <DEDUP_REMOVED lines=17> */
[----:B------:R-:W-:Y:S01]  /*1970*/  @!P0 IMAD.X R29, R34, 0x1, R39, P1 ;  /* 0x00000001221d8824 */ /* 0x000fe200008e0627 */
[----:B---3--:R-:W-:Y:S01]  /*1980*/  @!P0 IADD3 R32, P1, R33, R22, RZ ;  /* 0x0000001621208210 */ /* 0x008fe20007f3e0ff */
[----:B0-----:R-:W-:-:S03]  /*1990*/  @!P0 IMAD R36, R35, R24, RZ ;  /* 0x0000001823248224 */ /* 0x001fc600078e02ff */
[----:B------:R0:W3:Y:S01]  /*19a0*/  @!P0 LDG.E R21, desc[UR4][R28.64] ;  /* 0x000000041c158981 */ /* 0x0000e2000c1e1900 */
[----:B------:R-:W-:Y:S01]  /*19b0*/  @!P0 IMAD.X R33, R34, 0x1, R23, P1 ;  /* 0x0000000122218824 */ /* 0x000fe200008e0617 */
[----:B------:R-:W-:Y:S01]  /*19c0*/  @!P0 MOV R34, R6 ;  /* 0x0000000600228202 */ /* 0x000fe20000000f00 */
[----:B------:R-:W5:Y:S01]  /*19d0*/  @!P0 LDC.64 R22, c[0x0][0x288] ;  /* 0x0000a200ff168b82 */ /* 0x000f620000000a00 */
[----:B------:R-:W-:Y:S02]  /*19e0*/  @!P0 IMAD.MOV.U32 R35, RZ, RZ, R9 ;  /* 0x000000ffff238224 */ /* 0x000fe400078e0009 */
[C---:B------:R-:W-:Y:S02]  /*19f0*/  @!P0 IMAD R25, R37.reuse, R25, R36 ;  /* 0x0000001925198224 */ /* 0x040fe400078e0224 */
[----:B------:R-:W-:Y:S01]  /*1a00*/  @!P0 IMAD.WIDE.U32 R34, R37, R24, R34 ;  /* 0x0000001825228225 */ /* 0x000fe200078e0022 */
[----:B------:R-:W-:Y:S01]  /*1a10*/  @!P0 IADD3 R39, P3, R20, 0x2, RZ ;  /* 0x0000000214278810 */ /* 0x000fe20007f7e0ff */
[----:B------:R5:W3:Y:S01]  /*1a20*/  @!P0 LDG.E R24, desc[UR4][R32.64] ;  /* 0x0000000420188981 */ /* 0x000ae2000c1e1900 */
[----:B0-----:R-:W0:Y:S02]  /*1a30*/  @!P0 LDC.64 R28, c[0x0][0x230] ;  /* 0x00008c00ff1c8b82 */ /* 0x001e240000000a00 */
[----:B------:R-:W-:Y:S01]  /*1a40*/  @!P0 IADD3 R35, R35, R25, RZ ;  /* 0x0000001923238210 */ /* 0x000fe20007ffe0ff */
[----:B------:R-:W-:-:S02]  /*1a50*/  @!P0 IMAD.SHL.U32 R25, R34, 0x2, RZ ;  /* 0x0000000222198824 */ /* 0x000fc400078e00ff */
[----:B------:R-:W-:Y:S01]  /*1a60*/  @!P0 IMAD.X R37, RZ, RZ, R19, P3 ;  /* 0x000000ffff258224 */ /* 0x000fe200018e0613 */
[----:B------:R-:W-:Y:S02]  /*1a70*/  @!P0 SHF.L.U64.HI R36, R34, 0x1, R35 ;  /* 0x0000000122248819 */ /* 0x000fe40000010223 */
[C---:B----4-:R-:W-:Y:S02]  /*1a80*/  @!P0 IADD3 R34, P1, R25.reuse, R30, RZ ;  /* 0x0000001e19228210 */ /* 0x050fe40007f3e0ff */
[----:B--2---:R-:W-:Y:S02]  /*1a90*/  @!P0 IADD3 R26, P2, R25, R26, RZ ;  /* 0x0000001a191a8210 */ /* 0x004fe40007f5e0ff */
[C---:B------:R-:W-:Y:S02]  /*1aa0*/  @!P0 IADD3.X R35, R36.reuse, R31, RZ, P1, !PT ;  /* 0x0000001f24238210 */ /* 0x040fe40000ffe4ff */
[----:B------:R-:W2:Y:S01]  /*1ab0*/  @!P0 LDC.64 R30, c[0x0][0x228] ;  /* 0x00008a00ff1e8b82 */ /* 0x000ea20000000a00 */
[----:B------:R-:W-:Y:S01]  /*1ac0*/  @!P0 IADD3.X R27, R36, R27, RZ, P2, !PT ;  /* 0x0000001b241b8210 */ /* 0x000fe200017fe4ff */
[----:B-----5:R-:W-:Y:S01]  /*1ad0*/  @!P0 IMAD R32, R37, R22, RZ ;  /* 0x0000001625208224 */ /* 0x020fe200078e02ff */
[----:B------:R-:W-:Y:S01]  /*1ae0*/  @!P0 MOV R37, R9 ;  /* 0x0000000900258202 */ /* 0x000fe20000000f00 */
[----:B------:R-:W-:Y:S01]  /*1af0*/  @!P0 IMAD.MOV.U32 R36, RZ, RZ, R6 ;  /* 0x000000ffff248224 */ /* 0x000fe200078e0006 */
[----:B------:R2:W4:Y:S01]  /*1b00*/  @!P0 LDG.E R25, desc[UR4][R34.64] ;  /* 0x0000000422198981 */ /* 0x000522000c1e1900 */
[----:B------:R-:W-:-:S02]  /*1b10*/  @!P0 IMAD R23, R39, R23, R32 ;  /* 0x0000001727178224 */ /* 0x000fc400078e0220 */
[----:B------:R-:W-:Y:S01]  /*1b20*/  @!P0 IMAD.WIDE.U32 R36, R39, R22, R36 ;  /* 0x0000001627248225 */ /* 0x000fe200078e0024 */
[----:B------:R-:W5:Y:S01]  /*1b30*/  @!P0 LDC.64 R32, c[0x0][0x288] ;  /* 0x0000a200ff208b82 */ /* 0x000f620000000a00 */
[----:B------:R1:W4:Y:S02]  /*1b40*/  @!P0 LDG.E R26, desc[UR4][R26.64] ;  /* 0x000000041a1a8981 */ /* 0x000324000c1e1900 */
[----:B------:R-:W-:Y:S01]  /*1b50*/  @!P0 IMAD.IADD R37, R37, 0x1, R23 ;  /* 0x0000000125258824 */ /* 0x000fe200078e0217 */
[----:B------:R-:W-:-:S04]  /*1b60*/  @!P0 SHF.L.U32 R23, R36, 0x1, RZ ;  /* 0x0000000124178819 */ /* 0x000fc800000006ff */
[----:B------:R-:W-:Y:S02]  /*1b70*/  @!P0 SHF.L.U64.HI R22, R36, 0x1, R37 ;  /* 0x0000000124168819 */ /* 0x000fe40000010225 */
[----:B0-----:R-:W-:-:S05]  /*1b80*/  @!P0 IADD3 R36, P1, R23, R28, RZ ;  /* 0x0000001c17248210 */ /* 0x001fca0007f3e0ff */
[----:B------:R-:W-:Y:S01]  /*1b90*/  @!P0 IMAD.X R37, R22, 0x1, R29, P1 ;  /* 0x0000000116258824 */ /* 0x000fe200008e061d */
[----:B--2---:R-:W-:Y:S01]  /*1ba0*/  @!P0 IADD3 R34, P2, R23, R30, RZ ;  /* 0x0000001e17228210 */ /* 0x004fe20007f5e0ff */
[----:B------:R-:W0:Y:S01]  /*1bb0*/  @!P0 LDC.64 R28, c[0x0][0x230] ;  /* 0x00008c00ff1c8b82 */ /* 0x000e220000000a00 */
[----:B-1----:R-:W-:Y:S02]  /*1bc0*/  @!P0 IADD3 R27, P1, R20, 0x3, RZ ;  /* 0x00000003141b8810 */ /* 0x002fe40007f3e0ff */
[----:B------:R-:W-:Y:S01]  /*1bd0*/  @!P0 IADD3.X R35, R22, R31, RZ, P2, !PT ;  /* 0x0000001f16238210 */ /* 0x000fe200017fe4ff */
[----:B------:R-:W-:Y:S01]  /*1be0*/  @!P0 IMAD.MOV.U32 R39, RZ, RZ, R9 ;  /* 0x000000ffff278224 */ /* 0x000fe200078e0009 */
[----:B------:R-:W-:Y:S01]  /*1bf0*/  @!P0 MOV R38, R6 ;  /* 0x0000000600268202 */ /* 0x000fe20000000f00 */
[----:B------:R-:W-:Y:S01]  /*1c00*/  @!P0 IMAD.X R31, RZ, RZ, R19, P1 ;  /* 0x000000ffff1f8224 */ /* 0x000fe200008e0613 */
[----:B------:R-:W2:Y:S03]  /*1c10*/  @!P0 LDG.E R22, desc[UR4][R36.64] ;  /* 0x0000000424168981 */ /* 0x000ea6000c1e1900 */
[-C--:B-----5:R-:W-:Y:S01]  /*1c20*/  @!P0 IMAD R40, R31, R32.reuse, RZ ;  /* 0x000000201f288224 */ /* 0x0a0fe200078e02ff */
[----:B------:R1:W5:Y:S01]  /*1c30*/  @!P0 LDG.E R23, desc[UR4][R34.64] ;  /* 0x0000000422178981 */ /* 0x000362000c1e1900 */
[----:B------:R-:W1:Y:S01]  /*1c40*/  @!P0 LDC.64 R30, c[0x0][0x228] ;  /* 0x00008a00ff1e8b82 */ /* 0x000e620000000a00 */
[----:B------:R-:W-:-:S04]  /*1c50*/  @!P0 IMAD.WIDE.U32 R38, R27, R32, R38 ;  /* 0x000000201b268225 */ /* 0x000fc800078e0026 */
[----:B------:R-:W-:-:S05]  /*1c60*/  @!P0 IMAD R27, R27, R33, R40 ;  /* 0x000000211b1b8224 */ /* 0x000fca00078e0228 */
[----:B------:R-:W-:Y:S01]  /*1c70*/  @!P0 IADD3 R27, R39, R27, RZ ;  /* 0x0000001b271b8210 */ /* 0x000fe20007ffe0ff */
[----:B------:R-:W-:-:S03]  /*1c80*/  @!P0 IMAD.SHL.U32 R39, R38, 0x2, RZ ;  /* 0x0000000226278824 */ /* 0x000fc600078e00ff */
[----:B------:R-:W-:Y:S02]  /*1c90*/  @!P0 SHF.L.U64.HI R38, R38, 0x1, R27 ;  /* 0x0000000126268819 */ /* 0x000fe4000001021b */
[----:B0-----:R-:W-:-:S04]  /*1ca0*/  @!P0 IADD3 R32, P1, R39, R28, RZ ;  /* 0x0000001c27208210 */ /* 0x001fc80007f3e0ff */
[----:B------:R-:W-:Y:S02]  /*1cb0*/  @!P0 IADD3.X R33, R38, R29, RZ, P1, !PT ;  /* 0x0000001d26218210 */ /* 0x000fe40000ffe4ff */
[----:B-1----:R-:W-:-:S03]  /*1cc0*/  @!P0 IADD3 R28, P1, R39, R30, RZ ;  /* 0x0000001e271c8210 */ /* 0x002fc60007f3e0ff */
[----:B------:R0:W5:Y:S02]  /*1cd0*/  @!P0 LDG.E R27, desc[UR4][R32.64] ;  /* 0x00000004201b8981 */ /* 0x000164000c1e1900 */
[----:B------:R-:W-:-:S05]  /*1ce0*/  @!P0 IMAD.X R29, R38, 0x1, R31, P1 ;  /* 0x00000001261d8824 */ /* 0x000fca00008e061f */
[----:B------:R1:W5:Y:S01]  /*1cf0*/  @!P0 LDG.E R28, desc[UR4][R28.64] ;  /* 0x000000041c1c8981 */ /* 0x000362000c1e1900 */
        /* <DEDUP_REMOVED lines=8> */
[----:B------:R-:W-:-:S03]  /*1d80*/  @!P0 PRMT R21, R21, 0x7632, R21 ;  /* 0x0000763215158816 */ /* 0x000fc60000000015 */
[----:B------:R-:W-:Y:S01]  /*1d90*/  FADD.FTZ R35, -R4, R35 ;  /* 0x0000002304237221 */ /* 0x000fe20000010100 */
[----:B------:R-:W-:Y:S02]  /*1da0*/  @!P0 PRMT R31, R24, 0x7610, R31 ;  /* 0x00007610181f8816 */ /* 0x000fe4000000001f */
[----:B------:R-:W-:Y:S01]  /*1db0*/  PRMT R24, RZ, 0x7610, R24 ;  /* 0x00007610ff187816 */ /* 0x000fe20000000018 */
[----:B0-----:R-:W-:Y:S01]  /*1dc0*/  FMUL.FTZ R32, R35, R18 ;  /* 0x0000001223207220 */ /* 0x001fe20000410000 */
[----:B------:R-:W-:Y:S01]  /*1dd0*/  SHF.L.U32 R21, R21, 0x10, RZ ;  /* 0x0000001015157819 */ /* 0x000fe200000006ff */
[----:B------:R-:W-:Y:S01]  /*1de0*/  IMAD.U32 R30, R31, 0x10000, RZ ;  /* 0x000100001f1e7824 */ /* 0x000fe200078e00ff */
[----:B------:R-:W-:-:S03]  /*1df0*/  @!P0 PRMT R24, R24, 0x7632, R24 ;  /* 0x0000763218188816 */ /* 0x000fc60000000018 */
[C-C-:B------:R-:W-:Y:S01]  /*1e00*/  FADD.FTZ R33, R30.reuse, R0.reuse ;  /* 0x000000001e217221 */ /* 0x140fe20000010000 */
[----:B------:R-:W-:Y:S01]  /*1e10*/  PRMT R0, RZ, 0x7610, R0 ;  /* 0x00007610ff007816 */ /* 0x000fe20000000000 */
[C---:B-1----:R-:W-:Y:S01]  /*1e20*/  FMUL.FTZ R29, R30.reuse, R11 ;  /* 0x0000000b1e1d7220 */ /* 0x042fe20000410000 */
[----:B------:R-:W-:Y:S01]  /*1e30*/  FFMA.FTZ R37, R30, R32, R5 ;  /* 0x000000201e257223 */ /* 0x000fe20000010005 */
[----:B------:R-:W-:Y:S01]  /*1e40*/  FADD.FTZ R21, -R4, R21 ;  /* 0x0000001504157221 */ /* 0x000fe20000010100 */
[----:B------:R-:W-:Y:S02]  /*1e50*/  IMAD.U32 R5, R24, 0x10000, RZ ;  /* 0x0001000018057824 */ /* 0x000fe400078e00ff */
[----:B------:R-:W-:Y:S01]  /*1e60*/  FADD.FTZ R31, R29, R14 ;  /* 0x0000000e1d1f7221 */ /* 0x000fe20000010000 */
[--C-:B------:R-:W-:Y:S01]  /*1e70*/  FFMA.FTZ R32, R32, R29, R15.reuse ;  /* 0x0000001d20207223 */ /* 0x100fe2000001000f */
[----:B------:R-:W-:Y:S01]  /*1e80*/  PRMT R15, RZ, 0x7610, R15 ;  /* 0x00007610ff0f7816 */ /* 0x000fe2000000000f */
[----:B------:R-:W-:Y:S01]  /*1e90*/  FMUL.FTZ R21, R21, R18 ;  /* 0x0000001215157220 */ /* 0x000fe20000410000 */
[----:B------:R-:W-:Y:S01]  /*1ea0*/  FADD.FTZ R35, R5, R2 ;  /* 0x0000000205237221 */ /* 0x000fe20000010000 */
[----:B----4-:R-:W-:Y:S01]  /*1eb0*/  @!P0 PRMT R0, R25, 0x7610, R0 ;  /* 0x0000761019008816 */ /* 0x010fe20000000000 */
[C---:B------:R-:W-:Y:S01]  /*1ec0*/  FMUL.FTZ R2, R5.reuse, R13 ;  /* 0x0000000d05027220 */ /* 0x040fe20000410000 */
[----:B------:R-:W-:Y:S01]  /*1ed0*/  FFMA.FTZ R39, R5, R21, R10 ;  /* 0x0000001505277223 */ /* 0x000fe2000001000a */
[----:B------:R-:W-:-:S02]  /*1ee0*/  PRMT R14, RZ, 0x7610, R14 ;  /* 0x00007610ff0e7816 */ /* 0x000fc4000000000e */
[----:B------:R-:W-:Y:S01]  /*1ef0*/  SHF.L.U32 R29, R0, 0x10, RZ ;  /* 0x00000010001d7819 */ /* 0x000fe200000006ff */
[----:B------:R-:W-:Y:S01]  /*1f00*/  FFMA.FTZ R32, R21, R2, R32 ;  /* 0x0000000215207223 */ /* 0x000fe20000010020 */
[----:B------:R-:W-:Y:S02]  /*1f10*/  PRMT R0, RZ, 0x7610, R0 ;  /* 0x00007610ff007816 */ /* 0x000fe40000000000 */
[----:B------:R-:W-:Y:S01]  /*1f20*/  @!P0 PRMT R15, R26, 0x7610, R15 ;  /* 0x000076101a0f8816 */ /* 0x000fe2000000000f */
[----:B------:R-:W-:Y:S01]  /*1f30*/  FADD.FTZ R29, -R4, R29 ;  /* 0x0000001d041d7221 */ /* 0x000fe20000010100 */
[----:B------:R-:W-:Y:S02]  /*1f40*/  @!P0 PRMT R0, R25, 0x7632, R0 ;  /* 0x0000763219008816 */ /* 0x000fe40000000000 */
[----:B------:R-:W-:Y:S01]  /*1f50*/  @!P0 PRMT R14, R26, 0x7632, R14 ;  /* 0x000076321a0e8816 */ /* 0x000fe2000000000e */
[----:B------:R-:W-:Y:S01]  /*1f60*/  IMAD.U32 R10, R15, 0x10000, RZ ;  /* 0x000100000f0a7824 */ /* 0x000fe200078e00ff */
[----:B------:R-:W-:Y:S01]  /*1f70*/  SHF.L.U32 R5, R0, 0x10, RZ ;  /* 0x0000001000057819 */ /* 0x000fe200000006ff */
[----:B------:R-:W-:Y:S01]  /*1f80*/  FMUL.FTZ R29, R29, R18 ;  /* 0x000000121d1d7220 */ /* 0x000fe20000410000 */
[----:B------:R-:W-:Y:S01]  /*1f90*/  FADD.FTZ R15, R2, R31 ;  /* 0x0000001f020f7221 */ /* 0x000fe20000010000 */
[----:B------:R-:W-:Y:S01]  /*1fa0*/  FMUL.FTZ R2, R10, R11 ;  /* 0x0000000b0a027220 */ /* 0x000fe20000410000 */
[--C-:B------:R-:W-:Y:S01]  /*1fb0*/  FADD.FTZ R33, R33, R10.reuse ;  /* 0x0000000a21217221 */ /* 0x100fe20000010000 */
[----:B------:R-:W-:Y:S01]  /*1fc0*/  FADD.FTZ R5, -R4, R5 ;  /* 0x0000000504057221 */ /* 0x000fe20000010100 */
[----:B------:R-:W-:Y:S01]  /*1fd0*/  FFMA.FTZ R37, R10, R29, R37 ;  /* 0x0000001d0a257223 */ /* 0x000fe20000010025 */
[----:B------:R-:W-:Y:S01]  /*1fe0*/  PRMT R10, RZ, 0x7610, R10 ;  /* 0x00007610ff0a7816 */ /* 0x000fe2000000000a */
[----:B------:R-:W-:-:S02]  /*1ff0*/  IMAD.U32 R14, R14, 0x10000, RZ ;  /* 0x000100000e0e7824 */ /* 0x000fc400078e00ff */
[----:B------:R-:W-:Y:S01]  /*2000*/  FMUL.FTZ R5, R5, R18 ;  /* 0x0000001205057220 */ /* 0x000fe20000410000 */
[----:B------:R-:W-:Y:S01]  /*2010*/  PRMT R0, RZ, 0x7610, R0 ;  /* 0x00007610ff007816 */ /* 0x000fe20000000000 */
[----:B------:R-:W-:Y:S01]  /*2020*/  FADD.FTZ R15, R15, R2 ;  /* 0x000000020f0f7221 */ /* 0x000fe20000010000 */
[----:B------:R-:W-:Y:S01]  /*2030*/  FADD.FTZ R35, R35, R14 ;  /* 0x0000000e23237221 */ /* 0x000fe20000010000 */
[----:B--2---:R-:W-:Y:S01]  /*2040*/  @!P0 PRMT R10, R22, 0x7610, R10 ;  /* 0x00007610160a8816 */ /* 0x004fe2000000000a */
[C---:B------:R-:W-:Y:S01]  /*2050*/  FFMA.FTZ R39, R14.reuse, R5, R39 ;  /* 0x000000050e277223 */ /* 0x040fe20000010027 */
[----:B------:R-:W-:Y:S01]  /*2060*/  FMUL.FTZ R14, R14, R13 ;  /* 0x0000000d0e0e7220 */ /* 0x000fe20000410000 */
[----:B------:R-:W-:Y:S01]  /*2070*/  FFMA.FTZ R2, R29, R2, R32 ;  /* 0x000000021d027223 */ /* 0x000fe20000010020 */
[----:B------:R-:W-:Y:S02]  /*2080*/  PRMT R21, RZ, 0x7610, R21 ;  /* 0x00007610ff157816 */ /* 0x000fe40000000015 */
[----:B------:R-:W-:Y:S01]  /*2090*/  SHF.L.U32 R25, R10, 0x10, RZ ;  /* 0x000000100a197819 */ /* 0x000fe200000006ff */
[----:B------:R-:W-:Y:S01]  /*20a0*/  FADD.FTZ R15, R14, R15 ;  /* 0x0000000f0e0f7221 */ /* 0x000fe20000010000 */
[----:B------:R-:W-:Y:S01]  /*20b0*/  @!P0 PRMT R0, R22, 0x7632, R0 ;  /* 0x0000763216008816 */ /* 0x000fe20000000000 */
[----:B------:R-:W-:Y:S01]  /*20c0*/  FFMA.FTZ R14, R5, R14, R2 ;  /* 0x0000000e050e7223 */ /* 0x000fe20000010002 */
[----:B-----5:R-:W-:Y:S01]  /*20d0*/  @!P0 PRMT R21, R23, 0x7610, R21 ;  /* 0x0000761017158816 */ /* 0x020fe20000000015 */
[----:B------:R-:W-:Y:S01]  /*20e0*/  FADD.FTZ R25, -R4, R25 ;  /* 0x0000001904197221 */ /* 0x000fe20000010100 */
[----:B------:R-:W-:-:S02]  /*20f0*/  PRMT R10, RZ, 0x7610, R10 ;  /* 0x00007610ff0a7816 */ /* 0x000fc4000000000a */
[----:B------:R-:W-:Y:S01]  /*2100*/  SHF.L.U32 R5, R0, 0x10, RZ ;  /* 0x0000001000057819 */ /* 0x000fe200000006ff */
[----:B------:R-:W-:Y:S01]  /*2110*/  IMAD.U32 R22, R21, 0x10000, RZ ;  /* 0x0001000015167824 */ /* 0x000fe200078e00ff */
[----:B------:R-:W-:Y:S01]  /*2120*/  PRMT R2, RZ, 0x7610, R2 ;  /* 0x00007610ff027816 */ /* 0x000fe20000000002 */
[-C--:B------:R-:W-:Y:S01]  /*2130*/  FMUL.FTZ R25, R25, R18.reuse ;  /* 0x0000001219197220 */ /* 0x080fe20000410000 */
[----:B------:R-:W-:Y:S01]  /*2140*/  @!P0 PRMT R10, R23, 0x7632, R10 ;  /* 0x00007632170a8816 */ /* 0x000fe2000000000a */
[----:B------:R-:W-:Y:S01]  /*2150*/  FADD.FTZ R5, -R4, R5 ;  /* 0x0000000504057221 */ /* 0x000fe20000010100 */
[----:B------:R-:W-:Y:S01]  /*2160*/  FADD.FTZ R33, R33, R22 ;  /* 0x0000001621217221 */ /* 0x000fe20000010000 */
[C---:B------:R-:W-:Y:S01]  /*2170*/  FFMA.FTZ R37, R22.reuse, R25, R37 ;  /* 0x0000001916257223 */ /* 0x040fe20000010025 */
[----:B------:R-:W-:Y:S01]  /*2180*/  FMUL.FTZ R22, R22, R11 ;  /* 0x0000000b16167220 */ /* 0x000fe20000410000 */
[----:B------:R-:W-:Y:S02]  /*2190*/  IMAD.U32 R10, R10, 0x10000, RZ ;  /* 0x000100000a0a7824 */ /* 0x000fe400078e00ff */
[----:B------:R-:W-:Y:S01]  /*21a0*/  FMUL.FTZ R5, R5, R18 ;  /* 0x0000001205057220 */ /* 0x000fe20000410000 */
[----:B------:R-:W-:Y:S01]  /*21b0*/  PRMT R0, RZ, 0x7610, R0 ;  /* 0x00007610ff007816 */ /* 0x000fe20000000000 */
[----:B------:R-:W-:Y:S01]  /*21c0*/  FADD.FTZ R15, R15, R22 ;  /* 0x000000160f0f7221 */ /* 0x000fe20000010000 */
[----:B------:R-:W-:Y:S01]  /*21d0*/  PRMT R21, RZ, 0x7610, R21 ;  /* 0x00007610ff157816 */ /* 0x000fe20000000015 */
[----:B------:R-:W-:Y:S01]  /*21e0*/  FADD.FTZ R35, R35, R10 ;  /* 0x0000000a23237221 */ /* 0x000fe20000010000 */
[C---:B------:R-:W-:Y:S01]  /*21f0*/  FFMA.FTZ R39, R10.reuse, R5, R39 ;  /* 0x000000050a277223 */ /* 0x040fe20000010027 */
[----:B------:R-:W-:Y:S01]  /*2200*/  @!P0 PRMT R2, R27, 0x7610, R2 ;  /* 0x000076101b028816 */ /* 0x000fe20000000002 */
[----:B------:R-:W-:Y:S01]  /*2210*/  FFMA.FTZ R22, R25, R22, R14 ;  /* 0x0000001619167223 */ /* 0x000fe2000001000e */
[----:B------:R-:W-:Y:S01]  /*2220*/  FMUL.FTZ R10, R10, R13 ;  /* 0x0000000d0a0a7220 */ /* 0x000fe20000410000 */
[----:B------:R-:W-:-:S02]  /*2230*/  @!P0 PRMT R0, R27, 0x7632, R0 ;  /* 0x000076321b008816 */ /* 0x000fc40000000000 */
[----:B------:R-:W-:Y:S01]  /*2240*/  SHF.L.U32 R23, R2, 0x10, RZ ;  /* 0x0000001002177819 */ /* 0x000fe200000006ff */
[----:B------:R-:W-:Y:S01]  /*2250*/  FFMA.FTZ R24, R5, R10, R22 ;  /* 0x0000000a05187223 */ /* 0x000fe20000010016 */
[----:B------:R-:W-:Y:S01]  /*2260*/  PRMT R14, RZ, 0x7610, R14 ;  /* 0x00007610ff0e7816 */ /* 0x000fe2000000000e */
[----:B------:R-:W-:Y:S01]  /*2270*/  IMAD.U32 R5, R0, 0x10000, RZ ;  /* 0x0001000000057824 */ /* 0x000fe200078e00ff */
[----:B------:R-:W-:Y:S01]  /*2280*/  @!P0 PRMT R21, R28, 0x7610, R21 ;  /* 0x000076101c158816 */ /* 0x000fe20000000015 */
[----:B------:R-:W-:Y:S01]  /*2290*/  FADD.FTZ R23, -R4, R23 ;  /* 0x0000001704177221 */ /* 0x000fe20000010100 */
[----:B------:R-:W-:Y:S01]  /*22a0*/  @!P0 PRMT R14, R28, 0x7632, R14 ;  /* 0x000076321c0e8816 */ /* 0x000fe2000000000e */
[----:B------:R-:W-:Y:S01]  /*22b0*/  FADD.FTZ R25, R10, R15 ;  /* 0x0000000f0a197221 */ /* 0x000fe20000010000 */
[----:B------:R-:W-:Y:S01]  /*22c0*/  SHF.L.U32 R2, R21, 0x10, RZ ;  /* 0x0000001015027819 */ /* 0x000fe200000006ff */
[----:B------:R-:W-:Y:S01]  /*22d0*/  FMUL.FTZ R23, R23, R18 ;  /* 0x0000001217177220 */ /* 0x000fe20000410000 */
[----:B------:R-:W-:Y:S01]  /*22e0*/  FADD.FTZ R15, -R4, R5 ;  /* 0x00000005040f7221 */ /* 0x000fe20000010100 */
[----:B------:R-:W-:-:S02]  /*22f0*/  IMAD.U32 R14, R14, 0x10000, RZ ;  /* 0x000100000e0e7824 */ /* 0x000fc400078e00ff */
        /* <DEDUP_REMOVED lines=12> */
.L_x_2657:
        /* <DEDUP_REMOVED lines=35> */
[----:B-1----:R-:W1:Y:S01]  /*25f0*/  LDS R18, [R43+0x50] ;  /* 0x000050002b127984 */ /* 0x002e620000000800 */
[----:B----4-:R-:W-:-:S03]  /*2600*/  ISETP.NE.AND P0, PT, R4, RZ, PT ;  /* 0x000000ff0400720c */ /* 0x010fc60003f05270 */
[----:B------:R-:W3:Y:S01]  /*2610*/  LDS R22, [R43+0x54] ;  /* 0x000054002b167984 */ /* 0x000ee20000000800 */
        /* <DEDUP_REMOVED lines=14> */
[----:B------:R-:W-:Y:S01]  /*2700*/  FADD.FTZ R29, R29, R14 ;  /* 0x0000000e1d1d7221 */ /* 0x000fe20000010000 */
[----:B------:R-:W-:Y:S01]  /*2710*/  FADD.FTZ R31, R31, R16 ;  /* 0x000000101f1f7221 */ /* 0x000fe20000010000 */
[----:B------:R-:W-:Y:S01]  /*2720*/  ISETP.NE.AND P0, PT, R12, RZ, PT ;  /* 0x000000ff0c00720c */ /* 0x000fe20003f05270 */
[----:B------:R-:W2:Y:S03]  /*2730*/  LDS R28, [R43+0x64] ;  /* 0x000064002b1c7984 */ /* 0x000ea60000000800 */
[----:B------:R-:W-:Y:S01]  /*2740*/  FSEL R32, R29, R14, !P0 ;  /* 0x0000000e1d207208 */ /* 0x000fe20004000000 */
[----:B------:R-:W2:Y:S01]  /*2750*/  LDS R26, [R43+0x6c] ;  /* 0x00006c002b1a7984 */ /* 0x000ea20000000800 */
[----:B------:R-:W-:-:S02]  /*2760*/  FSEL R34, R31, R16, !P0 ;  /* 0x000000101f227208 */ /* 0x000fc40004000000 */
        /* <DEDUP_REMOVED lines=11> */
[----:B-1----:R-:W-:Y:S01]  /*2820*/  FADD.FTZ R29, R29, R18 ;  /* 0x000000121d1d7221 */ /* 0x002fe20000010000 */
[----:B---3--:R-:W-:Y:S01]  /*2830*/  FADD.FTZ R37, R37, R22 ;  /* 0x0000001625257221 */ /* 0x008fe20000010000 */
[----:B----4-:R-:W-:Y:S01]  /*2840*/  ISETP.NE.AND P0, PT, R20, RZ, PT ;  /* 0x000000ff1400720c */ /* 0x010fe20003f05270 */
[----:B------:R-:W1:Y:S03]  /*2850*/  S2R R32, SR_TID.X ;  /* 0x0000000000207919 */ /* 0x000e660000002100 */
[----:B------:R-:W-:Y:S01]  /*2860*/  FSEL R38, R29, R18, !P0 ;  /* 0x000000121d267208 */ /* 0x000fe20004000000 */
[----:B------:R-:W3:Y:S01]  /*2870*/  LDS R34, [R43+0x80] ;  /* 0x000080002b227984 */ /* 0x000ee20000000800 */
        /* <DEDUP_REMOVED lines=15> */
[----:B------:R-:W-:Y:S01]  /*2970*/  ISETP.NE.AND P0, PT, R28, RZ, PT ;  /* 0x000000ff1c00720c */ /* 0x000fe20003f05270 */
[----:B------:R-:W5:Y:S01]  /*2980*/  LDS R40, [R43+0x88] ;  /* 0x000088002b287984 */ /* 0x000f620000000800 */
[----:B------:R-:W-:Y:S01]  /*2990*/  FADD.FTZ R47, R41, R26 ;  /* 0x0000001a292f7221 */ /* 0x000fe20000010000 */
[----:B------:R-:W-:Y:S02]  /*29a0*/  IADD3 R45, R11, R4, R30 ;  /* 0x000000040b2d7210 */ /* 0x000fe40007ffe01e */
[----:B------:R-:W-:Y:S01]  /*29b0*/  LDS R42, [R43+0x98] ;  /* 0x000098002b2a7984 */ /* 0x000fe20000000800 */
[----:B------:R-:W-:-:S02]  /*29c0*/  FSEL R46, R29, R24, !P0 ;  /* 0x000000181d2e7208 */ /* 0x000fc40004000000 */
[----:B------:R-:W-:Y:S01]  /*29d0*/  P2R R64, PR, RZ, 0x1 ;  /* 0x00000001ff407803 */ /* 0x000fe20000000000 */
[----:B------:R-:W5:Y:S01]  /*29e0*/  LDS R41, [R43+0x94] ;  /* 0x000094002b297984 */ /* 0x000f620000000800 */
[----:B------:R-:W-:Y:S01]  /*29f0*/  FSEL R48, R47, R26, !P0 ;  /* 0x0000001a2f307208 */ /* 0x000fe20004000000 */
[----:B-1----:R-:W-:Y:S02]  /*2a00*/  IMAD R52, R32, 0xb4, R49 ;  /* 0x000000b420347824 */ /* 0x002fe400078e0231 */
[----:B0-----:R-:W-:Y:S01]  /*2a10*/  FADD.FTZ R46, R46, R31 ;  /* 0x0000001f2e2e7221 */ /* 0x001fe20000010000 */
[----:B------:R-:W0:Y:S01]  /*2a20*/  LDS R29, [R43+0x9c] ;  /* 0x00009c002b1d7984 */ /* 0x000e220000000800 */
[----:B------:R-:W-:Y:S01]  /*2a30*/  ISETP.NE.AND P0, PT, R35, RZ, PT ;  /* 0x000000ff2300720c */ /* 0x000fe20003f05270 */
[----:B------:R-:W-:Y:S01]  /*2a40*/  FADD.FTZ R48, R48, R33 ;  /* 0x0000002130307221 */ /* 0x000fe20000010000 */
[----:B------:R-:W-:Y:S01]  /*2a50*/  IADD3 R49, R17, R45, R12 ;  /* 0x0000002d11317210 */ /* 0x000fe20007ffe00c */
[----:B------:R-:W1:Y:S01]  /*2a60*/  LDS R44, [R43+0xa0] ;  /* 0x0000a0002b2c7984 */ /* 0x000e620000000800 */
[----:B------:R-:W-:-:S02]  /*2a70*/  FSEL R51, R46, R31, !P0 ;  /* 0x0000001f2e337208 */ /* 0x000fc40004000000 */
[----:B------:R-:W-:Y:S01]  /*2a80*/  FSEL R53, R48, R33, !P0 ;  /* 0x0000002130357208 */ /* 0x000fe20004000000 */
[----:B------:R-:W1:Y:S01]  /*2a90*/  LDS R45, [R52+0xa4] ;  /* 0x0000a400342d7984 */ /* 0x000e620000000800 */
[----:B------:R-:W-:Y:S01]  /*2aa0*/  IADD3 R49, R23, R49, R20 ;  /* 0x0000003117317210 */ /* 0x000fe20007ffe014 */
[----:B---3--:R-:W-:Y:S02]  /*2ab0*/  FADD.FTZ R51, R51, R34 ;  /* 0x0000002233337221 */ /* 0x008fe40000010000 */
[----:B------:R-:W3:Y:S01]  /*2ac0*/  LDS R46, [R52+0xa8] ;  /* 0x0000a800342e7984 */ /* 0x000ee20000000800 */
[----:B----4-:R-:W-:Y:S01]  /*2ad0*/  FADD.FTZ R53, R53, R36 ;  /* 0x0000002435357221 */ /* 0x010fe20000010000 */
        /* <DEDUP_REMOVED lines=9> */
[C---:B------:R-:W-:Y:S01]  /*2b70*/  ISETP.NE.AND P2, PT, R40.reuse, RZ, PT ;  /* 0x000000ff2800720c */ /* 0x040fe20003f45270 */
[----:B------:R-:W2:Y:S01]  /*2b80*/  S2R R57, SR_LANEID ;  /* 0x0000000000397919 */ /* 0x000ea20000000000 */
        /* <DEDUP_REMOVED lines=8> */
[----:B-1----:R-:W-:Y:S01]  /*2c10*/  IADD3 R52, R44, R49, R41 ;  /* 0x000000312c347210 */ /* 0x002fe20007ffe029 */
[----:B------:R-:W-:Y:S01]  /*2c20*/  FADD.FTZ R50, R50, R45 ;  /* 0x0000002d32327221 */ /* 0x000fe20000010000 */
[----:B------:R-:W-:Y:S01]  /*2c30*/  ISETP.NE.AND P4, PT, R44, RZ, PT ;  /* 0x000000ff2c00720c */ /* 0x000fe20003f85270 */
[----:B---3--:R-:W-:-:S03]  /*2c40*/  FADD.FTZ R49, R51, R46 ;  /* 0x0000002e33317221 */ /* 0x008fc60000010000 */
[----:B------:R-:W-:Y:S02]  /*2c50*/  FSEL R51, R50, R45, !P4 ;  /* 0x0000002d32337208 */ /* 0x000fe40006000000 */
[----:B------:R-:W-:-:S03]  /*2c60*/  FSEL R50, R49, R46, !P4 ;  /* 0x0000002e31327208 */ /* 0x000fc60006000000 */
[----:B----4-:R-:W-:Y:S02]  /*2c70*/  FADD.FTZ R51, R51, R48 ;  /* 0x0000003033337221 */ /* 0x010fe40000010000 */
[----:B--2---:R-:W-:Y:S01]  /*2c80*/  FADD.FTZ R50, R50, R43 ;  /* 0x0000002b32327221 */ /* 0x004fe20000010000 */
[----:B------:R-:W-:Y:S01]  /*2c90*/  ISETP.NE.AND P5, PT, R47, RZ, PT ;  /* 0x000000ff2f00720c */ /* 0x000fe20003fa5270 */
[----:B------:R-:W-:-:S03]  /*2ca0*/  IMAD.IADD R49, R52, 0x1, R47 ;  /* 0x0000000134317824 */ /* 0x000fc600078e022f */
        /* <DEDUP_REMOVED lines=61> */
.L_x_2687:
        /* <DEDUP_REMOVED lines=114> */
.L_x_2665:
[----:B------:R-:W-:Y:S05]  /*37a0*/  BSYNC B0 ;  /* 0x0000000000007941 */ /* 0x000fea0003800000 */
.L_x_2664:
        /* <DEDUP_REMOVED lines=37> */
[----:B------:R-:W-:Y:S01]  /*3a00*/  VIADD R3, R13, 0x16a0 ;  /* 0x000016a00d037836 */ /* 0x000fe20000000000 */
[----:B0-----:R-:W0:Y:S04]  /*3a10*/  S2R R4, SR_CTAID.Z ;  /* 0x0000000000047919 */ /* 0x001e280000002700 */
[----:B------:R-:W-:-:S04]  /*3a20*/  LEA R6, R12, R3, 0x18 ;  /* 0x000000030c067211 */ /* 0x000fc800078ec0ff */
[----:B------:R-:W-:Y:S02]  /*3a30*/  LEA R3, R9, R6, 0x3 ;  /* 0x0000000609037211 */ /* 0x000fe400078e18ff */
[----:B------:R-:W2:Y:S03]  /*3a40*/  LDC.64 R8, c[0x0][0x268] ;  /* 0x00009a00ff087b82 */ /* 0x000ea60000000a00 */
[----:B------:R-:W3:Y:S01]  /*3a50*/  LDS.64 R12, [R3] ;  /* 0x00000000030c7984 */ /* 0x000ee20000000a00 */
[----:B0-----:R-:W-:-:S04]  /*3a60*/  IMAD.SHL.U32 R4, R4, 0x2, RZ ;  /* 0x0000000204047824 */ /* 0x001fc800078e00ff */
[C---:B------:R-:W-:Y:S01]  /*3a70*/  IMAD R7, R4.reuse, UR8, R11 ;  /* 0x0000000804077c24 */ /* 0x040fe2000f8e020b */
[----:B------:R-:W-:-:S05]  /*3a80*/  IADD3 R6, R4, 0x1, RZ ;  /* 0x0000000104067810 */ /* 0x000fca0007ffe0ff */
[----:B------:R-:W-:Y:S02]  /*3a90*/  IMAD R11, R6, UR8, R11 ;  /* 0x00000008060b7c24 */ /* 0x000fe4000f8e020b */
[----:B--2---:R-:W-:-:S04]  /*3aa0*/  IMAD.WIDE R6, R7, 0x4, R8 ;  /* 0x0000000407067825 */ /* 0x004fc800078e0208 */
[----:B------:R-:W-:Y:S01]  /*3ab0*/  IMAD.WIDE R8, R11, 0x4, R8 ;  /* 0x000000040b087825 */ /* 0x000fe200078e0208 */
[----:B---3--:R2:W-:Y:S04]  /*3ac0*/  REDG.E.ADD.F32.FTZ.RN.STRONG.GPU desc[UR4][R6.64], R12 ;  /* 0x0000000c060079a6 */ /* 0x0085e8000c10f384 */
[----:B------:R2:W-:Y:S02]  /*3ad0*/  REDG.E.ADD.F32.FTZ.RN.STRONG.GPU desc[UR4][R8.64], R13 ;  /* 0x0000000d080079a6 */ /* 0x0005e4000c10f384 */
.L_x_2668:
[----:B------:R-:W-:Y:S05]  /*3ae0*/  BSYNC B0 ;  /* 0x0000000000007941 */ /* 0x000fea0003800000 */
.L_x_2667:
[----:B------:R-:W-:Y:S05]  /*3af0*/  @P1 EXIT ;  /* 0x000000000000194d */ /* 0x000fea0003800000 */
[----:B------:R-:W3:Y:S01]  /*3b00*/  LDC R3, c[0x0][0x270] ;  /* 0x00009c00ff037b82 */ /* 0x000ee20000000800 */
[----:B------:R-:W-:-:S07]  /*3b10*/  ULDC.64 UR6, c[0x0][0x268] ;  /* 0x00009a0000067ab9 */ /* 0x000fce0000000a00 */
[----:B0-2---:R-:W0:Y:S01]  /*3b20*/  LDC R7, c[0x0][RZ] ;  /* 0x00000000ff077b82 */ /* 0x005e220000000800 */
[----:B---3--:R-:W-:-:S04]  /*3b30*/  IMAD R3, R3, UR8, RZ ;  /* 0x0000000803037c24 */ /* 0x008fc8000f8e02ff */
        /* <DEDUP_REMOVED lines=17> */
.L_x_2666:
        /* <DEDUP_REMOVED lines=10> */
.L_x_2669:
[----:B------:R-:W-:Y:S01]  /*3cf0*/  ISETP.NE.AND P0, PT, R49, RZ, PT ;  /* 0x000000ff3100720c */ /* 0x000fe20003f05270 */
[----:B------:R-:W-:Y:S01]  /*3d00*/  IMAD.MOV.U32 R52, RZ, RZ, R53 ;  /* 0x000000ffff347224 */ /* 0x000fe200078e0035 */
[----:B------:R-:W-:-:S11]  /*3d10*/  MOV R56, R67 ;  /* 0x0000004300387202 */ /* 0x000fd60000000f00 */
[----:B------:R-:W-:Y:S05]  /*3d20*/  WARPSYNC.COLLECTIVE R55, `(.L_x_2670) ;  /* 0x0000000037087348 */ /* 0x000fea0003c00000 */
[----:B------:R0:W1:Y:S02]  /*3d30*/  SHFL.UP P6, R67, R52, R51, R54 ;  /* 0x0400003334437389 */ /* 0x00006400000c0036 */
[----:B01----:R-:W-:Y:S01]  /*3d40*/  ENDCOLLECTIVE ;  /* 0x000000000000791b */ /* 0x003fe20003800000 */
.L_x_2670:
[----:B------:R-:W-:Y:S01]  /*3d50*/  @P1 IADD3 R49, R49, R56, RZ ;  /* 0x0000003831311210 */ /* 0x000fe20007ffe0ff */
[----:B------:R-:W-:Y:S01]  /*3d60*/  IMAD.MOV.U32 R52, RZ, RZ, R50 ;  /* 0x000000ffff347224 */ /* 0x000fe200078e0032 */
[----:B------:R-:W-:-:S07]  /*3d70*/  MOV R68, R67 ;  /* 0x0000004300447202 */ /* 0x000fce0000000f00 */
[----:B------:R-:W-:Y:S05]  /*3d80*/  WARPSYNC.COLLECTIVE R55, `(.L_x_2671) ;  /* 0x0000000037087348 */ /* 0x000fea0003c00000 */
[----:B------:R0:W1:Y:S02]  /*3d90*/  SHFL.UP P6, R67, R52, R51, R54 ;  /* 0x0400003334437389 */ /* 0x00006400000c0036 */
[----:B01----:R-:W-:Y:S01]  /*3da0*/  ENDCOLLECTIVE ;  /* 0x000000000000791b */ /* 0x003fe20003800000 */
.L_x_2671:
        /* <DEDUP_REMOVED lines=9> */
.L_x_2672:
[----:B------:R-:W-:Y:S02]  /*3e40*/  ISETP.GE.AND P0, PT, R57, 0x2, PT ;  /* 0x000000023900780c */ /* 0x000fe40003f06270 */
[----:B------:R-:W-:Y:S02]  /*3e50*/  ISETP.NE.AND P1, PT, R49, RZ, PT ;  /* 0x000000ff3100720c */ /* 0x000fe40003f25270 */
[----:B------:R-:W-:Y:S01]  /*3e60*/  MOV R52, R53 ;  /* 0x0000003500347202 */ /* 0x000fe20000000f00 */
[----:B------:R-:W-:-:S10]  /*3e70*/  IMAD.MOV.U32 R56, RZ, RZ, R67 ;  /* 0x000000ffff387224 */ /* 0x000fd400078e0043 */
[----:B------:R-:W-:Y:S05]  /*3e80*/  WARPSYNC.COLLECTIVE R55, `(.L_x_2673) ;  /* 0x0000000037087348 */ /* 0x000fea0003c00000 */
[----:B------:R0:W1:Y:S02]  /*3e90*/  SHFL.UP P6, R67, R52, R51, R54 ;  /* 0x0400003334437389 */ /* 0x00006400000c0036 */
[----:B01----:R-:W-:Y:S01]  /*3ea0*/  ENDCOLLECTIVE ;  /* 0x000000000000791b */ /* 0x003fe20003800000 */
.L_x_2673:
[----:B------:R-:W-:Y:S01]  /*3eb0*/  @P0 IMAD.IADD R49, R49, 0x1, R56 ;  /* 0x0000000131310824 */ /* 0x000fe200078e0238 */
[----:B------:R-:W-:Y:S01]  /*3ec0*/  MOV R52, R50 ;  /* 0x0000003200347202 */ /* 0x000fe20000000f00 */
[----:B------:R-:W-:-:S07]  /*3ed0*/  IMAD.MOV.U32 R68, RZ, RZ, R67 ;  /* 0x000000ffff447224 */ /* 0x000fce00078e0043 */
[----:B------:R-:W-:Y:S05]  /*3ee0*/  WARPSYNC.COLLECTIVE R55, `(.L_x_2674) ;  /* 0x0000000037087348 */ /* 0x000fea0003c00000 */
[----:B------:R0:W1:Y:S02]  /*3ef0*/  SHFL.UP P6, R67, R52, R51, R54 ;  /* 0x0400003334437389 */ /* 0x00006400000c0036 */
[----:B01----:R-:W-:Y:S01]  /*3f00*/  ENDCOLLECTIVE ;  /* 0x000000000000791b */ /* 0x003fe20003800000 */
.L_x_2674:
        /* <DEDUP_REMOVED lines=9> */
.L_x_2675:
[----:B------:R-:W-:Y:S02]  /*3fa0*/  ISETP.GE.AND P0, PT, R57, 0x4, PT ;  /* 0x000000043900780c */ /* 0x000fe40003f06270 */
[----:B------:R-:W-:Y:S01]  /*3fb0*/  ISETP.NE.AND P1, PT, R49, RZ, PT ;  /* 0x000000ff3100720c */ /* 0x000fe20003f25270 */
[----:B------:R-:W-:Y:S01]  /*3fc0*/  IMAD.MOV.U32 R52, RZ, RZ, R53 ;  /* 0x000000ffff347224 */ /* 0x000fe200078e0035 */
[----:B------:R-:W-:-:S11]  /*3fd0*/  MOV R56, R67 ;  /* 0x0000004300387202 */ /* 0x000fd60000000f00 */
[----:B------:R-:W-:Y:S05]  /*3fe0*/  WARPSYNC.COLLECTIVE R55, `(.L_x_2676) ;  /* 0x0000000037087348 */ /* 0x000fea0003c00000 */
[----:B------:R0:W1:Y:S02]  /*3ff0*/  SHFL.UP P6, R67, R52, R51, R54 ;  /* 0x0400003334437389 */ /* 0x00006400000c0036 */
[----:B01----:R-:W-:Y:S01]  /*4000*/  ENDCOLLECTIVE ;  /* 0x000000000000791b */ /* 0x003fe20003800000 */
.L_x_2676:
[----:B------:R-:W-:Y:S01]  /*4010*/  @P0 IADD3 R49, R49, R56, RZ ;  /* 0x0000003831310210 */ /* 0x000fe20007ffe0ff */
[----:B------:R-:W-:Y:S01]  /*4020*/  IMAD.MOV.U32 R52, RZ, RZ, R50 ;  /* 0x000000ffff347224 */ /* 0x000fe200078e0032 */
[----:B------:R-:W-:-:S07]  /*4030*/  MOV R68, R67 ;  /* 0x0000004300447202 */ /* 0x000fce0000000f00 */
[----:B------:R-:W-:Y:S05]  /*4040*/  WARPSYNC.COLLECTIVE R55, `(.L_x_2677) ;  /* 0x0000000037087348 */ /* 0x000fea0003c00000 */
[----:B------:R0:W1:Y:S02]  /*4050*/  SHFL.UP P6, R67, R52, R51, R54 ;  /* 0x0400003334437389 */ /* 0x00006400000c0036 */
[----:B01----:R-:W-:Y:S01]  /*4060*/  ENDCOLLECTIVE ;  /* 0x000000000000791b */ /* 0x003fe20003800000 */
.L_x_2677:
        /* <DEDUP_REMOVED lines=9> */
.L_x_2678:
[----:B------:R-:W-:Y:S02]  /*4100*/  ISETP.GE.AND P0, PT, R57, 0x8, PT ;  /* 0x000000083900780c */ /* 0x000fe40003f06270 */
[----:B------:R-:W-:Y:S02]  /*4110*/  ISETP.NE.AND P1, PT, R49, RZ, PT ;  /* 0x000000ff3100720c */ /* 0x000fe40003f25270 */
[----:B------:R-:W-:Y:S01]  /*4120*/  MOV R52, R53 ;  /* 0x0000003500347202 */ /* 0x000fe20000000f00 */
[----:B------:R-:W-:-:S10]  /*4130*/  IMAD.MOV.U32 R56, RZ, RZ, R67 ;  /* 0x000000ffff387224 */ /* 0x000fd400078e0043 */
[----:B------:R-:W-:Y:S05]  /*4140*/  WARPSYNC.COLLECTIVE R55, `(.L_x_2679) ;  /* 0x0000000037087348 */ /* 0x000fea0003c00000 */
[----:B------:R0:W1:Y:S02]  /*4150*/  SHFL.UP P6, R67, R52, R51, R54 ;  /* 0x0400003334437389 */ /* 0x00006400000c0036 */
[----:B01----:R-:W-:Y:S01]  /*4160*/  ENDCOLLECTIVE ;  /* 0x000000000000791b */ /* 0x003fe20003800000 */
.L_x_2679:
[----:B------:R-:W-:Y:S01]  /*4170*/  @P0 IMAD.IADD R49, R49, 0x1, R56 ;  /* 0x0000000131310824 */ /* 0x000fe200078e0238 */
[----:B------:R-:W-:Y:S01]  /*4180*/  MOV R52, R50 ;  /* 0x0000003200347202 */ /* 0x000fe20000000f00 */
[----:B------:R-:W-:-:S07]  /*4190*/  IMAD.MOV.U32 R68, RZ, RZ, R67 ;  /* 0x000000ffff447224 */ /* 0x000fce00078e0043 */
[----:B------:R-:W-:Y:S05]  /*41a0*/  WARPSYNC.COLLECTIVE R55, `(.L_x_2680) ;  /* 0x0000000037087348 */ /* 0x000fea0003c00000 */
[----:B------:R0:W1:Y:S02]  /*41b0*/  SHFL.UP P6, R67, R52, R51, R54 ;  /* 0x0400003334437389 */ /* 0x00006400000c0036 */
[----:B01----:R-:W-:Y:S01]  /*41c0*/  ENDCOLLECTIVE ;  /* 0x000000000000791b */ /* 0x003fe20003800000 */
.L_x_2680:
        /* <DEDUP_REMOVED lines=9> */
.L_x_2681:
        /* <DEDUP_REMOVED lines=9> */
.L_x_2682:
[----:B------:R-:W-:Y:S01]  /*42f0*/  MOV R52, R50 ;  /* 0x0000003200347202 */ /* 0x000fe20000000f00 */
[----:B------:R-:W-:-:S07]  /*4300*/  IMAD.MOV.U32 R56, RZ, RZ, R67 ;  /* 0x000000ffff387224 */ /* 0x000fce00078e0043 */
[----:B------:R-:W-:Y:S05]  /*4310*/  WARPSYNC.COLLECTIVE R55, `(.L_x_2683) ;  /* 0x0000000037087348 */ /* 0x000fea0003c00000 */
[----:B------:R0:W1:Y:S02]  /*4320*/  SHFL.UP P6, R67, R52, R51, R54 ;  /* 0x0400003334437389 */ /* 0x00006400000c0036 */
[----:B01----:R-:W-:Y:S01]  /*4330*/  ENDCOLLECTIVE ;  /* 0x000000000000791b */ /* 0x003fe20003800000 */
.L_x_2683:
        /* <DEDUP_REMOVED lines=11> */
.L_x_2684:
[----:B------:R-:W-:Y:S01]  /*43f0*/  ISETP.NE.AND P0, PT, R66, RZ, PT ;  /* 0x000000ff4200720c */ /* 0x000fe20003f05270 */
[----:B------:R-:W-:Y:S01]  /*4400*/  IMAD.MOV.U32 R52, RZ, RZ, R53 ;  /* 0x000000ffff347224 */ /* 0x000fe200078e0035 */
[----:B------:R-:W-:-:S11]  /*4410*/  MOV R56, R67 ;  /* 0x0000004300387202 */ /* 0x000fd60000000f00 */
[----:B------:R-:W-:Y:S05]  /*4420*/  WARPSYNC.COLLECTIVE R55, `(.L_x_2685) ;  /* 0x0000000037087348 */ /* 0x000fea0003c00000 */
[----:B------:R0:W1:Y:S02]  /*4430*/  SHFL.UP P6, R67, R52, R51, R54 ;  /* 0x0400003334437389 */ /* 0x00006400000c0036 */
[----:B01----:R-:W-:Y:S01]  /*4440*/  ENDCOLLECTIVE ;  /* 0x000000000000791b */ /* 0x003fe20003800000 */
.L_x_2685:
[----:B------:R-:W-:Y:S01]  /*4450*/  IMAD.MOV.U32 R52, RZ, RZ, R50 ;  /* 0x000000ffff347224 */ /* 0x000fe200078e0032 */
[----:B------:R-:W-:-:S07]  /*4460*/  MOV R57, R67 ;  /* 0x0000004300397202 */ /* 0x000fce0000000f00 */
[----:B------:R-:W-:Y:S05]  /*4470*/  WARPSYNC.COLLECTIVE R55, `(.L_x_2686) ;  /* 0x0000000037087348 */ /* 0x000fea0003c00000 */
[----:B------:R0:W1:Y:S02]  /*4480*/  SHFL.UP P6, R67, R52, R51, R54 ;  /* 0x0400003334437389 */ /* 0x00006400000c0036 */
[----:B01----:R-:W-:Y:S01]  /*4490*/  ENDCOLLECTIVE ;  /* 0x000000000000791b */ /* 0x003fe20003800000 */
.L_x_2686:
[----:B------:R-:W-:Y:S01]  /*44a0*/  MOV R65, R67 ;  /* 0x0000004300417202 */ /* 0x000fe20000000f00 */
[----:B------:R-:W-:Y:S06]  /*44b0*/  BRA `(.L_x_2687) ;  /* 0xffffffe800f07947 */ /* 0x000fec000383ffff */
.L_x_2688:
        /* <DEDUP_REMOVED lines=12> */
.L_x_4515:


//--------------------- .text._Z30group_norm_nhwc_bwd_sum_kernelI11Bf16IOBf16WLi256EEv26Group_norm_nhwc_bwd_params --------------------------
	.section	.text._Z30group_norm_nhwc_bwd_sum_kernelI11Bf16IOBf16WLi256EEv26Group_norm_nhwc_bwd_params,"ax",@progbits
	.align	128
        .global         _Z30group_norm_nhwc_bwd_sum_kernelI11Bf16IOBf16WLi256EEv26Group_norm_nhwc_bwd_params
        .type           _Z30group_norm_nhwc_bwd_sum_kernelI11Bf16IOBf16WLi256EEv26Group_norm_nhwc_bwd_params,@function
        .size           _Z30group_norm_nhwc_bwd_sum_kernelI11Bf16IOBf16WLi256EEv26Group_norm_nhwc_bwd_params,(.L_x_4516 - _Z30group_norm_nhwc_bwd_sum_kernelI11Bf16IOBf16WLi256EEv26Group_norm_nhwc_bwd_params)
        .other          _Z30group_norm_nhwc_bwd_sum_kernelI11Bf16IOBf16WLi256EEv26Group_norm_nhwc_bwd_params,@"STO_CUDA_ENTRY STV_DEFAULT"
_Z30group_norm_nhwc_bwd_sum_kernelI11Bf16IOBf16WLi256EEv26Group_norm_nhwc_bwd_params:
.text._Z30group_norm_nhwc_bwd_sum_kernelI11Bf16IOBf16WLi256EEv26Group_norm_nhwc_bwd_params:
        /* <DEDUP_REMOVED lines=19> */
[----:B------:R-:W-:Y:S01]  /*0130*/  IMAD R7, R6, R5, RZ ;  /* 0x0000000506077224 */ /* 0x000fe200078e02ff */
[----:B------:R-:W-:-:S03]  /*0140*/  LOP3.LUT R6, RZ, R9, RZ, 0x33, !PT ;  /* 0x00000009ff067212 */ /* 0x000fc600078e33ff */
        /* <DEDUP_REMOVED lines=23> */
[----:B------:R-:W-:-:S03]  /*02c0*/  HFMA2.MMA R13, -RZ, RZ, 0, 0 ;  /* 0x00000000ff0d7435 */ /* 0x000fc600000001ff */
[----:B------:R-:W-:Y:S01]  /*02d0*/  ISETP.GE.AND.EX P0, PT, R21, UR9, PT, P0 ;  /* 0x0000000915007c0c */ /* 0x000fe2000bf06300 */
[----:B0-----:R-:W0:Y:S02]  /*02e0*/  MUFU.RCP R7, R7 ;  /* 0x0000000700077308 */ /* 0x001e240000001000 */
[----:B0-----:R-:W-:-:S06]  /*02f0*/  VIADD R2, R7, 0xffffffe ;  /* 0x0ffffffe07027836 */ /* 0x001fcc0000000000 */
[----:B------:R0:W2:Y:S02]  /*0300*/  F2I.FTZ.U32.TRUNC.NTZ R3, R2 ;  /* 0x0000000200037305 */ /* 0x0000a4000021f000 */
[----:B0-----:R-:W-:Y:S01]  /*0310*/  IMAD.MOV.U32 R2, RZ, RZ, RZ ;  /* 0x000000ffff027224 */ /* 0x001fe200078e00ff */
[----:B--2---:R-:W-:-:S05]  /*0320*/  IADD3 R10, RZ, -R3, RZ ;  /* 0x80000003ff0a7210 */ /* 0x004fca0007ffe0ff */
[----:B------:R-:W-:Y:S01]  /*0330*/  IMAD R11, R10, R9, RZ ;  /* 0x000000090a0b7224 */ /* 0x000fe200078e02ff */
[----:B------:R-:W-:-:S03]  /*0340*/  MOV R10, RZ ;  /* 0x000000ff000a7202 */ /* 0x000fc60000000f00 */
        /* <DEDUP_REMOVED lines=23> */
.L_x_2690:
[----:B------:R-:W-:Y:S05]  /*04c0*/  BSYNC B0 ;  /* 0x0000000000007941 */ /* 0x000fea0003800000 */
.L_x_2689:
        /* <DEDUP_REMOVED lines=22> */
[----:B------:R-:W-:Y:S01]  /*0630*/  MOV R12, RZ ;  /* 0x000000ff000c7202 */ /* 0x000fe20000000f00 */
[----:B------:R-:W-:Y:S01]  /*0640*/  IMAD.MOV R11, RZ, RZ, -R5 ;  /* 0x000000ffff0b7224 */ /* 0x000fe200078e0a05 */
[----:B------:R-:W-:-:S02]  /*0650*/  SEL R7, R7, R14, P1 ;  /* 0x0000000e07077207 */ /* 0x000fc40000800000 */
[----:B------:R-:W-:Y:S01]  /*0660*/  CS2R R14, SRZ ;  /* 0x00000000000e7805 */ /* 0x000fe2000001ff00 */
[----:B------:R-:W-:Y:S01]  /*0670*/  IMAD R8, R9, R11, R8 ;  /* 0x0000000b09087224 */ /* 0x000fe200078e0208 */
[----:B------:R-:W-:Y:S01]  /*0680*/  ISETP.GE.AND P1, PT, R22, R7, PT ;  /* 0x000000071600720c */ /* 0x000fe20003f26270 */
[----:B------:R0:W1:Y:S01]  /*0690*/  @P2 MUFU.RSQ R6, R16 ;  /* 0x0000001000062308 */ /* 0x0000620000001400 */
[----:B------:R-:W-:Y:S01]  /*06a0*/  HFMA2.MMA R9, -RZ, RZ, 0, 0 ;  /* 0x00000000ff097435 */ /* 0x000fe200000001ff */
[----:B------:R-:W-:-:S10]  /*06b0*/  IMAD.MOV.U32 R11, RZ, RZ, RZ ;  /* 0x000000ffff0b7224 */ /* 0x000fd400078e00ff */
[----:B0-----:R-:W-:Y:S05]  /*06c0*/  @P1 BRA `(.L_x_2691) ;  /* 0x0000001c00381947 */ /* 0x001fea0003800000 */
[----:B------:R-:W0:Y:S01]  /*06d0*/  LDC.64 R18, c[0x0][0x298] ;  /* 0x0000a600ff127b82 */ /* 0x000e220000000a00 */
[----:B------:R-:W-:Y:S01]  /*06e0*/  USHF.R.S32.HI UR7, URZ, 0x1f, UR6 ;  /* 0x0000001f3f077899 */ /* 0x000fe20008011406 */
[----:B------:R-:W-:Y:S01]  /*06f0*/  MOV R33, R22 ;  /* 0x0000001600217202 */ /* 0x000fe20000000f00 */
[----:B------:R-:W-:Y:S01]  /*0700*/  IMAD.IADD R11, R7, 0x1, -R22 ;  /* 0x00000001070b7824 */ /* 0x000fe200078e0a16 */
[----:B------:R-:W-:-:S03]  /*0710*/  LOP3.LUT R9, RZ, R7, RZ, 0x33, !PT ;  /* 0x00000007ff097212 */ /* 0x000fc600078e33ff */
[C---:B0-----:R-:W-:Y:S01]  /*0720*/  IMAD R12, R18.reuse, UR7, RZ ;  /* 0x00000007120c7c24 */ /* 0x041fe2000f8e02ff */
[----:B------:R-:W-:Y:S01]  /*0730*/  ULDC.U8 UR7, c[0x0][0x2a4] ;  /* 0x0000a90000077ab9 */ /* 0x000fe20000000000 */
[----:B------:R-:W-:Y:S01]  /*0740*/  IMAD.WIDE.U32 R16, R18, UR6, R20 ;  /* 0x0000000612107c25 */ /* 0x000fe2000f8e0014 */
[----:B------:R-:W-:-:S03]  /*0750*/  ISETP.NE.AND P1, PT, RZ, UR7, PT ;  /* 0x00000007ff007c0c */ /* 0x000fc6000bf25270 */
[----:B------:R-:W-:Y:S01]  /*0760*/  IMAD R19, R19, UR6, R12 ;  /* 0x0000000613137c24 */ /* 0x000fe2000f8e020c */
[----:B------:R-:W-:-:S04]  /*0770*/  IADD3 R12, -R22, -0x2, RZ ;  /* 0xfffffffe160c7810 */ /* 0x000fc80007ffe1ff */
        /* <DEDUP_REMOVED lines=31> */
[----:B------:R-:W-:-:S02]  /*0970*/  SHF.L.U32 R11, R11, 0x10, RZ ;  /* 0x000000100b0b7819 */ /* 0x000fc400000006ff */
[----:B------:R-:W-:Y:S01]  /*0980*/  PRMT R14, RZ, 0x7610, R14 ;  /* 0x00007610ff0e7816 */ /* 0x000fe2000000000e */
[----:B------:R-:W-:Y:S02]  /*0990*/  IMAD.U32 R23, R9, 0x10000, RZ ;  /* 0x0001000009177824 */ /* 0x000fe400078e00ff */
[C-C-:B------:R-:W-:Y:S01]  /*09a0*/  FADD.FTZ R9, -R4.reuse, R11.reuse ;  /* 0x0000000b04097221 */ /* 0x140fe20000010100 */
[----:B------:R-:W-:Y:S01]  /*09b0*/  PRMT R11, RZ, 0x7610, R11 ;  /* 0x00007610ff0b7816 */ /* 0x000fe2000000000b */
[----:B------:R-:W-:Y:S01]  /*09c0*/  FADD.FTZ R23, -R4, R23 ;  /* 0x0000001704177221 */ /* 0x000fe20000010100 */
[----:B--2---:R-:W-:Y:S01]  /*09d0*/  @!P0 PRMT R14, R27, 0x7610, R14 ;  /* 0x000076101b0e8816 */ /* 0x004fe2000000000e */
[-C--:B-1----:R-:W-:Y:S01]  /*09e0*/  FMUL.FTZ R9, R9, R6.reuse ;  /* 0x0000000609097220 */ /* 0x082fe20000410000 */
[----:B------:R-:W-:Y:S01]  /*09f0*/  @!P0 PRMT R11, R27, 0x7632, R11 ;  /* 0x000076321b0b8816 */ /* 0x000fe2000000000b */
[----:B------:R-:W-:Y:S01]  /*0a00*/  FMUL.FTZ R12, R23, R6 ;  /* 0x00000006170c7220 */ /* 0x000fe20000410000 */
[----:B------:R-:W-:Y:S01]  /*0a10*/  SHF.L.U32 R14, R14, 0x10, RZ ;  /* 0x000000100e0e7819 */ /* 0x000fe200000006ff */
[----:B------:R-:W-:-:S02]  /*0a20*/  FFMA.FTZ R15, R9, R3, R10 ;  /* 0x00000003090f7223 */ /* 0x000fc4000001000a */
[----:B------:R-:W-:Y:S01]  /*0a30*/  FFMA.FTZ R20, R12, R2, R13 ;  /* 0x000000020c147223 */ /* 0x000fe2000001000d */
[----:B------:R-:W-:Y:S02]  /*0a40*/  IMAD.U32 R11, R11, 0x10000, RZ ;  /* 0x000100000b0b7824 */ /* 0x000fe400078e00ff */
        /* <DEDUP_REMOVED lines=15> */
[----:B------:R-:W-:Y:S01]  /*0b40*/  FFMA.FTZ R32, R9, R14, RZ ;  /* 0x0000000e09207223 */ /* 0x000fe200000100ff */
[----:B------:R-:W-:Y:S01]  /*0b50*/  FMUL.FTZ R21, R11, R20 ;  /* 0x000000140b157220 */ /* 0x000fe20000410000 */
[----:B------:R-:W-:Y:S01]  /*0b60*/  FMUL.FTZ R20, R14, R3 ;  /* 0x000000030e147220 */ /* 0x000fe20000410000 */
[----:B------:R-:W-:Y:S02]  /*0b70*/  FADD.FTZ R14, RZ, R14 ;  /* 0x0000000eff0e7221 */ /* 0x000fe40000010000 */
[----:B------:R-:W-:Y:S01]  /*0b80*/  FMUL.FTZ R11, R21, R2 ;  /* 0x00000002150b7220 */ /* 0x000fe20000410000 */
[----:B------:R-:W-:Y:S01]  /*0b90*/  FFMA.FTZ R15, R9, R20, RZ ;  /* 0x00000014090f7223 */ /* 0x000fe200000100ff */
[----:B------:R-:W-:Y:S01]  /*0ba0*/  FADD.FTZ R20, RZ, R20 ;  /* 0x00000014ff147221 */ /* 0x000fe20000010000 */
[----:B------:R-:W-:Y:S02]  /*0bb0*/  FADD.FTZ R9, RZ, R21 ;  /* 0x00000015ff097221 */ /* 0x000fe40000010000 */
[C---:B------:R-:W-:Y:S01]  /*0bc0*/  FFMA.FTZ R15, R12.reuse, R11, R15 ;  /* 0x0000000b0c0f7223 */ /* 0x040fe2000001000f */
[----:B------:R-:W-:Y:S01]  /*0bd0*/  FADD.FTZ R11, R11, R20 ;  /* 0x000000140b0b7221 */ /* 0x000fe20000010000 */
[----:B------:R-:W-:-:S07]  /*0be0*/  FFMA.FTZ R12, R12, R21, RZ ;  /* 0x000000150c0c7223 */ /* 0x000fce00000100ff */
.L_x_2693:
[----:B------:R-:W-:Y:S05]  /*0bf0*/  @!P2 BRA `(.L_x_2691) ;  /* 0x0000001400eca947 */ /* 0x000fea0003800000 */
[----:B------:R-:W-:-:S05]  /*0c00*/  VIADD R29, R22, 0x1 ;  /* 0x00000001161d7836 */ /* 0x000fca0000000000 */
[----:B------:R-:W-:-:S07]  /*0c10*/  SHF.R.S32.HI R31, RZ, 0x1f, R29 ;  /* 0x0000001fff1f7819 */ /* 0x000fce000001141d */
.L_x_2694:
        /* <DEDUP_REMOVED lines=15> */
[----:B------:R-:W2:Y:S01]  /*0d10*/  @!P0 LDG.E R34, desc[UR4][R34.64] ;  /* 0x0000000422228981 */ /* 0x000ea2000c1e1900 */
[----:B------:R-:W3:Y:S01]  /*0d20*/  @!P0 LDC.64 R22, c[0x0][0x228] ;  /* 0x00008a00ff168b82 */ /* 0x000ee20000000a00 */
[----:B------:R-:W-:-:S07]  /*0d30*/  @!P0 MOV R27, R19 ;  /* 0x00000013001b8202 */ /* 0x000fce0000000f00 */
[----:B------:R-:W4:Y:S01]  /*0d40*/  @!P0 LDC.64 R20, c[0x0][0x230] ;  /* 0x00008c00ff148b82 */ /* 0x000f220000000a00 */
[----:B0-----:R-:W-:-:S04]  /*0d50*/  @!P0 IMAD R26, R31, R24, RZ ;  /* 0x000000181f1a8224 */ /* 0x001fc800078e02ff */
[----:B------:R-:W-:Y:S02]  /*0d60*/  @!P0 IMAD R25, R29, R25, R26 ;  /* 0x000000191d198224 */ /* 0x000fe400078e021a */
[----:B------:R-:W-:Y:S01]  /*0d70*/  @!P0 IMAD.MOV.U32 R26, RZ, RZ, R16 ;  /* 0x000000ffff1a8224 */ /* 0x000fe200078e0010 */
[----:B---3--:R-:W-:-:S03]  /*0d80*/  @!P0 IADD3 R22, P1, R33, R22, RZ ;  /* 0x0000001621168210 */ /* 0x008fc60007f3e0ff */
[----:B------:R-:W-:-:S04]  /*0d90*/  @!P0 IMAD.WIDE.U32 R26, R29, R24, R26 ;  /* 0x000000181d1a8225 */ /* 0x000fc800078e001a */
[----:B------:R-:W-:Y:S02]  /*0da0*/  @!P0 IMAD.X R23, R28, 0x1, R23, P1 ;  /* 0x000000011c178824 */ /* 0x000fe400008e0617 */
[----:B------:R-:W-:Y:S01]  /*0db0*/  @!P0 IMAD.IADD R25, R27, 0x1, R25 ;  /* 0x000000011b198824 */ /* 0x000fe200078e0219 */
[C---:B------:R-:W-:Y:S02]  /*0dc0*/  @!P0 SHF.L.U32 R27, R26.reuse, 0x1, RZ ;  /* 0x000000011a1b8819 */ /* 0x040fe400000006ff */
[----:B------:R-:W3:Y:S02]  /*0dd0*/  @!P0 LDG.E R22, desc[UR4][R22.64] ;  /* 0x0000000416168981 */ /* 0x000ee4000c1e1900 */
[----:B------:R-:W-:Y:S02]  /*0de0*/  @!P0 SHF.L.U64.HI R26, R26, 0x1, R25 ;  /* 0x000000011a1a8819 */ /* 0x000fe40000010219 */
[----:B----4-:R-:W-:Y:S01]  /*0df0*/  @!P0 IADD3 R20, P1, R27, R20, RZ ;  /* 0x000000141b148210 */ /* 0x010fe20007f3e0ff */
[----:B------:R-:W0:Y:S03]  /*0e00*/  @!P0 LDC.64 R24, c[0x0][0x228] ;  /* 0x00008a00ff188b82 */ /* 0x000e260000000a00 */
[----:B------:R-:W-:-:S05]  /*0e10*/  @!P0 IADD3.X R21, R26, R21, RZ, P1, !PT ;  /* 0x000000151a158210 */ /* 0x000fca0000ffe4ff */
[----:B------:R-:W4:Y:S01]  /*0e20*/  @!P0 LDG.E R20, desc[UR4][R20.64] ;  /* 0x0000000414148981 */ /* 0x000f22000c1e1900 */
[----:B0-----:R-:W-:-:S05]  /*0e30*/  @!P0 IADD3 R24, P1, R27, R24, RZ ;  /* 0x000000181b188210 */ /* 0x001fca0007f3e0ff */
[----:B------:R-:W-:-:S05]  /*0e40*/  @!P0 IMAD.X R25, R26, 0x1, R25, P1 ;  /* 0x000000011a198824 */ /* 0x000fca00008e0619 */
[----:B------:R0:W5:Y:S01]  /*0e50*/  @!P0 LDG.E R24, desc[UR4][R24.64] ;  /* 0x0000000418188981 */ /* 0x000162000c1e1900 */
[----:B------:R-:W-:Y:S02]  /*0e60*/  PRMT R27, RZ, 0x7610, R27 ;  /* 0x00007610ff1b7816 */ /* 0x000fe4000000001b */
[----:B------:R-:W-:Y:S02]  /*0e70*/  PRMT R26, RZ, 0x7610, R26 ;  /* 0x00007610ff1a7816 */ /* 0x000fe4000000001a */
[----:B------:R-:W-:Y:S02]  /*0e80*/  PRMT R28, RZ, 0x7610, R28 ;  /* 0x00007610ff1c7816 */ /* 0x000fe4000000001c */
[----:B0-----:R-:W-:Y:S02]  /*0e90*/  PRMT R25, RZ, 0x7610, R25 ;  /* 0x00007610ff197816 */ /* 0x001fe40000000019 */
[----:B------:R-:W-:Y:S02]  /*0ea0*/  PRMT R36, RZ, 0x7610, R36 ;  /* 0x00007610ff247816 */ /* 0x000fe40000000024 */
[----:B--2---:R-:W-:-:S04]  /*0eb0*/  @!P0 PRMT R27, R34, 0x7610, R27 ;  /* 0x00007610221b8816 */ /* 0x004fc8000000001b */
        /* <DEDUP_REMOVED lines=13> */
[C---:B---3--:R-:W-:Y:S02]  /*0f90*/  @!P0 PRMT R25, R22.reuse, 0x7610, R25 ;  /* 0x0000761016198816 */ /* 0x048fe40000000019 */
[----:B------:R-:W-:Y:S01]  /*0fa0*/  @!P0 PRMT R28, R22, 0x7632, R28 ;  /* 0x00007632161c8816 */ /* 0x000fe2000000001c */
[----:B0-----:R-:W-:-:S04]  /*0fb0*/  FADD.FTZ R33, R30, 1 ;  /* 0x3f8000001e217421 */ /* 0x001fc80000010000 */
[----:B------:R-:W0:Y:S01]  /*0fc0*/  MUFU.RCP R34, R33 ;  /* 0x0000002100227308 */ /* 0x000e220000001000 */
[----:B-1----:R-:W-:Y:S01]  /*0fd0*/  FADD.FTZ R22, R35, 1 ;  /* 0x3f80000023167421 */ /* 0x002fe20000010000 */
[----:B----4-:R-:W-:-:S06]  /*0fe0*/  @!P0 PRMT R36, R20, 0x7610, R36 ;  /* 0x0000761014248816 */ /* 0x010fcc0000000024 */
[----:B------:R-:W1:Y:S01]  /*0ff0*/  MUFU.RCP R22, R22 ;  /* 0x0000001600167308 */ /* 0x000e620000001000 */
[----:B------:R-:W-:Y:S01]  /*1000*/  PRMT R20, RZ, 0x7610, R20 ;  /* 0x00007610ff147816 */ /* 0x000fe20000000014 */
[----:B------:R-:W-:Y:S01]  /*1010*/  IMAD.U32 R25, R25, 0x10000, RZ ;  /* 0x0001000019197824 */ /* 0x000fe200078e00ff */
[----:B------:R-:W-:Y:S01]  /*1020*/  SHF.L.U32 R35, R36, 0x10, RZ ;  /* 0x0000001024237819 */ /* 0x000fe200000006ff */
[----:B0-----:R-:W-:Y:S01]  /*1030*/  FADD.FTZ R30, -R34, 1 ;  /* 0x3f800000221e7421 */ /* 0x001fe20000010100 */
[----:B------:R-:W-:-:S03]  /*1040*/  @!P0 PRMT R20, R20, 0x7632, R20 ;  /* 0x0000763214148816 */ /* 0x000fc60000000014 */
[----:B------:R-:W-:Y:S01]  /*1050*/  FFMA.FTZ R27, R27, R30, 1 ;  /* 0x3f8000001b1b7423 */ /* 0x000fe2000001001e */
[----:B------:R-:W-:Y:S01]  /*1060*/  FMUL.FTZ R30, R25, R34 ;  /* 0x00000022191e7220 */ /* 0x000fe20000410000 */
[----:B------:R-:W-:Y:S01]  /*1070*/  FADD.FTZ R25, -R4, R35 ;  /* 0x0000002304197221 */ /* 0x000fe20000010100 */
[----:B------:R-:W-:Y:S01]  /*1080*/  SHF.L.U32 R37, R20, 0x10, RZ ;  /* 0x0000001014257819 */ /* 0x000fe200000006ff */
[----:B-1----:R-:W-:Y:S02]  /*1090*/  FADD.FTZ R35, -R22, 1 ;  /* 0x3f80000016237421 */ /* 0x002fe40000010100 */
[----:B------:R-:W-:Y:S02]  /*10a0*/  FMUL.FTZ R25, R25, R6 ;  /* 0x0000000619197220 */ /* 0x000fe40000410000 */
[----:B------:R-:W-:Y:S01]  /*10b0*/  FADD.FTZ R37, -R4, R37 ;  /* 0x0000002504257221 */ /* 0x000fe20000010100 */
[----:B------:R-:W-:Y:S01]  /*10c0*/  FFMA.FTZ R34, R26, R35, 1 ;  /* 0x3f8000001a227423 */ /* 0x000fe20000010023 */
[----:B------:R-:W-:Y:S01]  /*10d0*/  FFMA.FTZ R26, R25, R3, R10 ;  /* 0x00000003191a7223 */ /* 0x000fe2000001000a */
[----:B------:R-:W-:-:S02]  /*10e0*/  IMAD.U32 R33, R28, 0x10000, RZ ;  /* 0x000100001c217824 */ /* 0x000fc400078e00ff */
        /* <DEDUP_REMOVED lines=8> */
[----:B------:R-:W-:Y:S01]  /*1170*/  FMUL.FTZ R27, R33, R34 ;  /* 0x00000022211b7220 */ /* 0x000fe20000410000 */
[----:B0-----:R-:W-:Y:S02]  /*1180*/  FADD.FTZ R30, R35, 1 ;  /* 0x3f800000231e7421 */ /* 0x001fe40000010000 */
[C---:B------:R-:W-:Y:S01]  /*1190*/  FMUL.FTZ R34, R28.reuse, R3 ;  /* 0x000000031c227220 */ /* 0x040fe20000410000 */
[----:B------:R-:W-:Y:S01]  /*11a0*/  FADD.FTZ R14, R28, R14 ;  /* 0x0000000e1c0e7221 */ /* 0x000fe20000010000 */
[C---:B------:R-:W-:Y:S02]  /*11b0*/  FFMA.FTZ R32, R23.reuse, R28, R32 ;  /* 0x0000001c17207223 */ /* 0x040fe40000010020 */
[----:B------:R-:W0:Y:S01]  /*11c0*/  MUFU.RCP R30, R30 ;  /* 0x0000001e001e7308 */ /* 0x000e220000001000 */
[----:B-1----:R-:W-:Y:S01]  /*11d0*/  FADD.FTZ R35, R36, 1 ;  /* 0x3f80000024237421 */ /* 0x002fe20000010000 */
[----:B------:R-:W-:Y:S01]  /*11e0*/  FFMA.FTZ R28, R23, R34, R15 ;  /* 0x00000022171c7223 */ /* 0x000fe2000001000f */
[----:B------:R-:W-:-:S05]  /*11f0*/  PRMT R33, RZ, 0x7610, R33 ;  /* 0x00007610ff217816 */ /* 0x000fca0000000021 */
[----:B------:R-:W1:Y:S01]  /*1200*/  MUFU.RCP R15, R35 ;  /* 0x00000023000f7308 */ /* 0x000e620000001000 */
[----:B------:R-:W-:Y:S02]  /*1210*/  PRMT R23, RZ, 0x7610, R23 ;  /* 0x00007610ff177816 */ /* 0x000fe40000000017 */
[C---:B-----5:R-:W-:Y:S02]  /*1220*/  @!P0 PRMT R33, R24.reuse, 0x7610, R33 ;  /* 0x0000761018218816 */ /* 0x060fe40000000021 */
[----:B------:R-:W-:Y:S01]  /*1230*/  @!P0 PRMT R23, R24, 0x7632, R23 ;  /* 0x0000763218178816 */ /* 0x000fe20000000017 */
[----:B------:R-:W-:Y:S01]  /*1240*/  VIADD R24, R29, 0x1 ;  /* 0x000000011d187836 */ /* 0x000fe20000000000 */
[----:B------:R-:W-:Y:S01]  /*1250*/  SHF.L.U32 R33, R33, 0x10, RZ ;  /* 0x0000001021217819 */ /* 0x000fe200000006ff */
[----:B0-----:R-:W-:-:S03]  /*1260*/  FADD.FTZ R37, -R30, 1 ;  /* 0x3f8000001e257421 */ /* 0x001fc60000010100 */
[----:B------:R-:W-:Y:S01]  /*1270*/  ISETP.GE.AND P1, PT, R24, R7, PT ;  /* 0x000000071800720c */ /* 0x000fe20003f26270 */
[----:B------:R-:W-:Y:S01]  /*1280*/  FMUL.FTZ R33, R33, R30 ;  /* 0x0000001e21217220 */ /* 0x000fe20000410000 */
[----:B------:R-:W-:Y:S01]  /*1290*/  SHF.L.U32 R24, R23, 0x10, RZ ;  /* 0x0000001017187819 */ /* 0x000fe200000006ff */
[----:B------:R-:W-:Y:S01]  /*12a0*/  FFMA.FTZ R26, R26, R37, 1 ;  /* 0x3f8000001a1a7423 */ /* 0x000fe20000010025 */
[----:B------:R-:W-:Y:S01]  /*12b0*/  FFMA.FTZ R23, R21, R27, R12 ;  /* 0x0000001b15177223 */ /* 0x000fe2000001000c */
[----:B-1----:R-:W-:Y:S01]  /*12c0*/  FADD.FTZ R35, -R15, 1 ;  /* 0x3f8000000f237421 */ /* 0x002fe20000010100 */
[----:B------:R-:W-:Y:S01]  /*12d0*/  FADD.FTZ R11, R34, R11 ;  /* 0x0000000b220b7221 */ /* 0x000fe20000010000 */
        /* <DEDUP_REMOVED lines=18> */
[----:B------:R-:W-:Y:S01]  /*1400*/  FADD.FTZ R11, R11, R26 ;  /* 0x0000001a0b0b7221 */ /* 0x000fe20000010000 */
[----:B------:R-:W-:Y:S01]  /*1410*/  IMAD.X R31, RZ, RZ, R31, P2 ;  /* 0x000000ffff1f7224 */ /* 0x000fe200010e061f */
[----:B------:R-:W-:Y:S06]  /*1420*/  @!P1 BRA `(.L_x_2694) ;  /* 0xfffffff400fc9947 */ /* 0x000fec000383ffff */
[----:B------:R-:W-:Y:S05]  /*1430*/  BRA `(.L_x_2691) ;  /* 0x0000000c00dc7947 */ /* 0x000fea0003800000 */
.L_x_2692:
[----:B------:R-:W-:Y:S01]  /*1440*/  LOP3.LUT P1, R13, R11, 0x3, RZ, 0xc0, !PT ;  /* 0x000000030b0d7812 */ /* 0x000fe2000782c0ff */
[----:B------:R-:W-:Y:S01]  /*1450*/  IMAD.MOV.U32 R11, RZ, RZ, RZ ;  /* 0x000000ffff0b7224 */ /* 0x000fe200078e00ff */
[----:B------:R-:W-:Y:S01]  /*1460*/  IADD3 R10, -R9, R12, RZ ;  /* 0x0000000c090a7210 */ /* 0x000fe20007ffe1ff */
[----:B------:R-:W-:Y:S01]  /*1470*/  HFMA2.MMA R9, -RZ, RZ, 0, 0 ;  /* 0x00000000ff097435 */ /* 0x000fe200000001ff */
[----:B------:R-:W-:Y:S01]  /*1480*/  CS2R R14, SRZ ;  /* 0x00000000000e7805 */ /* 0x000fe2000001ff00 */
[----:B------:R-:W-:Y:S01]  /*1490*/  IMAD.MOV.U32 R32, RZ, RZ, RZ ;  /* 0x000000ffff207224 */ /* 0x000fe200078e00ff */
[----:B------:R-:W-:-:S07]  /*14a0*/  MOV R12, RZ ;  /* 0x000000ff000c7202 */ /* 0x000fce0000000f00 */
[----:B------:R-:W-:Y:S05]  /*14b0*/  @!P1 BRA `(.L_x_2695) ;  /* 0x0000000000c89947 */ /* 0x000fea0003800000 */
[----:B------:R-:W-:-:S07]  /*14c0*/  IMAD.MOV.U32 R11, RZ, RZ, RZ ;  /* 0x000000ffff0b7224 */ /* 0x000fce00078e00ff */
.L_x_2696:
        /* <DEDUP_REMOVED lines=41> */
[----:B------:R-:W-:Y:S01]  /*1760*/  FMUL.FTZ R22, R27, R2 ;  /* 0x000000021b167220 */ /* 0x000fe20000410000 */
[----:B------:R-:W-:Y:S01]  /*1770*/  FADD.FTZ R14, R29, R14 ;  /* 0x0000000e1d0e7221 */ /* 0x000fe20000010000 */
[C---:B------:R-:W-:Y:S01]  /*1780*/  FADD.FTZ R9, R27.reuse, R9 ;  /* 0x000000091b097221 */ /* 0x040fe20000010000 */
[----:B------:R-:W-:Y:S01]  /*1790*/  FFMA.FTZ R12, R27, R23, R12 ;  /* 0x000000171b0c7223 */ /* 0x000fe2000001000c */
[----:B------:R-:W-:Y:S01]  /*17a0*/  FADD.FTZ R11, R22, R11 ;  /* 0x0000000b160b7221 */ /* 0x000fe20000010000 */
[----:B------:R-:W-:Y:S01]  /*17b0*/  FFMA.FTZ R15, R23, R22, R24 ;  /* 0x00000016170f7223 */ /* 0x000fe20000010018 */
[----:B------:R-:W-:Y:S06]  /*17c0*/  @P1 BRA `(.L_x_2696) ;  /* 0xfffffffc00401947 */ /* 0x000fec000383ffff */
[----:B------:R-:W-:-:S07]  /*17d0*/  MOV R22, R33 ;  /* 0x0000002100167202 */ /* 0x000fce0000000f00 */
.L_x_2695:
[----:B------:R-:W-:-:S13]  /*17e0*/  ISETP.GE.U32.AND P0, PT, R10, 0x3, PT ;  /* 0x000000030a00780c */ /* 0x000fda0003f06070 */
[----:B------:R-:W-:Y:S05]  /*17f0*/  @!P0 BRA `(.L_x_2691) ;  /* 0x0000000800ec8947 */ /* 0x000fea0003800000 */
[----:B------:R-:W-:Y:S01]  /*1800*/  ULDC.64 UR6, c[0x0][0x288] ;  /* 0x0000a20000067ab9 */ /* 0x000fe20000000a00 */
[--C-:B------:R-:W-:Y:S01]  /*1810*/  SHF.R.S32.HI R13, RZ, 0x1f, R22.reuse ;  /* 0x0000001fff0d7819 */ /* 0x100fe20000011416 */
[----:B------:R-:W-:Y:S01]  /*1820*/  IMAD.MOV.U32 R10, RZ, RZ, R22 ;  /* 0x000000ffff0a7224 */ /* 0x000fe200078e0016 */
[----:B------:R-:W-:-:S04]  /*1830*/  ISETP.GE.U32.AND P0, PT, R20, UR6, PT ;  /* 0x0000000614007c0c */ /* 0x000fc8000bf06070 */
[----:B------:R-:W-:-:S13]  /*1840*/  ISETP.GE.AND.EX P0, PT, R21, UR7, PT, P0 ;  /* 0x0000000715007c0c */ /* 0x000fda000bf06300 */
.L_x_2697:
[----:B------:R-:W0:Y:S01]  /*1850*/  @!P0 LDC.64 R26, c[0x0][0x288] ;  /* 0x0000a200ff1a8b82 */ /* 0x000e220000000a00 */
[----:B------:R-:W-:Y:S01]  /*1860*/  @!P0 IADD3 R33, P1, R10, 0x1, RZ ;  /* 0x000000010a218810 */ /* 0x000fe20007f3e0ff */
[----:B------:R-:W-:-:S03]  /*1870*/  @!P0 IMAD.MOV.U32 R24, RZ, RZ, R16 ;  /* 0x000000ffff188224 */ /* 0x000fc600078e0010 */
[----:B------:R-:W-:-:S03]  /*1880*/  @!P0 IADD3.X R25, RZ, R13, RZ, P1, !PT ;  /* 0x0000000dff198210 */ /* 0x000fc60000ffe4ff */
[----:B------:R-:W2:Y:S08]  /*1890*/  @!P0 LDC.64 R22, c[0x0][0x288] ;  /* 0x0000a200ff168b82 */ /* 0x000eb00000000a00 */
[----:B------:R-:W3:Y:S01]  /*18a0*/  @!P0 LDC.64 R30, c[0x0][0x228] ;  /* 0x00008a00ff1e8b82 */ /* 0x000ee20000000a00 */
[----:B0-----:R-:W-:Y:S01]  /*18b0*/  @!P0 IMAD R34, R25, R26, RZ ;  /* 0x0000001a19228224 */ /* 0x001fe200078e02ff */
[----:B------:R-:W-:-:S06]  /*18c0*/  @!P0 MOV R25, R19 ;  /* 0x0000001300198202 */ /* 0x000fcc0000000f00 */
[----:B------:R-:W0:Y:S01]  /*18d0*/  @!P0 LDC.64 R20, c[0x0][0x230] ;  /* 0x00008c00ff148b82 */ /* 0x000e220000000a00 */
[----:B------:R-:W-:Y:S02]  /*18e0*/  @!P0 IMAD R35, R33, R27, R34 ;  /* 0x0000001b21238224 */ /* 0x000fe400078e0222 */
[-C--:B--2---:R-:W-:Y:S02]  /*18f0*/  @!P0 IMAD R28, R13, R22.reuse, RZ ;  /* 0x000000160d1c8224 */ /* 0x084fe400078e02ff */
[----:B------:R-:W-:-:S04]  /*1900*/  @!P0 IMAD.WIDE.U32 R24, R10, R22, R24 ;  /* 0x000000160a188225 */ /* 0x000fc800078e0018 */
[----:B------:R-:W-:Y:S01]  /*1910*/  @!P0 IMAD R29, R10, R23, R28 ;  /* 0x000000170a1d8224 */ /* 0x000fe200078e021c */
[----:B------:R-:W-:Y:S01]  /*1920*/  @!P0 MOV R28, R16 ;  /* 0x00000010001c8202 */ /* 0x000fe20000000f00 */
[----:B------:R-:W2:Y:S02]  /*1930*/  @!P0 LDC.64 R22, c[0x0][0x230] ;  /* 0x00008c00ff168b82 */ /* 0x000ea40000000a00 */
[----:B------:R-:W-:Y:S02]  /*1940*/  @!P0 IMAD.IADD R25, R25, 0x1, R29 ;  /* 0x0000000119198824 */ /* 0x000fe400078e021d */
[----:B------:R-:W-:-:S03]  /*1950*/  @!P0 IMAD.MOV.U32 R29, RZ, RZ, R19 ;  /* 0x000000ffff1d8224 */ /* 0x000fc600078e0013 */
[C---:B------:R-:W-:Y:S01]  /*1960*/  @!P0 SHF.L.U64.HI R34, R24.reuse, 0x1, R25 ;  /* 0x0000000118228819 */ /* 0x040fe20000010219 */
[----:B------:R-:W-:Y:S01]  /*1970*/  @!P0 IMAD.WIDE.U32 R26, R33, R26, R28 ;  /* 0x0000001a211a8225 */ /* 0x000fe200078e001c */
[----:B------:R-:W-:Y:S02]  /*1980*/  @!P0 SHF.L.U32 R29, R24, 0x1, RZ ;  /* 0x00000001181d8819 */ /* 0x000fe400000006ff */
[----:B------:R-:W4:Y:S01]  /*1990*/  @!P0 LDC.64 R24, c[0x0][0x288] ;  /* 0x0000a200ff188b82 */ /* 0x000f220000000a00 */
[----:B------:R-:W-:Y:S01]  /*19a0*/  @!P0 IMAD.IADD R27, R27, 0x1, R35 ;  /* 0x000000011b1b8824 */ /* 0x000fe200078e0223 */
[C---:B---3--:R-:W-:Y:S02]  /*19b0*/  @!P0 IADD3 R30, P2, R29.reuse, R30, RZ ;  /* 0x0000001e1d1e8210 */ /* 0x048fe40007f5e0ff */
[----:B0-----:R-:W-:Y:S02]  /*19c0*/  @!P0 IADD3 R28, P1, R29, R20, RZ ;  /* 0x000000141d1c8210 */ /* 0x001fe40007f3e0ff */
[----:B------:R-:W-:-:S02]  /*19d0*/  @!P0 SHF.L.U64.HI R36, R26, 0x1, R27 ;  /* 0x000000011a248819 */ /* 0x000fc4000001021b */
[C---:B------:R-:W-:Y:S01]  /*19e0*/  @!P0 IADD3.X R31, R34.reuse, R31, RZ, P2, !PT ;  /* 0x0000001f221f8210 */ /* 0x040fe200017fe4ff */
[----:B------:R-:W-:Y:S01]  /*19f0*/  @!P0 IMAD.X R29, R34, 0x1, R21, P1 ;  /* 0x00000001221d8824 */ /* 0x000fe200008e0615 */
[----:B------:R-:W-:Y:S01]  /*1a00*/  @!P0 SHF.L.U32 R37, R26, 0x1, RZ ;  /* 0x000000011a258819 */ /* 0x000fe200000006ff */
[----:B------:R-:W0:Y:S01]  /*1a10*/  @!P0 LDC.64 R20, c[0x0][0x228] ;  /* 0x00008a00ff148b82 */ /* 0x000e220000000a00 */
[----:B------:R-:W-:Y:S01]  /*1a20*/  @!P0 IADD3 R27, P2, R10, 0x2, RZ ;  /* 0x000000020a1b8810 */ /* 0x000fe20007f5e0ff */
[----:B------:R-:W3:Y:S01]  /*1a30*/  @!P0 LDG.E R30, desc[UR4][R30.64] ;  /* 0x000000041e1e8981 */ /* 0x000ee2000c1e1900 */
[----:B--2---:R-:W-:-:S03]  /*1a40*/  @!P0 IADD3 R34, P1, R37, R22, RZ ;  /* 0x0000001625228210 */ /* 0x004fc60007f3e0ff */
[----:B------:R-:W-:Y:S01]  /*1a50*/  @!P0 IMAD.X R39, RZ, RZ, R13, P2 ;  /* 0x000000ffff278224 */ /* 0x000fe200010e060d */
[----:B------:R-:W-:Y:S01]  /*1a60*/  @!P0 IADD3.X R35, R36, R23, RZ, P1, !PT ;  /* 0x0000001724238210 */ /* 0x000fe20000ffe4ff */
[----:B------:R-:W-:Y:S01]  /*1a70*/  @!P0 IMAD.MOV.U32 R22, RZ, RZ, R16 ;  /* 0x000000ffff168224 */ /* 0x000fe200078e0010 */
[----:B------:R-:W-:Y:S01]  /*1a80*/  @!P0 MOV R23, R19 ;  /* 0x0000001300178202 */ /* 0x000fe20000000f00 */
[----:B------:R2:W5:Y:S01]  /*1a90*/  @!P0 LDG.E R33, desc[UR4][R28.64] ;  /* 0x000000041c218981 */ /* 0x000562000c1e1900 */
[----:B----4-:R-:W-:-:S03]  /*1aa0*/  @!P0 IMAD R26, R39, R24, RZ ;  /* 0x00000018271a8224 */ /* 0x010fc600078e02ff */
[----:B------:R4:W5:Y:S01]  /*1ab0*/  @!P0 LDG.E R34, desc[UR4][R34.64] ;  /* 0x0000000422228981 */ /* 0x000962000c1e1900 */
[----:B------:R-:W-:-:S04]  /*1ac0*/  @!P0 IMAD.WIDE.U32 R22, R27, R24, R22 ;  /* 0x000000181b168225 */ /* 0x000fc800078e0016 */
[----:B------:R-:W-:Y:S01]  /*1ad0*/  @!P0 IMAD R39, R27, R25, R26 ;  /* 0x000000191b278224 */ /* 0x000fe200078e021a */
[----:B--2---:R-:W2:Y:S08]  /*1ae0*/  @!P0 LDC.64 R28, c[0x0][0x288] ;  /* 0x0000a200ff1c8b82 */ /* 0x004eb00000000a00 */
[----:B------:R-:W1:Y:S08]  /*1af0*/  @!P0 LDC.64 R24, c[0x0][0x230] ;  /* 0x00008c00ff188b82 */ /* 0x000e700000000a00 */
[----:B------:R-:W2:Y:S01]  /*1b00*/  @!P0 LDC.64 R26, c[0x0][0x228] ;  /* 0x00008a00ff1a8b82 */ /* 0x000ea20000000a00 */
[----:B0-----:R-:W-:-:S02]  /*1b10*/  @!P0 IADD3 R20, P1, R37, R20, RZ ;  /* 0x0000001425148210 */ /* 0x001fc40007f3e0ff */
[----:B------:R-:W-:-:S03]  /*1b20*/  @!P0 IADD3 R23, R23, R39, RZ ;  /* 0x0000002717178210 */ /* 0x000fc60007ffe0ff */
[----:B------:R-:W-:Y:S01]  /*1b30*/  @!P0 IMAD.X R21, R36, 0x1, R21, P1 ;  /* 0x0000000124158824 */ /* 0x000fe200008e0615 */
[C---:B------:R-:W-:Y:S01]  /*1b40*/  @!P0 SHF.L.U64.HI R36, R22.reuse, 0x1, R23 ;  /* 0x0000000116248819 */ /* 0x040fe20000010217 */
[----:B------:R-:W-:Y:S01]  /*1b50*/  @!P0 IMAD.SHL.U32 R23, R22, 0x2, RZ ;  /* 0x0000000216178824 */ /* 0x000fe200078e00ff */
[----:B----4-:R-:W-:Y:S02]  /*1b60*/  @!P0 IADD3 R35, P3, R10, 0x3, RZ ;  /* 0x000000030a238810 */ /* 0x010fe40007f7e0ff */
[----:B------:R0:W4:Y:S02]  /*1b70*/  @!P0 LDG.E R31, desc[UR4][R20.64] ;  /* 0x00000004141f8981 */ /* 0x000124000c1e1900 */
[C---:B-1----:R-:W-:Y:S02]  /*1b80*/  @!P0 IADD3 R24, P1, R23.reuse, R24, RZ ;  /* 0x0000001817188210 */ /* 0x042fe40007f3e0ff */
[----:B--2---:R-:W-:Y:S02]  /*1b90*/  @!P0 IADD3 R26, P2, R23, R26, RZ ;  /* 0x0000001a171a8210 */ /* 0x004fe40007f5e0ff */
[----:B------:R-:W-:Y:S01]  /*1ba0*/  @!P0 IADD3.X R23, RZ, R13, RZ, P3, !PT ;  /* 0x0000000dff178210 */ /* 0x000fe20001ffe4ff */
[C---:B------:R-:W-:Y:S01]  /*1bb0*/  @!P0 IMAD.X R25, R36.reuse, 0x1, R25, P1 ;  /* 0x0000000124198824 */ /* 0x040fe200008e0619 */
[----:B------:R-:W-:Y:S01]  /*1bc0*/  @!P0 IADD3.X R27, R36, R27, RZ, P2, !PT ;  /* 0x0000001b241b8210 */ /* 0x000fe200017fe4ff */
[----:B0-----:R-:W-:-:S02]  /*1bd0*/  @!P0 IMAD.MOV.U32 R20, RZ, RZ, R16 ;  /* 0x000000ffff148224 */ /* 0x001fc400078e0010 */
[-C--:B------:R-:W-:Y:S01]  /*1be0*/  @!P0 IMAD R36, R23, R28.reuse, RZ ;  /* 0x0000001c17248224 */ /* 0x080fe200078e02ff */
[----:B------:R-:W-:Y:S01]  /*1bf0*/  @!P0 MOV R21, R19 ;  /* 0x0000001300158202 */ /* 0x000fe20000000f00 */
[----:B------:R-:W0:Y:S01]  /*1c00*/  @!P0 LDC.64 R22, c[0x0][0x230] ;  /* 0x00008c00ff168b82 */ /* 0x000e220000000a00 */
[----:B------:R-:W2:Y:S01]  /*1c10*/  @!P0 LDG.E R24, desc[UR4][R24.64] ;  /* 0x0000000418188981 */ /* 0x000ea2000c1e1900 */
[C---:B------:R-:W-:Y:S02]  /*1c20*/  @!P0 IMAD R37, R35.reuse, R29, R36 ;  /* 0x0000001d23258224 */ /* 0x040fe400078e0224 */
[----:B------:R-:W-:Y:S01]  /*1c30*/  @!P0 IMAD.WIDE.U32 R28, R35, R28, R20 ;  /* 0x0000001c231c8225 */ /* 0x000fe200078e0014 */
[----:B------:R1:W2:Y:S03]  /*1c40*/  @!P0 LDG.E R26, desc[UR4][R26.64] ;  /* 0x000000041a1a8981 */ /* 0x0002a6000c1e1900 */
[----:B------:R-:W1:Y:S01]  /*1c50*/  @!P0 LDC.64 R20, c[0x0][0x228] ;  /* 0x00008a00ff148b82 */ /* 0x000e620000000a00 */
[----:B------:R-:W-:Y:S01]  /*1c60*/  @!P0 IMAD.IADD R35, R29, 0x1, R37 ;  /* 0x000000011d238824 */ /* 0x000fe200078e0225 */
[----:B------:R-:W-:-:S04]  /*1c70*/  @!P0 SHF.L.U32 R29, R28, 0x1, RZ ;  /* 0x000000011c1d8819 */ /* 0x000fc800000006ff */
[----:B------:R-:W-:Y:S02]  /*1c80*/  @!P0 SHF.L.U64.HI R28, R28, 0x1, R35 ;  /* 0x000000011c1c8819 */ /* 0x000fe40000010223 */
[----:B0-----:R-:W-:-:S05]  /*1c90*/  @!P0 IADD3 R22, P1, R29, R22, RZ ;  /* 0x000000161d168210 */ /* 0x001fca0007f3e0ff */
[----:B------:R-:W-:Y:S01]  /*1ca0*/  @!P0 IMAD.X R23, R28, 0x1, R23, P1 ;  /* 0x000000011c178824 */ /* 0x000fe200008e0617 */
[----:B-1----:R-:W-:-:S04]  /*1cb0*/  @!P0 IADD3 R20, P1, R29, R20, RZ ;  /* 0x000000141d148210 */ /* 0x002fc80007f3e0ff */
[----:B------:R0:W2:Y:S01]  /*1cc0*/  @!P0 LDG.E R22, desc[UR4][R22.64] ;  /* 0x0000000416168981 */ /* 0x0000a2000c1e1900 */
[----:B------:R-:W-:-:S05]  /*1cd0*/  @!P0 IADD3.X R21, R28, R21, RZ, P1, !PT ;  /* 0x000000151c158210 */ /* 0x000fca0000ffe4ff */
[----:B------:R1:W2:Y:S01]  /*1ce0*/  @!P0 LDG.E R20, desc[UR4][R20.64] ;  /* 0x0000000414148981 */ /* 0x0002a2000c1e1900 */
[----:B------:R-:W-:Y:S02]  /*1cf0*/  PRMT R27, RZ, 0x7610, R27 ;  /* 0x00007610ff1b7816 */ /* 0x000fe4000000001b */
[----:B------:R-:W-:Y:S02]  /*1d00*/  PRMT R28, RZ, 0x7610, R28 ;  /* 0x00007610ff1c7816 */ /* 0x000fe4000000001c */
[----:B------:R-:W-:Y:S02]  /*1d10*/  PRMT R25, RZ, 0x7610, R25 ;  /* 0x00007610ff197816 */ /* 0x000fe40000000019 */
[----:B0-----:R-:W-:Y:S02]  /*1d20*/  PRMT R23, RZ, 0x7610, R23 ;  /* 0x00007610ff177816 */ /* 0x001fe40000000017 */
[----:B------:R-:W-:-:S04]  /*1d30*/  IADD3 R10, P2, R10, 0x4, RZ ;  /* 0x000000040a0a7810 */ /* 0x000fc80007f5e0ff */
[----:B------:R-:W-:Y:S01]  /*1d40*/  ISETP.GE.AND P1, PT, R10, R7, PT ;  /* 0x000000070a00720c */ /* 0x000fe20003f26270 */
[----:B------:R-:W-:Y:S01]  /*1d50*/  IMAD.X R13, RZ, RZ, R13, P2 ;  /* 0x000000ffff0d7224 */ /* 0x000fe200010e060d */
[----:B---3--:R-:W-:Y:S02]  /*1d60*/  @!P0 PRMT R28, R30, 0x7610, R28 ;  /* 0x000076101e1c8816 */ /* 0x008fe4000000001c */
[----:B-----5:R-:W-:-:S05]  /*1d70*/  @!P0 PRMT R27, R33, 0x7610, R27 ;  /* 0x00007610211b8816 */ /* 0x020fca000000001b */
[----:B------:R-:W-:-:S04]  /*1d80*/  IMAD.U32 R27, R27, 0x10000, RZ ;  /* 0x000100001b1b7824 */ /* 0x000fc800078e00ff */
[----:B------:R-:W-:Y:S01]  /*1d90*/  FADD.FTZ R29, -R4, R27 ;  /* 0x0000001b041d7221 */ /* 0x000fe20000010100 */
[----:B------:R-:W-:Y:S02]  /*1da0*/  SHF.L.U32 R27, R28, 0x10, RZ ;  /* 0x000000101c1b7819 */ /* 0x000fe400000006ff */
[----:B------:R-:W-:Y:S01]  /*1db0*/  @!P0 PRMT R25, R33, 0x7632, R25 ;  /* 0x0000763221198816 */ /* 0x000fe20000000019 */
[----:B------:R-:W-:Y:S01]  /*1dc0*/  FMUL.FTZ R28, R29, R6 ;  /* 0x000000061d1c7220 */ /* 0x000fe20000410000 */
[----:B------:R-:W-:Y:S01]  /*1dd0*/  @!P0 PRMT R23, R30, 0x7632, R23 ;  /* 0x000076321e178816 */ /* 0x000fe20000000017 */
[C---:B------:R-:W-:Y:S01]  /*1de0*/  FADD.FTZ R14, R27.reuse, R14 ;  /* 0x0000000e1b0e7221 */ /* 0x040fe20000010000 */
[C---:B------:R-:W-:Y:S01]  /*1df0*/  FMUL.FTZ R30, R27.reuse, R3 ;  /* 0x000000031b1e7220 */ /* 0x040fe20000410000 */
[----:B------:R-:W-:Y:S01]  /*1e00*/  FFMA.FTZ R32, R27, R28, R32 ;  /* 0x0000001c1b207223 */ /* 0x000fe20000010020 */
[----:B------:R-:W-:Y:S01]  /*1e10*/  PRMT R27, RZ, 0x7610, R27 ;  /* 0x00007610ff1b7816 */ /* 0x000fe2000000001b */
[----:B------:R-:W-:Y:S01]  /*1e20*/  IMAD.U32 R25, R25, 0x10000, RZ ;  /* 0x0001000019197824 */ /* 0x000fe200078e00ff */
[----:B------:R-:W-:-:S02]  /*1e30*/  PRMT R29, RZ, 0x7610, R29 ;  /* 0x00007610ff1d7816 */ /* 0x000fc4000000001d */
[----:B------:R-:W-:Y:S01]  /*1e40*/  SHF.L.U32 R23, R23, 0x10, RZ ;  /* 0x0000001017177819 */ /* 0x000fe200000006ff */
[----:B------:R-:W-:Y:S01]  /*1e50*/  FADD.FTZ R25, -R4, R25 ;  /* 0x0000001904197221 */ /* 0x000fe20000010100 */
[----:B------:R-:W-:Y:S01]  /*1e60*/  @!P0 PRMT R27, R34, 0x7610, R27 ;  /* 0x00007610221b8816 */ /* 0x000fe2000000001b */
[----:B-1----:R-:W-:Y:S01]  /*1e70*/  FADD.FTZ R21, R30, R11 ;  /* 0x0000000b1e157221 */ /* 0x002fe20000010000 */
[----:B------:R-:W-:Y:S01]  /*1e80*/  FFMA.FTZ R30, R28, R30, R15 ;  /* 0x0000001e1c1e7223 */ /* 0x000fe2000001000f */
[----:B------:R-:W-:Y:S01]  /*1e90*/  FMUL.FTZ R25, R25, R6 ;  /* 0x0000000619197220 */ /* 0x000fe20000410000 */
[----:B------:R-:W-:Y:S01]  /*1ea0*/  FMUL.FTZ R28, R23, R2 ;  /* 0x00000002171c7220 */ /* 0x000fe20000410000 */
[----:B------:R-:W-:Y:S01]  /*1eb0*/  IMAD.U32 R27, R27, 0x10000, RZ ;  /* 0x000100001b1b7824 */ /* 0x000fe200078e00ff */
[----:B------:R-:W-:Y:S01]  /*1ec0*/  PRMT R11, RZ, 0x7610, R11 ;  /* 0x00007610ff0b7816 */ /* 0x000fe2000000000b */
[----:B------:R-:W-:Y:S01]  /*1ed0*/  FFMA.FTZ R12, R23, R25, R12 ;  /* 0x00000019170c7223 */ /* 0x000fe2000001000c */
[----:B----4-:R-:W-:Y:S01]  /*1ee0*/  @!P0 PRMT R29, R31, 0x7610, R29 ;  /* 0x000076101f1d8816 */ /* 0x010fe2000000001d */
[----:B------:R-:W-:Y:S01]  /*1ef0*/  FFMA.FTZ R30, R25, R28, R30 ;  /* 0x0000001c191e7223 */ /* 0x000fe2000001001e */
[----:B------:R-:W-:-:S02]  /*1f00*/  FADD.FTZ R27, -R4, R27 ;  /* 0x0000001b041b7221 */ /* 0x000fc40000010100 */
[----:B------:R-:W-:Y:S01]  /*1f10*/  SHF.L.U32 R29, R29, 0x10, RZ ;  /* 0x000000101d1d7819 */ /* 0x000fe200000006ff */
[----:B------:R-:W-:Y:S01]  /*1f20*/  FADD.FTZ R21, R28, R21 ;  /* 0x000000151c157221 */ /* 0x000fe20000010000 */
[----:B------:R-:W-:Y:S02]  /*1f30*/  @!P0 PRMT R11, R34, 0x7632, R11 ;  /* 0x00007632220b8816 */ /* 0x000fe4000000000b */
[----:B------:R-:W-:Y:S01]  /*1f40*/  PRMT R25, RZ, 0x7610, R25 ;  /* 0x00007610ff197816 */ /* 0x000fe20000000019 */
[----:B------:R-:W-:Y:S01]  /*1f50*/  FMUL.FTZ R28, R29, R3 ;  /* 0x000000031d1c7220 */ /* 0x000fe20000410000 */
[----:B------:R-:W-:Y:S01]  /*1f60*/  PRMT R15, RZ, 0x7610, R15 ;  /* 0x00007610ff0f7816 */ /* 0x000fe2000000000f */
[----:B------:R-:W-:Y:S01]  /*1f70*/  FMUL.FTZ R27, R27, R6 ;  /* 0x000000061b1b7220 */ /* 0x000fe20000410000 */
[----:B------:R-:W-:Y:S02]  /*1f80*/  IMAD.U32 R11, R11, 0x10000, RZ ;  /* 0x000100000b0b7824 */ /* 0x000fe400078e00ff */
[----:B------:R-:W-:Y:S01]  /*1f90*/  FADD.FTZ R21, R21, R28 ;  /* 0x0000001c15157221 */ /* 0x000fe20000010000 */
[----:B------:R-:W-:Y:S01]  /*1fa0*/  @!P0 PRMT R15, R31, 0x7632, R15 ;  /* 0x000076321f0f8816 */ /* 0x000fe2000000000f */
[----:B------:R-:W-:Y:S01]  /*1fb0*/  FFMA.FTZ R32, R29, R27, R32 ;  /* 0x0000001b1d207223 */ /* 0x000fe20000010020 */
[----:B------:R-:W-:Y:S01]  /*1fc0*/  FFMA.FTZ R28, R27, R28, R30 ;  /* 0x0000001c1b1c7223 */ /* 0x000fe2000001001e */
[----:B------:R-:W-:Y:S01]  /*1fd0*/  PRMT R27, RZ, 0x7610, R27 ;  /* 0x00007610ff1b7816 */ /* 0x000fe2000000001b */
[----:B------:R-:W-:Y:S01]  /*1fe0*/  FADD.FTZ R9, R23, R9 ;  /* 0x0000000917097221 */ /* 0x000fe20000010000 */
[----:B--2---:R-:W-:Y:S01]  /*1ff0*/  @!P0 PRMT R25, R24, 0x7610, R25 ;  /* 0x0000761018198816 */ /* 0x004fe20000000019 */
[----:B------:R-:W-:Y:S01]  /*2000*/  FADD.FTZ R11, -R4, R11 ;  /* 0x0000000b040b7221 */ /* 0x000fe20000010100 */
[----:B------:R-:W-:-:S03]  /*2010*/  PRMT R23, RZ, 0x7610, R23 ;  /* 0x00007610ff177816 */ /* 0x000fc60000000017 */
[----:B------:R-:W-:Y:S01]  /*2020*/  IMAD.U32 R25, R25, 0x10000, RZ ;  /* 0x0001000019197824 */ /* 0x000fe200078e00ff */
[----:B------:R-:W-:Y:S01]  /*2030*/  SHF.L.U32 R15, R15, 0x10, RZ ;  /* 0x000000100f0f7819 */ /* 0x000fe200000006ff */
[----:B------:R-:W-:Y:S01]  /*2040*/  FMUL.FTZ R11, R11, R6 ;  /* 0x000000060b0b7220 */ /* 0x000fe20000410000 */
[----:B------:R-:W-:Y:S01]  /*2050*/  @!P0 PRMT R27, R26, 0x7610, R27 ;  /* 0x000076101a1b8816 */ /* 0x000fe2000000001b */
[----:B------:R-:W-:Y:S01]  /*2060*/  FADD.FTZ R25, -R4, R25 ;  /* 0x0000001904197221 */ /* 0x000fe20000010100 */
[----:B------:R-:W-:Y:S01]  /*2070*/  @!P0 PRMT R23, R24, 0x7632, R23 ;  /* 0x0000763218178816 */ /* 0x000fe20000000017 */
[----:B------:R-:W-:Y:S01]  /*2080*/  FMUL.FTZ R24, R15, R2 ;  /* 0x000000020f187220 */ /* 0x000fe20000410000 */
[----:B------:R-:W-:Y:S01]  /*2090*/  SHF.L.U32 R27, R27, 0x10, RZ ;  /* 0x000000101b1b7819 */ /* 0x000fe200000006ff */
[----:B------:R-:W-:Y:S01]  /*20a0*/  FADD.FTZ R14, R14, R29 ;  /* 0x0000001d0e0e7221 */ /* 0x000fe20000010000 */
[--C-:B------:R-:W-:Y:S01]  /*20b0*/  FADD.FTZ R9, R9, R15.reuse ;  /* 0x0000000f09097221 */ /* 0x100fe20000010000 */
[----:B------:R-:W-:Y:S01]  /*20c0*/  FFMA.FTZ R12, R15, R11, R12 ;  /* 0x0000000b0f0c7223 */ /* 0x000fe2000001000c */
[----:B------:R-:W-:Y:S01]  /*20d0*/  FMUL.FTZ R25, R25, R6 ;  /* 0x0000000619197220 */ /* 0x000fe20000410000 */
[----:B------:R-:W-:Y:S01]  /*20e0*/  PRMT R15, RZ, 0x7610, R15 ;  /* 0x00007610ff0f7816 */ /* 0x000fe2000000000f */
[----:B------:R-:W-:-:S02]  /*20f0*/  IMAD.U32 R23, R23, 0x10000, RZ ;  /* 0x0001000017177824 */ /* 0x000fc400078e00ff */
[----:B------:R-:W-:Y:S01]  /*2100*/  FADD.FTZ R21, R24, R21 ;  /* 0x0000001518157221 */ /* 0x000fe20000010000 */
[----:B------:R-:W-:Y:S01]  /*2110*/  FFMA.FTZ R28, R11, R24, R28 ;  /* 0x000000180b1c7223 */ /* 0x000fe2000001001c */
[----:B------:R-:W-:Y:S01]  /*2120*/  FADD.FTZ R14, R14, R27 ;  /* 0x0000001b0e0e7221 */ /* 0x000fe20000010000 */
[C---:B------:R-:W-:Y:S01]  /*2130*/  FFMA.FTZ R32, R27.reuse, R25, R32 ;  /* 0x000000191b207223 */ /* 0x040fe20000010020 */
[----:B------:R-:W-:Y:S01]  /*2140*/  FMUL.FTZ R24, R27, R3 ;  /* 0x000000031b187220 */ /* 0x000fe20000410000 */
[----:B------:R-:W-:Y:S01]  /*2150*/  @!P0 PRMT R15, R26, 0x7632, R15 ;  /* 0x000076321a0f8816 */ /* 0x000fe2000000000f */
[----:B------:R-:W-:Y:S01]  /*2160*/  FADD.FTZ R23, -R4, R23 ;  /* 0x0000001704177221 */ /* 0x000fe20000010100 */
[----:B------:R-:W-:Y:S02]  /*2170*/  PRMT R27, RZ, 0x7610, R27 ;  /* 0x00007610ff1b7816 */ /* 0x000fe4000000001b */
[----:B------:R-:W-:Y:S01]  /*2180*/  SHF.L.U32 R15, R15, 0x10, RZ ;  /* 0x000000100f0f7819 */ /* 0x000fe200000006ff */
[----:B------:R-:W-:Y:S01]  /*2190*/  FMUL.FTZ R23, R23, R6 ;  /* 0x0000000617177220 */ /* 0x000fe20000410000 */
[----:B------:R-:W-:-:S02]  /*21a0*/  PRMT R11, RZ, 0x7610, R11 ;  /* 0x00007610ff0b7816 */ /* 0x000fc4000000000b */
[----:B------:R-:W-:Y:S02]  /*21b0*/  @!P0 PRMT R27, R22, 0x7610, R27 ;  /* 0x00007610161b8816 */ /* 0x000fe4000000001b */
[----:B------:R-:W-:Y:S01]  /*21c0*/  PRMT R22, RZ, 0x7610, R22 ;  /* 0x00007610ff167816 */ /* 0x000fe20000000016 */
[----:B------:R-:W-:Y:S01]  /*21d0*/  FADD.FTZ R21, R21, R24 ;  /* 0x0000001815157221 */ /* 0x000fe20000010000 */
[----:B------:R-:W-:Y:S01]  /*21e0*/  FFMA.FTZ R26, R25, R24, R28 ;  /* 0x00000018191a7223 */ /* 0x000fe2000001001c */
[----:B------:R-:W-:Y:S01]  /*21f0*/  FADD.FTZ R9, R9, R15 ;  /* 0x0000000f09097221 */ /* 0x000fe20000010000 */
[C---:B------:R-:W-:Y:S01]  /*2200*/  FFMA.FTZ R12, R15.reuse, R23, R12 ;  /* 0x000000170f0c7223 */ /* 0x040fe2000001000c */
[----:B------:R-:W-:Y:S01]  /*2210*/  FMUL.FTZ R24, R15, R2 ;  /* 0x000000020f187220 */ /* 0x000fe20000410000 */
[----:B------:R-:W-:Y:S01]  /*2220*/  @!P0 PRMT R11, R22, 0x7632, R11 ;  /* 0x00007632160b8816 */ /* 0x000fe2000000000b */
[----:B------:R-:W-:Y:S01]  /*2230*/  IMAD.U32 R27, R27, 0x10000, RZ ;  /* 0x000100001b1b7824 */ /* 0x000fe200078e00ff */
[----:B------:R-:W-:-:S02]  /*2240*/  PRMT R15, RZ, 0x7610, R15 ;  /* 0x00007610ff0f7816 */ /* 0x000fc4000000000f */
[----:B------:R-:W-:Y:S01]  /*2250*/  @!P0 PRMT R22, R20, 0x7610, R22 ;  /* 0x0000761014168816 */ /* 0x000fe20000000016 */
[----:B------:R-:W-:Y:S01]  /*2260*/  FADD.FTZ R25, R24, R21 ;  /* 0x0000001518197221 */ /* 0x000fe20000010000 */
[----:B------:R-:W-:Y:S01]  /*2270*/  SHF.L.U32 R11, R11, 0x10, RZ ;  /* 0x000000100b0b7819 */ /* 0x000fe200000006ff */
[----:B------:R-:W-:Y:S01]  /*2280*/  FADD.FTZ R27, -R4, R27 ;  /* 0x0000001b041b7221 */ /* 0x000fe20000010100 */
[----:B------:R-:W-:Y:S01]  /*2290*/  @!P0 PRMT R15, R20, 0x7632, R15 ;  /* 0x00007632140f8816 */ /* 0x000fe2000000000f */
[----:B------:R-:W-:Y:S02]  /*22a0*/  IMAD.U32 R21, R22, 0x10000, RZ ;  /* 0x0001000016157824 */ /* 0x000fe400078e00ff */
[----:B------:R-:W-:Y:S01]  /*22b0*/  FFMA.FTZ R26, R23, R24, R26 ;  /* 0x00000018171a7223 */ /* 0x000fe2000001001a */
[-C--:B------:R-:W-:Y:S01]  /*22c0*/  FMUL.FTZ R27, R27, R6.reuse ;  /* 0x000000061b1b7220 */ /* 0x080fe20000410000 */
[----:B------:R-:W-:Y:S01]  /*22d0*/  SHF.L.U32 R15, R15, 0x10, RZ ;  /* 0x000000100f0f7819 */ /* 0x000fe200000006ff */
[----:B------:R-:W-:Y:S01]  /*22e0*/  FADD.FTZ R11, -R4, R11 ;  /* 0x0000000b040b7221 */ /* 0x000fe20000010100 */
[C---:B------:R-:W-:Y:S01]  /*22f0*/  FMUL.FTZ R22, R21.reuse, R3 ;  /* 0x0000000315167220 */ /* 0x040fe20000410000 */
[----:B------:R-:W-:Y:S01]  /*2300*/  FADD.FTZ R14, R14, R21 ;  /* 0x000000150e0e7221 */ /* 0x000fe20000010000 */
[----:B------:R-:W-:Y:S01]  /*2310*/  FFMA.FTZ R32, R21, R27, R32 ;  /* 0x0000001b15207223 */ /* 0x000fe20000010020 */
[----:B------:R-:W-:Y:S01]  /*2320*/  FMUL.FTZ R20, R11, R6 ;  /* 0x000000060b147220 */ /* 0x000fe20000410000 */
        /* <DEDUP_REMOVED lines=8> */
.L_x_2691:
        /* <DEDUP_REMOVED lines=25> */
[----:B--2---:R-:W-:-:S03]  /*2540*/  LEA R35, R23, R24, 0x18 ;  /* 0x0000001817237211 */ /* 0x004fc600078ec0ff */
[----:B------:R-:W2:Y:S04]  /*2550*/  LDS R8, [R29+0x38] ;  /* 0x000038001d087984 */ /* 0x000ea80000000800 */
[----:B------:R-:W-:Y:S04]  /*2560*/  LDS R10, [R29+0x3c] ;  /* 0x00003c001d0a7984 */ /* 0x000fe80000000800 */
[----:B-1----:R-:W1:Y:S01]  /*2570*/  LDS R6, [R29+0x34] ;  /* 0x000034001d067984 */ /* 0x002e620000000800 */
[----:B------:R-:W2:Y:S01]  /*2580*/  S2R R16, SR_TID.X ;  /* 0x0000000000107919 */ /* 0x000ea20000002100 */
[----:B0-----:R-:W-:-:S02]  /*2590*/  FADD.FTZ R25, R2, R3 ;  /* 0x0000000302197221 */ /* 0x001fc40000010000 */
[----:B------:R-:W0:Y:S04]  /*25a0*/  LDS R19, [R29+0x44] ;  /* 0x000044001d137984 */ /* 0x000e280000000800 */
[----:B------:R-:W0:Y:S01]  /*25b0*/  LDS R21, [R29+0x48] ;  /* 0x000048001d157984 */ /* 0x000e220000000800 */
[----:B---3--:R-:W-:-:S03]  /*25c0*/  FADD.FTZ R27, R4, R7 ;  /* 0x00000007041b7221 */ /* 0x008fc60000010000 */
[----:B------:R-:W3:Y:S01]  /*25d0*/  LDS R17, [R29+0x40] ;  /* 0x000040001d117984 */ /* 0x000ee20000000800 */
[----:B----4-:R-:W-:-:S03]  /*25e0*/  ISETP.NE.AND P0, PT, R0, RZ, PT ;  /* 0x000000ff0000720c */ /* 0x010fc60003f05270 */
[----:B------:R-:W-:Y:S01]  /*25f0*/  LDS R20, [R29+0x50] ;  /* 0x000050001d147984 */ /* 0x000fe20000000800 */
[----:B------:R-:W-:Y:S02]  /*2600*/  FSEL R24, R25, R2, !P0 ;  /* 0x0000000219187208 */ /* 0x000fe40004000000 */
[----:B------:R-:W-:Y:S01]  /*2610*/  FSEL R26, R27, R4, !P0 ;  /* 0x000000041b1a7208 */ /* 0x000fe20004000000 */
[----:B------:R-:W4:Y:S01]  /*2620*/  LDS R22, [R29+0x54] ;  /* 0x000054001d167984 */ /* 0x000f220000000800 */
[----:B------:R-:W-:Y:S01]  /*2630*/  P2R R39, PR, RZ, 0x1 ;  /* 0x00000001ff277803 */ /* 0x000fe20000000000 */
[----:B-----5:R-:W-:Y:S02]  /*2640*/  FADD.FTZ R28, R24, R13 ;  /* 0x0000000d181c7221 */ /* 0x020fe40000010000 */
[----:B------:R-:W5:Y:S01]  /*2650*/  LDS R18, [R29+0x4c] ;  /* 0x00004c001d127984 */ /* 0x000f620000000800 */
[----:B------:R-:W-:Y:S01]  /*2660*/  FADD.FTZ R26, R26, R15 ;  /* 0x0000000f1a1a7221 */ /* 0x000fe20000010000 */
[----:B------:R-:W-:-:S02]  /*2670*/  ISETP.NE.AND P6, PT, R11, RZ, PT ;  /* 0x000000ff0b00720c */ /* 0x000fc40003fc5270 */
[----:B------:R-:W-:Y:S02]  /*2680*/  LDS R27, [R29+0x5c] ;  /* 0x00005c001d1b7984 */ /* 0x000fe40000000800 */
[----:B------:R-:W-:Y:S02]  /*2690*/  FSEL R31, R28, R13, !P6 ;  /* 0x0000000d1c1f7208 */ /* 0x000fe40007000000 */
[----:B------:R-:W5:Y:S01]  /*26a0*/  LDS R25, [R29+0x60] ;  /* 0x000060001d197984 */ /* 0x000f620000000800 */
[----:B------:R-:W-:Y:S01]  /*26b0*/  FSEL R33, R26, R15, !P6 ;  /* 0x0000000f1a217208 */ /* 0x000fe20007000000 */
[----:B--2---:R-:W-:Y:S02]  /*26c0*/  IMAD R35, R16, 0x6c, R35 ;  /* 0x0000006c10237824 */ /* 0x004fe400078e0223 */
[----:B------:R-:W-:Y:S01]  /*26d0*/  FADD.FTZ R31, R31, R8 ;  /* 0x000000081f1f7221 */ /* 0x000fe20000010000 */
[----:B------:R-:W2:Y:S01]  /*26e0*/  LDS R23, [R29+0x58] ;  /* 0x000058001d177984 */ /* 0x000ea20000000800 */
[----:B-1----:R-:W-:Y:S01]  /*26f0*/  ISETP.NE.AND P5, PT, R6, RZ, PT ;  /* 0x000000ff0600720c */ /* 0x002fe20003fa5270 */
        /* <DEDUP_REMOVED lines=9> */
[----:B---3--:R-:W-:Y:S01]  /*2790*/  ISETP.NE.AND P4, PT, R17, RZ, PT ;  /* 0x000000ff1100720c */ /* 0x008fe20003f85270 */
[----:B------:R-:W3:Y:S03]  /*27a0*/  S2R R40, SR_LANEID ;  /* 0x0000000000287919 */ /* 0x000ee60000000000 */
[----:B------:R-:W-:Y:S02]  /*27b0*/  FSEL R31, R36, R21, !P4 ;  /* 0x00000015241f7208 */ /* 0x000fe40006000000 */
[----:B----4-:R-:W-:-:S03]  /*27c0*/  FSEL R29, R34, R19, !P4 ;  /* 0x00000013221d7208 */ /* 0x010fc60006000000 */
[----:B------:R-:W-:Y:S01]  /*27d0*/  FADD.FTZ R31, R31, R22 ;  /* 0x000000161f1f7221 */ /* 0x000fe20000010000 */
[----:B-----5:R-:W-:Y:S01]  /*27e0*/  ISETP.NE.AND P3, PT, R18, RZ, PT ;  /* 0x000000ff1200720c */ /* 0x020fe20003f65270 */
[----:B------:R-:W-:-:S03]  /*27f0*/  FADD.FTZ R29, R29, R20 ;  /* 0x000000141d1d7221 */ /* 0x000fc60000010000 */
[----:B------:R-:W-:Y:S02]  /*2800*/  FSEL R36, R31, R22, !P3 ;  /* 0x000000161f247208 */ /* 0x000fe40005800000 */
[----:B------:R-:W-:-:S03]  /*2810*/  FSEL R34, R29, R20, !P3 ;  /* 0x000000141d227208 */ /* 0x000fc60005800000 */
[----:B------:R-:W-:Y:S02]  /*2820*/  FADD.FTZ R36, R36, R25 ;  /* 0x0000001924247221 */ /* 0x000fe40000010000 */
[----:B------:R-:W-:Y:S01]  /*2830*/  FADD.FTZ R34, R34, R27 ;  /* 0x0000001b22227221 */ /* 0x000fe20000010000 */
[----:B--2---:R-:W-:Y:S02]  /*2840*/  ISETP.NE.AND P2, PT, R23, RZ, PT ;  /* 0x000000ff1700720c */ /* 0x004fe40003f45270 */
[----:B-1----:R-:W-:Y:S02]  /*2850*/  IADD3 R29, R11, R0, R24 ;  /* 0x000000000b1d7210 */ /* 0x002fe40007ffe018 */
        /* <DEDUP_REMOVED lines=10> */
[----:B---3--:R-:W-:Y:S06]  /*2900*/  BRA.DIV UR6, `(.L_x_2699) ;  /* 0x0000000a06f87947 */ /* 0x008fec000b800000 */
        /* <DEDUP_REMOVED lines=54> */
[----:B-1----:R-:W-:-:S05]  /*2c70*/  @P0 IMAD.IADD R31, R31, 0x1, R38 ;  /* 0x000000011f1f0824 */ /* 0x002fca00078e0226 */
[----:B------:R0:W1:Y:S02]  /*2c80*/  SHFL.UP PT, R38, R31, 0x1, RZ ;  /* 0x042000001f267989 */ /* 0x00006400000e00ff */
.L_x_2720:
[----:B0-----:R-:W-:Y:S02]  /*2c90*/  P2R R31, PR, RZ, 0x2 ;  /* 0x00000002ff1f7803 */ /* 0x001fe40000000000 */
        /* <DEDUP_REMOVED lines=9> */
[----:B------:R-:W0:Y:S01]  /*2d30*/  S2R R29, SR_CgaCtaId ;  /* 0x00000000001d7919 */ /* 0x000e220000008800 */
[----:B------:R-:W-:Y:S02]  /*2d40*/  ISETP.NE.AND P1, PT, R31, RZ, PT ;  /* 0x000000ff1f00720c */ /* 0x000fe40003f25270 */
[----:B------:R-:W1:Y:S01]  /*2d50*/  S2R R31, SR_TID.X ;  /* 0x00000000001f7919 */ /* 0x000e620000002100 */
[----:B------:R-:W-:-:S05]  /*2d60*/  IADD3 R11, R11, R0, RZ ;  /* 0x000000000b0b7210 */ /* 0x000fca0007ffe0ff */
[----:B--2---:R-:W-:Y:S01]  /*2d70*/  @!P0 FADD.FTZ R3, R40, R3 ;  /* 0x0000000328038221 */ /* 0x004fe20000010000 */
[----:B---3--:R-:W-:Y:S01]  /*2d80*/  @!P0 FADD.FTZ R7, R41, R7 ;  /* 0x0000000729078221 */ /* 0x008fe20000010000 */
[----:B------:R-:W-:Y:S01]  /*2d90*/  ISETP.NE.AND P0, PT, R39, RZ, PT ;  /* 0x000000ff2700720c */ /* 0x000fe20003f05270 */
[----:B------:R-:W-:-:S05]  /*2da0*/  IMAD.IADD R6, R6, 0x1, R11 ;  /* 0x0000000106067824 */ /* 0x000fca00078e020b */
[----:B------:R-:W-:-:S05]  /*2db0*/  IADD3 R17, R17, R6, RZ ;  /* 0x0000000611117210 */ /* 0x000fca0007ffe0ff */
[----:B------:R-:W-:Y:S02]  /*2dc0*/  IMAD.IADD R18, R18, 0x1, R17 ;  /* 0x0000000112127824 */ /* 0x000fe400078e0211 */
[----:B------:R-:W-:Y:S01]  /*2dd0*/  @!P0 FADD.FTZ R2, R2, R3 ;  /* 0x0000000302028221 */ /* 0x000fe20000010000 */
[----:B------:R-:W-:Y:S02]  /*2de0*/  @!P0 FADD.FTZ R4, R4, R7 ;  /* 0x0000000704048221 */ /* 0x000fe40000010000 */
[----:B------:R-:W-:Y:S01]  /*2df0*/  IADD3 R23, R23, R18, RZ ;  /* 0x0000001217177210 */ /* 0x000fe20007ffe0ff */
[----:B------:R-:W-:Y:S01]  /*2e00*/  @!P6 FADD.FTZ R13, R13, R2 ;  /* 0x000000020d0de221 */ /* 0x000fe20000010000 */
[----:B------:R-:W-:-:S03]  /*2e10*/  @!P6 FADD.FTZ R15, R15, R4 ;  /* 0x000000040f0fe221 */ /* 0x000fc60000010000 */
[----:B------:R-:W-:Y:S01]  /*2e20*/  @!P5 FADD.FTZ R8, R8, R13 ;  /* 0x0000000d0808d221 */ /* 0x000fe20000010000 */
[----:B------:R-:W-:Y:S01]  /*2e30*/  @!P5 FADD.FTZ R10, R10, R15 ;  /* 0x0000000f0a0ad221 */ /* 0x000fe20000010000 */
[----:B0-----:R-:W-:Y:S01]  /*2e40*/  LEA R16, R29, R16, 0x18 ;  /* 0x000000101d107211 */ /* 0x001fe200078ec0ff */
[----:B------:R-:W-:Y:S02]  /*2e50*/  IMAD.IADD R26, R26, 0x1, R23 ;  /* 0x000000011a1a7824 */ /* 0x000fe400078e0217 */
[----:B------:R-:W-:Y:S01]  /*2e60*/  @!P4 FADD.FTZ R19, R19, R8 ;  /* 0x000000081313c221 */ /* 0x000fe20000010000 */
[----:B------:R-:W-:Y:S01]  /*2e70*/  @!P4 FADD.FTZ R21, R21, R10 ;  /* 0x0000000a1515c221 */ /* 0x000fe20000010000 */
[----:B-1----:R-:W-:Y:S02]  /*2e80*/  IMAD R31, R31, 0x6c, R16 ;  /* 0x0000006c1f1f7824 */ /* 0x002fe400078e0210 */
        /* <DEDUP_REMOVED lines=30> */
.L_x_2698:
[----:B--2---:R-:W2:Y:S01]  /*3070*/  S2R R0, SR_TID.X ;  /* 0x0000000000007919 */ /* 0x004ea20000002100 */
[----:B0-----:R-:W0:Y:S01]  /*3080*/  LDC R2, c[0x0][0x2b4] ;  /* 0x0000ad00ff027b82 */ /* 0x001e220000000800 */
[----:B------:R-:W-:Y:S01]  /*3090*/  MOV R10, 0x400 ;  /* 0x00000400000a7802 */ /* 0x000fe20000000f00 */
[----:B------:R-:W-:Y:S05]  /*30a0*/  WARPSYNC.ALL ;  /* 0x0000000000007948 */ /* 0x000fea0003800000 */
[----:B------:R-:W3:Y:S01]  /*30b0*/  S2R R11, SR_CgaCtaId ;  /* 0x00000000000b7919 */ /* 0x000ee20000008800 */
[----:B------:R-:W4:Y:S01]  /*30c0*/  S2R R7, SR_TID.X ;  /* 0x0000000000077919 */ /* 0x000f220000002100 */
[----:B--2---:R-:W-:Y:S01]  /*30d0*/  LEA.HI R3, R0, R0, RZ, 0x1d ;  /* 0x0000000000037211 */ /* 0x004fe200078fe8ff */
[----:B0-----:R-:W-:Y:S01]  /*30e0*/  IMAD R0, R5, R2, RZ ;  /* 0x0000000205007224 */ /* 0x001fe200078e02ff */
[----:B---3--:R-:W-:-:S04]  /*30f0*/  LEA R4, R11, R10, 0x18 ;  /* 0x0000000a0b047211 */ /* 0x008fc800078ec0ff */
[----:B----4-:R-:W-:Y:S01]  /*3100*/  LEA R0, R7, -R0, 0x1 ;  /* 0x8000000007007211 */ /* 0x010fe200078e08ff */
[----:B------:R-:W-:Y:S01]  /*3110*/  IMAD R13, R3, 0xc, R4 ;  /* 0x0000000c030d7824 */ /* 0x000fe200078e0204 */
[----:B------:R-:W-:Y:S01]  /*3120*/  BAR.SYNC.DEFER_BLOCKING 0x0 ;  /* 0x0000000000007b1d */ /* 0x000fe20000010000 */
[----:B------:R-:W-:-:S05]  /*3130*/  VIADD R3, R2, 0xfffffffe ;  /* 0xfffffffe02037836 */ /* 0x000fca0000000000 */
[----:B------:R-:W-:Y:S02]  /*3140*/  ISETP.NE.AND P2, PT, R0, R3, PT ;  /* 0x000000030000720c */ /* 0x000fe40003f45270 */
[----:B------:R-:W1:Y:S01]  /*3150*/  S2UR UR6, SR_CTAID.X ;  /* 0x00000000000679c3 */ /* 0x000e620000002500 */
[----:B------:R-:W-:Y:S01]  /*3160*/  ULDC UR8, c[0x0][0x2a0] ;  /* 0x0000a80000087ab9 */ /* 0x000fe20000000800 */
[----:B------:R-:W-:Y:S01]  /*3170*/  ULDC.64 UR10, c[0x0][0x288] ;  /* 0x0000a200000a7ab9 */ /* 0x000fe20000000a00 */
[----:B------:R-:W-:Y:S05]  /*3180*/  BSSY B0, `(.L_x_2700) ;  /* 0x0000020000007945 */ /* 0x000fea0003800000 */
[----:B------:R-:W1:Y:S03]  /*3190*/  LDC R4, c[0x0][0x2b0] ;  /* 0x0000ac00ff047b82 */ /* 0x000e660000000800 */
[----:B------:R-:W-:-:S05]  /*31a0*/  @!P2 IADD3 R0, R10, 0xda0, RZ ;  /* 0x00000da00a00a810 */ /* 0x000fca0007ffe0ff */
[----:B------:R-:W0:Y:S01]  /*31b0*/  LDC R8, c[0x0][0x2b8] ;  /* 0x0000ae00ff087b82 */ /* 0x000e220000000800 */
[----:B------:R-:W-:Y:S01]  /*31c0*/  @!P2 LDS R3, [R13+0x18] ;  /* 0x000018000d03a984 */ /* 0x000fe20000000800 */
[----:B------:R-:W-:-:S03]  /*31d0*/  @!P2 LEA R0, R11, R0, 0x18 ;  /* 0x000000000b00a211 */ /* 0x000fc600078ec0ff */
[----:B------:R-:W2:Y:S02]  /*31e0*/  @!P2 LDS R2, [R13+0x14] ;  /* 0x000014000d02a984 */ /* 0x000ea40000000800 */
[----:B------:R-:W-:Y:S02]  /*31f0*/  @!P2 IMAD R0, R5, 0x8, R0 ;  /* 0x000000080500a824 */ /* 0x000fe400078e0200 */
        /* <DEDUP_REMOVED lines=24> */
.L_x_2701:
[----:B------:R-:W-:Y:S05]  /*3380*/  BSYNC B0 ;  /* 0x0000000000007941 */ /* 0x000fea0003800000 */
.L_x_2700:
[----:B------:R-:W-:Y:S05]  /*3390*/  @P1 EXIT ;  /* 0x000000000000194d */ /* 0x000fea0003800000 */
[----:B0-----:R-:W0:Y:S01]  /*33a0*/  LDC R0, c[0x0][0x270] ;  /* 0x00009c00ff007b82 */ /* 0x001e220000000800 */
[----:B------:R-:W-:-:S07]  /*33b0*/  ULDC.64 UR6, c[0x0][0x268] ;  /* 0x00009a0000067ab9 */ /* 0x000fce0000000a00 */
[----:B------:R-:W2:Y:S01]  /*33c0*/  LDC R7, c[0x0][RZ] ;  /* 0x00000000ff077b82 */ /* 0x000ea20000000800 */
[----:B0-----:R-:W-:-:S05]  /*33d0*/  IMAD R0, R0, UR8, RZ ;  /* 0x0000000800007c24 */ /* 0x001fca000f8e02ff */
[----:B-1----:R-:W-:-:S04]  /*33e0*/  SHF.L.U32 R3, R0, 0x1, RZ ;  /* 0x0000000100037819 */ /* 0x002fc800000006ff */
        /* <DEDUP_REMOVED lines=16> */
.L_x_2699:
[----:B------:R-:W-:Y:S01]  /*34f0*/  HFMA2.MMA R34, -RZ, RZ, 0, 5.9604644775390625e-08 ;  /* 0x00000001ff227435 */ /* 0x000fe200000001ff */
[----:B------:R-:W-:Y:S01]  /*3500*/  IMAD.MOV.U32 R35, RZ, RZ, R31 ;  /* 0x000000ffff237224 */ /* 0x000fe200078e001f */
[----:B------:R-:W-:Y:S01]  /*3510*/  MOV R37, 0xffffffff ;  /* 0xffffffff00257802 */ /* 0x000fe20000000f00 */
[----:B------:R-:W-:Y:S01]  /*3520*/  IMAD.MOV.U32 R36, RZ, RZ, RZ ;  /* 0x000000ffff247224 */ /* 0x000fe200078e00ff */
[----:B------:R-:W-:Y:S02]  /*3530*/  P2R R41, PR, RZ, 0x4 ;  /* 0x00000004ff297803 */ /* 0x000fe40000000000 */
[----:B------:R-:W-:-:S13]  /*3540*/  ISETP.GE.AND P2, PT, R40, 0x1, PT ;  /* 0x000000012800780c */ /* 0x000fda0003f46270 */
[----:B------:R-:W-:Y:S05]  /*3550*/  WARPSYNC.COLLECTIVE R37, `(.L_x_2702) ;  /* 0x0000000025087348 */ /* 0x000fea0003c00000 */
[----:B------:R0:W1:Y:S02]  /*3560*/  SHFL.UP P0, R44, R35, R34, R36 ;  /* 0x04000022232c7389 */ /* 0x0000640000000024 */
[----:B01----:R-:W-:Y:S01]  /*3570*/  ENDCOLLECTIVE ;  /* 0x000000000000791b */ /* 0x003fe20003800000 */
.L_x_2702:
[----:B------:R-:W-:Y:S02]  /*3580*/  P2R R42, PR, RZ, 0x2 ;  /* 0x00000002ff2a7803 */ /* 0x000fe40000000000 */
[----:B------:R-:W-:Y:S02]  /*3590*/  ISETP.NE.AND P1, PT, R31, RZ, PT ;  /* 0x000000ff1f00720c */ /* 0x000fe40003f25270 */
[----:B------:R-:W-:Y:S01]  /*35a0*/  MOV R35, R29 ;  /* 0x0000001d00237202 */ /* 0x000fe20000000f00 */
[----:B------:R-:W-:-:S10]  /*35b0*/  IMAD.MOV.U32 R38, RZ, RZ, R44 ;  /* 0x000000ffff267224 */ /* 0x000fd400078e002c */
[----:B------:R-:W-:Y:S05]  /*35c0*/  WARPSYNC.COLLECTIVE R37, `(.L_x_2703) ;  /* 0x0000000025087348 */ /* 0x000fea0003c00000 */
[----:B------:R0:W1:Y:S02]  /*35d0*/  SHFL.UP P0, R44, R35, R34, R36 ;  /* 0x04000022232c7389 */ /* 0x0000640000000024 */
[----:B01----:R-:W-:Y:S01]  /*35e0*/  ENDCOLLECTIVE ;  /* 0x000000000000791b */ /* 0x003fe20003800000 */
.L_x_2703:
[----:B------:R-:W-:Y:S01]  /*35f0*/  @P2 IADD3 R31, R31, R38, RZ ;  /* 0x000000261f1f2210 */ /* 0x000fe20007ffe0ff */
[----:B------:R-:W-:Y:S02]  /*3600*/  IMAD.MOV.U32 R35, RZ, RZ, R33 ;  /* 0x000000ffff237224 */ /* 0x000fe400078e0021 */
[----:B------:R-:W-:-:S05]  /*3610*/  FADD.FTZ R44, R29, R44 ;  /* 0x0000002c1d2c7221 */ /* 0x000fca0000010000 */
[----:B------:R-:W-:-:S07]  /*3620*/  @P2 FSEL R29, R44, R29, !P1 ;  /* 0x0000001d2c1d2208 */ /* 0x000fce0004800000 */
[----:B------:R-:W-:Y:S05]  /*3630*/  WARPSYNC.COLLECTIVE R37, `(.L_x_2704) ;  /* 0x0000000025087348 */ /* 0x000fea0003c00000 */
[----:B------:R0:W1:Y:S02]  /*3640*/  SHFL.UP P0, R44, R35, R34, R36 ;  /* 0x04000022232c7389 */ /* 0x0000640000000024 */
[----:B01----:R-:W-:Y:S01]  /*3650*/  ENDCOLLECTIVE ;  /* 0x000000000000791b */ /* 0x003fe20003800000 */
.L_x_2704:
[----:B------:R-:W-:Y:S01]  /*3660*/  HFMA2.MMA R34, -RZ, RZ, 0, 1.1920928955078125e-07 ;  /* 0x00000002ff227435 */ /* 0x000fe200000001ff */
[----:B------:R-:W-:Y:S02]  /*3670*/  IMAD.MOV.U32 R35, RZ, RZ, R31 ;  /* 0x000000ffff237224 */ /* 0x000fe400078e001f */
[----:B------:R-:W-:-:S05]  /*3680*/  FADD.FTZ R44, R33, R44 ;  /* 0x0000002c212c7221 */ /* 0x000fca0000010000 */
[----:B------:R-:W-:-:S07]  /*3690*/  @P2 FSEL R33, R44, R33, !P1 ;  /* 0x000000212c212208 */ /* 0x000fce0004800000 */
[----:B------:R-:W-:Y:S05]  /*36a0*/  WARPSYNC.COLLECTIVE R37, `(.L_x_2705) ;  /* 0x0000000025087348 */ /* 0x000fea0003c00000 */
[----:B------:R0:W1:Y:S02]  /*36b0*/  SHFL.UP P0, R44, R35, R34, R36 ;  /* 0x04000022232c7389 */ /* 0x0000640000000024 */
[----:B01----:R-:W-:Y:S01]  /*36c0*/  ENDCOLLECTIVE ;  /* 0x000000000000791b */ /* 0x003fe20003800000 */
.L_x_2705:
[----:B------:R-:W-:Y:S02]  /*36d0*/  ISETP.GE.AND P1, PT, R40, 0x2, PT ;  /* 0x000000022800780c */ /* 0x000fe40003f26270 */
[----:B------:R-:W-:Y:S02]  /*36e0*/  ISETP.NE.AND P2, PT, R31, RZ, PT ;  /* 0x000000ff1f00720c */ /* 0x000fe40003f45270 */
[----:B------:R-:W-:Y:S01]  /*36f0*/  MOV R35, R29 ;  /* 0x0000001d00237202 */ /* 0x000fe20000000f00 */
[----:B------:R-:W-:-:S10]  /*3700*/  IMAD.MOV.U32 R38, RZ, RZ, R44 ;  /* 0x000000ffff267224 */ /* 0x000fd400078e002c */
[----:B------:R-:W-:Y:S05]  /*3710*/  WARPSYNC.COLLECTIVE R37, `(.L_x_2706) ;  /* 0x0000000025087348 */ /* 0x000fea0003c00000 */
[----:B------:R0:W1:Y:S02]  /*3720*/  SHFL.UP P0, R44, R35, R34, R36 ;  /* 0x04000022232c7389 */ /* 0x0000640000000024 */
[----:B01----:R-:W-:Y:S01]  /*3730*/  ENDCOLLECTIVE ;  /* 0x000000000000791b */ /* 0x003fe20003800000 */
.L_x_2706:
[----:B------:R-:W-:Y:S01]  /*3740*/  @P1 IADD3 R31, R31, R38, RZ ;  /* 0x000000261f1f1210 */ /* 0x000fe20007ffe0ff */
[----:B------:R-:W-:Y:S02]  /*3750*/  IMAD.MOV.U32 R35, RZ, RZ, R33 ;  /* 0x000000ffff237224 */ /* 0x000fe400078e0021 */
[----:B------:R-:W-:-:S05]  /*3760*/  FADD.FTZ R44, R29, R44 ;  /* 0x0000002c1d2c7221 */ /* 0x000fca0000010000 */
[----:B------:R-:W-:-:S07]  /*3770*/  @P1 FSEL R29, R44, R29, !P2 ;  /* 0x0000001d2c1d1208 */ /* 0x000fce0005000000 */
[----:B------:R-:W-:Y:S05]  /*3780*/  WARPSYNC.COLLECTIVE R37, `(.L_x_2707) ;  /* 0x0000000025087348 */ /* 0x000fea0003c00000 */
[----:B------:R0:W1:Y:S02]  /*3790*/  SHFL.UP P0, R44, R35, R34, R36 ;  /* 0x04000022232c7389 */ /* 0x0000640000000024 */
[----:B01----:R-:W-:Y:S01]  /*37a0*/  ENDCOLLECTIVE ;  /* 0x000000000000791b */ /* 0x003fe20003800000 */
.L_x_2707:
[----:B------:R-:W-:Y:S01]  /*37b0*/  HFMA2.MMA R34, -RZ, RZ, 0, 2.384185791015625e-07 ;  /* 0x00000004ff227435 */ /* 0x000fe200000001ff */
[----:B------:R-:W-:Y:S02]  /*37c0*/  IMAD.MOV.U32 R35, RZ, RZ, R31 ;  /* 0x000000ffff237224 */ /* 0x000fe400078e001f */
[----:B------:R-:W-:-:S05]  /*37d0*/  FADD.FTZ R44, R33, R44 ;  /* 0x0000002c212c7221 */ /* 0x000fca0000010000 */
[----:B------:R-:W-:-:S07]  /*37e0*/  @P1 FSEL R33, R44, R33, !P2 ;  /* 0x000000212c211208 */ /* 0x000fce0005000000 */
[----:B------:R-:W-:Y:S05]  /*37f0*/  WARPSYNC.COLLECTIVE R37, `(.L_x_2708) ;  /* 0x0000000025087348 */ /* 0x000fea0003c00000 */
[----:B------:R0:W1:Y:S02]  /*3800*/  SHFL.UP P0, R44, R35, R34, R36 ;  /* 0x04000022232c7389 */ /* 0x0000640000000024 */
[----:B01----:R-:W-:Y:S01]  /*3810*/  ENDCOLLECTIVE ;  /* 0x000000000000791b */ /* 0x003fe20003800000 */
.L_x_2708:
[----:B------:R-:W-:Y:S02]  /*3820*/  ISETP.GE.AND P1, PT, R40, 0x4, PT ;  /* 0x000000042800780c */ /* 0x000fe40003f26270 */
[----:B------:R-:W-:Y:S02]  /*3830*/  ISETP.NE.AND P2, PT, R31, RZ, PT ;  /* 0x000000ff1f00720c */ /* 0x000fe40003f45270 */
[----:B------:R-:W-:Y:S01]  /*3840*/  MOV R35, R29 ;  /* 0x0000001d00237202 */ /* 0x000fe20000000f00 */
[----:B------:R-:W-:-:S10]  /*3850*/  IMAD.MOV.U32 R38, RZ, RZ, R44 ;  /* 0x000000ffff267224 */ /* 0x000fd400078e002c */
[----:B------:R-:W-:Y:S05]  /*3860*/  WARPSYNC.COLLECTIVE R37, `(.L_x_2709) ;  /* 0x0000000025087348 */ /* 0x000fea0003c00000 */
[----:B------:R0:W1:Y:S02]  /*3870*/  SHFL.UP P0, R44, R35, R34, R36 ;  /* 0x04000022232c7389 */ /* 0x0000640000000024 */
[----:B01----:R-:W-:Y:S01]  /*3880*/  ENDCOLLECTIVE ;  /* 0x000000000000791b */ /* 0x003fe20003800000 */
.L_x_2709:
[----:B------:R-:W-:Y:S01]  /*3890*/  @P1 IADD3 R31, R31, R38, RZ ;  /* 0x000000261f1f1210 */ /* 0x000fe20007ffe0ff */
[----:B------:R-:W-:Y:S02]  /*38a0*/  IMAD.MOV.U32 R35, RZ, RZ, R33 ;  /* 0x000000ffff237224 */ /* 0x000fe400078e0021 */
[----:B------:R-:W-:-:S05]  /*38b0*/  FADD.FTZ R44, R29, R44 ;  /* 0x0000002c1d2c7221 */ /* 0x000fca0000010000 */
[----:B------:R-:W-:-:S07]  /*38c0*/  @P1 FSEL R29, R44, R29, !P2 ;  /* 0x0000001d2c1d1208 */ /* 0x000fce0005000000 */
[----:B------:R-:W-:Y:S05]  /*38d0*/  WARPSYNC.COLLECTIVE R37, `(.L_x_2710) ;  /* 0x0000000025087348 */ /* 0x000fea0003c00000 */
[----:B------:R0:W1:Y:S02]  /*38e0*/  SHFL.UP P0, R44, R35, R34, R36 ;  /* 0x04000022232c7389 */ /* 0x0000640000000024 */
[----:B01----:R-:W-:Y:S01]  /*38f0*/  ENDCOLLECTIVE ;  /* 0x000000000000791b */ /* 0x003fe20003800000 */
.L_x_2710:
[----:B------:R-:W-:Y:S01]  /*3900*/  HFMA2.MMA R34, -RZ, RZ, 0, 4.76837158203125e-07 ;  /* 0x00000008ff227435 */ /* 0x000fe200000001ff */
[----:B------:R-:W-:Y:S02]  /*3910*/  IMAD.MOV.U32 R35, RZ, RZ, R31 ;  /* 0x000000ffff237224 */ /* 0x000fe400078e001f */
[----:B------:R-:W-:-:S05]  /*3920*/  FADD.FTZ R44, R33, R44 ;  /* 0x0000002c212c7221 */ /* 0x000fca0000010000 */
[----:B------:R-:W-:-:S07]  /*3930*/  @P1 FSEL R33, R44, R33, !P2 ;  /* 0x000000212c211208 */ /* 0x000fce0005000000 */
[----:B------:R-:W-:Y:S05]  /*3940*/  WARPSYNC.COLLECTIVE R37, `(.L_x_2711) ;  /* 0x0000000025087348 */ /* 0x000fea0003c00000 */
[----:B------:R0:W1:Y:S02]  /*3950*/  SHFL.UP P0, R44, R35, R34, R36 ;  /* 0x04000022232c7389 */ /* 0x0000640000000024 */
[----:B01----:R-:W-:Y:S01]  /*3960*/  ENDCOLLECTIVE ;  /* 0x000000000000791b */ /* 0x003fe20003800000 */
.L_x_2711:
[----:B------:R-:W-:Y:S02]  /*3970*/  ISETP.GE.AND P1, PT, R40, 0x8, PT ;  /* 0x000000082800780c */ /* 0x000fe40003f26270 */
[----:B------:R-:W-:Y:S02]  /*3980*/  ISETP.NE.AND P2, PT, R31, RZ, PT ;  /* 0x000000ff1f00720c */ /* 0x000fe40003f45270 */
[----:B------:R-:W-:Y:S01]  /*3990*/  MOV R35, R29 ;  /* 0x0000001d00237202 */ /* 0x000fe20000000f00 */
[----:B------:R-:W-:-:S10]  /*39a0*/  IMAD.MOV.U32 R38, RZ, RZ, R44 ;  /* 0x000000ffff267224 */ /* 0x000fd400078e002c */
[----:B------:R-:W-:Y:S05]  /*39b0*/  WARPSYNC.COLLECTIVE R37, `(.L_x_2712) ;  /* 0x0000000025087348 */ /* 0x000fea0003c00000 */
[----:B------:R0:W1:Y:S02]  /*39c0*/  SHFL.UP P0, R44, R35, R34, R36 ;  /* 0x04000022232c7389 */ /* 0x0000640000000024 */
[----:B01----:R-:W-:Y:S01]  /*39d0*/  ENDCOLLECTIVE ;  /* 0x000000000000791b */ /* 0x003fe20003800000 */
.L_x_2712:
[----:B------:R-:W-:Y:S01]  /*39e0*/  @P1 IADD3 R31, R31, R38, RZ ;  /* 0x000000261f1f1210 */ /* 0x000fe20007ffe0ff */
[----:B------:R-:W-:Y:S02]  /*39f0*/  IMAD.MOV.U32 R35, RZ, RZ, R33 ;  /* 0x000000ffff237224 */ /* 0x000fe400078e0021 */
[----:B------:R-:W-:-:S05]  /*3a00*/  FADD.FTZ R44, R29, R44 ;  /* 0x0000002c1d2c7221 */ /* 0x000fca0000010000 */
[----:B------:R-:W-:-:S07]  /*3a10*/  @P1 FSEL R29, R44, R29, !P2 ;  /* 0x0000001d2c1d1208 */ /* 0x000fce0005000000 */
[----:B------:R-:W-:Y:S05]  /*3a20*/  WARPSYNC.COLLECTIVE R37, `(.L_x_2713) ;  /* 0x0000000025087348 */ /* 0x000fea0003c00000 */
[----:B------:R0:W1:Y:S02]  /*3a30*/  SHFL.UP P0, R44, R35, R34, R36 ;  /* 0x04000022232c7389 */ /* 0x0000640000000024 */
[----:B01----:R-:W-:Y:S01]  /*3a40*/  ENDCOLLECTIVE ;  /* 0x000000000000791b */ /* 0x003fe20003800000 */
.L_x_2713:
[----:B------:R-:W-:Y:S01]  /*3a50*/  HFMA2.MMA R34, -RZ, RZ, 0, 9.5367431640625e-07 ;  /* 0x00000010ff227435 */ /* 0x000fe200000001ff */
[----:B------:R-:W-:Y:S02]  /*3a60*/  IMAD.MOV.U32 R35, RZ, RZ, R31 ;  /* 0x000000ffff237224 */ /* 0x000fe400078e001f */
[----:B------:R-:W-:-:S05]  /*3a70*/  FADD.FTZ R44, R33, R44 ;  /* 0x0000002c212c7221 */ /* 0x000fca0000010000 */
[----:B------:R-:W-:-:S07]  /*3a80*/  @P1 FSEL R33, R44, R33, !P2 ;  /* 0x000000212c211208 */ /* 0x000fce0005000000 */
[----:B------:R-:W-:Y:S05]  /*3a90*/  WARPSYNC.COLLECTIVE R37, `(.L_x_2714) ;  /* 0x0000000025087348 */ /* 0x000fea0003c00000 */
[----:B------:R0:W1:Y:S02]  /*3aa0*/  SHFL.UP P0, R44, R35, R34, R36 ;  /* 0x04000022232c7389 */ /* 0x0000640000000024 */
[----:B01----:R-:W-:Y:S01]  /*3ab0*/  ENDCOLLECTIVE ;  /* 0x000000000000791b */ /* 0x003fe20003800000 */
.L_x_2714:
[----:B------:R-:W-:Y:S02]  /*3ac0*/  ISETP.NE.AND P1, PT, R31, RZ, PT ;  /* 0x000000ff1f00720c */ /* 0x000fe40003f25270 */
[----:B------:R-:W-:Y:S02]  /*3ad0*/  ISETP.NE.AND P2, PT, R41, RZ, PT ;  /* 0x000000ff2900720c */ /* 0x000fe40003f45270 */
[----:B------:R-:W-:Y:S02]  /*3ae0*/  MOV R35, R29 ;  /* 0x0000001d00237202 */ /* 0x000fe40000000f00 */
[----:B------:R-:W-:Y:S01]  /*3af0*/  ISETP.GE.AND P0, PT, R40, 0x10, PT ;  /* 0x000000102800780c */ /* 0x000fe20003f06270 */
[----:B------:R-:W-:-:S12]  /*3b00*/  IMAD.MOV.U32 R38, RZ, RZ, R44 ;  /* 0x000000ffff267224 */ /* 0x000fd800078e002c */
[----:B------:R-:W-:-:S07]  /*3b10*/  @P0 IADD3 R31, R31, R38, RZ ;  /* 0x000000261f1f0210 */ /* 0x000fce0007ffe0ff */
[----:B------:R-:W-:Y:S05]  /*3b20*/  WARPSYNC.COLLECTIVE R37, `(.L_x_2715) ;  /* 0x0000000025087348 */ /* 0x000fea0003c00000 */
[----:B------:R0:W1:Y:S02]  /*3b30*/  SHFL.UP P0, R44, R35, R34, R36 ;  /* 0x04000022232c7389 */ /* 0x0000640000000024 */
[----:B01----:R-:W-:Y:S01]  /*3b40*/  ENDCOLLECTIVE ;  /* 0x000000000000791b */ /* 0x003fe20003800000 */
.L_x_2715:
[----:B------:R-:W-:Y:S01]  /*3b50*/  MOV R35, R33 ;  /* 0x0000002100237202 */ /* 0x000fe20000000f00 */
[----:B------:R-:W-:-:S07]  /*3b60*/  IMAD.MOV.U32 R38, RZ, RZ, R44 ;  /* 0x000000ffff267224 */ /* 0x000fce00078e002c */
[----:B------:R-:W-:Y:S05]  /*3b70*/  WARPSYNC.COLLECTIVE R37, `(.L_x_2716) ;  /* 0x0000000025087348 */ /* 0x000fea0003c00000 */
[----:B------:R0:W1:Y:S02]  /*3b80*/  SHFL.UP P0, R44, R35, R34, R36 ;  /* 0x04000022232c7389 */ /* 0x0000640000000024 */
[----:B01----:R-:W-:Y:S01]  /*3b90*/  ENDCOLLECTIVE ;  /* 0x000000000000791b */ /* 0x003fe20003800000 */
.L_x_2716:
[----:B------:R-:W-:Y:S01]  /*3ba0*/  FADD.FTZ R38, R29, R38 ;  /* 0x000000261d267221 */ /* 0x000fe20000010000 */
[----:B------:R-:W-:Y:S01]  /*3bb0*/  MOV R35, R31 ;  /* 0x0000001f00237202 */ /* 0x000fe20000000f00 */
[----:B------:R-:W-:Y:S01]  /*3bc0*/  IMAD.MOV.U32 R34, RZ, RZ, 0x1 ;  /* 0x00000001ff227424 */ /* 0x000fe200078e00ff */
[----:B------:R-:W-:Y:S01]  /*3bd0*/  ISETP.GE.AND P0, PT, R40, 0x10, PT ;  /* 0x000000102800780c */ /* 0x000fe20003f06270 */
[----:B------:R-:W-:-:S12]  /*3be0*/  FADD.FTZ R44, R33, R44 ;  /* 0x0000002c212c7221 */ /* 0x000fd80000010000 */
[----:B------:R-:W-:Y:S02]  /*3bf0*/  @P0 FSEL R33, R44, R33, !P1 ;  /* 0x000000212c210208 */ /* 0x000fe40004800000 */
[----:B------:R-:W-:-:S07]  /*3c00*/  @P0 FSEL R29, R38, R29, !P1 ;  /* 0x0000001d261d0208 */ /* 0x000fce0004800000 */
[----:B------:R-:W-:Y:S05]  /*3c10*/  WARPSYNC.COLLECTIVE R37, `(.L_x_2717) ;  /* 0x0000000025087348 */ /* 0x000fea0003c00000 */
[----:B------:R0:W1:Y:S02]  /*3c20*/  SHFL.UP P0, R44, R35, R34, R36 ;  /* 0x04000022232c7389 */ /* 0x0000640000000024 */
[----:B01----:R-:W-:Y:S01]  /*3c30*/  ENDCOLLECTIVE ;  /* 0x000000000000791b */ /* 0x003fe20003800000 */
.L_x_2717:
[----:B------:R-:W-:Y:S02]  /*3c40*/  ISETP.NE.AND P1, PT, R42, RZ, PT ;  /* 0x000000ff2a00720c */ /* 0x000fe40003f25270 */
[----:B------:R-:W-:Y:S02]  /*3c50*/  MOV R35, R29 ;  /* 0x0000001d00237202 */ /* 0x000fe40000000f00 */
[----:B------:R-:W-:-:S09]  /*3c60*/  MOV R38, R44 ;  /* 0x0000002c00267202 */ /* 0x000fd20000000f00 */
[----:B------:R-:W-:Y:S05]  /*3c70*/  WARPSYNC.COLLECTIVE R37, `(.L_x_2718) ;  /* 0x0000000025087348 */ /* 0x000fea0003c00000 */
[----:B------:R0:W1:Y:S02]  /*3c80*/  SHFL.UP P0, R44, R35, R34, R36 ;  /* 0x04000022232c7389 */ /* 0x0000640000000024 */
[----:B01----:R-:W-:Y:S01]  /*3c90*/  ENDCOLLECTIVE ;  /* 0x000000000000791b */ /* 0x003fe20003800000 */
.L_x_2718:
[----:B------:R-:W-:Y:S01]  /*3ca0*/  MOV R35, R33 ;  /* 0x0000002100237202 */ /* 0x000fe20000000f00 */
[----:B------:R-:W-:-:S07]  /*3cb0*/  IMAD.MOV.U32 R40, RZ, RZ, R44 ;  /* 0x000000ffff287224 */ /* 0x000fce00078e002c */
[----:B------:R-:W-:Y:S05]  /*3cc0*/  WARPSYNC.COLLECTIVE R37, `(.L_x_2719) ;  /* 0x0000000025087348 */ /* 0x000fea0003c00000 */
[----:B------:R0:W1:Y:S02]  /*3cd0*/  SHFL.UP P0, R44, R35, R34, R36 ;  /* 0x04000022232c7389 */ /* 0x0000640000000024 */
[----:B01----:R-:W-:Y:S01]  /*3ce0*/  ENDCOLLECTIVE ;  /* 0x000000000000791b */ /* 0x003fe20003800000 */
.L_x_2719:
[----:B------:R-:W-:Y:S01]  /*3cf0*/  MOV R41, R44 ;  /* 0x0000002c00297202 */ /* 0x000fe20000000f00 */
[----:B------:R-:W-:Y:S06]  /*3d00*/  BRA `(.L_x_2720) ;  /* 0xffffffec00e07947 */ /* 0x000fec000383ffff */
.L_x_2721:
        /* <DEDUP_REMOVED lines=15> */
.L_x_4516:


//--------------------- .text._Z30group_norm_nhwc_bwd_sum_kernelI11Bf16IOBf16WLi120EEv26Group_norm_nhwc_bwd_params --------------------------
	.section	.text._Z30group_norm_nhwc_bwd_sum_kernelI11Bf16IOBf16WLi120EEv26Group_norm_nhwc_bwd_params,"ax",@progbits
	.align	128
        .global         _Z30group_norm_nhwc_bwd_sum_kernelI11Bf16IOBf16WLi120EEv26Group_norm_nhwc_bwd_params
        .type           _Z30group_norm_nhwc_bwd_sum_kernelI11Bf16IOBf16WLi120EEv26Group_norm_nhwc_bwd_params,@function
        .size           _Z30group_norm_nhwc_bwd_sum_kernelI11Bf16IOBf16WLi120EEv26Group_norm_nhwc_bwd_params,(.L_x_4517 - _Z30group_norm_nhwc_bwd_sum_kernelI11Bf16IOBf16WLi120EEv26Group_norm_nhwc_bwd_params)
        .other          _Z30group_norm_nhwc_bwd_sum_kernelI11Bf16IOBf16WLi120EEv26Group_norm_nhwc_bwd_params,@"STO_CUDA_ENTRY STV_DEFAULT"
_Z30group_norm_nhwc_bwd_sum_kernelI11Bf16IOBf16WLi120EEv26Group_norm_nhwc_bwd_params:
.text._Z30group_norm_nhwc_bwd_sum_kernelI11Bf16IOBf16WLi120EEv26Group_norm_nhwc_bwd_params:
        /* <DEDUP_REMOVED lines=75> */
.L_x_2723:
[----:B------:R-:W-:Y:S05]  /*04b0*/  BSYNC B0 ;  /* 0x0000000000007941 */ /* 0x000fea0003800000 */
.L_x_2722:
        /* <DEDUP_REMOVED lines=114> */
.L_x_2726:
[----:B------:R-:W-:Y:S05]  /*0be0*/  @!P2 BRA `(.L_x_2724) ;  /* 0x0000001400f0a947 */ /* 0x000fea0003800000 */
[----:B------:R-:W-:-:S05]  /*0bf0*/  VIADD R13, R22, 0x1 ;  /* 0x00000001160d7836 */ /* 0x000fca0000000000 */
[----:B------:R-:W-:-:S07]  /*0c00*/  SHF.R.S32.HI R15, RZ, 0x1f, R13 ;  /* 0x0000001fff0f7819 */ /* 0x000fce000001140d */
.L_x_2727:
        /* <DEDUP_REMOVED lines=103> */
[C---:B------:R-:W-:Y:S01]  /*1280*/  FFMA.FTZ R14, R21.reuse, R31, R14 ;  /* 0x0000001f150e7223 */ /* 0x040fe2000001000e */
[----:B------:R-:W-:Y:S01]  /*1290*/  FADD.FTZ R23, -R6, R23 ;  /* 0x0000001706177221 */ /* 0x000fe20000010100 */
[----:B------:R-:W-:Y:S01]  /*12a0*/  FADD.FTZ R12, R12, R31 ;  /* 0x0000001f0c0c7221 */ /* 0x000fe20000010000 */
[----:B------:R-:W-:Y:S01]  /*12b0*/  FFMA.FTZ R22, R21, R20, R11 ;  /* 0x0000001415167223 */ /* 0x000fe2000001000b */
[----:B------:R-:W-:Y:S02]  /*12c0*/  IMAD.U32 R27, R27, 0x10000, RZ ;  /* 0x000100001b1b7824 */ /* 0x000fe400078e00ff */
        /* <DEDUP_REMOVED lines=11> */
[C---:B------:R-:W-:Y:S02]  /*1380*/  IADD3 R30, R13.reuse, 0x1, RZ ;  /* 0x000000010d1e7810 */ /* 0x040fe40007ffe0ff */
[----:B------:R-:W-:Y:S01]  /*1390*/  IADD3 R13, P2, R13, 0x2, RZ ;  /* 0x000000020d0d7810 */ /* 0x000fe20007f5e0ff */
[----:B------:R-:W-:Y:S01]  /*13a0*/  FMUL.FTZ R25, R27, R2 ;  /* 0x000000021b197220 */ /* 0x000fe20000410000 */
[----:B------:R-:W-:Y:S01]  /*13b0*/  ISETP.GE.AND P1, PT, R30, R9, PT ;  /* 0x000000091e00720c */ /* 0x000fe20003f26270 */
[----:B------:R-:W-:Y:S01]  /*13c0*/  FADD.FTZ R26, R26, R27 ;  /* 0x0000001b1a1a7221 */ /* 0x000fe20000010000 */
[C---:B------:R-:W-:Y:S01]  /*13d0*/  FFMA.FTZ R24, R23.reuse, R27, R24 ;  /* 0x0000001b17187223 */ /* 0x040fe20000010018 */
[----:B------:R-:W-:Y:S01]  /*13e0*/  FFMA.FTZ R11, R23, R25, R22 ;  /* 0x00000019170b7223 */ /* 0x000fe20000010016 */
[----:B------:R-:W-:Y:S01]  /*13f0*/  FADD.FTZ R25, R25, R20 ;  /* 0x0000001419197221 */ /* 0x000fe20000010000 */
[----:B------:R-:W-:-:S08]  /*1400*/  IMAD.X R15, RZ, RZ, R15, P2 ;  /* 0x000000ffff0f7224 */ /* 0x000fd000010e060f */
[----:B------:R-:W-:Y:S05]  /*1410*/  @!P1 BRA `(.L_x_2727) ;  /* 0xfffffff400fc9947 */ /* 0x000fea000383ffff */
[----:B------:R-:W-:Y:S05]  /*1420*/  BRA `(.L_x_2724) ;  /* 0x0000000c00e07947 */ /* 0x000fea0003800000 */
.L_x_2725:
[----:B------:R-:W-:Y:S01]  /*1430*/  LOP3.LUT P1, R3, R12, 0x3, RZ, 0xc0, !PT ;  /* 0x000000030c037812 */ /* 0x000fe2000782c0ff */
[----:B------:R-:W-:Y:S01]  /*1440*/  HFMA2.MMA R11, -RZ, RZ, 0, 0 ;  /* 0x00000000ff0b7435 */ /* 0x000fe200000001ff */
[----:B------:R-:W-:Y:S02]  /*1450*/  LOP3.LUT R5, RZ, R9, RZ, 0x33, !PT ;  /* 0x00000009ff057212 */ /* 0x000fe400078e33ff */
[----:B------:R-:W-:Y:S01]  /*1460*/  CS2R R24, SRZ ;  /* 0x0000000000187805 */ /* 0x000fe2000001ff00 */
[----:B------:R-:W-:Y:S01]  /*1470*/  IMAD.MOV.U32 R12, RZ, RZ, RZ ;  /* 0x000000ffff0c7224 */ /* 0x000fe200078e00ff */
[----:B------:R-:W-:Y:S02]  /*1480*/  MOV R26, RZ ;  /* 0x000000ff001a7202 */ /* 0x000fe40000000f00 */
[----:B------:R-:W-:Y:S01]  /*1490*/  IADD3 R5, -R5, R14, RZ ;  /* 0x0000000e05057210 */ /* 0x000fe20007ffe1ff */
[----:B------:R-:W-:-:S04]  /*14a0*/  HFMA2.MMA R14, -RZ, RZ, 0, 0 ;  /* 0x00000000ff0e7435 */ /* 0x000fc800000001ff */
[----:B------:R-:W-:Y:S07]  /*14b0*/  @!P1 BRA `(.L_x_2728) ;  /* 0x0000000000c89947 */ /* 0x000fee0003800000 */
[----:B------:R-:W-:-:S07]  /*14c0*/  IMAD.MOV.U32 R25, RZ, RZ, RZ ;  /* 0x000000ffff197224 */ /* 0x000fce00078e00ff */
.L_x_2729:
        /* <DEDUP_REMOVED lines=19> */
[----:B------:R-:W-:Y:S02]  /*1600*/  IADD3 R3, R3, -0x1, RZ ;  /* 0xffffffff03037810 */ /* 0x000fe40007ffe0ff */
[----:B------:R-:W-:Y:S02]  /*1610*/  IADD3 R13, P2, R13, 0x1, RZ ;  /* 0x000000010d0d7810 */ /* 0x000fe40007f5e0ff */
[----:B------:R-:W-:-:S03]  /*1620*/  ISETP.NE.AND P1, PT, R3, RZ, PT ;  /* 0x000000ff0300720c */ /* 0x000fc60003f25270 */
[----:B------:R-:W-:Y:S01]  /*1630*/  IMAD.X R15, RZ, RZ, R15, P2 ;  /* 0x000000ffff0f7224 */ /* 0x000fe200010e060f */
[C---:B--2---:R-:W-:Y:S02]  /*1640*/  @!P0 PRMT R30, R28.reuse, 0x7610, R30 ;  /* 0x000076101c1e8816 */ /* 0x044fe4000000001e */
[----:B------:R-:W-:Y:S02]  /*1650*/  @!P0 PRMT R27, R28, 0x7632, R27 ;  /* 0x000076321c1b8816 */ /* 0x000fe4000000001b */
[----:B------:R-:W-:Y:S02]  /*1660*/  SHF.L.U32 R31, R30, 0x10, RZ ;  /* 0x000000101e1f7819 */ /* 0x000fe400000006ff */
[----:B------:R-:W-:Y:S01]  /*1670*/  PRMT R30, RZ, 0x7610, R30 ;  /* 0x00007610ff1e7816 */ /* 0x000fe2000000001e */
[----:B------:R-:W-:Y:S01]  /*1680*/  IMAD.U32 R27, R27, 0x10000, RZ ;  /* 0x000100001b1b7824 */ /* 0x000fe200078e00ff */
[----:B------:R-:W-:Y:S01]  /*1690*/  PRMT R28, RZ, 0x7610, R28 ;  /* 0x00007610ff1c7816 */ /* 0x000fe2000000001c */
[----:B------:R-:W-:-:S02]  /*16a0*/  FADD.FTZ R31, -R6, R31 ;  /* 0x0000001f061f7221 */ /* 0x000fc40000010100 */
[----:B------:R-:W-:-:S04]  /*16b0*/  FADD.FTZ R27, -R6, R27 ;  /* 0x0000001b061b7221 */ /* 0x000fc80000010100 */
[-C--:B-1----:R-:W-:Y:S01]  /*16c0*/  FMUL.FTZ R27, R27, R8.reuse ;  /* 0x000000081b1b7220 */ /* 0x082fe20000410000 */
[C---:B---3--:R-:W-:Y:S02]  /*16d0*/  @!P0 PRMT R30, R22.reuse, 0x7610, R30 ;  /* 0x00007610161e8816 */ /* 0x048fe4000000001e */
[----:B------:R-:W-:Y:S01]  /*16e0*/  @!P0 PRMT R28, R22, 0x7632, R28 ;  /* 0x00007632161c8816 */ /* 0x000fe2000000001c */
[----:B------:R-:W-:Y:S01]  /*16f0*/  FMUL.FTZ R22, R31, R8 ;  /* 0x000000081f167220 */ /* 0x000fe20000410000 */
[----:B------:R-:W-:-:S05]  /*1700*/  SHF.L.U32 R23, R30, 0x10, RZ ;  /* 0x000000101e177819 */ /* 0x000fca00000006ff */
        /* <DEDUP_REMOVED lines=13> */
.L_x_2728:
[----:B------:R-:W-:-:S13]  /*17e0*/  ISETP.GE.U32.AND P0, PT, R5, 0x3, PT ;  /* 0x000000030500780c */ /* 0x000fda0003f06070 */
[----:B------:R-:W-:Y:S05]  /*17f0*/  @!P0 BRA `(.L_x_2724) ;  /* 0x0000000800ec8947 */ /* 0x000fea0003800000 */
[----:B------:R-:W-:Y:S01]  /*1800*/  ULDC.64 UR4, c[0x0][0x288] ;  /* 0x0000a20000047ab9 */ /* 0x000fe20000000a00 */
[----:B------:R-:W-:Y:S02]  /*1810*/  SHF.R.S32.HI R5, RZ, 0x1f, R22 ;  /* 0x0000001fff057819 */ /* 0x000fe40000011416 */
[----:B------:R-:W-:Y:S02]  /*1820*/  ISETP.GE.U32.AND P0, PT, R20, UR4, PT ;  /* 0x0000000414007c0c */ /* 0x000fe4000bf06070 */
[----:B------:R-:W-:Y:S02]  /*1830*/  MOV R3, R22 ;  /* 0x0000001600037202 */ /* 0x000fe40000000f00 */
[----:B------:R-:W-:-:S13]  /*1840*/  ISETP.GE.AND.EX P0, PT, R21, UR5, PT, P0 ;  /* 0x0000000515007c0c */ /* 0x000fda000bf06300 */
.L_x_2730:
        /* <DEDUP_REMOVED lines=8> */
[----:B------:R-:W-:Y:S01]  /*18d0*/  @!P0 IADD3 R13, R29, R13, RZ ;  /* 0x0000000d1d0d8210 */ /* 0x000fe20007ffe0ff */
[----:B------:R-:W-:-:S03]  /*18e0*/  @!P0 IMAD.SHL.U32 R29, R28, 0x2, RZ ;  /* 0x000000021c1d8824 */ /* 0x000fc600078e00ff */
[----:B------:R-:W-:Y:S02]  /*18f0*/  @!P0 SHF.L.U64.HI R30, R28, 0x1, R13 ;  /* 0x000000011c1e8819 */ /* 0x000fe4000001020d */
        /* <DEDUP_REMOVED lines=13> */
[----:B------:R-:W-:-:S03]  /*19d0*/  PRMT R13, RZ, 0x7610, R13 ;  /* 0x00007610ff0d7816 */ /* 0x000fc6000000000d */
[----:B------:R-:W-:Y:S01]  /*19e0*/  FADD.FTZ R29, -R6, R29 ;  /* 0x0000001d061d7221 */ /* 0x000fe20000010100 */
[----:B---3--:R-:W-:-:S03]  /*19f0*/  @!P0 PRMT R27, R22, 0x7610, R27 ;  /* 0x00007610161b8816 */ /* 0x008fc6000000001b */
[----:B-1----:R-:W-:Y:S01]  /*1a00*/  FMUL.FTZ R28, R29, R8 ;  /* 0x000000081d1c7220 */ /* 0x002fe20000410000 */
[----:B------:R-:W-:Y:S02]  /*1a10*/  SHF.L.U32 R27, R27, 0x10, RZ ;  /* 0x000000101b1b7819 */ /* 0x000fe400000006ff */
[----:B------:R-:W-:-:S03]  /*1a20*/  @!P0 PRMT R13, R22, 0x7632, R13 ;  /* 0x00007632160d8816 */ /* 0x000fc6000000000d */
[C---:B------:R-:W-:Y:S01]  /*1a30*/  FADD.FTZ R23, R27.reuse, R12 ;  /* 0x0000000c1b177221 */ /* 0x040fe20000010000 */
[C---:B------:R-:W-:Y:S01]  /*1a40*/  FFMA.FTZ R22, R27.reuse, R28, R14 ;  /* 0x0000001c1b167223 */ /* 0x040fe2000001000e */
[----:B------:R-:W-:Y:S01]  /*1a50*/  FMUL.FTZ R12, R27, R4 ;  /* 0x000000041b0c7220 */ /* 0x000fe20000410000 */
[----:B------:R-:W-:Y:S02]  /*1a60*/  @!P0 IADD3 R27, P1, R3, 0x1, RZ ;  /* 0x00000001031b8810 */ /* 0x000fe40007f3e0ff */
[----:B------:R-:W-:Y:S01]  /*1a70*/  SHF.L.U32 R15, R15, 0x10, RZ ;  /* 0x000000100f0f7819 */ /* 0x000fe200000006ff */
[----:B------:R-:W-:Y:S01]  /*1a80*/  FFMA.FTZ R14, R28, R12, R11 ;  /* 0x0000000c1c0e7223 */ /* 0x000fe2000001000b */
[----:B------:R-:W-:Y:S01]  /*1a90*/  @!P0 IADD3.X R11, RZ, R5, RZ, P1, !PT ;  /* 0x00000005ff0b8210 */ /* 0x000fe20000ffe4ff */
[----:B------:R-:W-:Y:S02]  /*1aa0*/  FADD.FTZ R25, R12, R25 ;  /* 0x000000190c197221 */ /* 0x000fe40000010000 */
[----:B------:R-:W-:Y:S01]  /*1ab0*/  FADD.FTZ R15, -R6, R15 ;  /* 0x0000000f060f7221 */ /* 0x000fe20000010100 */
[----:B------:R-:W-:-:S02]  /*1ac0*/  IMAD.U32 R13, R13, 0x10000, RZ ;  /* 0x000100000d0d7824 */ /* 0x000fc400078e00ff */
[----:B0-----:R-:W-:Y:S02]  /*1ad0*/  @!P0 IMAD R12, R11, R20, RZ ;  /* 0x000000140b0c8224 */ /* 0x001fe400078e02ff */
[----:B------:R-:W-:Y:S01]  /*1ae0*/  FMUL.FTZ R15, R15, R8 ;  /* 0x000000080f0f7220 */ /* 0x000fe20000410000 */
[C---:B------:R-:W-:Y:S01]  /*1af0*/  FADD.FTZ R26, R13.reuse, R26 ;  /* 0x0000001a0d1a7221 */ /* 0x040fe20000010000 */
[----:B------:R-:W-:Y:S01]  /*1b00*/  FMUL.FTZ R28, R13, R2 ;  /* 0x000000020d1c7220 */ /* 0x000fe20000410000 */
[----:B------:R-:W-:Y:S02]  /*1b10*/  @!P0 IMAD R21, R27, R21, R12 ;  /* 0x000000151b158224 */ /* 0x000fe400078e020c */
[----:B------:R-:W-:Y:S01]  /*1b20*/  FFMA.FTZ R24, R13, R15, R24 ;  /* 0x0000000f0d187223 */ /* 0x000fe20000010018 */
[----:B------:R-:W-:Y:S01]  /*1b30*/  @!P0 MOV R12, R16 ;  /* 0x00000010000c8202 */ /* 0x000fe20000000f00 */
[----:B------:R-:W-:Y:S02]  /*1b40*/  @!P0 IMAD.MOV.U32 R13, RZ, RZ, R19 ;  /* 0x000000ffff0d8224 */ /* 0x000fe400078e0013 */
[----:B------:R-:W-:-:S02]  /*1b50*/  FFMA.FTZ R11, R15, R28, R14 ;  /* 0x0000001c0f0b7223 */ /* 0x000fc4000001000e */
[----:B------:R-:W0:Y:S01]  /*1b60*/  @!P0 LDC.64 R14, c[0x0][0x230] ;  /* 0x00008c00ff0e8b82 */ /* 0x000e220000000a00 */
[----:B------:R-:W-:-:S05]  /*1b70*/  @!P0 IMAD.WIDE.U32 R12, R27, R20, R12 ;  /* 0x000000141b0c8225 */ /* 0x000fca00078e000c */
[----:B------:R-:W-:Y:S02]  /*1b80*/  @!P0 IADD3 R13, R13, R21, RZ ;  /* 0x000000150d0d8210 */ /* 0x000fe40007ffe0ff */
[C---:B------:R-:W-:Y:S02]  /*1b90*/  @!P0 SHF.L.U32 R21, R12.reuse, 0x1, RZ ;  /* 0x000000010c158819 */ /* 0x040fe400000006ff */
[----:B------:R-:W-:Y:S02]  /*1ba0*/  @!P0 SHF.L.U64.HI R20, R12, 0x1, R13 ;  /* 0x000000010c148819 */ /* 0x000fe4000001020d */
[----:B------:R-:W1:Y:S01]  /*1bb0*/  @!P0 LDC.64 R12, c[0x0][0x228] ;  /* 0x00008a00ff0c8b82 */ /* 0x000e620000000a00 */
[----:B0-----:R-:W-:-:S05]  /*1bc0*/  @!P0 IADD3 R14, P1, R21, R14, RZ ;  /* 0x0000000e150e8210 */ /* 0x001fca0007f3e0ff */
[----:B------:R-:W-:-:S05]  /*1bd0*/  @!P0 IMAD.X R15, R20, 0x1, R15, P1 ;  /* 0x00000001140f8824 */ /* 0x000fca00008e060f */
        /* <DEDUP_REMOVED lines=8> */
[----:B--2---:R-:W-:-:S04]  /*1c60*/  @!P0 PRMT R21, R14, 0x7610, R21 ;  /* 0x000076100e158816 */ /* 0x004fc80000000015 */
[----:B------:R-:W-:Y:S02]  /*1c70*/  SHF.L.U32 R27, R21, 0x10, RZ ;  /* 0x00000010151b7819 */ /* 0x000fe400000006ff */
[----:B------:R-:W-:Y:S02]  /*1c80*/  PRMT R21, RZ, 0x7610, R21 ;  /* 0x00007610ff157816 */ /* 0x000fe40000000015 */
[----:B------:R-:W-:Y:S01]  /*1c90*/  @!P0 PRMT R20, R14, 0x7632, R20 ;  /* 0x000076320e148816 */ /* 0x000fe20000000014 */
[----:B------:R-:W-:Y:S01]  /*1ca0*/  FADD.FTZ R27, -R6, R27 ;  /* 0x0000001b061b7221 */ /* 0x000fe20000010100 */
[C---:B---3--:R-:W-:Y:S02]  /*1cb0*/  @!P0 PRMT R25, R12.reuse, 0x7610, R25 ;  /* 0x000076100c198816 */ /* 0x048fe40000000019 */
[----:B------:R-:W-:Y:S02]  /*1cc0*/  @!P0 PRMT R21, R12, 0x7632, R21 ;  /* 0x000076320c158816 */ /* 0x000fe40000000015 */
[----:B------:R-:W0:Y:S01]  /*1cd0*/  @!P0 LDC.64 R12, c[0x0][0x288] ;  /* 0x0000a200ff0c8b82 */ /* 0x000e220000000a00 */
[----:B------:R-:W-:-:S02]  /*1ce0*/  IMAD.U32 R25, R25, 0x10000, RZ ;  /* 0x0001000019197824 */ /* 0x000fc400078e00ff */
[----:B------:R-:W-:Y:S01]  /*1cf0*/  FMUL.FTZ R14, R27, R8 ;  /* 0x000000081b0e7220 */ /* 0x000fe20000410000 */
[----:B------:R-:W-:Y:S01]  /*1d00*/  SHF.L.U32 R15, R20, 0x10, RZ ;  /* 0x00000010140f7819 */ /* 0x000fe200000006ff */
[----:B------:R-:W-:Y:S02]  /*1d10*/  FADD.FTZ R23, R23, R25 ;  /* 0x0000001917177221 */ /* 0x000fe40000010000 */
[C---:B------:R-:W-:Y:S01]  /*1d20*/  FFMA.FTZ R22, R25.reuse, R14, R22 ;  /* 0x0000000e19167223 */ /* 0x040fe20000010016 */
[----:B------:R-:W-:Y:S01]  /*1d30*/  FMUL.FTZ R25, R25, R4 ;  /* 0x0000000419197220 */ /* 0x000fe20000410000 */
[----:B------:R-:W-:Y:S01]  /*1d40*/  FADD.FTZ R15, -R6, R15 ;  /* 0x0000000f060f7221 */ /* 0x000fe20000010100 */
[----:B------:R-:W-:Y:S02]  /*1d50*/  SHF.L.U32 R21, R21, 0x10, RZ ;  /* 0x0000001015157819 */ /* 0x000fe400000006ff */
[----:B------:R-:W-:Y:S01]  /*1d60*/  FFMA.FTZ R11, R14, R25, R11 ;  /* 0x000000190e0b7223 */ /* 0x000fe2000001000b */
[----:B------:R-:W-:Y:S01]  /*1d70*/  FADD.FTZ R20, R28, R25 ;  /* 0x000000191c147221 */ /* 0x000fe20000010000 */
[----:B------:R-:W-:Y:S01]  /*1d80*/  @!P0 IADD3 R25, P1, R3, 0x2, RZ ;  /* 0x0000000203198810 */ /* 0x000fe20007f3e0ff */
[----:B------:R-:W-:Y:S01]  /*1d90*/  FMUL.FTZ R14, R15, R8 ;  /* 0x000000080f0e7220 */ /* 0x000fe20000410000 */
[----:B------:R-:W-:-:S03]  /*1da0*/  FADD.FTZ R26, R26, R21 ;  /* 0x000000151a1a7221 */ /* 0x000fc60000010000 */
[C---:B------:R-:W-:Y:S01]  /*1db0*/  FFMA.FTZ R24, R21.reuse, R14, R24 ;  /* 0x0000000e15187223 */ /* 0x040fe20000010018 */
[----:B------:R-:W-:Y:S02]  /*1dc0*/  @!P0 IMAD.X R15, RZ, RZ, R5, P1 ;  /* 0x000000ffff0f8224 */ /* 0x000fe400008e0605 */
[----:B------:R-:W-:Y:S02]  /*1dd0*/  FMUL.FTZ R21, R21, R2 ;  /* 0x0000000215157220 */ /* 0x000fe40000410000 */
        /* <DEDUP_REMOVED lines=18> */
[--C-:B------:R-:W-:Y:S01]  /*1f00*/  FADD.FTZ R28, R21, R20.reuse ;  /* 0x00000014151c7221 */ /* 0x100fe20000010000 */
[----:B------:R-:W-:Y:S02]  /*1f10*/  PRMT R20, RZ, 0x7610, R20 ;  /* 0x00007610ff147816 */ /* 0x000fe40000000014 */
[----:B------:R-:W-:Y:S02]  /*1f20*/  PRMT R27, RZ, 0x7610, R27 ;  /* 0x00007610ff1b7816 */ /* 0x000fe4000000001b */
[----:B------:R-:W-:Y:S02]  /*1f30*/  PRMT R21, RZ, 0x7610, R21 ;  /* 0x00007610ff157816 */ /* 0x000fe40000000015 */
[C---:B--2---:R-:W-:Y:S02]  /*1f40*/  @!P0 PRMT R25, R12.reuse, 0x7610, R25 ;  /* 0x000076100c198816 */ /* 0x044fe40000000019 */
[----:B------:R-:W-:-:S02]  /*1f50*/  @!P0 PRMT R20, R12, 0x7632, R20 ;  /* 0x000076320c148816 */ /* 0x000fc40000000014 */
[----:B------:R-:W-:Y:S01]  /*1f60*/  SHF.L.U32 R25, R25, 0x10, RZ ;  /* 0x0000001019197819 */ /* 0x000fe200000006ff */
[----:B------:R-:W0:Y:S01]  /*1f70*/  @!P0 LDC.64 R12, c[0x0][0x288] ;  /* 0x0000a200ff0c8b82 */ /* 0x000e220000000a00 */
[----:B---3--:R-:W-:-:S03]  /*1f80*/  @!P0 PRMT R27, R14, 0x7610, R27 ;  /* 0x000076100e1b8816 */ /* 0x008fc6000000001b */
[----:B------:R-:W-:Y:S01]  /*1f90*/  FADD.FTZ R25, -R6, R25 ;  /* 0x0000001906197221 */ /* 0x000fe20000010100 */
[----:B------:R-:W-:Y:S02]  /*1fa0*/  @!P0 PRMT R21, R14, 0x7632, R21 ;  /* 0x000076320e158816 */ /* 0x000fe40000000015 */
[----:B------:R-:W-:Y:S01]  /*1fb0*/  SHF.L.U32 R27, R27, 0x10, RZ ;  /* 0x000000101b1b7819 */ /* 0x000fe200000006ff */
[----:B------:R-:W-:Y:S01]  /*1fc0*/  FMUL.FTZ R14, R25, R8 ;  /* 0x00000008190e7220 */ /* 0x000fe20000410000 */
[----:B------:R-:W-:-:S03]  /*1fd0*/  IMAD.U32 R15, R20, 0x10000, RZ ;  /* 0x00010000140f7824 */ /* 0x000fc600078e00ff */
[----:B------:R-:W-:Y:S01]  /*1fe0*/  FADD.FTZ R23, R23, R27 ;  /* 0x0000001b17177221 */ /* 0x000fe20000010000 */
[C---:B------:R-:W-:Y:S01]  /*1ff0*/  FFMA.FTZ R22, R27.reuse, R14, R22 ;  /* 0x0000000e1b167223 */ /* 0x040fe20000010016 */
[----:B------:R-:W-:Y:S01]  /*2000*/  FMUL.FTZ R27, R27, R4 ;  /* 0x000000041b1b7220 */ /* 0x000fe20000410000 */
[----:B------:R-:W-:Y:S01]  /*2010*/  FADD.FTZ R15, -R6, R15 ;  /* 0x0000000f060f7221 */ /* 0x000fe20000010100 */
[----:B------:R-:W-:Y:S02]  /*2020*/  @!P0 IADD3 R25, P1, R3, 0x3, RZ ;  /* 0x0000000303198810 */ /* 0x000fe40007f3e0ff */
[----:B------:R-:W-:Y:S01]  /*2030*/  FFMA.FTZ R11, R14, R27, R11 ;  /* 0x0000001b0e0b7223 */ /* 0x000fe2000001000b */
[----:B------:R-:W-:Y:S01]  /*2040*/  SHF.L.U32 R21, R21, 0x10, RZ ;  /* 0x0000001015157819 */ /* 0x000fe200000006ff */
[----:B------:R-:W-:Y:S01]  /*2050*/  FMUL.FTZ R14, R15, R8 ;  /* 0x000000080f0e7220 */ /* 0x000fe20000410000 */
[----:B------:R-:W-:-:S03]  /*2060*/  @!P0 IADD3.X R15, RZ, R5, RZ, P1, !PT ;  /* 0x00000005ff0f8210 */ /* 0x000fc60000ffe4ff */
[----:B------:R-:W-:Y:S01]  /*2070*/  FADD.FTZ R26, R26, R21 ;  /* 0x000000151a1a7221 */ /* 0x000fe20000010000 */
[C---:B------:R-:W-:Y:S01]  /*2080*/  FFMA.FTZ R24, R21.reuse, R14, R24 ;  /* 0x0000000e15187223 */ /* 0x040fe20000010018 */
[----:B------:R-:W-:Y:S01]  /*2090*/  FMUL.FTZ R21, R21, R2 ;  /* 0x0000000215157220 */ /* 0x000fe20000410000 */
[----:B------:R-:W-:Y:S01]  /*20a0*/  FADD.FTZ R20, R28, R27 ;  /* 0x0000001b1c147221 */ /* 0x000fe20000010000 */
[-C--:B0-----:R-:W-:Y:S01]  /*20b0*/  @!P0 IMAD R28, R15, R12.reuse, RZ ;  /* 0x0000000c0f1c8224 */ /* 0x081fe200078e02ff */
[----:B------:R-:W-:Y:S01]  /*20c0*/  @!P0 MOV R15, R19 ;  /* 0x00000013000f8202 */ /* 0x000fe20000000f00 */
[----:B------:R-:W-:Y:S01]  /*20d0*/  FFMA.FTZ R11, R14, R21, R11 ;  /* 0x000000150e0b7223 */ /* 0x000fe2000001000b */
[----:B------:R-:W-:Y:S02]  /*20e0*/  @!P0 IMAD.MOV.U32 R14, RZ, RZ, R16 ;  /* 0x000000ffff0e8224 */ /* 0x000fe400078e0010 */
[C---:B------:R-:W-:Y:S02]  /*20f0*/  @!P0 IMAD R27, R25.reuse, R13, R28 ;  /* 0x0000000d191b8224 */ /* 0x040fe400078e021c */
[----:B------:R-:W-:-:S02]  /*2100*/  @!P0 IMAD.WIDE.U32 R14, R25, R12, R14 ;  /* 0x0000000c190e8225 */ /* 0x000fc400078e000e */
        /* <DEDUP_REMOVED lines=24> */
[----:B------:R-:W-:Y:S02]  /*2290*/  SHF.L.U32 R21, R21, 0x10, RZ ;  /* 0x0000001015157819 */ /* 0x000fe400000006ff */
[----:B------:R-:W-:Y:S01]  /*22a0*/  SHF.L.U32 R27, R27, 0x10, RZ ;  /* 0x000000101b1b7819 */ /* 0x000fe200000006ff */
[----:B------:R-:W-:Y:S01]  /*22b0*/  FMUL.FTZ R28, R29, R8 ;  /* 0x000000081d1c7220 */ /* 0x000fe20000410000 */
[----:B------:R-:W-:Y:S01]  /*22c0*/  @!P0 PRMT R25, R14, 0x7632, R25 ;  /* 0x000076320e198816 */ /* 0x000fe20000000019 */
[----:B------:R-:W-:-:S02]  /*22d0*/  FADD.FTZ R21, -R6, R21 ;  /* 0x0000001506157221 */ /* 0x000fc40000010100 */
[----:B------:R-:W-:Y:S01]  /*22e0*/  FADD.FTZ R12, R23, R27 ;  /* 0x0000001b170c7221 */ /* 0x000fe20000010000 */
[----:B------:R-:W-:Y:S01]  /*22f0*/  FFMA.FTZ R14, R27, R28, R22 ;  /* 0x0000001c1b0e7223 */ /* 0x000fe20000010016 */
[----:B------:R-:W-:Y:S02]  /*2300*/  IMAD.U32 R25, R25, 0x10000, RZ ;  /* 0x0001000019197824 */ /* 0x000fe400078e00ff */
        /* <DEDUP_REMOVED lines=10> */
.L_x_2724:
[----:B------:R-:W2:Y:S01]  /*23b0*/  S2R R4, SR_CgaCtaId ;  /* 0x0000000000047919 */ /* 0x000ea20000008800 */
[----:B------:R-:W-:Y:S02]  /*23c0*/  ISETP.NE.AND P0, PT, R10, RZ, PT ;  /* 0x000000ff0a00720c */ /* 0x000fe40003f05270 */
[----:B------:R-:W-:Y:S02]  /*23d0*/  MOV R5, 0x400 ;  /* 0x0000040000057802 */ /* 0x000fe40000000f00 */
[----:B------:R-:W-:Y:S02]  /*23e0*/  SEL R3, RZ, 0x1, P0 ;  /* 0x00000001ff037807 */ /* 0x000fe40000000000 */
[C---:B------:R-:W-:Y:S02]  /*23f0*/  ISETP.GT.U32.AND P0, PT, R0.reuse, 0x1d, PT ;  /* 0x0000001d0000780c */ /* 0x040fe40003f04070 */
[----:B------:R-:W-:Y:S02]  /*2400*/  LEA.HI R6, R0, R0, RZ, 0x1e ;  /* 0x0000000000067211 */ /* 0x000fe400078ff0ff */
[----:B--2---:R-:W-:-:S05]  /*2410*/  LEA R9, R4, R5, 0x18 ;  /* 0x0000000504097211 */ /* 0x004fca00078ec0ff */
[----:B------:R-:W-:-:S05]  /*2420*/  IMAD R6, R6, 0xc, R9 ;  /* 0x0000000c06067824 */ /* 0x000fca00078e0209 */
[----:B------:R2:W-:Y:S04]  /*2430*/  STS [R6+0x234], R11 ;  /* 0x0002340b06007388 */ /* 0x0005e80000000800 */
[----:B------:R2:W-:Y:S04]  /*2440*/  STS [R6+0x238], R25 ;  /* 0x0002381906007388 */ /* 0x0005e80000000800 */
[----:B------:R2:W-:Y:S01]  /*2450*/  STS [R6+0x230], R3 ;  /* 0x0002300306007388 */ /* 0x0005e20000000800 */
[----:B------:R-:W-:Y:S06]  /*2460*/  BAR.SYNC.DEFER_BLOCKING 0x0 ;  /* 0x0000000000007b1d */ /* 0x000fec0000010000 */
[----:B------:R-:W-:Y:S05]  /*2470*/  @P0 BRA `(.L_x_2731) ;  /* 0x0000000800d00947 */ /* 0x000fea0003800000 */
[----:B-1----:R-:W-:Y:S01]  /*2480*/  IMAD R8, R0, 0x3c, R9 ;  /* 0x0000003c00087824 */ /* 0x002fe200078e0209 */
[----:B------:R-:W1:Y:S04]  /*2490*/  S2R R27, SR_LANEID ;  /* 0x00000000001b7919 */ /* 0x000e680000000000 */
[----:B------:R-:W3:Y:S04]  /*24a0*/  LDS R15, [R8+0x23c] ;  /* 0x00023c00080f7984 */ /* 0x000ee80000000800 */
[----:B------:R-:W4:Y:S04]  /*24b0*/  LDS R21, [R8+0x248] ;  /* 0x0002480008157984 */ /* 0x000f280000000800 */
[----:B--2---:R-:W2:Y:S04]  /*24c0*/  LDS R25, [R8+0x254] ;  /* 0x0002540008197984 */ /* 0x004ea80000000800 */
[----:B------:R-:W-:Y:S04]  /*24d0*/  LDS R16, [R8+0x240] ;  /* 0x0002400008107984 */ /* 0x000fe80000000800 */
[----:B------:R-:W5:Y:S04]  /*24e0*/  LDS R17, [R8+0x234] ;  /* 0x0002340008117984 */ /* 0x000f680000000800 */
[----:B------:R-:W-:Y:S04]  /*24f0*/  LDS R18, [R8+0x244] ;  /* 0x0002440008127984 */ /* 0x000fe80000000800 */
[----:B------:R-:W5:Y:S04]  /*2500*/  LDS R19, [R8+0x238] ;  /* 0x0002380008137984 */ /* 0x000f680000000800 */
[----:B------:R-:W5:Y:S01]  /*2510*/  LDS R20, [R8+0x230] ;  /* 0x0002300008147984 */ /* 0x000f620000000800 */
[----:B-1----:R-:W-:-:S03]  /*2520*/  IMAD.WIDE.U32 R2, R27, -0x77777777, RZ ;  /* 0x888888891b027825 */ /* 0x002fc600078e00ff */
[----:B------:R-:W1:Y:S02]  /*2530*/  LDS R22, [R8+0x24c] ;  /* 0x00024c0008167984 */ /* 0x000e640000000800 */
[----:B------:R-:W-:Y:S02]  /*2540*/  SHF.R.U32.HI R2, RZ, 0x4, R3 ;  /* 0x00000004ff027819 */ /* 0x000fe40000011603 */
[----:B------:R-:W1:Y:S03]  /*2550*/  LDS R23, [R8+0x250] ;  /* 0x0002500008177984 */ /* 0x000e660000000800 */
[----:B------:R-:W-:Y:S01]  /*2560*/  IMAD R2, R2, -0x1e, R27 ;  /* 0xffffffe202027824 */ /* 0x000fe200078e021b */
[----:B------:R-:W1:Y:S01]  /*2570*/  LDS R11, [R8+0x258] ;  /* 0x00025800080b7984 */ /* 0x000e620000000800 */
[----:B---3--:R-:W-:-:S03]  /*2580*/  ISETP.NE.AND P0, PT, R15, RZ, PT ;  /* 0x000000ff0f00720c */ /* 0x008fc60003f05270 */
[----:B0-----:R-:W0:Y:S01]  /*2590*/  LDS R13, [R8+0x25c] ;  /* 0x00025c00080d7984 */ /* 0x001e220000000800 */
[----:B----4-:R-:W-:Y:S02]  /*25a0*/  ISETP.NE.AND P1, PT, R21, RZ, PT ;  /* 0x000000ff1500720c */ /* 0x010fe40003f25270 */
[----:B--2---:R-:W-:-:S07]  /*25b0*/  ISETP.NE.AND P2, PT, R25, RZ, PT ;  /* 0x000000ff1900720c */ /* 0x004fce0003f45270 */
[----:B-----5:R-:W-:Y:S01]  /*25c0*/  @!P0 FADD.FTZ R16, R16, R17 ;  /* 0x0000001110108221 */ /* 0x020fe20000010000 */
[----:B------:R-:W-:Y:S01]  /*25d0*/  @!P0 FADD.FTZ R18, R18, R19 ;  /* 0x0000001312128221 */ /* 0x000fe20000010000 */
[----:B------:R-:W-:Y:S02]  /*25e0*/  IADD3 R20, R21, R15, R20 ;  /* 0x0000000f15147210 */ /* 0x000fe40007ffe014 */
[----:B-1----:R-:W-:Y:S02]  /*25f0*/  @!P1 FADD.FTZ R22, R16, R22 ;  /* 0x0000001610169221 */ /* 0x002fe40000010000 */
[----:B------:R-:W-:Y:S01]  /*2600*/  IADD3 R3, R20, R25, RZ ;  /* 0x0000001914037210 */ /* 0x000fe20007ffe0ff */
[----:B------:R-:W-:Y:S02]  /*2610*/  IMAD R16, R2, 0xc, R9 ;  /* 0x0000000c02107824 */ /* 0x000fe400078e0209 */
[----:B------:R-:W-:Y:S01]  /*2620*/  @!P1 FADD.FTZ R23, R18, R23 ;  /* 0x0000001712179221 */ /* 0x000fe20000010000 */
[----:B------:R-:W-:-:S02]  /*2630*/  IMAD.MOV.U32 R9, RZ, RZ, 0x3fffffff ;  /* 0x3fffffffff097424 */ /* 0x000fc400078e00ff */
[----:B------:R1:W-:Y:S01]  /*2640*/  STS [R16+0xc0], R3 ;  /* 0x0000c00310007388 */ /* 0x0003e20000000800 */
[----:B------:R-:W-:Y:S02]  /*2650*/  @!P2 FADD.FTZ R11, R22, R11 ;  /* 0x0000000b160ba221 */ /* 0x000fe40000010000 */
[----:B------:R-:W-:Y:S01]  /*2660*/  R2UR UR4, R9 ;  /* 0x00000000090472ca */ /* 0x000fe200000e0000 */
[----:B0-----:R-:W-:Y:S02]  /*2670*/  @!P2 FADD.FTZ R13, R23, R13 ;  /* 0x0000000d170da221 */ /* 0x001fe40000010000 */
[----:B------:R1:W-:Y:S04]  /*2680*/  STS [R16+0xc4], R11 ;  /* 0x0000c40b10007388 */ /* 0x0003e80000000800 */
[----:B------:R1:W-:Y:S06]  /*2690*/  STS [R16+0xc8], R13 ;  /* 0x0000c80d10007388 */ /* 0x0003ec0000000800 */
[----:B------:R-:W-:Y:S05]  /*26a0*/  BRA.DIV UR4, `(.L_x_2732) ;  /* 0x0000000e04387947 */ /* 0x000fea000b800000 */
[----:B------:R-:W-:Y:S01]  /*26b0*/  NOP ;  /* 0x0000000000007918 */ /* 0x000fe20000000000 */
.L_x_2748:
        /* <DEDUP_REMOVED lines=12> */
.L_x_2734:
[----:B------:R-:W-:Y:S05]  /*2780*/  BSYNC B0 ;  /* 0x0000000000007941 */ /* 0x000fea0003800000 */
.L_x_2733:
[----:B------:R-:W-:-:S13]  /*2790*/  R2UR UR4, R9 ;  /* 0x00000000090472ca */ /* 0x000fda00000e0000 */
[----:B------:R-:W-:Y:S05]  /*27a0*/  BRA.DIV UR4, `(.L_x_2735) ;  /* 0x0000000e04087947 */ /* 0x000fea000b800000 */
[----:B------:R-:W-:Y:S01]  /*27b0*/  NOP ;  /* 0x0000000000007918 */ /* 0x000fe20000000000 */
[----:B------:R0:W-:Y:S04]  /*27c0*/  STS [R16+0xc0], R3 ;  /* 0x0000c00310007388 */ /* 0x0001e80000000800 */
[----:B------:R0:W-:Y:S04]  /*27d0*/  STS [R16+0xc4], R11 ;  /* 0x0000c40b10007388 */ /* 0x0001e80000000800 */
[----:B------:R0:W-:Y:S01]  /*27e0*/  STS [R16+0xc8], R13 ;  /* 0x0000c80d10007388 */ /* 0x0001e20000000800 */
[----:B------:R-:W-:Y:S01]  /*27f0*/  NOP ;  /* 0x0000000000007918 */ /* 0x000fe20000000000 */
.L_x_2752:
        /* <DEDUP_REMOVED lines=12> */
.L_x_2737:
[----:B------:R-:W-:Y:S05]  /*28c0*/  BSYNC B0 ;  /* 0x0000000000007941 */ /* 0x000fea0003800000 */
.L_x_2736:
[----:B------:R-:W-:-:S13]  /*28d0*/  R2UR UR4, R9 ;  /* 0x00000000090472ca */ /* 0x000fda00000e0000 */
[----:B------:R-:W-:Y:S05]  /*28e0*/  BRA.DIV UR4, `(.L_x_2738) ;  /* 0x0000000a04e87947 */ /* 0x000fea000b800000 */
[----:B------:R-:W-:Y:S01]  /*28f0*/  NOP ;  /* 0x0000000000007918 */ /* 0x000fe20000000000 */
[----:B------:R2:W-:Y:S04]  /*2900*/  STS [R16+0xc0], R3 ;  /* 0x0000c00310007388 */ /* 0x0005e80000000800 */
[----:B------:R2:W-:Y:S04]  /*2910*/  STS [R16+0xc4], R11 ;  /* 0x0000c40b10007388 */ /* 0x0005e80000000800 */
[----:B------:R2:W-:Y:S01]  /*2920*/  STS [R16+0xc8], R13 ;  /* 0x0000c80d10007388 */ /* 0x0005e20000000800 */
[----:B------:R-:W-:Y:S01]  /*2930*/  NOP ;  /* 0x0000000000007918 */ /* 0x000fe20000000000 */
.L_x_2756:
        /* <DEDUP_REMOVED lines=12> */
.L_x_2740:
[----:B------:R-:W-:Y:S05]  /*2a00*/  BSYNC B0 ;  /* 0x0000000000007941 */ /* 0x000fea0003800000 */
.L_x_2739:
[----:B------:R-:W-:-:S13]  /*2a10*/  R2UR UR4, R9 ;  /* 0x00000000090472ca */ /* 0x000fda00000e0000 */
[----:B------:R-:W-:Y:S05]  /*2a20*/  BRA.DIV UR4, `(.L_x_2741) ;  /* 0x0000000a04c87947 */ /* 0x000fea000b800000 */
[----:B------:R-:W-:Y:S01]  /*2a30*/  NOP ;  /* 0x0000000000007918 */ /* 0x000fe20000000000 */
[----:B------:R3:W-:Y:S04]  /*2a40*/  STS [R16+0xc0], R3 ;  /* 0x0000c00310007388 */ /* 0x0007e80000000800 */
[----:B------:R3:W-:Y:S04]  /*2a50*/  STS [R16+0xc4], R11 ;  /* 0x0000c40b10007388 */ /* 0x0007e80000000800 */
[----:B------:R3:W-:Y:S01]  /*2a60*/  STS [R16+0xc8], R13 ;  /* 0x0000c80d10007388 */ /* 0x0007e20000000800 */
[----:B------:R-:W-:Y:S01]  /*2a70*/  NOP ;  /* 0x0000000000007918 */ /* 0x000fe20000000000 */
.L_x_2760:
        /* <DEDUP_REMOVED lines=12> */
.L_x_2743:
[----:B------:R-:W-:Y:S05]  /*2b40*/  BSYNC B0 ;  /* 0x0000000000007941 */ /* 0x000fea0003800000 */
.L_x_2742:
        /* <DEDUP_REMOVED lines=25> */
.L_x_2766:
        /* <DEDUP_REMOVED lines=46> */
.L_x_2731:
[----:B------:R-:W-:Y:S05]  /*2fc0*/  WARPSYNC.ALL ;  /* 0x0000000000007948 */ /* 0x000fea0003800000 */
[----:B------:R-:W-:Y:S06]  /*2fd0*/  BAR.SYNC.DEFER_BLOCKING 0x0 ;  /* 0x0000000000007b1d */ /* 0x000fec0000010000 */
[----:B------:R-:W-:-:S02]  /*2fe0*/  ULDC UR4, c[0x0][0x2b4] ;  /* 0x0000ad0000047ab9 */ /* 0x000fc40000000800 */
[----:B----4-:R-:W3:Y:S01]  /*2ff0*/  LDC R15, c[0x0][0x2b0] ;  /* 0x0000ac00ff0f7b82 */ /* 0x010ee20000000800 */
[----:B------:R-:W-:Y:S01]  /*3000*/  UIADD3 UR4, UR4, -0x2, URZ ;  /* 0xfffffffe04047890 */ /* 0x000fe2000fffe03f */
[----:B------:R-:W-:Y:S01]  /*3010*/  BSSY B0, `(.L_x_2745) ;  /* 0x0000021000007945 */ /* 0x000fe20003800000 */
[----:B------:R-:W-:-:S04]  /*3020*/  ULDC.64 UR10, c[0x0][0x288] ;  /* 0x0000a200000a7ab9 */ /* 0x000fc80000000a00 */
[----:B------:R-:W-:Y:S01]  /*3030*/  ISETP.NE.AND P2, PT, R10, UR4, PT ;  /* 0x000000040a007c0c */ /* 0x000fe2000bf45270 */
[----:B------:R-:W4:Y:S08]  /*3040*/  LDC R17, c[0x0][0x2a0] ;  /* 0x0000a800ff117b82 */ /* 0x000f300000000800 */
[----:B--2---:R-:W2:Y:S04]  /*3050*/  LDC R11, c[0x0][0x2b8] ;  /* 0x0000ae00ff0b7b82 */ /* 0x004ea80000000800 */
[----:B------:R-:W-:Y:S01]  /*3060*/  @!P2 LDS R3, [R6+0x238] ;  /* 0x000238000603a984 */ /* 0x000fe20000000800 */
[----:B------:R-:W-:-:S03]  /*3070*/  @!P2 VIADD R9, R5, 0x950 ;  /* 0x000009500509a836 */ /* 0x000fc60000000000 */
[----:B------:R-:W5:Y:S01]  /*3080*/  @!P2 LDS R2, [R6+0x234] ;  /* 0x000234000602a984 */ /* 0x000f620000000800 */
[----:B---3--:R-:W-:Y:S01]  /*3090*/  IMAD R10, R15, UR8, R0 ;  /* 0x000000080f0a7c24 */ /* 0x008fe2000f8e0200 */
[----:B-1----:R-:W-:-:S04]  /*30a0*/  @!P2 LEA R8, R4, R9, 0x18 ;  /* 0x000000090408a211 */ /* 0x002fc800078ec0ff */
[----:B------:R-:W-:Y:S02]  /*30b0*/  @!P2 LEA R8, R7, R8, 0x3 ;  /* 0x000000080708a211 */ /* 0x000fe400078e18ff */
[----:B----4-:R-:W-:-:S04]  /*30c0*/  ISETP.GE.AND P0, PT, R10, R17, PT ;  /* 0x000000110a00720c */ /* 0x010fc80003f06270 */
[----:B------:R-:W-:Y:S01]  /*30d0*/  ISETP.LT.U32.AND P0, PT, R0, R15, !P0 ;  /* 0x0000000f0000720c */ /* 0x000fe20004701070 */
[----:B--2---:R-:W-:-:S05]  /*30e0*/  IMAD R11, R11, UR8, R0 ;  /* 0x000000080b0b7c24 */ /* 0x004fca000f8e0200 */
[----:B------:R-:W-:Y:S02]  /*30f0*/  ISETP.GE.U32.AND P1, PT, R11, UR10, PT ;  /* 0x0000000a0b007c0c */ /* 0x000fe4000bf26070 */
[----:B0-----:R-:W-:-:S04]  /*3100*/  SHF.R.S32.HI R13, RZ, 0x1f, R11 ;  /* 0x0000001fff0d7819 */ /* 0x001fc8000001140b */
[----:B------:R-:W-:Y:S01]  /*3110*/  ISETP.GE.AND.EX P1, PT, R13, UR11, PT, P1 ;  /* 0x0000000b0d007c0c */ /* 0x000fe2000bf26310 */
[----:B-----5:R0:W-:Y:S01]  /*3120*/  @!P2 STS.64 [R8], R2 ;  /* 0x000000020800a388 */ /* 0x0201e20000000a00 */
[----:B------:R-:W-:Y:S06]  /*3130*/  BAR.SYNC.DEFER_BLOCKING 0x0 ;  /* 0x0000000000007b1d */ /* 0x000fec0000010000 */
[----:B------:R-:W-:Y:S05]  /*3140*/  @!P0 BRA `(.L_x_2746) ;  /* 0x0000000000348947 */ /* 0x000fea0003800000 */
[----:B------:R-:W-:Y:S01]  /*3150*/  IADD3 R5, R5, 0x950, RZ ;  /* 0x0000095005057810 */ /* 0x000fe20007ffe0ff */
[----:B------:R-:W-:-:S03]  /*3160*/  USHF.L.U32 UR4, UR9, 0x1, URZ ;  /* 0x0000000109047899 */ /* 0x000fc6000800063f */
[----:B------:R-:W-:Y:S01]  /*3170*/  LEA R5, R4, R5, 0x18 ;  /* 0x0000000504057211 */ /* 0x000fe200078ec0ff */
[----:B------:R-:W-:Y:S02]  /*3180*/  UIADD3 UR5, UR4, 0x1, URZ ;  /* 0x0000000104057890 */ /* 0x000fe4000fffe03f */
[C-C-:B0-----:R-:W-:Y:S02]  /*3190*/  IMAD R3, R17.reuse, UR4, R10.reuse ;  /* 0x0000000411037c24 */ /* 0x141fe4000f8e020a */
[----:B------:R-:W-:Y:S02]  /*31a0*/  IMAD R0, R0, 0x8, R5 ;  /* 0x0000000800007824 */ /* 0x000fe400078e0205 */
[----:B------:R-:W0:Y:S01]  /*31b0*/  LDC.64 R4, c[0x0][0x268] ;  /* 0x00009a00ff047b82 */ /* 0x000e220000000a00 */
[----:B------:R-:W-:Y:S02]  /*31c0*/  IMAD R9, R17, UR5, R10 ;  /* 0x0000000511097c24 */ /* 0x000fe4000f8e020a */
[----:B------:R-:W1:Y:S01]  /*31d0*/  LDS.64 R6, [R0] ;  /* 0x0000000000067984 */ /* 0x000e620000000a00 */
[----:B0-----:R-:W-:-:S04]  /*31e0*/  IMAD.WIDE R2, R3, 0x4, R4 ;  /* 0x0000000403027825 */ /* 0x001fc800078e0204 */
[----:B------:R-:W-:Y:S01]  /*31f0*/  IMAD.WIDE R4, R9, 0x4, R4 ;  /* 0x0000000409047825 */ /* 0x000fe200078e0204 */
[----:B-1----:R1:W-:Y:S04]  /*3200*/  REDG.E.ADD.F32.FTZ.RN.STRONG.GPU desc[UR6][R2.64], R6 ;  /* 0x00000006020079a6 */ /* 0x0023e8000c10f386 */
[----:B------:R1:W-:Y:S02]  /*3210*/  REDG.E.ADD.F32.FTZ.RN.STRONG.GPU desc[UR6][R4.64], R7 ;  /* 0x00000007040079a6 */ /* 0x0003e4000c10f386 */
.L_x_2746:
[----:B------:R-:W-:Y:S05]  /*3220*/  BSYNC B0 ;  /* 0x0000000000007941 */ /* 0x000fea0003800000 */
.L_x_2745:
        /* <DEDUP_REMOVED lines=22> */
.L_x_2732:
[----:B-1----:R-:W-:Y:S05]  /*3390*/  WARPSYNC.COLLECTIVE R9, `(.L_x_2747) ;  /* 0x0000000009087348 */ /* 0x002fea0003c00000 */
[----:B------:R-:W-:Y:S01]  /*33a0*/  NOP ;  /* 0x0000000000007918 */ /* 0x000fe20000000000 */
[----:B-1----:R-:W-:Y:S01]  /*33b0*/  ENDCOLLECTIVE ;  /* 0x000000000000791b */ /* 0x002fe20003800000 */
.L_x_2747:
[----:B------:R-:W-:Y:S05]  /*33c0*/  BRA `(.L_x_2748) ;  /* 0xfffffff000bc7947 */ /* 0x000fea000383ffff */
.L_x_2735:
[----:B------:R-:W-:Y:S01]  /*33d0*/  BSSY B0, `(.L_x_2749) ;  /* 0x0000004000007945 */ /* 0x000fe20003800000 */
[----:B-1----:R-:W-:Y:S05]  /*33e0*/  WARPSYNC.COLLECTIVE R9, `(.L_x_2750) ;  /* 0x0000000009087348 */ /* 0x002fea0003c00000 */
[----:B------:R-:W-:Y:S01]  /*33f0*/  NOP ;  /* 0x0000000000007918 */ /* 0x000fe20000000000 */
[----:B-1----:R-:W-:Y:S01]  /*3400*/  ENDCOLLECTIVE ;  /* 0x000000000000791b */ /* 0x002fe20003800000 */
.L_x_2750:
[----:B------:R-:W-:Y:S05]  /*3410*/  BSYNC B0 ;  /* 0x0000000000007941 */ /* 0x000fea0003800000 */
.L_x_2749:
[----:B------:R0:W-:Y:S04]  /*3420*/  STS [R16+0xc0], R3 ;  /* 0x0000c00310007388 */ /* 0x0001e80000000800 */
[----:B------:R0:W-:Y:S04]  /*3430*/  STS [R16+0xc4], R11 ;  /* 0x0000c40b10007388 */ /* 0x0001e80000000800 */
[----:B------:R0:W-:Y:S02]  /*3440*/  STS [R16+0xc8], R13 ;  /* 0x0000c80d10007388 */ /* 0x0001e40000000800 */
[----:B0-----:R-:W-:Y:S05]  /*3450*/  WARPSYNC.COLLECTIVE R9, `(.L_x_2751) ;  /* 0x0000000009087348 */ /* 0x001fea0003c00000 */
[----:B------:R-:W-:Y:S01]  /*3460*/  NOP ;  /* 0x0000000000007918 */ /* 0x000fe20000000000 */
[----:B0-----:R-:W-:Y:S01]  /*3470*/  ENDCOLLECTIVE ;  /* 0x000000000000791b */ /* 0x001fe20003800000 */
.L_x_2751:
[----:B------:R-:W-:Y:S05]  /*3480*/  BRA `(.L_x_2752) ;  /* 0xfffffff000dc7947 */ /* 0x000fea000383ffff */
.L_x_2738:
[----:B------:R-:W-:Y:S01]  /*3490*/  BSSY B0, `(.L_x_2753) ;  /* 0x0000004000007945 */ /* 0x000fe20003800000 */
[----:B01----:R-:W-:Y:S05]  /*34a0*/  WARPSYNC.COLLECTIVE R9, `(.L_x_2754) ;  /* 0x0000000009087348 */ /* 0x003fea0003c00000 */
[----:B------:R-:W-:Y:S01]  /*34b0*/  NOP ;  /* 0x0000000000007918 */ /* 0x000fe20000000000 */
[----:B01----:R-:W-:Y:S01]  /*34c0*/  ENDCOLLECTIVE ;  /* 0x000000000000791b */ /* 0x003fe20003800000 */
.L_x_2754:
[----:B------:R-:W-:Y:S05]  /*34d0*/  BSYNC B0 ;  /* 0x0000000000007941 */ /* 0x000fea0003800000 */
.L_x_2753:
[----:B------:R0:W-:Y:S04]  /*34e0*/  STS [R16+0xc0], R3 ;  /* 0x0000c00310007388 */ /* 0x0001e80000000800 */
[----:B------:R0:W-:Y:S04]  /*34f0*/  STS [R16+0xc4], R11 ;  /* 0x0000c40b10007388 */ /* 0x0001e80000000800 */
[----:B------:R0:W-:Y:S02]  /*3500*/  STS [R16+0xc8], R13 ;  /* 0x0000c80d10007388 */ /* 0x0001e40000000800 */
[----:B0-----:R-:W-:Y:S05]  /*3510*/  WARPSYNC.COLLECTIVE R9, `(.L_x_2755) ;  /* 0x0000000009087348 */ /* 0x001fea0003c00000 */
[----:B------:R-:W-:Y:S01]  /*3520*/  NOP ;  /* 0x0000000000007918 */ /* 0x000fe20000000000 */
[----:B0-----:R-:W-:Y:S01]  /*3530*/  ENDCOLLECTIVE ;  /* 0x000000000000791b */ /* 0x001fe20003800000 */
.L_x_2755:
[----:B------:R-:W-:Y:S05]  /*3540*/  BRA `(.L_x_2756) ;  /* 0xfffffff000fc7947 */ /* 0x000fea000383ffff */
.L_x_2741:
[----:B------:R-:W-:Y:S01]  /*3550*/  BSSY B0, `(.L_x_2757) ;  /* 0x0000004000007945 */ /* 0x000fe20003800000 */
[----:B012---:R-:W-:Y:S05]  /*3560*/  WARPSYNC.COLLECTIVE R9, `(.L_x_2758) ;  /* 0x0000000009087348 */ /* 0x007fea0003c00000 */
[----:B------:R-:W-:Y:S01]  /*3570*/  NOP ;  /* 0x0000000000007918 */ /* 0x000fe20000000000 */
[----:B012---:R-:W-:Y:S01]  /*3580*/  ENDCOLLECTIVE ;  /* 0x000000000000791b */ /* 0x007fe20003800000 */
.L_x_2758:
[----:B------:R-:W-:Y:S05]  /*3590*/  BSYNC B0 ;  /* 0x0000000000007941 */ /* 0x000fea0003800000 */
.L_x_2757:
[----:B------:R0:W-:Y:S04]  /*35a0*/  STS [R16+0xc0], R3 ;  /* 0x0000c00310007388 */ /* 0x0001e80000000800 */
[----:B------:R0:W-:Y:S04]  /*35b0*/  STS [R16+0xc4], R11 ;  /* 0x0000c40b10007388 */ /* 0x0001e80000000800 */
[----:B------:R0:W-:Y:S02]  /*35c0*/  STS [R16+0xc8], R13 ;  /* 0x0000c80d10007388 */ /* 0x0001e40000000800 */
[----:B0-----:R-:W-:Y:S05]  /*35d0*/  WARPSYNC.COLLECTIVE R9, `(.L_x_2759) ;  /* 0x0000000009087348 */ /* 0x001fea0003c00000 */
[----:B------:R-:W-:Y:S01]  /*35e0*/  NOP ;  /* 0x0000000000007918 */ /* 0x000fe20000000000 */
[----:B0-----:R-:W-:Y:S01]  /*35f0*/  ENDCOLLECTIVE ;  /* 0x000000000000791b */ /* 0x001fe20003800000 */
.L_x_2759:
[----:B------:R-:W-:Y:S05]  /*3600*/  BRA `(.L_x_2760) ;  /* 0xfffffff4001c7947 */ /* 0x000fea000383ffff */
.L_x_2744:
[----:B------:R-:W-:Y:S01]  /*3610*/  BSSY B0, `(.L_x_2761) ;  /* 0x0000005000007945 */ /* 0x000fe20003800000 */
[----:B------:R-:W-:-:S13]  /*3620*/  ISETP.GE.U32.AND P0, PT, R2, 0x10, PT ;  /* 0x000000100200780c */ /* 0x000fda0003f06070 */
[----:B0123--:R-:W-:Y:S05]  /*3630*/  WARPSYNC.COLLECTIVE R9, `(.L_x_2762) ;  /* 0x0000000009087348 */ /* 0x00ffea0003c00000 */
[----:B------:R-:W-:Y:S01]  /*3640*/  NOP ;  /* 0x0000000000007918 */ /* 0x000fe20000000000 */
[----:B0123--:R-:W-:Y:S01]  /*3650*/  ENDCOLLECTIVE ;  /* 0x000000000000791b */ /* 0x00ffe20003800000 */
.L_x_2762:
[----:B------:R-:W-:Y:S05]  /*3660*/  BSYNC B0 ;  /* 0x0000000000007941 */ /* 0x000fea0003800000 */
.L_x_2761:
[----:B------:R0:W-:Y:S01]  /*3670*/  STS [R16+0xc0], R3 ;  /* 0x0000c00310007388 */ /* 0x0001e20000000800 */
[----:B------:R-:W-:-:S03]  /*3680*/  ISETP.NE.OR P1, PT, R3, RZ, !P0 ;  /* 0x000000ff0300720c */ /* 0x000fc60004725670 */
[----:B------:R0:W-:Y:S04]  /*3690*/  STS [R16+0xc4], R11 ;  /* 0x0000c40b10007388 */ /* 0x0001e80000000800 */
[----:B------:R0:W-:Y:S06]  /*36a0*/  STS [R16+0xc8], R13 ;  /* 0x0000c80d10007388 */ /* 0x0001ec0000000800 */
[----:B0-----:R-:W-:Y:S05]  /*36b0*/  WARPSYNC.COLLECTIVE R9, `(.L_x_2763) ;  /* 0x0000000009087348 */ /* 0x001fea0003c00000 */
[----:B------:R-:W-:Y:S01]  /*36c0*/  NOP ;  /* 0x0000000000007918 */ /* 0x000fe20000000000 */
[----:B0-----:R-:W-:Y:S01]  /*36d0*/  ENDCOLLECTIVE ;  /* 0x000000000000791b */ /* 0x001fe20003800000 */
.L_x_2763:
        /* <DEDUP_REMOVED lines=9> */
.L_x_2764:
        /* <DEDUP_REMOVED lines=9> */
.L_x_2765:
[----:B------:R-:W-:Y:S05]  /*3800*/  BRA `(.L_x_2766) ;  /* 0xfffffff400347947 */ /* 0x000fea000383ffff */
.L_x_2767:
        /* <DEDUP_REMOVED lines=15> */
.L_x_4517:


//--------------------- .text._Z30group_norm_nhwc_bwd_sum_kernelI11Bf16IOBf16WLi140EEv26Group_norm_nhwc_bwd_params --------------------------
	.section	.text._Z30group_norm_nhwc_bwd_sum_kernelI11Bf16IOBf16WLi140EEv26Group_norm_nhwc_bwd_params,"ax",@progbits
	.align	128
        .global         _Z30group_norm_nhwc_bwd_sum_kernelI11Bf16IOBf16WLi140EEv26Group_norm_nhwc_bwd_params
        .type           _Z30group_norm_nhwc_bwd_sum_kernelI11Bf16IOBf16WLi140EEv26Group_norm_nhwc_bwd_params,@function
        .size           _Z30group_norm_nhwc_bwd_sum_kernelI11Bf16IOBf16WLi140EEv26Group_norm_nhwc_bwd_params,(.L_x_4518 - _Z30group_norm_nhwc_bwd_sum_kernelI11Bf16IOBf16WLi140EEv26Group_norm_nhwc_bwd_params)
        .other          _Z30group_norm_nhwc_bwd_sum_kernelI11Bf16IOBf16WLi140EEv26Group_norm_nhwc_bwd_params,@"STO_CUDA_ENTRY STV_DEFAULT"
_Z30group_norm_nhwc_bwd_sum_kernelI11Bf16IOBf16WLi140EEv26Group_norm_nhwc_bwd_params:
.text._Z30group_norm_nhwc_bwd_sum_kernelI11Bf16IOBf16WLi140EEv26Group_norm_nhwc_bwd_params:
        /* <DEDUP_REMOVED lines=75> */
.L_x_2769:
[----:B------:R-:W-:Y:S05]  /*04b0*/  BSYNC B0 ;  /* 0x0000000000007941 */ /* 0x000fea0003800000 */
.L_x_2768:
        /* <DEDUP_REMOVED lines=114> */
.L_x_2772:
[----:B------:R-:W-:Y:S05]  /*0be0*/  @!P2 BRA `(.L_x_2770) ;  /* 0x0000001400f0a947 */ /* 0x000fea0003800000 */
[----:B------:R-:W-:-:S05]  /*0bf0*/  VIADD R13, R22, 0x1 ;  /* 0x00000001160d7836 */ /* 0x000fca0000000000 */
[----:B------:R-:W-:-:S07]  /*0c00*/  SHF.R.S32.HI R15, RZ, 0x1f, R13 ;  /* 0x0000001fff0f7819 */ /* 0x000fce000001140d */
.L_x_2773:
        /* <DEDUP_REMOVED lines=86> */
[----:B------:R-:W-:-:S02]  /*1170*/  SHF.L.U32 R23, R22, 0x10, RZ ;  /* 0x0000001016177819 */ /* 0x000fc400000006ff */
[----:B------:R-:W-:Y:S01]  /*1180*/  FMUL.FTZ R21, R27, R8 ;  /* 0x000000081b157220 */ /* 0x000fe20000410000 */
[----:B------:R-:W-:-:S03]  /*1190*/  PRMT R20, RZ, 0x7610, R20 ;  /* 0x00007610ff147816 */ /* 0x000fc60000000014 */
[----:B------:R-:W-:Y:S01]  /*11a0*/  FFMA.FTZ R27, R21, R4, R5 ;  /* 0x00000004151b7223 */ /* 0x000fe20000010005 */
[----:B------:R-:W-:-:S03]  /*11b0*/  @!P0 PRMT R20, R22, 0x7632, R20 ;  /* 0x0000763216148816 */ /* 0x000fc60000000014 */
        /* <DEDUP_REMOVED lines=9> */
[C---:B------:R-:W-:Y:S01]  /*1250*/  IMAD.U32 R23, R20.reuse, 0x10000, RZ ;  /* 0x0001000014177824 */ /* 0x040fe200078e00ff */
[----:B------:R-:W-:Y:S02]  /*1260*/  @!P0 PRMT R27, R20, 0x7632, R27 ;  /* 0x00007632141b8816 */ /* 0x000fe4000000001b */
[----:B------:R-:W-:Y:S01]  /*1270*/  FMUL.FTZ R20, R31, R4 ;  /* 0x000000041f147220 */ /* 0x000fe20000410000 */
[----:B------:R-:W-:Y:S01]  /*1280*/  FADD.FTZ R23, -R6, R23 ;  /* 0x0000001706177221 */ /* 0x000fe20000010100 */
[----:B------:R-:W-:Y:S01]  /*1290*/  FFMA.FTZ R14, R21, R31, R14 ;  /* 0x0000001f150e7223 */ /* 0x000fe2000001000e */
[----:B------:R-:W-:Y:S01]  /*12a0*/  SHF.L.U32 R27, R27, 0x10, RZ ;  /* 0x000000101b1b7819 */ /* 0x000fe200000006ff */
[----:B------:R-:W-:Y:S01]  /*12b0*/  FFMA.FTZ R22, R21, R20, R11 ;  /* 0x0000001415167223 */ /* 0x000fe2000001000b */
[----:B------:R-:W-:Y:S01]  /*12c0*/  FMUL.FTZ R23, R23, R8 ;  /* 0x0000000817177220 */ /* 0x000fe20000410000 */
[----:B------:R-:W-:Y:S01]  /*12d0*/  FADD.FTZ R20, R25, R20 ;  /* 0x0000001419147221 */ /* 0x000fe20000010000 */
[----:B------:R-:W-:-:S02]  /*12e0*/  FADD.FTZ R12, R12, R31 ;  /* 0x0000001f0c0c7221 */ /* 0x000fc40000010000 */
        /* <DEDUP_REMOVED lines=20> */
.L_x_2771:
        /* <DEDUP_REMOVED lines=10> */
.L_x_2775:
        /* <DEDUP_REMOVED lines=49> */
.L_x_2774:
[----:B------:R-:W-:-:S13]  /*17e0*/  ISETP.GE.U32.AND P0, PT, R5, 0x3, PT ;  /* 0x000000030500780c */ /* 0x000fda0003f06070 */
[----:B------:R-:W-:Y:S05]  /*17f0*/  @!P0 BRA `(.L_x_2770) ;  /* 0x0000000800ec8947 */ /* 0x000fea0003800000 */
[----:B------:R-:W-:Y:S01]  /*1800*/  ULDC.64 UR4, c[0x0][0x288] ;  /* 0x0000a20000047ab9 */ /* 0x000fe20000000a00 */
[----:B------:R-:W-:Y:S02]  /*1810*/  SHF.R.S32.HI R5, RZ, 0x1f, R22 ;  /* 0x0000001fff057819 */ /* 0x000fe40000011416 */
[----:B------:R-:W-:Y:S02]  /*1820*/  ISETP.GE.U32.AND P0, PT, R20, UR4, PT ;  /* 0x0000000414007c0c */ /* 0x000fe4000bf06070 */
[----:B------:R-:W-:Y:S02]  /*1830*/  MOV R3, R22 ;  /* 0x0000001600037202 */ /* 0x000fe40000000f00 */
[----:B------:R-:W-:-:S13]  /*1840*/  ISETP.GE.AND.EX P0, PT, R21, UR5, PT, P0 ;  /* 0x0000000515007c0c */ /* 0x000fda000bf06300 */
.L_x_2776:
        /* <DEDUP_REMOVED lines=182> */
.L_x_2770:
[----:B------:R-:W2:Y:S01]  /*23b0*/  S2R R4, SR_CgaCtaId ;  /* 0x0000000000047919 */ /* 0x000ea20000008800 */
[----:B------:R-:W-:Y:S02]  /*23c0*/  ISETP.NE.AND P0, PT, R10, RZ, PT ;  /* 0x000000ff0a00720c */ /* 0x000fe40003f05270 */
[----:B------:R-:W-:Y:S02]  /*23d0*/  MOV R5, 0x400 ;  /* 0x0000040000057802 */ /* 0x000fe40000000f00 */
[----:B------:R-:W-:Y:S02]  /*23e0*/  SEL R3, RZ, 0x1, P0 ;  /* 0x00000001ff037807 */ /* 0x000fe40000000000 */
[----:B------:R-:W-:Y:S02]  /*23f0*/  ISETP.GT.U32.AND P0, PT, R0, 0x1b, PT ;  /* 0x0000001b0000780c */ /* 0x000fe40003f04070 */
        /* <DEDUP_REMOVED lines=8> */
[----:B--2---:R-:W1:Y:S04]  /*2480*/  S2R R25, SR_LANEID ;  /* 0x0000000000197919 */ /* 0x004e680000000000 */
[----:B------:R-:W2:Y:S04]  /*2490*/  LDS R2, [R8+0x21c] ;  /* 0x00021c0008027984 */ /* 0x000ea80000000800 */
[----:B0-----:R-:W0:Y:S04]  /*24a0*/  LDS R13, [R8+0x228] ;  /* 0x00022800080d7984 */ /* 0x001e280000000800 */
[----:B------:R-:W3:Y:S04]  /*24b0*/  LDS R11, [R8+0x210] ;  /* 0x00021000080b7984 */ /* 0x000ee80000000800 */
        /* <DEDUP_REMOVED lines=10> */
[----:B0-----:R-:W-:-:S03]  /*2560*/  ISETP.NE.AND P1, PT, R13, RZ, PT ;  /* 0x000000ff0d00720c */ /* 0x001fc60003f25270 */
[----:B------:R-:W0:Y:S01]  /*2570*/  LDS R21, [R8+0x23c] ;  /* 0x00023c0008157984 */ /* 0x000e220000000800 */
[----:B---3--:R-:W-:Y:S02]  /*2580*/  IADD3 R17, R13, R2, R11 ;  /* 0x000000020d117210 */ /* 0x008fe40007ffe00b */
[----:B-1----:R-:W-:Y:S01]  /*2590*/  SHF.R.U32.HI R2, RZ, 0x2, R25 ;  /* 0x00000002ff027819 */ /* 0x002fe20000011619 */
[----:B------:R-:W1:Y:S01]  /*25a0*/  LDS R11, [R8+0x244] ;  /* 0x00024400080b7984 */ /* 0x000e620000000800 */
[----:B----4-:R-:W-:-:S03]  /*25b0*/  ISETP.NE.AND P2, PT, R28, RZ, PT ;  /* 0x000000ff1c00720c */ /* 0x010fc60003f45270 */
[----:B------:R-:W3:Y:S01]  /*25c0*/  LDS R13, [R8+0x248] ;  /* 0x00024800080d7984 */ /* 0x000ee20000000800 */
        /* <DEDUP_REMOVED lines=11> */
[----:B0-----:R-:W-:-:S03]  /*2680*/  @!P2 FADD.FTZ R21, R22, R21 ;  /* 0x000000151615a221 */ /* 0x001fc60000010000 */
[----:B------:R0:W-:Y:S01]  /*2690*/  STS [R16+0xc0], R3 ;  /* 0x0000c00310007388 */ /* 0x0001e20000000800 */
[----:B------:R-:W-:Y:S01]  /*26a0*/  R2UR UR4, R9 ;  /* 0x00000000090472ca */ /* 0x000fe200000e0000 */
[----:B-1----:R-:W-:Y:S01]  /*26b0*/  @!P3 FADD.FTZ R11, R19, R11 ;  /* 0x0000000b130bb221 */ /* 0x002fe20000010000 */
[----:B---3--:R-:W-:-:S04]  /*26c0*/  @!P3 FADD.FTZ R13, R21, R13 ;  /* 0x0000000d150db221 */ /* 0x008fc80000010000 */
[----:B------:R0:W-:Y:S04]  /*26d0*/  STS [R16+0xc4], R11 ;  /* 0x0000c40b10007388 */ /* 0x0001e80000000800 */
[----:B------:R0:W-:Y:S03]  /*26e0*/  STS [R16+0xc8], R13 ;  /* 0x0000c80d10007388 */ /* 0x0001e60000000800 */
[----:B------:R-:W-:Y:S05]  /*26f0*/  BRA.DIV UR4, `(.L_x_2778) ;  /* 0x0000000e04607947 */ /* 0x000fea000b800000 */
[----:B------:R-:W-:Y:S01]  /*2700*/  NOP ;  /* 0x0000000000007918 */ /* 0x000fe20000000000 */
.L_x_2794:
        /* <DEDUP_REMOVED lines=12> */
.L_x_2780:
[----:B------:R-:W-:Y:S05]  /*27d0*/  BSYNC B0 ;  /* 0x0000000000007941 */ /* 0x000fea0003800000 */
.L_x_2779:
[----:B------:R-:W-:-:S13]  /*27e0*/  R2UR UR4, R9 ;  /* 0x00000000090472ca */ /* 0x000fda00000e0000 */
[----:B------:R-:W-:Y:S05]  /*27f0*/  BRA.DIV UR4, `(.L_x_2781) ;  /* 0x0000000e04307947 */ /* 0x000fea000b800000 */
[----:B------:R-:W-:Y:S01]  /*2800*/  NOP ;  /* 0x0000000000007918 */ /* 0x000fe20000000000 */
[----:B------:R1:W-:Y:S04]  /*2810*/  STS [R16+0xc0], R3 ;  /* 0x0000c00310007388 */ /* 0x0003e80000000800 */
[----:B------:R1:W-:Y:S04]  /*2820*/  STS [R16+0xc4], R11 ;  /* 0x0000c40b10007388 */ /* 0x0003e80000000800 */
[----:B------:R1:W-:Y:S01]  /*2830*/  STS [R16+0xc8], R13 ;  /* 0x0000c80d10007388 */ /* 0x0003e20000000800 */
[----:B------:R-:W-:Y:S01]  /*2840*/  NOP ;  /* 0x0000000000007918 */ /* 0x000fe20000000000 */
.L_x_2798:
        /* <DEDUP_REMOVED lines=12> */
.L_x_2783:
[----:B------:R-:W-:Y:S05]  /*2910*/  BSYNC B0 ;  /* 0x0000000000007941 */ /* 0x000fea0003800000 */
.L_x_2782:
[----:B------:R-:W-:-:S13]  /*2920*/  R2UR UR4, R9 ;  /* 0x00000000090472ca */ /* 0x000fda00000e0000 */
[----:B------:R-:W-:Y:S05]  /*2930*/  BRA.DIV UR4, `(.L_x_2784) ;  /* 0x0000000e04107947 */ /* 0x000fea000b800000 */
[----:B------:R-:W-:Y:S01]  /*2940*/  NOP ;  /* 0x0000000000007918 */ /* 0x000fe20000000000 */
[----:B------:R2:W-:Y:S04]  /*2950*/  STS [R16+0xc0], R3 ;  /* 0x0000c00310007388 */ /* 0x0005e80000000800 */
[----:B------:R2:W-:Y:S04]  /*2960*/  STS [R16+0xc4], R11 ;  /* 0x0000c40b10007388 */ /* 0x0005e80000000800 */
[----:B------:R2:W-:Y:S01]  /*2970*/  STS [R16+0xc8], R13 ;  /* 0x0000c80d10007388 */ /* 0x0005e20000000800 */
[----:B------:R-:W-:Y:S01]  /*2980*/  NOP ;  /* 0x0000000000007918 */ /* 0x000fe20000000000 */
.L_x_2802:
        /* <DEDUP_REMOVED lines=12> */
.L_x_2786:
[----:B------:R-:W-:Y:S05]  /*2a50*/  BSYNC B0 ;  /* 0x0000000000007941 */ /* 0x000fea0003800000 */
.L_x_2785:
[----:B------:R-:W-:-:S13]  /*2a60*/  R2UR UR4, R9 ;  /* 0x00000000090472ca */ /* 0x000fda00000e0000 */
[----:B------:R-:W-:Y:S05]  /*2a70*/  BRA.DIV UR4, `(.L_x_2787) ;  /* 0x0000000a04f07947 */ /* 0x000fea000b800000 */
[----:B------:R-:W-:Y:S01]  /*2a80*/  NOP ;  /* 0x0000000000007918 */ /* 0x000fe20000000000 */
[----:B------:R3:W-:Y:S04]  /*2a90*/  STS [R16+0xc0], R3 ;  /* 0x0000c00310007388 */ /* 0x0007e80000000800 */
[----:B------:R3:W-:Y:S04]  /*2aa0*/  STS [R16+0xc4], R11 ;  /* 0x0000c40b10007388 */ /* 0x0007e80000000800 */
[----:B------:R3:W-:Y:S01]  /*2ab0*/  STS [R16+0xc8], R13 ;  /* 0x0000c80d10007388 */ /* 0x0007e20000000800 */
[----:B------:R-:W-:Y:S01]  /*2ac0*/  NOP ;  /* 0x0000000000007918 */ /* 0x000fe20000000000 */
.L_x_2806:
        /* <DEDUP_REMOVED lines=12> */
.L_x_2789:
[----:B------:R-:W-:Y:S05]  /*2b90*/  BSYNC B0 ;  /* 0x0000000000007941 */ /* 0x000fea0003800000 */
.L_x_2788:
        /* <DEDUP_REMOVED lines=25> */
.L_x_2812:
        /* <DEDUP_REMOVED lines=29> */
[C---:B-----5:R-:W-:Y:S02]  /*2f00*/  ISETP.NE.AND P3, PT, R19.reuse, RZ, PT ;  /* 0x000000ff1300720c */ /* 0x060fe40003f65270 */
[----:B------:R-:W-:Y:S01]  /*2f10*/  IADD3 R19, R19, R17, RZ ;  /* 0x0000001113137210 */ /* 0x000fe20007ffe0ff */
[----:B------:R0:W-:Y:S01]  /*2f20*/  STS [R8+0x210], R23 ;  /* 0x0002101708007388 */ /* 0x0001e20000000800 */
[C---:B------:R-:W-:Y:S02]  /*2f30*/  ISETP.NE.AND P1, PT, R20.reuse, RZ, PT ;  /* 0x000000ff1400720c */ /* 0x040fe40003f25270 */
[----:B------:R-:W-:Y:S01]  /*2f40*/  IADD3 R9, R20, R19, RZ ;  /* 0x0000001314097210 */ /* 0x000fe20007ffe0ff */
[----:B------:R0:W-:Y:S01]  /*2f50*/  STS [R8+0x21c], R25 ;  /* 0x00021c1908007388 */ /* 0x0001e20000000800 */
[----:B-1----:R-:W-:-:S03]  /*2f60*/  @!P2 FADD.FTZ R13, R13, R22 ;  /* 0x000000160d0da221 */ /* 0x002fc60000010000 */
[----:B------:R1:W-:Y:S01]  /*2f70*/  STS [R8+0x214], R22 ;  /* 0x0002141608007388 */ /* 0x0003e20000000800 */
[----:B------:R-:W-:-:S03]  /*2f80*/  @!P2 FADD.FTZ R15, R15, R28 ;  /* 0x0000001c0f0fa221 */ /* 0x000fc60000010000 */
[----:B------:R1:W-:Y:S01]  /*2f90*/  STS [R8+0x218], R28 ;  /* 0x0002181c08007388 */ /* 0x0003e20000000800 */
[----:B--2---:R-:W-:-:S03]  /*2fa0*/  @!P0 FADD.FTZ R2, R2, R13 ;  /* 0x0000000d02028221 */ /* 0x004fc60000010000 */
        /* <DEDUP_REMOVED lines=16> */
.L_x_2777:
        /* <DEDUP_REMOVED lines=8> */
[----:B------:R-:W3:Y:S08]  /*3130*/  LDC R17, c[0x0][0x2a0] ;  /* 0x0000a800ff117b82 */ /* 0x000ef00000000800 */
[----:B--2---:R-:W2:Y:S04]  /*3140*/  LDC R11, c[0x0][0x2b8] ;  /* 0x0000ae00ff0b7b82 */ /* 0x004ea80000000800 */
[----:B------:R-:W-:Y:S01]  /*3150*/  @!P2 LDS R3, [R6+0x218] ;  /* 0x000218000603a984 */ /* 0x000fe20000000800 */
[----:B------:R-:W-:-:S03]  /*3160*/  @!P2 VIADD R9, R5, 0x8b0 ;  /* 0x000008b00509a836 */ /* 0x000fc60000000000 */
[----:B------:R-:W4:Y:S01]  /*3170*/  @!P2 LDS R2, [R6+0x214] ;  /* 0x000214000602a984 */ /* 0x000f220000000800 */
[----:B-1----:R-:W-:Y:S01]  /*3180*/  IMAD R10, R15, UR8, R0 ;  /* 0x000000080f0a7c24 */ /* 0x002fe2000f8e0200 */
[----:B------:R-:W-:-:S04]  /*3190*/  @!P2 LEA R8, R4, R9, 0x18 ;  /* 0x000000090408a211 */ /* 0x000fc800078ec0ff */
[----:B------:R-:W-:Y:S02]  /*31a0*/  @!P2 LEA R8, R7, R8, 0x3 ;  /* 0x000000080708a211 */ /* 0x000fe400078e18ff */
[----:B---3--:R-:W-:-:S04]  /*31b0*/  ISETP.GE.AND P0, PT, R10, R17, PT ;  /* 0x000000110a00720c */ /* 0x008fc80003f06270 */
[----:B------:R-:W-:Y:S01]  /*31c0*/  ISETP.LT.U32.AND P0, PT, R0, R15, !P0 ;  /* 0x0000000f0000720c */ /* 0x000fe20004701070 */
[----:B--2---:R-:W-:-:S05]  /*31d0*/  IMAD R11, R11, UR8, R0 ;  /* 0x000000080b0b7c24 */ /* 0x004fca000f8e0200 */
[----:B------:R-:W-:Y:S02]  /*31e0*/  ISETP.GE.U32.AND P1, PT, R11, UR10, PT ;  /* 0x0000000a0b007c0c */ /* 0x000fe4000bf26070 */
[----:B0-----:R-:W-:-:S04]  /*31f0*/  SHF.R.S32.HI R13, RZ, 0x1f, R11 ;  /* 0x0000001fff0d7819 */ /* 0x001fc8000001140b */
[----:B------:R-:W-:Y:S01]  /*3200*/  ISETP.GE.AND.EX P1, PT, R13, UR11, PT, P1 ;  /* 0x0000000b0d007c0c */ /* 0x000fe2000bf26310 */
[----:B----4-:R0:W-:Y:S01]  /*3210*/  @!P2 STS.64 [R8], R2 ;  /* 0x000000020800a388 */ /* 0x0101e20000000a00 */
        /* <DEDUP_REMOVED lines=15> */
.L_x_2792:
[----:B------:R-:W-:Y:S05]  /*3310*/  BSYNC B0 ;  /* 0x0000000000007941 */ /* 0x000fea0003800000 */
.L_x_2791:
        /* <DEDUP_REMOVED lines=22> */
.L_x_2778:
[----:B0-----:R-:W-:Y:S05]  /*3480*/  WARPSYNC.COLLECTIVE R9, `(.L_x_2793) ;  /* 0x0000000009087348 */ /* 0x001fea0003c00000 */
[----:B------:R-:W-:Y:S01]  /*3490*/  NOP ;  /* 0x0000000000007918 */ /* 0x000fe20000000000 */
[----:B0-----:R-:W-:Y:S01]  /*34a0*/  ENDCOLLECTIVE ;  /* 0x000000000000791b */ /* 0x001fe20003800000 */
.L_x_2793:
[----:B------:R-:W-:Y:S05]  /*34b0*/  BRA `(.L_x_2794) ;  /* 0xfffffff000947947 */ /* 0x000fea000383ffff */
.L_x_2781:
[----:B------:R-:W-:Y:S01]  /*34c0*/  BSSY B0, `(.L_x_2795) ;  /* 0x0000004000007945 */ /* 0x000fe20003800000 */
[----:B0-----:R-:W-:Y:S05]  /*34d0*/  WARPSYNC.COLLECTIVE R9, `(.L_x_2796) ;  /* 0x0000000009087348 */ /* 0x001fea0003c00000 */
[----:B------:R-:W-:Y:S01]  /*34e0*/  NOP ;  /* 0x0000000000007918 */ /* 0x000fe20000000000 */
[----:B0-----:R-:W-:Y:S01]  /*34f0*/  ENDCOLLECTIVE ;  /* 0x000000000000791b */ /* 0x001fe20003800000 */
.L_x_2796:
[----:B------:R-:W-:Y:S05]  /*3500*/  BSYNC B0 ;  /* 0x0000000000007941 */ /* 0x000fea0003800000 */
.L_x_2795:
[----:B------:R0:W-:Y:S04]  /*3510*/  STS [R16+0xc0], R3 ;  /* 0x0000c00310007388 */ /* 0x0001e80000000800 */
[----:B------:R0:W-:Y:S04]  /*3520*/  STS [R16+0xc4], R11 ;  /* 0x0000c40b10007388 */ /* 0x0001e80000000800 */
[----:B------:R0:W-:Y:S02]  /*3530*/  STS [R16+0xc8], R13 ;  /* 0x0000c80d10007388 */ /* 0x0001e40000000800 */
[----:B0-----:R-:W-:Y:S05]  /*3540*/  WARPSYNC.COLLECTIVE R9, `(.L_x_2797) ;  /* 0x0000000009087348 */ /* 0x001fea0003c00000 */
[----:B------:R-:W-:Y:S01]  /*3550*/  NOP ;  /* 0x0000000000007918 */ /* 0x000fe20000000000 */
[----:B0-----:R-:W-:Y:S01]  /*3560*/  ENDCOLLECTIVE ;  /* 0x000000000000791b */ /* 0x001fe20003800000 */
.L_x_2797:
[----:B------:R-:W-:Y:S05]  /*3570*/  BRA `(.L_x_2798) ;  /* 0xfffffff000b47947 */ /* 0x000fea000383ffff */
.L_x_2784:
[----:B------:R-:W-:Y:S01]  /*3580*/  BSSY B0, `(.L_x_2799) ;  /* 0x0000004000007945 */ /* 0x000fe20003800000 */
[----:B01----:R-:W-:Y:S05]  /*3590*/  WARPSYNC.COLLECTIVE R9, `(.L_x_2800) ;  /* 0x0000000009087348 */ /* 0x003fea0003c00000 */
[----:B------:R-:W-:Y:S01]  /*35a0*/  NOP ;  /* 0x0000000000007918 */ /* 0x000fe20000000000 */
[----:B01----:R-:W-:Y:S01]  /*35b0*/  ENDCOLLECTIVE ;  /* 0x000000000000791b */ /* 0x003fe20003800000 */
.L_x_2800:
[----:B------:R-:W-:Y:S05]  /*35c0*/  BSYNC B0 ;  /* 0x0000000000007941 */ /* 0x000fea0003800000 */
.L_x_2799:
[----:B------:R0:W-:Y:S04]  /*35d0*/  STS [R16+0xc0], R3 ;  /* 0x0000c00310007388 */ /* 0x0001e80000000800 */
[----:B------:R0:W-:Y:S04]  /*35e0*/  STS [R16+0xc4], R11 ;  /* 0x0000c40b10007388 */ /* 0x0001e80000000800 */
[----:B------:R0:W-:Y:S02]  /*35f0*/  STS [R16+0xc8], R13 ;  /* 0x0000c80d10007388 */ /* 0x0001e40000000800 */
[----:B0-----:R-:W-:Y:S05]  /*3600*/  WARPSYNC.COLLECTIVE R9, `(.L_x_2801) ;  /* 0x0000000009087348 */ /* 0x001fea0003c00000 */
[----:B------:R-:W-:Y:S01]  /*3610*/  NOP ;  /* 0x0000000000007918 */ /* 0x000fe20000000000 */
[----:B0-----:R-:W-:Y:S01]  /*3620*/  ENDCOLLECTIVE ;  /* 0x000000000000791b */ /* 0x001fe20003800000 */
.L_x_2801:
[----:B------:R-:W-:Y:S05]  /*3630*/  BRA `(.L_x_2802) ;  /* 0xfffffff000d47947 */ /* 0x000fea000383ffff */
.L_x_2787:
[----:B------:R-:W-:Y:S01]  /*3640*/  BSSY B0, `(.L_x_2803) ;  /* 0x0000004000007945 */ /* 0x000fe20003800000 */
[----:B012---:R-:W-:Y:S05]  /*3650*/  WARPSYNC.COLLECTIVE R9, `(.L_x_2804) ;  /* 0x0000000009087348 */ /* 0x007fea0003c00000 */
[----:B------:R-:W-:Y:S01]  /*3660*/  NOP ;  /* 0x0000000000007918 */ /* 0x000fe20000000000 */
[----:B012---:R-:W-:Y:S01]  /*3670*/  ENDCOLLECTIVE ;  /* 0x000000000000791b */ /* 0x007fe20003800000 */
.L_x_2804:
[----:B------:R-:W-:Y:S05]  /*3680*/  BSYNC B0 ;  /* 0x0000000000007941 */ /* 0x000fea0003800000 */
.L_x_2803:
[----:B------:R0:W-:Y:S04]  /*3690*/  STS [R16+0xc0], R3 ;  /* 0x0000c00310007388 */ /* 0x0001e80000000800 */
[----:B------:R0:W-:Y:S04]  /*36a0*/  STS [R16+0xc4], R11 ;  /* 0x0000c40b10007388 */ /* 0x0001e80000000800 */
[----:B------:R0:W-:Y:S02]  /*36b0*/  STS [R16+0xc8], R13 ;  /* 0x0000c80d10007388 */ /* 0x0001e40000000800 */
[----:B0-----:R-:W-:Y:S05]  /*36c0*/  WARPSYNC.COLLECTIVE R9, `(.L_x_2805) ;  /* 0x0000000009087348 */ /* 0x001fea0003c00000 */
[----:B------:R-:W-:Y:S01]  /*36d0*/  NOP ;  /* 0x0000000000007918 */ /* 0x000fe20000000000 */
[----:B0-----:R-:W-:Y:S01]  /*36e0*/  ENDCOLLECTIVE ;  /* 0x000000000000791b */ /* 0x001fe20003800000 */
.L_x_2805:
[----:B------:R-:W-:Y:S05]  /*36f0*/  BRA `(.L_x_2806) ;  /* 0xfffffff000f47947 */ /* 0x000fea000383ffff */
.L_x_2790:
[----:B------:R-:W-:Y:S01]  /*3700*/  BSSY B0, `(.L_x_2807) ;  /* 0x0000005000007945 */ /* 0x000fe20003800000 */
[----:B------:R-:W-:-:S13]  /*3710*/  ISETP.GE.U32.AND P0, PT, R2, 0x10, PT ;  /* 0x000000100200780c */ /* 0x000fda0003f06070 */
[----:B0123--:R-:W-:Y:S05]  /*3720*/  WARPSYNC.COLLECTIVE R9, `(.L_x_2808) ;  /* 0x0000000009087348 */ /* 0x00ffea0003c00000 */
[----:B------:R-:W-:Y:S01]  /*3730*/  NOP ;  /* 0x0000000000007918 */ /* 0x000fe20000000000 */
[----:B0123--:R-:W-:Y:S01]  /*3740*/  ENDCOLLECTIVE ;  /* 0x000000000000791b */ /* 0x00ffe20003800000 */
.L_x_2808:
[----:B------:R-:W-:Y:S05]  /*3750*/  BSYNC B0 ;  /* 0x0000000000007941 */ /* 0x000fea0003800000 */
.L_x_2807:
[----:B------:R0:W-:Y:S01]  /*3760*/  STS [R16+0xc0], R3 ;  /* 0x0000c00310007388 */ /* 0x0001e20000000800 */
[----:B------:R-:W-:-:S03]  /*3770*/  ISETP.NE.OR P1, PT, R3, RZ, !P0 ;  /* 0x000000ff0300720c */ /* 0x000fc60004725670 */
[----:B------:R0:W-:Y:S04]  /*3780*/  STS [R16+0xc4], R11 ;  /* 0x0000c40b10007388 */ /* 0x0001e80000000800 */
[----:B------:R0:W-:Y:S06]  /*3790*/  STS [R16+0xc8], R13 ;  /* 0x0000c80d10007388 */ /* 0x0001ec0000000800 */
[----:B0-----:R-:W-:Y:S05]  /*37a0*/  WARPSYNC.COLLECTIVE R9, `(.L_x_2809) ;  /* 0x0000000009087348 */ /* 0x001fea0003c00000 */
[----:B------:R-:W-:Y:S01]  /*37b0*/  NOP ;  /* 0x0000000000007918 */ /* 0x000fe20000000000 */
[----:B0-----:R-:W-:Y:S01]  /*37c0*/  ENDCOLLECTIVE ;  /* 0x000000000000791b */ /* 0x001fe20003800000 */
.L_x_2809:
        /* <DEDUP_REMOVED lines=9> */
.L_x_2810:
        /* <DEDUP_REMOVED lines=9> */
.L_x_2811:
[----:B------:R-:W-:Y:S05]  /*38f0*/  BRA `(.L_x_2812) ;  /* 0xfffffff4000c7947 */ /* 0x000fea000383ffff */
.L_x_2813:
        /* <DEDUP_REMOVED lines=16> */
.L_x_4518:


//--------------------- .text._Z30group_norm_nhwc_bwd_sum_kernelI11Bf16IOBf16WLi160EEv26Group_norm_nhwc_bwd_params --------------------------
	.section	.text._Z30group_norm_nhwc_bwd_sum_kernelI11Bf16IOBf16WLi160EEv26Group_norm_nhwc_bwd_params,"ax",@progbits
	.align	128
        .global         _Z30group_norm_nhwc_bwd_sum_kernelI11Bf16IOBf16WLi160EEv26Group_norm_nhwc_bwd_params
        .type           _Z30group_norm_nhwc_bwd_sum_kernelI11Bf16IOBf16WLi160EEv26Group_norm_nhwc_bwd_params,@function
        .size           _Z30group_norm_nhwc_bwd_sum_kernelI11Bf16IOBf16WLi160EEv26Group_norm_nhwc_bwd_params,(.L_x_4519 - _Z30group_norm_nhwc_bwd_sum_kernelI11Bf16IOBf16WLi160EEv26Group_norm_nhwc_bwd_params)
        .other          _Z30group_norm_nhwc_bwd_sum_kernelI11Bf16IOBf16WLi160EEv26Group_norm_nhwc_bwd_params,@"STO_CUDA_ENTRY STV_DEFAULT"
_Z30group_norm_nhwc_bwd_sum_kernelI11Bf16IOBf16WLi160EEv26Group_norm_nhwc_bwd_params:
.text._Z30group_norm_nhwc_bwd_sum_kernelI11Bf16IOBf16WLi160EEv26Group_norm_nhwc_bwd_params:
        /* <DEDUP_REMOVED lines=76> */
.L_x_2815:
[----:B------:R-:W-:Y:S05]  /*04c0*/  BSYNC B0 ;  /* 0x0000000000007941 */ /* 0x000fea0003800000 */
.L_x_2814:
[----:B-----5:R-:W-:Y:S01]  /*04d0*/  FFMA.FTZ R7, -R6, R6, R7 ;  /* 0x0000000606077223 */ /* 0x020fe20000010107 */
[----:B------:R-:W0:Y:S01]  /*04e0*/  S2UR UR7, SR_CTAID.Y ;  /* 0x00000000000779c3 */ /* 0x000e220000002600 */
[C---:B------:R-:W-:Y:S01]  /*04f0*/  IMAD R14, R9.reuse, R22, R10 ;  /* 0x00000016090e7224 */ /* 0x040fe200078e020a */
[----:B------:R-:W-:Y:S02]  /*0500*/  ISETP.NE.U32.AND P4, PT, R9, RZ, PT ;  /* 0x000000ff0900720c */ /* 0x000fe40003f85070 */
[----:B------:R-:W-:Y:S02]  /*0510*/  CS2R R24, SRZ ;  /* 0x0000000000187805 */ /* 0x000fe4000001ff00 */
[----:B------:R-:W-:Y:S02]  /*0520*/  FSETP.GTU.FTZ.AND P2, PT, R7, RZ, PT ;  /* 0x000000ff0700720b */ /* 0x000fe40003f5c000 */
[C---:B------:R-:W-:Y:S01]  /*0530*/  ISETP.GE.U32.AND P1, PT, R14.reuse, R9, PT ;  /* 0x000000090e00720c */ /* 0x040fe20003f26070 */
[----:B------:R-:W1:Y:S10]  /*0540*/  LDC.64 R12, c[0x0][0x290] ;  /* 0x0000a400ff0c7b82 */ /* 0x000e740000000a00 */
[----:B------:R-:W2:Y:S02]  /*0550*/  @P2 LDC R16, c[0x0][0x250] ;  /* 0x00009400ff102b82 */ /* 0x000ea40000000800 */
[----:B------:R-:W-:Y:S01]  /*0560*/  @P1 IMAD.IADD R14, R14, 0x1, -R9 ;  /* 0x000000010e0e1824 */ /* 0x000fe200078e0a09 */
[----:B------:R-:W-:Y:S01]  /*0570*/  @P1 IADD3 R17, R17, 0x1, RZ ;  /* 0x0000000111111810 */ /* 0x000fe20007ffe0ff */
[----:B0-----:R-:W-:-:S03]  /*0580*/  IMAD R15, R8, UR7, RZ ;  /* 0x00000007080f7c24 */ /* 0x001fc6000f8e02ff */
[----:B------:R-:W-:Y:S02]  /*0590*/  ISETP.GE.U32.AND P3, PT, R14, R9, PT ;  /* 0x000000090e00720c */ /* 0x000fe40003f66070 */
[----:B------:R-:W-:Y:S02]  /*05a0*/  MOV R14, RZ ;  /* 0x000000ff000e7202 */ /* 0x000fe40000000f00 */
[----:B------:R-:W-:Y:S02]  /*05b0*/  SHF.R.S32.HI R29, RZ, 0x1f, R15 ;  /* 0x0000001fff1d7819 */ /* 0x000fe4000001140f */
[----:B------:R-:W-:-:S04]  /*05c0*/  IADD3 R11, P5, R15, R8, RZ ;  /* 0x000000080f0b7210 */ /* 0x000fc80007fbe0ff */
[----:B------:R-:W-:Y:S02]  /*05d0*/  LEA.HI.X.SX32 R8, R8, R29, 0x1, P5 ;  /* 0x0000001d08087211 */ /* 0x000fe400028f0eff */
[----:B-1----:R-:W-:Y:S01]  /*05e0*/  ISETP.LT.U32.AND P1, PT, R11, R12, PT ;  /* 0x0000000c0b00720c */ /* 0x002fe20003f21070 */
[----:B------:R-:W-:-:S03]  /*05f0*/  @P3 VIADD R17, R17, 0x1 ;  /* 0x0000000111113836 */ /* 0x000fc60000000000 */
[----:B------:R-:W-:Y:S01]  /*0600*/  ISETP.LT.AND.EX P1, PT, R8, R13, PT, P1 ;  /* 0x0000000d0800720c */ /* 0x000fe20003f21310 */
[----:B--2---:R-:W-:Y:S01]  /*0610*/  @P2 FADD.FTZ R16, R7, R16 ;  /* 0x0000001007102221 */ /* 0x004fe20000010000 */
[----:B------:R-:W-:Y:S01]  /*0620*/  HFMA2.MMA R7, -RZ, RZ, 1.875, 0 ;  /* 0x3f800000ff077435 */ /* 0x000fe200000001ff */
[----:B------:R-:W-:Y:S02]  /*0630*/  SEL R4, R4, R17, !P4 ;  /* 0x0000001104047207 */ /* 0x000fe40006000000 */
[----:B------:R-:W-:Y:S02]  /*0640*/  SEL R8, R11, R12, P1 ;  /* 0x0000000c0b087207 */ /* 0x000fe40000800000 */
[----:B------:R-:W-:Y:S01]  /*0650*/  CS2R R12, SRZ ;  /* 0x00000000000c7805 */ /* 0x000fe2000001ff00 */
[----:B------:R-:W-:Y:S01]  /*0660*/  IMAD.MOV R11, RZ, RZ, -R4 ;  /* 0x000000ffff0b7224 */ /* 0x000fe200078e0a04 */
[----:B------:R-:W-:-:S03]  /*0670*/  ISETP.GE.AND P1, PT, R15, R8, PT ;  /* 0x000000080f00720c */ /* 0x000fc60003f26270 */
[----:B------:R0:W1:Y:S01]  /*0680*/  @P2 MUFU.RSQ R7, R16 ;  /* 0x0000001000072308 */ /* 0x0000620000001400 */
[----:B------:R-:W-:Y:S02]  /*0690*/  IMAD R9, R9, R11, R10 ;  /* 0x0000000b09097224 */ /* 0x000fe400078e020a */
[----:B------:R-:W-:-:S07]  /*06a0*/  IMAD.MOV.U32 R11, RZ, RZ, RZ ;  /* 0x000000ffff0b7224 */ /* 0x000fce00078e00ff */
[----:B0-----:R-:W-:Y:S05]  /*06b0*/  @P1 BRA `(.L_x_2816) ;  /* 0x0000001c00301947 */ /* 0x001fea0003800000 */
[----:B------:R-:W0:Y:S01]  /*06c0*/  LDC.64 R18, c[0x0][0x298] ;  /* 0x0000a600ff127b82 */ /* 0x000e220000000a00 */
[----:B------:R-:W-:Y:S01]  /*06d0*/  USHF.R.S32.HI UR7, URZ, 0x1f, UR6 ;  /* 0x0000001f3f077899 */ /* 0x000fe20008011406 */
[----:B------:R-:W-:-:S04]  /*06e0*/  MOV R23, R15 ;  /* 0x0000000f00177202 */ /* 0x000fc80000000f00 */
[----:B------:R-:W-:Y:S01]  /*06f0*/  IADD3 R13, -R23, -0x2, RZ ;  /* 0xfffffffe170d7810 */ /* 0x000fe20007ffe1ff */
[----:B------:R-:W-:Y:S02]  /*0700*/  IMAD.IADD R11, R8, 0x1, -R23 ;  /* 0x00000001080b7824 */ /* 0x000fe400078e0a17 */
[C---:B0-----:R-:W-:Y:S01]  /*0710*/  IMAD R10, R18.reuse, UR7, RZ ;  /* 0x00000007120a7c24 */ /* 0x041fe2000f8e02ff */
[----:B------:R-:W-:Y:S01]  /*0720*/  ULDC.U8 UR7, c[0x0][0x2a4] ;  /* 0x0000a90000077ab9 */ /* 0x000fe20000000000 */
[----:B------:R-:W-:Y:S01]  /*0730*/  IMAD.WIDE.U32 R16, R18, UR6, R20 ;  /* 0x0000000612107c25 */ /* 0x000fe2000f8e0014 */
[----:B------:R-:W-:-:S03]  /*0740*/  ISETP.NE.AND P1, PT, RZ, UR7, PT ;  /* 0x00000007ff007c0c */ /* 0x000fc6000bf25270 */
[----:B------:R-:W-:Y:S01]  /*0750*/  IMAD R19, R19, UR6, R10 ;  /* 0x0000000613137c24 */ /* 0x000fe2000f8e020a */
[----:B------:R-:W-:-:S04]  /*0760*/  LOP3.LUT R10, RZ, R8, RZ, 0x33, !PT ;  /* 0x00000008ff0a7212 */ /* 0x000fc800078e33ff */
        /* <DEDUP_REMOVED lines=14> */
[----:B------:R-:W-:-:S05]  /*0850*/  @!P0 IMAD.WIDE.U32 R12, R15, UR8, R18 ;  /* 0x000000080f0c8c25 */ /* 0x000fca000f8e0012 */
[----:B------:R-:W-:Y:S01]  /*0860*/  @!P0 IADD3 R15, R13, R21, RZ ;  /* 0x000000150d0f8210 */ /* 0x000fe20007ffe0ff */
[C---:B------:R-:W-:Y:S01]  /*0870*/  @!P0 IMAD.SHL.U32 R13, R12.reuse, 0x2, RZ ;  /* 0x000000020c0d8824 */ /* 0x040fe200078e00ff */
[----:B------:R-:W2:Y:S02]  /*0880*/  @!P0 LDC.64 R20, c[0x0][0x228] ;  /* 0x00008a00ff148b82 */ /* 0x000ea40000000a00 */
[----:B------:R-:W-:Y:S02]  /*0890*/  @!P0 SHF.L.U64.HI R14, R12, 0x1, R15 ;  /* 0x000000010c0e8819 */ /* 0x000fe4000001020f */
[----:B0-----:R-:W-:-:S04]  /*08a0*/  @!P0 IADD3 R10, P1, R13, R10, RZ ;  /* 0x0000000a0d0a8210 */ /* 0x001fc80007f3e0ff */
[----:B------:R-:W-:-:S05]  /*08b0*/  @!P0 IADD3.X R11, R14, R11, RZ, P1, !PT ;  /* 0x0000000b0e0b8210 */ /* 0x000fca0000ffe4ff */
[----:B------:R0:W3:Y:S01]  /*08c0*/  @!P0 LDG.E R10, desc[UR4][R10.64] ;  /* 0x000000040a0a8981 */ /* 0x0000e2000c1e1900 */
[----:B--2---:R-:W-:-:S05]  /*08d0*/  @!P0 IADD3 R12, P1, R13, R20, RZ ;  /* 0x000000140d0c8210 */ /* 0x004fca0007f3e0ff */
[----:B------:R-:W-:-:S05]  /*08e0*/  @!P0 IMAD.X R13, R14, 0x1, R21, P1 ;  /* 0x000000010e0d8824 */ /* 0x000fca00008e0615 */
[----:B------:R-:W2:Y:S01]  /*08f0*/  @!P0 LDG.E R24, desc[UR4][R12.64] ;  /* 0x000000040c188981 */ /* 0x000ea2000c1e1900 */
[----:B------:R-:W-:Y:S02]  /*0900*/  PRMT R15, RZ, 0x7610, R15 ;  /* 0x00007610ff0f7816 */ /* 0x000fe4000000000f */
[----:B------:R-:W-:Y:S02]  /*0910*/  PRMT R14, RZ, 0x7610, R14 ;  /* 0x00007610ff0e7816 */ /* 0x000fe4000000000e */
[----:B0-----:R-:W-:Y:S02]  /*0920*/  PRMT R11, RZ, 0x7610, R11 ;  /* 0x00007610ff0b7816 */ /* 0x001fe4000000000b */
[----:B------:R-:W-:Y:S02]  /*0930*/  IADD3 R23, R23, 0x1, RZ ;  /* 0x0000000117177810 */ /* 0x000fe40007ffe0ff */
[C---:B---3--:R-:W-:Y:S02]  /*0940*/  @!P0 PRMT R15, R10.reuse, 0x7610, R15 ;  /* 0x000076100a0f8816 */ /* 0x048fe4000000000f */
[----:B------:R-:W-:-:S02]  /*0950*/  @!P0 PRMT R14, R10, 0x7632, R14 ;  /* 0x000076320a0e8816 */ /* 0x000fc4000000000e */
[----:B------:R-:W-:-:S03]  /*0960*/  SHF.L.U32 R15, R15, 0x10, RZ ;  /* 0x000000100f0f7819 */ /* 0x000fc600000006ff */
[----:B------:R-:W-:Y:S02]  /*0970*/  IMAD.U32 R21, R14, 0x10000, RZ ;  /* 0x000100000e157824 */ /* 0x000fe400078e00ff */
[----:B------:R-:W-:-:S04]  /*0980*/  FADD.FTZ R10, -R6, R15 ;  /* 0x0000000f060a7221 */ /* 0x000fc80000010100 */
[----:B-1----:R-:W-:Y:S01]  /*0990*/  FMUL.FTZ R25, R10, R7 ;  /* 0x000000070a197220 */ /* 0x002fe20000410000 */
[----:B------:R-:W-:Y:S01]  /*09a0*/  FADD.FTZ R10, -R6, R21 ;  /* 0x00000015060a7221 */ /* 0x000fe20000010100 */
[----:B--2---:R-:W-:Y:S02]  /*09b0*/  @!P0 PRMT R11, R24, 0x7610, R11 ;  /* 0x00007610180b8816 */ /* 0x004fe4000000000b */
[----:B------:R-:W-:Y:S01]  /*09c0*/  FFMA.FTZ R14, R25, R3, R0 ;  /* 0x00000003190e7223 */ /* 0x000fe20000010000 */
[----:B------:R-:W-:Y:S01]  /*09d0*/  FMUL.FTZ R13, R10, R7 ;  /* 0x000000070a0d7220 */ /* 0x000fe20000410000 */
[----:B------:R-:W-:Y:S02]  /*09e0*/  PRMT R10, RZ, 0x7610, R10 ;  /* 0x00007610ff0a7816 */ /* 0x000fe4000000000a */
[----:B------:R-:W-:Y:S01]  /*09f0*/  FMUL.FTZ R15, R14, -1.4426950216293334961 ;  /* 0xbfb8aa3b0e0f7820 */ /* 0x000fe20000410000 */
[----:B------:R-:W-:Y:S01]  /*0a00*/  FFMA.FTZ R12, R13, R5, R2 ;  /* 0x000000050d0c7223 */ /* 0x000fe20000010002 */
[----:B------:R-:W-:-:S02]  /*0a10*/  @!P0 PRMT R10, R24, 0x7632, R10 ;  /* 0x00007632180a8816 */ /* 0x000fc4000000000a */
[----:B------:R-:W-:Y:S01]  /*0a20*/  SHF.L.U32 R11, R11, 0x10, RZ ;  /* 0x000000100b0b7819 */ /* 0x000fe200000006ff */
[----:B------:R-:W-:Y:S01]  /*0a30*/  FMUL.FTZ R21, R12, -1.4426950216293334961 ;  /* 0xbfb8aa3b0c157820 */ /* 0x000fe20000410000 */
[----:B------:R-:W0:Y:S01]  /*0a40*/  MUFU.EX2 R15, R15 ;  /* 0x0000000f000f7308 */ /* 0x000e220000000800 */
[----:B------:R-:W-:-:S07]  /*0a50*/  IMAD.U32 R10, R10, 0x10000, RZ ;  /* 0x000100000a0a7824 */ /* 0x000fce00078e00ff */
        /* <DEDUP_REMOVED lines=18> */
[----:B------:R-:W-:Y:S01]  /*0b80*/  FADD.FTZ R12, RZ, R14 ;  /* 0x0000000eff0c7221 */ /* 0x000fe20000010000 */
[----:B------:R-:W-:Y:S01]  /*0b90*/  FADD.FTZ R14, RZ, R10 ;  /* 0x0000000aff0e7221 */ /* 0x000fe20000010000 */
[C---:B------:R-:W-:Y:S01]  /*0ba0*/  FFMA.FTZ R24, R13.reuse, R20, R24 ;  /* 0x000000140d187223 */ /* 0x040fe20000010018 */
[----:B------:R-:W-:Y:S01]  /*0bb0*/  FADD.FTZ R11, R20, R11 ;  /* 0x0000000b140b7221 */ /* 0x000fe20000010000 */
[----:B------:R-:W-:-:S07]  /*0bc0*/  FFMA.FTZ R13, R13, R10, RZ ;  /* 0x0000000a0d0d7223 */ /* 0x000fce00000100ff */
.L_x_2818:
[----:B------:R-:W-:Y:S05]  /*0bd0*/  @!P2 BRA `(.L_x_2816) ;  /* 0x0000001400e8a947 */ /* 0x000fea0003800000 */
[----:B------:R-:W-:-:S05]  /*0be0*/  VIADD R10, R23, 0x1 ;  /* 0x00000001170a7836 */ /* 0x000fca0000000000 */
[----:B------:R-:W-:-:S07]  /*0bf0*/  SHF.R.S32.HI R15, RZ, 0x1f, R10 ;  /* 0x0000001fff0f7819 */ /* 0x000fce000001140a */
.L_x_2819:
        /* <DEDUP_REMOVED lines=12> */
[----:B0-----:R-:W-:-:S04]  /*0cc0*/  @!P0 IADD3 R26, P1, R29, R20, RZ ;  /* 0x000000141d1a8210 */ /* 0x001fc80007f3e0ff */
[----:B------:R-:W-:Y:S02]  /*0cd0*/  @!P0 IADD3.X R27, R22, R21, RZ, P1, !PT ;  /* 0x00000015161b8210 */ /* 0x000fe40000ffe4ff */
[----:B------:R-:W0:Y:S03]  /*0ce0*/  @!P0 LDC.64 R20, c[0x0][0x228] ;  /* 0x00008a00ff148b82 */ /* 0x000e260000000a00 */
[----:B------:R2:W3:Y:S01]  /*0cf0*/  @!P0 LDG.E R26, desc[UR4][R26.64] ;  /* 0x000000041a1a8981 */ /* 0x0004e2000c1e1900 */
[----:B0-----:R-:W-:-:S05]  /*0d00*/  @!P0 IADD3 R28, P1, R29, R20, RZ ;  /* 0x000000141d1c8210 */ /* 0x001fca0007f3e0ff */
[----:B------:R-:W-:Y:S02]  /*0d10*/  @!P0 IMAD.X R29, R22, 0x1, R21, P1 ;  /* 0x00000001161d8824 */ /* 0x000fe400008e0615 */
[----:B------:R-:W0:Y:S03]  /*0d20*/  @!P0 LDC.64 R20, c[0x0][0x288] ;  /* 0x0000a200ff148b82 */ /* 0x000e260000000a00 */
[----:B------:R-:W4:Y:S01]  /*0d30*/  @!P0 LDG.E R28, desc[UR4][R28.64] ;  /* 0x000000041c1c8981 */ /* 0x000f22000c1e1900 */
        /* <DEDUP_REMOVED lines=15> */
[----:B------:R0:W5:Y:S01]  /*0e30*/  @!P0 LDG.E R20, desc[UR4][R20.64] ;  /* 0x0000000414148981 */ /* 0x000162000c1e1900 */
[----:B------:R-:W-:Y:S02]  /*0e40*/  PRMT R27, RZ, 0x7610, R27 ;  /* 0x00007610ff1b7816 */ /* 0x000fe4000000001b */
        /* <DEDUP_REMOVED lines=8> */
[----:B----4-:R-:W-:-:S05]  /*0ed0*/  @!P0 PRMT R21, R28, 0x7610, R21 ;  /* 0x000076101c158816 */ /* 0x010fca0000000015 */
[----:B------:R-:W-:Y:S02]  /*0ee0*/  IMAD.U32 R21, R21, 0x10000, RZ ;  /* 0x0001000015157824 */ /* 0x000fe400078e00ff */
[----:B0-----:R-:W-:Y:S01]  /*0ef0*/  FADD.FTZ R30, R23, 1 ;  /* 0x3f800000171e7421 */ /* 0x001fe20000010000 */
[----:B------:R-:W-:-:S04]  /*0f00*/  PRMT R23, RZ, 0x7610, R23 ;  /* 0x00007610ff177816 */ /* 0x000fc80000000017 */
[----:B------:R-:W-:Y:S01]  /*0f10*/  @!P0 PRMT R23, R28, 0x7632, R23 ;  /* 0x000076321c178816 */ /* 0x000fe20000000017 */
[----:B------:R-:W0:Y:S04]  /*0f20*/  MUFU.RCP R30, R30 ;  /* 0x0000001e001e7308 */ /* 0x000e280000001000 */
[----:B------:R-:W-:Y:S02]  /*0f30*/  IMAD.U32 R23, R23, 0x10000, RZ ;  /* 0x0001000017177824 */ /* 0x000fe400078e00ff */
[----:B0-----:R-:W-:Y:S01]  /*0f40*/  FADD.FTZ R32, -R30, 1 ;  /* 0x3f8000001e207421 */ /* 0x001fe20000010100 */
[----:B------:R-:W-:-:S03]  /*0f50*/  FMUL.FTZ R21, R21, R30 ;  /* 0x0000001e15157220 */ /* 0x000fc60000410000 */
[----:B------:R-:W-:-:S04]  /*0f60*/  FFMA.FTZ R32, R29, R32, 1 ;  /* 0x3f8000001d207423 */ /* 0x000fc80000010020 */
[----:B------:R-:W-:Y:S01]  /*0f70*/  FMUL.FTZ R32, R21, R32 ;  /* 0x0000002015207220 */ /* 0x000fe20000410000 */
[----:B------:R-:W-:-:S03]  /*0f80*/  PRMT R21, RZ, 0x7610, R21 ;  /* 0x00007610ff157816 */ /* 0x000fc60000000015 */
[----:B------:R-:W-:Y:S01]  /*0f90*/  FMUL.FTZ R29, R32, R3 ;  /* 0x00000003201d7220 */ /* 0x000fe20000410000 */
[----:B------:R-:W-:Y:S01]  /*0fa0*/  @!P0 PRMT R21, R26, 0x7632, R21 ;  /* 0x000076321a158816 */ /* 0x000fe20000000015 */
[C---:B------:R-:W-:Y:S01]  /*0fb0*/  FFMA.FTZ R25, R27.reuse, R32, R25 ;  /* 0x000000201b197223 */ /* 0x040fe20000010019 */
[----:B------:R-:W-:Y:S01]  /*0fc0*/  FADD.FTZ R12, R32, R12 ;  /* 0x0000000c200c7221 */ /* 0x000fe20000010000 */
[----:B------:R-:W-:Y:S01]  /*0fd0*/  FFMA.FTZ R24, R27, R29, R24 ;  /* 0x0000001d1b187223 */ /* 0x000fe20000010018 */
[----:B------:R-:W-:Y:S01]  /*0fe0*/  SHF.L.U32 R21, R21, 0x10, RZ ;  /* 0x0000001015157819 */ /* 0x000fe200000006ff */
[----:B------:R-:W-:-:S04]  /*0ff0*/  FADD.FTZ R11, R29, R11 ;  /* 0x0000000b1d0b7221 */ /* 0x000fc80000010000 */
[----:B------:R-:W-:-:S04]  /*1000*/  FADD.FTZ R26, -R6, R21 ;  /* 0x00000015061a7221 */ /* 0x000fc80000010100 */
[----:B------:R-:W-:-:S04]  /*1010*/  FMUL.FTZ R21, R26, R7 ;  /* 0x000000071a157220 */ /* 0x000fc80000410000 */
        /* <DEDUP_REMOVED lines=10> */
[----:B--2---:R-:W-:Y:S02]  /*10c0*/  @!P0 PRMT R29, R22, 0x7610, R29 ;  /* 0x00007610161d8816 */ /* 0x004fe4000000001d */
[----:B------:R-:W-:Y:S01]  /*10d0*/  PRMT R22, RZ, 0x7610, R22 ;  /* 0x00007610ff167816 */ /* 0x000fe20000000016 */
[C---:B------:R-:W-:Y:S01]  /*10e0*/  FADD.FTZ R14, R26.reuse, R14 ;  /* 0x0000000e1a0e7221 */ /* 0x040fe20000010000 */
[----:B------:R-:W-:Y:S01]  /*10f0*/  SHF.L.U32 R29, R29, 0x10, RZ ;  /* 0x000000101d1d7819 */ /* 0x000fe200000006ff */
[C---:B------:R-:W-:Y:S01]  /*1100*/  FFMA.FTZ R13, R21.reuse, R26, R13 ;  /* 0x0000001a150d7223 */ /* 0x040fe2000001000d */
[----:B------:R-:W-:Y:S01]  /*1110*/  FMUL.FTZ R23, R26, R5 ;  /* 0x000000051a177220 */ /* 0x000fe20000410000 */
[----:B-----5:R-:W-:Y:S02]  /*1120*/  @!P0 PRMT R22, R20, 0x7610, R22 ;  /* 0x0000761014168816 */ /* 0x020fe40000000016 */
[----:B------:R-:W-:Y:S01]  /*1130*/  FADD.FTZ R30, -R6, R29 ;  /* 0x0000001d061e7221 */ /* 0x000fe20000010100 */
[----:B------:R-:W-:Y:S01]  /*1140*/  FFMA.FTZ R21, R21, R23, R24 ;  /* 0x0000001715157223 */ /* 0x000fe20000010018 */
[----:B------:R-:W-:Y:S01]  /*1150*/  FADD.FTZ R11, R23, R11 ;  /* 0x0000000b170b7221 */ /* 0x000fe20000010000 */
[----:B------:R-:W-:-:S02]  /*1160*/  IMAD.U32 R23, R22, 0x10000, RZ ;  /* 0x0001000016177824 */ /* 0x000fc400078e00ff */
[----:B------:R-:W-:Y:S01]  /*1170*/  FMUL.FTZ R26, R30, R7 ;  /* 0x000000071e1a7220 */ /* 0x000fe20000410000 */
[----:B------:R-:W-:-:S03]  /*1180*/  PRMT R20, RZ, 0x7610, R20 ;  /* 0x00007610ff147816 */ /* 0x000fc60000000014 */
[----:B------:R-:W-:Y:S01]  /*1190*/  FFMA.FTZ R24, R26, R3, R0 ;  /* 0x000000031a187223 */ /* 0x000fe20000010000 */
[----:B------:R-:W-:Y:S02]  /*11a0*/  @!P0 PRMT R20, R22, 0x7632, R20 ;  /* 0x0000763216148816 */ /* 0x000fe40000000014 */
[----:B------:R-:W-:Y:S01]  /*11b0*/  PRMT R22, RZ, 0x7610, R22 ;  /* 0x00007610ff167816 */ /* 0x000fe20000000016 */
[----:B------:R-:W-:-:S03]  /*11c0*/  FMUL.FTZ R27, R24, -1.4426950216293334961 ;  /* 0xbfb8aa3b181b7820 */ /* 0x000fc60000410000 */
[----:B------:R-:W-:-:S03]  /*11d0*/  @!P0 PRMT R22, R20, 0x7632, R22 ;  /* 0x0000763214168816 */ /* 0x000fc60000000016 */
[----:B------:R-:W0:Y:S02]  /*11e0*/  MUFU.EX2 R27, R27 ;  /* 0x0000001b001b7308 */ /* 0x000e240000000800 */
[----:B------:R-:W-:Y:S02]  /*11f0*/  IMAD.U32 R22, R22, 0x10000, RZ ;  /* 0x0001000016167824 */ /* 0x000fe400078e00ff */
[----:B0-----:R-:W-:-:S06]  /*1200*/  FADD.FTZ R28, R27, 1 ;  /* 0x3f8000001b1c7421 */ /* 0x001fcc0000010000 */
[----:B------:R-:W0:Y:S02]  /*1210*/  MUFU.RCP R28, R28 ;  /* 0x0000001c001c7308 */ /* 0x000e240000001000 */
[----:B0-----:R-:W-:Y:S01]  /*1220*/  FMUL.FTZ R29, R23, R28 ;  /* 0x0000001c171d7220 */ /* 0x001fe20000410000 */
[----:B------:R-:W-:-:S04]  /*1230*/  FADD.FTZ R23, -R28, 1 ;  /* 0x3f8000001c177421 */ /* 0x000fc80000010100 */
[----:B------:R-:W-:Y:S01]  /*1240*/  FFMA.FTZ R30, R24, R23, 1 ;  /* 0x3f800000181e7423 */ /* 0x000fe20000010017 */
[----:B------:R-:W-:-:S03]  /*1250*/  SHF.L.U32 R23, R20, 0x10, RZ ;  /* 0x0000001014177819 */ /* 0x000fc600000006ff */
[----:B------:R-:W-:Y:S02]  /*1260*/  FMUL.FTZ R20, R29, R30 ;  /* 0x0000001e1d147220 */ /* 0x000fe40000410000 */
[----:B------:R-:W-:Y:S02]  /*1270*/  FADD.FTZ R24, -R6, R23 ;  /* 0x0000001706187221 */ /* 0x000fe40000010100 */
[----:B------:R-:W-:Y:S01]  /*1280*/  FADD.FTZ R12, R12, R20 ;  /* 0x000000140c0c7221 */ /* 0x000fe20000010000 */
[----:B------:R-:W-:Y:S01]  /*1290*/  FFMA.FTZ R25, R26, R20, R25 ;  /* 0x000000141a197223 */ /* 0x000fe20000010019 */
[----:B------:R-:W-:Y:S01]  /*12a0*/  FMUL.FTZ R24, R24, R7 ;  /* 0x0000000718187220 */ /* 0x000fe20000410000 */
[----:B------:R-:W-:-:S03]  /*12b0*/  FMUL.FTZ R20, R20, R3 ;  /* 0x0000000314147220 */ /* 0x000fc60000410000 */
[----:B------:R-:W-:Y:S01]  /*12c0*/  FFMA.FTZ R23, R24, R5, R2 ;  /* 0x0000000518177223 */ /* 0x000fe20000010002 */
[----:B------:R-:W-:Y:S01]  /*12d0*/  FFMA.FTZ R26, R26, R20, R21 ;  /* 0x000000141a1a7223 */ /* 0x000fe20000010015 */
[----:B------:R-:W-:Y:S02]  /*12e0*/  FADD.FTZ R20, R11, R20 ;  /* 0x000000140b147221 */ /* 0x000fe40000010000 */
        /* <DEDUP_REMOVED lines=12> */
[----:B------:R-:W-:Y:S01]  /*13b0*/  FFMA.FTZ R13, R24, R22, R13 ;  /* 0x00000016180d7223 */ /* 0x000fe2000001000d */
[----:B------:R-:W-:Y:S01]  /*13c0*/  FADD.FTZ R14, R14, R22 ;  /* 0x000000160e0e7221 */ /* 0x000fe20000010000 */
[----:B------:R-:W-:Y:S01]  /*13d0*/  FFMA.FTZ R24, R24, R21, R26 ;  /* 0x0000001518187223 */ /* 0x000fe2000001001a */
[----:B------:R-:W-:Y:S01]  /*13e0*/  FADD.FTZ R11, R21, R20 ;  /* 0x00000014150b7221 */ /* 0x000fe20000010000 */
[----:B------:R-:W-:-:S08]  /*13f0*/  IMAD.X R15, RZ, RZ, R15, P2 ;  /* 0x000000ffff0f7224 */ /* 0x000fd000010e060f */
[----:B------:R-:W-:Y:S05]  /*1400*/  @!P1 BRA `(.L_x_2819) ;  /* 0xfffffff400fc9947 */ /* 0x000fea000383ffff */
[----:B------:R-:W-:Y:S05]  /*1410*/  BRA `(.L_x_2816) ;  /* 0x0000000c00d87947 */ /* 0x000fea0003800000 */
.L_x_2817:
        /* <DEDUP_REMOVED lines=8> */
.L_x_2821:
[----:B------:R-:W0:Y:S01]  /*14a0*/  @!P0 LDC.64 R22, c[0x0][0x288] ;  /* 0x0000a200ff168b82 */ /* 0x000e220000000a00 */
[----:B------:R-:W-:Y:S01]  /*14b0*/  @!P0 MOV R26, R16 ;  /* 0x00000010001a8202 */ /* 0x000fe20000000f00 */
[----:B------:R-:W-:Y:S02]  /*14c0*/  @!P0 IMAD.MOV.U32 R27, RZ, RZ, R19 ;  /* 0x000000ffff1b8224 */ /* 0x000fe400078e0013 */
[-C--:B0-----:R-:W-:Y:S02]  /*14d0*/  @!P0 IMAD R10, R29, R22.reuse, RZ ;  /* 0x000000161d0a8224 */ /* 0x081fe400078e02ff */
[----:B------:R-:W-:-:S04]  /*14e0*/  @!P0 IMAD.WIDE.U32 R26, R15, R22, R26 ;  /* 0x000000160f1a8225 */ /* 0x000fc800078e001a */
[----:B------:R-:W-:Y:S02]  /*14f0*/  @!P0 IMAD R23, R15, R23, R10 ;  /* 0x000000170f178224 */ /* 0x000fe400078e020a */
[----:B------:R-:W-:-:S03]  /*1500*/  @!P0 IMAD.SHL.U32 R31, R26, 0x2, RZ ;  /* 0x000000021a1f8824 */ /* 0x000fc600078e00ff */
[----:B------:R-:W-:-:S04]  /*1510*/  @!P0 IADD3 R23, R27, R23, RZ ;  /* 0x000000171b178210 */ /* 0x000fc80007ffe0ff */
[----:B------:R-:W-:Y:S02]  /*1520*/  @!P0 SHF.L.U64.HI R10, R26, 0x1, R23 ;  /* 0x000000011a0a8819 */ /* 0x000fe40000010217 */
[----:B------:R-:W0:Y:S08]  /*1530*/  @!P0 LDC.64 R22, c[0x0][0x230] ;  /* 0x00008c00ff168b82 */ /* 0x000e300000000a00 */
[----:B------:R-:W2:Y:S01]  /*1540*/  @!P0 LDC.64 R26, c[0x0][0x228] ;  /* 0x00008a00ff1a8b82 */ /* 0x000ea20000000a00 */
        /* <DEDUP_REMOVED lines=8> */
[----:B------:R-:W-:-:S04]  /*15d0*/  IADD3 R2, R2, -0x1, RZ ;  /* 0xffffffff02027810 */ /* 0x000fc80007ffe0ff */
[----:B------:R-:W-:Y:S02]  /*15e0*/  ISETP.NE.AND P1, PT, R2, RZ, PT ;  /* 0x000000ff0200720c */ /* 0x000fe40003f25270 */
[C---:B--2---:R-:W-:Y:S02]  /*15f0*/  @!P0 PRMT R28, R22.reuse, 0x7610, R28 ;  /* 0x00007610161c8816 */ /* 0x044fe4000000001c */
[----:B------:R-:W-:Y:S02]  /*1600*/  @!P0 PRMT R10, R22, 0x7632, R10 ;  /* 0x00007632160a8816 */ /* 0x000fe4000000000a */
[----:B------:R-:W-:Y:S02]  /*1610*/  SHF.L.U32 R31, R28, 0x10, RZ ;  /* 0x000000101c1f7819 */ /* 0x000fe400000006ff */
[----:B------:R-:W-:Y:S02]  /*1620*/  PRMT R28, RZ, 0x7610, R28 ;  /* 0x00007610ff1c7816 */ /* 0x000fe4000000001c */
[----:B------:R-:W-:Y:S01]  /*1630*/  PRMT R22, RZ, 0x7610, R22 ;  /* 0x00007610ff167816 */ /* 0x000fe20000000016 */
[----:B------:R-:W-:Y:S01]  /*1640*/  FADD.FTZ R30, -R6, R31 ;  /* 0x0000001f061e7221 */ /* 0x000fe20000010100 */
[----:B---3--:R-:W-:-:S02]  /*1650*/  @!P0 PRMT R28, R26, 0x7610, R28 ;  /* 0x000076101a1c8816 */ /* 0x008fc4000000001c */
[----:B------:R-:W-:Y:S01]  /*1660*/  @!P0 PRMT R22, R26, 0x7632, R22 ;  /* 0x000076321a168816 */ /* 0x000fe20000000016 */
[----:B-1----:R-:W-:Y:S02]  /*1670*/  FMUL.FTZ R23, R30, R7 ;  /* 0x000000071e177220 */ /* 0x002fe40000410000 */
[----:B------:R-:W-:Y:S02]  /*1680*/  IMAD.U32 R28, R28, 0x10000, RZ ;  /* 0x000100001c1c7824 */ /* 0x000fe400078e00ff */
[----:B------:R-:W-:Y:S02]  /*1690*/  IMAD.U32 R22, R22, 0x10000, RZ ;  /* 0x0001000016167824 */ /* 0x000fe400078e00ff */
[C---:B------:R-:W-:Y:S01]  /*16a0*/  FADD.FTZ R12, R28.reuse, R12 ;  /* 0x0000000c1c0c7221 */ /* 0x040fe20000010000 */
[C---:B------:R-:W-:Y:S01]  /*16b0*/  FFMA.FTZ R25, R28.reuse, R23, R25 ;  /* 0x000000171c197223 */ /* 0x040fe20000010019 */
[----:B------:R-:W-:Y:S01]  /*16c0*/  FMUL.FTZ R28, R28, R3 ;  /* 0x000000031c1c7220 */ /* 0x000fe20000410000 */
[----:B------:R-:W-:-:S03]  /*16d0*/  FADD.FTZ R14, R22, R14 ;  /* 0x0000000e160e7221 */ /* 0x000fc60000010000 */
[----:B------:R-:W-:Y:S01]  /*16e0*/  FFMA.FTZ R27, R23, R28, R24 ;  /* 0x0000001c171b7223 */ /* 0x000fe20000010018 */
[----:B------:R-:W-:Y:S01]  /*16f0*/  SHF.L.U32 R23, R10, 0x10, RZ ;  /* 0x000000100a177819 */ /* 0x000fe200000006ff */
[----:B------:R-:W-:-:S04]  /*1700*/  FADD.FTZ R28, R28, R11 ;  /* 0x0000000b1c1c7221 */ /* 0x000fc80000010000 */
[----:B------:R-:W-:Y:S01]  /*1710*/  FADD.FTZ R10, -R6, R23 ;  /* 0x00000017060a7221 */ /* 0x000fe20000010100 */
[----:B------:R-:W-:Y:S01]  /*1720*/  IADD3 R23, P2, R15, 0x1, RZ ;  /* 0x000000010f177810 */ /* 0x000fe20007f5e0ff */
[----:B------:R-:W-:Y:S02]  /*1730*/  FMUL.FTZ R15, R22, R5 ;  /* 0x00000005160f7220 */ /* 0x000fe40000410000 */
[----:B------:R-:W-:Y:S02]  /*1740*/  FMUL.FTZ R10, R10, R7 ;  /* 0x000000070a0a7220 */ /* 0x000fe40000410000 */
[----:B------:R-:W-:Y:S01]  /*1750*/  FADD.FTZ R11, R15, R28 ;  /* 0x0000001c0f0b7221 */ /* 0x000fe20000010000 */
[----:B------:R-:W-:Y:S02]  /*1760*/  IMAD.X R29, RZ, RZ, R29, P2 ;  /* 0x000000ffff1d7224 */ /* 0x000fe400010e061d */
[----:B------:R-:W-:Y:S01]  /*1770*/  FFMA.FTZ R24, R10, R15, R27 ;  /* 0x0000000f0a187223 */ /* 0x000fe2000001001b */
[----:B------:R-:W-:Y:S01]  /*1780*/  FFMA.FTZ R13, R22, R10, R13 ;  /* 0x0000000a160d7223 */ /* 0x000fe2000001000d */
[----:B------:R-:W-:Y:S01]  /*1790*/  MOV R15, R23 ;  /* 0x00000017000f7202 */ /* 0x000fe20000000f00 */
[----:B------:R-:W-:Y:S06]  /*17a0*/  @P1 BRA `(.L_x_2821) ;  /* 0xfffffffc003c1947 */ /* 0x000fec000383ffff */
.L_x_2820:
[----:B------:R-:W-:-:S13]  /*17b0*/  ISETP.GE.U32.AND P0, PT, R0, 0x3, PT ;  /* 0x000000030000780c */ /* 0x000fda0003f06070 */
[----:B------:R-:W-:Y:S05]  /*17c0*/  @!P0 BRA `(.L_x_2816) ;  /* 0x0000000800ec8947 */ /* 0x000fea0003800000 */
[----:B------:R-:W-:Y:S01]  /*17d0*/  ULDC.64 UR6, c[0x0][0x288] ;  /* 0x0000a20000067ab9 */ /* 0x000fe20000000a00 */
[--C-:B------:R-:W-:Y:S01]  /*17e0*/  SHF.R.S32.HI R31, RZ, 0x1f, R23.reuse ;  /* 0x0000001fff1f7819 */ /* 0x100fe20000011417 */
[----:B------:R-:W-:Y:S01]  /*17f0*/  IMAD.MOV.U32 R15, RZ, RZ, R23 ;  /* 0x000000ffff0f7224 */ /* 0x000fe200078e0017 */
[----:B------:R-:W-:-:S04]  /*1800*/  ISETP.GE.U32.AND P0, PT, R20, UR6, PT ;  /* 0x0000000614007c0c */ /* 0x000fc8000bf06070 */
[----:B------:R-:W-:-:S13]  /*1810*/  ISETP.GE.AND.EX P0, PT, R21, UR7, PT, P0 ;  /* 0x0000000715007c0c */ /* 0x000fda000bf06300 */
.L_x_2822:
[----:B------:R-:W0:Y:S01]  /*1820*/  @!P0 LDC.64 R26, c[0x0][0x288] ;  /* 0x0000a200ff1a8b82 */ /* 0x000e220000000a00 */
[----:B------:R-:W-:Y:S01]  /*1830*/  @!P0 MOV R28, R16 ;  /* 0x00000010001c8202 */ /* 0x000fe20000000f00 */
[----:B------:R-:W-:-:S06]  /*1840*/  @!P0 IMAD.MOV.U32 R29, RZ, RZ, R19 ;  /* 0x000000ffff1d8224 */ /* 0x000fcc00078e0013 */
[----:B------:R-:W2:Y:S08]  /*1850*/  @!P0 LDC.64 R20, c[0x0][0x230] ;  /* 0x00008c00ff148b82 */ /* 0x000eb00000000a00 */
[----:B------:R-:W3:Y:S01]  /*1860*/  @!P0 LDC.64 R22, c[0x0][0x228] ;  /* 0x00008a00ff168b82 */ /* 0x000ee20000000a00 */
[-C--:B0-----:R-:W-:Y:S02]  /*1870*/  @!P0 IMAD R0, R31, R26.reuse, RZ ;  /* 0x0000001a1f008224 */ /* 0x081fe400078e02ff */
[----:B------:R-:W-:-:S04]  /*1880*/  @!P0 IMAD.WIDE.U32 R28, R15, R26, R28 ;  /* 0x0000001a0f1c8225 */ /* 0x000fc800078e001c */
[----:B------:R-:W-:-:S05]  /*1890*/  @!P0 IMAD R27, R15, R27, R0 ;  /* 0x0000001b0f1b8224 */ /* 0x000fca00078e0200 */
[----:B------:R-:W-:Y:S01]  /*18a0*/  @!P0 IADD3 R29, R29, R27, RZ ;  /* 0x0000001b1d1d8210 */ /* 0x000fe20007ffe0ff */
[----:B------:R-:W-:-:S03]  /*18b0*/  @!P0 IMAD.SHL.U32 R27, R28, 0x2, RZ ;  /* 0x000000021c1b8824 */ /* 0x000fc600078e00ff */
[----:B------:R-:W-:Y:S02]  /*18c0*/  @!P0 SHF.L.U64.HI R28, R28, 0x1, R29 ;  /* 0x000000011c1c8819 */ /* 0x000fe4000001021d */
[----:B--2---:R-:W-:-:S04]  /*18d0*/  @!P0 IADD3 R20, P1, R27, R20, RZ ;  /* 0x000000141b148210 */ /* 0x004fc80007f3e0ff */
[C---:B------:R-:W-:Y:S02]  /*18e0*/  @!P0 IADD3.X R21, R28.reuse, R21, RZ, P1, !PT ;  /* 0x000000151c158210 */ /* 0x040fe40000ffe4ff */
[----:B---3--:R-:W-:Y:S02]  /*18f0*/  @!P0 IADD3 R22, P1, R27, R22, RZ ;  /* 0x000000161b168210 */ /* 0x008fe40007f3e0ff */
[----:B------:R-:W-:Y:S01]  /*1900*/  PRMT R2, RZ, 0x7610, R2 ;  /* 0x00007610ff027816 */ /* 0x000fe20000000002 */
[----:B------:R-:W2:Y:S01]  /*1910*/  @!P0 LDG.E R20, desc[UR4][R20.64] ;  /* 0x0000000414148981 */ /* 0x000ea2000c1e1900 */
[----:B------:R-:W0:Y:S01]  /*1920*/  @!P0 LDC.64 R26, c[0x0][0x288] ;  /* 0x0000a200ff1a8b82 */ /* 0x000e220000000a00 */
[----:B------:R-:W-:-:S05]  /*1930*/  @!P0 IMAD.X R23, R28, 0x1, R23, P1 ;  /* 0x000000011c178824 */ /* 0x000fca00008e0617 */
[----:B------:R3:W4:Y:S01]  /*1940*/  @!P0 LDG.E R22, desc[UR4][R22.64] ;  /* 0x0000000416168981 */ /* 0x000722000c1e1900 */
[----:B------:R-:W-:Y:S02]  /*1950*/  PRMT R0, RZ, 0x7610, R0 ;  /* 0x00007610ff007816 */ /* 0x000fe40000000000 */
[----:B------:R-:W-:Y:S02]  /*1960*/  PRMT R10, RZ, 0x7610, R10 ;  /* 0x00007610ff0a7816 */ /* 0x000fe4000000000a */
[----:B---3--:R-:W-:Y:S02]  /*1970*/  @!P0 IADD3 R23, P1, R15, 0x1, RZ ;  /* 0x000000010f178810 */ /* 0x008fe40007f3e0ff */
[C---:B--2---:R-:W-:Y:S02]  /*1980*/  @!P0 PRMT R2, R20.reuse, 0x7610, R2 ;  /* 0x0000761014028816 */ /* 0x044fe40000000002 */
[----:B------:R-:W-:Y:S02]  /*1990*/  @!P0 PRMT R0, R20, 0x7632, R0 ;  /* 0x0000763214008816 */ /* 0x000fe40000000000 */
[----:B------:R-:W-:-:S02]  /*19a0*/  SHF.L.U32 R29, R2, 0x10, RZ ;  /* 0x00000010021d7819 */ /* 0x000fc400000006ff */
[----:B------:R-:W-:Y:S02]  /*19b0*/  PRMT R2, RZ, 0x7610, R2 ;  /* 0x00007610ff027816 */ /* 0x000fe40000000002 */
[----:B----4-:R-:W-:Y:S01]  /*19c0*/  @!P0 PRMT R10, R22, 0x7610, R10 ;  /* 0x00007610160a8816 */ /* 0x010fe2000000000a */
[----:B------:R-:W-:Y:S01]  /*19d0*/  FADD.FTZ R20, -R6, R29 ;  /* 0x0000001d06147221 */ /* 0x000fe20000010100 */
[----:B------:R-:W-:Y:S02]  /*19e0*/  @!P0 IADD3.X R29, RZ, R31, RZ, P1, !PT ;  /* 0x0000001fff1d8210 */ /* 0x000fe40000ffe4ff */
[----:B------:R-:W-:Y:S01]  /*19f0*/  @!P0 PRMT R2, R22, 0x7632, R2 ;  /* 0x0000763216028816 */ /* 0x000fe20000000002 */
[----:B------:R-:W-:Y:S02]  /*1a00*/  IMAD.U32 R10, R10, 0x10000, RZ ;  /* 0x000100000a0a7824 */ /* 0x000fe400078e00ff */
[----:B-1----:R-:W-:Y:S01]  /*1a10*/  FMUL.FTZ R21, R20, R7 ;  /* 0x0000000714157220 */ /* 0x002fe20000410000 */
[----:B0-----:R-:W-:-:S02]  /*1a20*/  @!P0 IMAD R20, R29, R26, RZ ;  /* 0x0000001a1d148224 */ /* 0x001fc400078e02ff */
[C---:B------:R-:W-:Y:S01]  /*1a30*/  FADD.FTZ R12, R10.reuse, R12 ;  /* 0x0000000c0a0c7221 */ /* 0x040fe20000010000 */
[C---:B------:R-:W-:Y:S01]  /*1a40*/  FFMA.FTZ R25, R10.reuse, R21, R25 ;  /* 0x000000150a197223 */ /* 0x040fe20000010019 */
[----:B------:R-:W-:-:S04]  /*1a50*/  FMUL.FTZ R10, R10, R3 ;  /* 0x000000030a0a7220 */ /* 0x000fc80000410000 */
[----:B------:R-:W-:Y:S01]  /*1a60*/  FADD.FTZ R22, R10, R11 ;  /* 0x0000000b0a167221 */ /* 0x000fe20000010000 */
[----:B------:R-:W-:Y:S01]  /*1a70*/  FFMA.FTZ R24, R21, R10, R24 ;  /* 0x0000000a15187223 */ /* 0x000fe20000010018 */
[----:B------:R-:W-:Y:S01]  /*1a80*/  @!P0 MOV R11, R19 ;  /* 0x00000013000b8202 */ /* 0x000fe20000000f00 */
[----:B------:R-:W-:Y:S02]  /*1a90*/  @!P0 IMAD.MOV.U32 R10, RZ, RZ, R16 ;  /* 0x000000ffff0a8224 */ /* 0x000fe400078e0010 */
[C---:B------:R-:W-:Y:S02]  /*1aa0*/  @!P0 IMAD R21, R23.reuse, R27, R20 ;  /* 0x0000001b17158224 */ /* 0x040fe400078e0214 */
        /* <DEDUP_REMOVED lines=13> */
[----:B------:R-:W-:Y:S01]  /*1b80*/  SHF.L.U32 R0, R2, 0x10, RZ ;  /* 0x0000001002007819 */ /* 0x000fe200000006ff */
[----:B0-----:R-:W0:Y:S02]  /*1b90*/  @!P0 LDC.64 R10, c[0x0][0x288] ;  /* 0x0000a200ff0a8b82 */ /* 0x001e240000000a00 */
[----:B------:R-:W-:Y:S02]  /*1ba0*/  FADD.FTZ R26, -R6, R27 ;  /* 0x0000001b061a7221 */ /* 0x000fe40000010100 */
[----:B------:R-:W-:Y:S02]  /*1bb0*/  FADD.FTZ R14, R0, R14 ;  /* 0x0000000e000e7221 */ /* 0x000fe40000010000 */
[----:B------:R-:W-:Y:S01]  /*1bc0*/  FMUL.FTZ R27, R26, R7 ;  /* 0x000000071a1b7220 */ /* 0x000fe20000410000 */
[----:B------:R-:W-:-:S03]  /*1bd0*/  PRMT R26, RZ, 0x7610, R26 ;  /* 0x00007610ff1a7816 */ /* 0x000fc6000000001a */
[C---:B------:R-:W-:Y:S01]  /*1be0*/  FFMA.FTZ R2, R0.reuse, R27, R13 ;  /* 0x0000001b00027223 */ /* 0x040fe2000001000d */
[----:B------:R-:W-:Y:S01]  /*1bf0*/  FMUL.FTZ R13, R0, R5 ;  /* 0x00000005000d7220 */ /* 0x000fe20000410000 */
[----:B------:R-:W-:-:S03]  /*1c00*/  PRMT R0, RZ, 0x7610, R0 ;  /* 0x00007610ff007816 */ /* 0x000fc60000000000 */
[----:B------:R-:W-:Y:S01]  /*1c10*/  FADD.FTZ R22, R13, R22 ;  /* 0x000000160d167221 */ /* 0x000fe20000010000 */
[----:B------:R-:W-:Y:S01]  /*1c20*/  FFMA.FTZ R28, R27, R13, R24 ;  /* 0x0000000d1b1c7223 */ /* 0x000fe20000010018 */
[----:B------:R-:W-:Y:S02]  /*1c30*/  PRMT R13, RZ, 0x7610, R13 ;  /* 0x00007610ff0d7816 */ /* 0x000fe4000000000d */
[----:B------:R-:W-:Y:S02]  /*1c40*/  @!P0 IADD3 R27, P1, R15, 0x2, RZ ;  /* 0x000000020f1b8810 */ /* 0x000fe40007f3e0ff */
[C---:B--2---:R-:W-:Y:S02]  /*1c50*/  @!P0 PRMT R26, R23.reuse, 0x7610, R26 ;  /* 0x00007610171a8816 */ /* 0x044fe4000000001a */
[----:B------:R-:W-:Y:S02]  /*1c60*/  @!P0 PRMT R0, R23, 0x7632, R0 ;  /* 0x0000763217008816 */ /* 0x000fe40000000000 */
[----:B------:R-:W-:Y:S01]  /*1c70*/  PRMT R23, RZ, 0x7610, R23 ;  /* 0x00007610ff177816 */ /* 0x000fe20000000017 */
[----:B-1----:R-:W-:Y:S01]  /*1c80*/  IMAD.U32 R21, R26, 0x10000, RZ ;  /* 0x000100001a157824 */ /* 0x002fe200078e00ff */
[----:B---3--:R-:W-:-:S02]  /*1c90*/  @!P0 PRMT R13, R20, 0x7610, R13 ;  /* 0x00007610140d8816 */ /* 0x008fc4000000000d */
[----:B------:R-:W-:Y:S01]  /*1ca0*/  @!P0 PRMT R23, R20, 0x7632, R23 ;  /* 0x0000763214178816 */ /* 0x000fe20000000017 */
[----:B------:R-:W-:Y:S01]  /*1cb0*/  FADD.FTZ R20, -R6, R21 ;  /* 0x0000001506147221 */ /* 0x000fe20000010100 */
[----:B------:R-:W-:Y:S01]  /*1cc0*/  SHF.L.U32 R24, R13, 0x10, RZ ;  /* 0x000000100d187819 */ /* 0x000fe200000006ff */
[----:B------:R-:W-:Y:S02]  /*1cd0*/  @!P0 IMAD.X R13, RZ, RZ, R31, P1 ;  /* 0x000000ffff0d8224 */ /* 0x000fe400008e061f */
[----:B------:R-:W-:Y:S02]  /*1ce0*/  FMUL.FTZ R21, R20, R7 ;  /* 0x0000000714157220 */ /* 0x000fe40000410000 */
[----:B------:R-:W-:Y:S01]  /*1cf0*/  FADD.FTZ R20, R12, R24 ;  /* 0x000000180c147221 */ /* 0x000fe20000010000 */
[----:B0-----:R-:W-:Y:S02]  /*1d00*/  @!P0 IMAD R12, R13, R10, RZ ;  /* 0x0000000a0d0c8224 */ /* 0x001fe400078e02ff */
[----:B------:R-:W-:Y:S01]  /*1d10*/  FFMA.FTZ R25, R24, R21, R25 ;  /* 0x0000001518197223 */ /* 0x000fe20000010019 */
[----:B------:R-:W-:-:S02]  /*1d20*/  @!P0 IMAD.MOV.U32 R13, RZ, RZ, R19 ;  /* 0x000000ffff0d8224 */ /* 0x000fc400078e0013 */
[----:B------:R-:W-:Y:S01]  /*1d30*/  FMUL.FTZ R24, R24, R3 ;  /* 0x0000000318187220 */ /* 0x000fe20000410000 */
[----:B------:R-:W-:Y:S01]  /*1d40*/  @!P0 IMAD R29, R27, R11, R12 ;  /* 0x0000000b1b1d8224 */ /* 0x000fe200078e020c */
[----:B------:R-:W-:Y:S02]  /*1d50*/  @!P0 MOV R12, R16 ;  /* 0x00000010000c8202 */ /* 0x000fe40000000f00 */
[----:B------:R-:W-:Y:S01]  /*1d60*/  FFMA.FTZ R21, R21, R24, R28 ;  /* 0x0000001815157223 */ /* 0x000fe2000001001c */
[----:B------:R-:W-:Y:S02]  /*1d70*/  FADD.FTZ R22, R22, R24 ;  /* 0x0000001816167221 */ /* 0x000fe40000010000 */
        /* <DEDUP_REMOVED lines=14> */
[----:B------:R-:W-:Y:S01]  /*1e60*/  PRMT R28, RZ, 0x7610, R28 ;  /* 0x00007610ff1c7816 */ /* 0x000fe2000000001c */
[----:B0-----:R-:W0:Y:S02]  /*1e70*/  @!P0 LDC.64 R10, c[0x0][0x288] ;  /* 0x0000a200ff0a8b82 */ /* 0x001e240000000a00 */
[----:B------:R-:W-:Y:S01]  /*1e80*/  FADD.FTZ R0, -R6, R27 ;  /* 0x0000001b06007221 */ /* 0x000fe20000010100 */
[----:B------:R-:W-:Y:S01]  /*1e90*/  FMUL.FTZ R27, R23, R5 ;  /* 0x00000005171b7220 */ /* 0x000fe20000410000 */
[----:B------:R-:W-:Y:S02]  /*1ea0*/  FADD.FTZ R14, R14, R23 ;  /* 0x000000170e0e7221 */ /* 0x000fe40000010000 */
[----:B------:R-:W-:Y:S01]  /*1eb0*/  FMUL.FTZ R26, R0, R7 ;  /* 0x00000007001a7220 */ /* 0x000fe20000410000 */
[----:B-1----:R-:W-:-:S02]  /*1ec0*/  PRMT R13, RZ, 0x7610, R13 ;  /* 0x00007610ff0d7816 */ /* 0x002fc4000000000d */
[----:B------:R-:W-:Y:S01]  /*1ed0*/  PRMT R0, RZ, 0x7610, R0 ;  /* 0x00007610ff007816 */ /* 0x000fe20000000000 */
[----:B------:R-:W-:Y:S01]  /*1ee0*/  FFMA.FTZ R2, R23, R26, R2 ;  /* 0x0000001a17027223 */ /* 0x000fe20000010002 */
[----:B------:R-:W-:Y:S01]  /*1ef0*/  FADD.FTZ R23, R27, R22 ;  /* 0x000000161b177221 */ /* 0x000fe20000010000 */
[--C-:B------:R-:W-:Y:S01]  /*1f00*/  FFMA.FTZ R29, R26, R27, R21.reuse ;  /* 0x0000001b1a1d7223 */ /* 0x100fe20000010015 */
[----:B------:R-:W-:Y:S02]  /*1f10*/  PRMT R21, RZ, 0x7610, R21 ;  /* 0x00007610ff157816 */ /* 0x000fe40000000015 */
[C---:B--2---:R-:W-:Y:S02]  /*1f20*/  @!P0 PRMT R28, R24.reuse, 0x7610, R28 ;  /* 0x00007610181c8816 */ /* 0x044fe4000000001c */
[----:B------:R-:W-:Y:S02]  /*1f30*/  @!P0 PRMT R0, R24, 0x7632, R0 ;  /* 0x0000763218008816 */ /* 0x000fe40000000000 */
[----:B------:R-:W-:-:S02]  /*1f40*/  SHF.L.U32 R27, R28, 0x10, RZ ;  /* 0x000000101c1b7819 */ /* 0x000fc400000006ff */
[----:B---3--:R-:W-:-:S03]  /*1f50*/  @!P0 PRMT R13, R12, 0x7610, R13 ;  /* 0x000076100c0d8816 */ /* 0x008fc6000000000d */
[----:B------:R-:W-:Y:S01]  /*1f60*/  FADD.FTZ R22, -R6, R27 ;  /* 0x0000001b06167221 */ /* 0x000fe20000010100 */
[----:B------:R-:W-:Y:S02]  /*1f70*/  @!P0 PRMT R21, R12, 0x7632, R21 ;  /* 0x000076320c158816 */ /* 0x000fe40000000015 */
[----:B------:R-:W-:Y:S01]  /*1f80*/  @!P0 IADD3 R27, P1, R15, 0x3, RZ ;  /* 0x000000030f1b8810 */ /* 0x000fe20007f3e0ff */
[----:B------:R-:W-:Y:S02]  /*1f90*/  IMAD.U32 R12, R13, 0x10000, RZ ;  /* 0x000100000d0c7824 */ /* 0x000fe400078e00ff */
[----:B------:R-:W-:Y:S01]  /*1fa0*/  FMUL.FTZ R22, R22, R7 ;  /* 0x0000000716167220 */ /* 0x000fe20000410000 */
[----:B------:R-:W-:Y:S01]  /*1fb0*/  @!P0 IADD3.X R13, RZ, R31, RZ, P1, !PT ;  /* 0x0000001fff0d8210 */ /* 0x000fe20000ffe4ff */
[----:B------:R-:W-:Y:S02]  /*1fc0*/  FADD.FTZ R20, R20, R12 ;  /* 0x0000000c14147221 */ /* 0x000fe40000010000 */
[C---:B------:R-:W-:Y:S01]  /*1fd0*/  FFMA.FTZ R25, R12.reuse, R22, R25 ;  /* 0x000000160c197223 */ /* 0x040fe20000010019 */
[----:B------:R-:W-:Y:S01]  /*1fe0*/  FMUL.FTZ R12, R12, R3 ;  /* 0x000000030c0c7220 */ /* 0x000fe20000410000 */
[----:B0-----:R-:W-:Y:S01]  /*1ff0*/  @!P0 IMAD R24, R13, R10, RZ ;  /* 0x0000000a0d188224 */ /* 0x001fe200078e02ff */
[----:B------:R-:W-:-:S02]  /*2000*/  @!P0 MOV R13, R19 ;  /* 0x00000013000d8202 */ /* 0x000fc40000000f00 */
[----:B------:R-:W-:Y:S01]  /*2010*/  FFMA.FTZ R22, R22, R12, R29 ;  /* 0x0000000c16167223 */ /* 0x000fe2000001001d */
[----:B------:R-:W-:Y:S01]  /*2020*/  FADD.FTZ R23, R23, R12 ;  /* 0x0000000c17177221 */ /* 0x000fe20000010000 */
        /* <DEDUP_REMOVED lines=13> */
[----:B------:R-:W3:Y:S01]  /*2100*/  @!P0 LDG.E R12, desc[UR4][R12.64] ;  /* 0x000000040c0c8981 */ /* 0x000ee2000c1e1900 */
[----:B------:R-:W-:Y:S01]  /*2110*/  IMAD.U32 R27, R0, 0x10000, RZ ;  /* 0x00010000001b7824 */ /* 0x000fe200078e00ff */
[----:B------:R-:W-:Y:S02]  /*2120*/  SHF.L.U32 R21, R21, 0x10, RZ ;  /* 0x0000001015157819 */ /* 0x000fe400000006ff */
[----:B0-----:R-:W-:Y:S01]  /*2130*/  PRMT R11, RZ, 0x7610, R11 ;  /* 0x00007610ff0b7816 */ /* 0x001fe2000000000b */
[----:B------:R-:W-:Y:S01]  /*2140*/  FADD.FTZ R0, -R6, R27 ;  /* 0x0000001b06007221 */ /* 0x000fe20000010100 */
[----:B------:R-:W-:Y:S01]  /*2150*/  IADD3 R15, P2, R15, 0x4, RZ ;  /* 0x000000040f0f7810 */ /* 0x000fe20007f5e0ff */
[----:B------:R-:W-:Y:S02]  /*2160*/  FADD.FTZ R14, R14, R21 ;  /* 0x000000150e0e7221 */ /* 0x000fe40000010000 */
[----:B------:R-:W-:Y:S01]  /*2170*/  FMUL.FTZ R27, R0, R7 ;  /* 0x00000007001b7220 */ /* 0x000fe20000410000 */
[----:B------:R-:W-:Y:S01]  /*2180*/  FMUL.FTZ R0, R21, R5 ;  /* 0x0000000515007220 */ /* 0x000fe20000410000 */
[----:B------:R-:W-:Y:S01]  /*2190*/  ISETP.GE.AND P1, PT, R15, R8, PT ;  /* 0x000000080f00720c */ /* 0x000fe20003f26270 */
[----:B------:R-:W-:-:S02]  /*21a0*/  IMAD.X R31, RZ, RZ, R31, P2 ;  /* 0x000000ffff1f7224 */ /* 0x000fc400010e061f */
[----:B------:R-:W-:Y:S01]  /*21b0*/  FFMA.FTZ R2, R21, R27, R2 ;  /* 0x0000001b15027223 */ /* 0x000fe20000010002 */
[----:B------:R-:W-:Y:S01]  /*21c0*/  PRMT R21, RZ, 0x7610, R21 ;  /* 0x00007610ff157816 */ /* 0x000fe20000000015 */
[----:B------:R-:W-:Y:S01]  /*21d0*/  FADD.FTZ R23, R0, R23 ;  /* 0x0000001700177221 */ /* 0x000fe20000010000 */
[----:B------:R-:W-:Y:S01]  /*21e0*/  FFMA.FTZ R22, R27, R0, R22 ;  /* 0x000000001b167223 */ /* 0x000fe20000010016 */
[----:B------:R-:W-:Y:S02]  /*21f0*/  PRMT R0, RZ, 0x7610, R0 ;  /* 0x00007610ff007816 */ /* 0x000fe40000000000 */
[----:B--2---:R-:W-:Y:S02]  /*2200*/  @!P0 PRMT R21, R10, 0x7610, R21 ;  /* 0x000076100a158816 */ /* 0x004fe40000000015 */
[----:B------:R-:W-:-:S03]  /*2210*/  PRMT R10, RZ, 0x7610, R10 ;  /* 0x00007610ff0a7816 */ /* 0x000fc6000000000a */
[----:B------:R-:W-:Y:S01]  /*2220*/  IMAD.U32 R21, R21, 0x10000, RZ ;  /* 0x0001000015157824 */ /* 0x000fe200078e00ff */
[----:B------:R-:W-:Y:S02]  /*2230*/  @!P0 PRMT R0, R10, 0x7632, R0 ;  /* 0x000076320a008816 */ /* 0x000fe40000000000 */
[C---:B---3--:R-:W-:Y:S02]  /*2240*/  @!P0 PRMT R11, R12.reuse, 0x7610, R11 ;  /* 0x000076100c0b8816 */ /* 0x048fe4000000000b */
[----:B------:R-:W-:Y:S01]  /*2250*/  @!P0 PRMT R10, R12, 0x7632, R10 ;  /* 0x000076320c0a8816 */ /* 0x000fe2000000000a */
[----:B------:R-:W-:Y:S01]  /*2260*/  FADD.FTZ R12, -R6, R21 ;  /* 0x00000015060c7221 */ /* 0x000fe20000010100 */
[----:B------:R-:W-:Y:S01]  /*2270*/  SHF.L.U32 R13, R0, 0x10, RZ ;  /* 0x00000010000d7819 */ /* 0x000fe200000006ff */
[----:B------:R-:W-:Y:S01]  /*2280*/  IMAD.U32 R0, R11, 0x10000, RZ ;  /* 0x000100000b007824 */ /* 0x000fe200078e00ff */
[----:B------:R-:W-:Y:S01]  /*2290*/  SHF.L.U32 R11, R10, 0x10, RZ ;  /* 0x000000100a0b7819 */ /* 0x000fe200000006ff */
[----:B------:R-:W-:-:S02]  /*22a0*/  FMUL.FTZ R21, R12, R7 ;  /* 0x000000070c157220 */ /* 0x000fc40000410000 */
[----:B------:R-:W-:Y:S01]  /*22b0*/  FADD.FTZ R10, -R6, R13 ;  /* 0x0000000d060a7221 */ /* 0x000fe20000010100 */
[----:B------:R-:W-:Y:S01]  /*22c0*/  FADD.FTZ R12, R20, R0 ;  /* 0x00000000140c7221 */ /* 0x000fe20000010000 */
[C---:B------:R-:W-:Y:S01]  /*22d0*/  FFMA.FTZ R25, R0.reuse, R21, R25 ;  /* 0x0000001500197223 */ /* 0x040fe20000010019 */
[----:B------:R-:W-:Y:S01]  /*22e0*/  FMUL.FTZ R0, R0, R3 ;  /* 0x0000000300007220 */ /* 0x000fe20000410000 */
[----:B------:R-:W-:Y:S01]  /*22f0*/  FMUL.FTZ R10, R10, R7 ;  /* 0x000000070a0a7220 */ /* 0x000fe20000410000 */
[----:B------:R-:W-:Y:S01]  /*2300*/  FMUL.FTZ R27, R11, R5 ;  /* 0x000000050b1b7220 */ /* 0x000fe20000410000 */
[----:B------:R-:W-:Y:S01]  /*2310*/  FADD.FTZ R14, R14, R11 ;  /* 0x0000000b0e0e7221 */ /* 0x000fe20000010000 */
[----:B------:R-:W-:Y:S01]  /*2320*/  FADD.FTZ R20, R23, R0 ;  /* 0x0000000017147221 */ /* 0x000fe20000010000 */
[----:B------:R-:W-:Y:S01]  /*2330*/  FFMA.FTZ R21, R21, R0, R22 ;  /* 0x0000000015157223 */ /* 0x000fe20000010016 */
[----:B------:R-:W-:Y:S02]  /*2340*/  FFMA.FTZ R13, R11, R10, R2 ;  /* 0x0000000a0b0d7223 */ /* 0x000fe40000010002 */
[----:B------:R-:W-:Y:S01]  /*2350*/  FADD.FTZ R11, R27, R20 ;  /* 0x000000141b0b7221 */ /* 0x000fe20000010000 */
[----:B------:R-:W-:Y:S01]  /*2360*/  FFMA.FTZ R24, R10, R27, R21 ;  /* 0x0000001b0a187223 */ /* 0x000fe20000010015 */
[----:B------:R-:W-:Y:S06]  /*2370*/  @!P1 BRA `(.L_x_2822) ;  /* 0xfffffff400289947 */ /* 0x000fec000383ffff */
.L_x_2816:
        /* <DEDUP_REMOVED lines=13> */
[----:B------:R-:W2:Y:S01]  /*2450*/  S2R R18, SR_CgaCtaId ;  /* 0x0000000000127919 */ /* 0x000ea20000008800 */
[----:B------:R-:W-:Y:S01]  /*2460*/  IMAD R21, R0, 0x3c, R3 ;  /* 0x0000003c00157824 */ /* 0x000fe200078e0203 */
[----:B------:R-:W-:Y:S01]  /*2470*/  MOV R9, 0x400 ;  /* 0x0000040000097802 */ /* 0x000fe20000000f00 */
[----:B------:R-:W-:Y:S01]  /*2480*/  UMOV UR6, 0xffffffff ;  /* 0xffffffff00067882 */ /* 0x000fe20000000000 */
[----:B------:R-:W3:Y:S02]  /*2490*/  S2R R17, SR_TID.X ;  /* 0x0000000000117919 */ /* 0x000ee40000002100 */
[----:B------:R-:W-:Y:S04]  /*24a0*/  LDS R3, [R21+0x20] ;  /* 0x0000200015037984 */ /* 0x000fe80000000800 */
[----:B------:R-:W4:Y:S04]  /*24b0*/  LDS R6, [R21+0x14] ;  /* 0x0000140015067984 */ /* 0x000f280000000800 */
[----:B0-----:R-:W-:Y:S04]  /*24c0*/  LDS R5, [R21+0x24] ;  /* 0x0000240015057984 */ /* 0x001fe80000000800 */
[----:B------:R-:W0:Y:S04]  /*24d0*/  LDS R8, [R21+0x18] ;  /* 0x0000180015087984 */ /* 0x000e280000000800 */
[----:B------:R-:W5:Y:S04]  /*24e0*/  LDS R2, [R21+0x1c] ;  /* 0x00001c0015027984 */ /* 0x000f680000000800 */
[----:B------:R-:W5:Y:S04]  /*24f0*/  LDS R10, [R21+0x2c] ;  /* 0x00002c00150a7984 */ /* 0x000f680000000800 */
[----:B------:R-:W5:Y:S01]  /*2500*/  LDS R16, [R21+0x30] ;  /* 0x0000300015107984 */ /* 0x000f620000000800 */
[----:B--2---:R-:W-:-:S03]  /*2510*/  LEA R18, R18, R9, 0x18 ;  /* 0x0000000912127211 */ /* 0x004fc600078ec0ff */
[----:B-1----:R-:W1:Y:S02]  /*2520*/  LDS R7, [R21+0x28] ;  /* 0x0000280015077984 */ /* 0x002e640000000800 */
[----:B---3--:R-:W-:Y:S02]  /*2530*/  IMAD R28, R17, 0x3c, R18 ;  /* 0x0000003c111c7824 */ /* 0x008fe400078e0212 */
[----:B------:R-:W2:Y:S04]  /*2540*/  LDS R9, [R21+0x38] ;  /* 0x0000380015097984 */ /* 0x000ea80000000800 */
[----:B------:R-:W3:Y:S04]  /*2550*/  LDS R15, [R21+0x3c] ;  /* 0x00003c00150f7984 */ /* 0x000ee80000000800 */
[----:B------:R-:W3:Y:S04]  /*2560*/  LDS R11, [R21+0x34] ;  /* 0x00003400150b7984 */ /* 0x000ee80000000800 */
[----:B------:R-:W3:Y:S01]  /*2570*/  LDS R20, [R28+0x44] ;  /* 0x000044001c147984 */ /* 0x000ee20000000800 */
[----:B----4-:R-:W-:-:S03]  /*2580*/  FADD.FTZ R24, R3, R6 ;  /* 0x0000000603187221 */ /* 0x010fc60000010000 */
[----:B------:R-:W4:Y:S04]  /*2590*/  LDS R22, [R28+0x48] ;  /* 0x000048001c167984 */ /* 0x000f280000000800 */
[----:B------:R-:W4:Y:S01]  /*25a0*/  LDS R18, [R21+0x40] ;  /* 0x0000400015127984 */ /* 0x000f220000000800 */
[----:B0-----:R-:W-:-:S03]  /*25b0*/  FADD.FTZ R26, R5, R8 ;  /* 0x00000008051a7221 */ /* 0x001fc60000010000 */
[----:B------:R0:W4:Y:S01]  /*25c0*/  LDS R17, [R21+0x10] ;  /* 0x0000100015117984 */ /* 0x0001220000000800 */
[----:B-----5:R-:W-:Y:S01]  /*25d0*/  ISETP.NE.AND P1, PT, R2, RZ, PT ;  /* 0x000000ff0200720c */ /* 0x020fe20003f25270 */
[----:B------:R-:W4:Y:S03]  /*25e0*/  S2R R19, SR_LANEID ;  /* 0x0000000000137919 */ /* 0x000f260000000000 */
[----:B------:R-:W-:Y:S02]  /*25f0*/  FSEL R23, R24, R3, !P1 ;  /* 0x0000000318177208 */ /* 0x000fe40004800000 */
[----:B------:R-:W-:-:S03]  /*2600*/  FSEL R27, R26, R5, !P1 ;  /* 0x000000051a1b7208 */ /* 0x000fc60004800000 */
[----:B------:R-:W-:Y:S02]  /*2610*/  FADD.FTZ R23, R23, R10 ;  /* 0x0000000a17177221 */ /* 0x000fe40000010000 */
[----:B------:R-:W-:Y:S01]  /*2620*/  FADD.FTZ R27, R27, R16 ;  /* 0x000000101b1b7221 */ /* 0x000fe20000010000 */
[----:B-1----:R-:W-:-:S04]  /*2630*/  ISETP.NE.AND P2, PT, R7, RZ, PT ;  /* 0x000000ff0700720c */ /* 0x002fc80003f45270 */
[----:B------:R-:W-:Y:S02]  /*2640*/  FSEL R24, R23, R10, !P2 ;  /* 0x0000000a17187208 */ /* 0x000fe40005000000 */
[----:B------:R-:W-:-:S03]  /*2650*/  FSEL R26, R27, R16, !P2 ;  /* 0x000000101b1a7208 */ /* 0x000fc60005000000 */
[----:B--2---:R-:W-:Y:S02]  /*2660*/  FADD.FTZ R24, R24, R9 ;  /* 0x0000000918187221 */ /* 0x004fe40000010000 */
[----:B---3--:R-:W-:Y:S01]  /*2670*/  FADD.FTZ R26, R26, R15 ;  /* 0x0000000f1a1a7221 */ /* 0x008fe20000010000 */
[----:B------:R-:W-:-:S04]  /*2680*/  ISETP.NE.AND P3, PT, R11, RZ, PT ;  /* 0x000000ff0b00720c */ /* 0x000fc80003f65270 */
[----:B0-----:R-:W-:Y:S02]  /*2690*/  FSEL R21, R24, R9, !P3 ;  /* 0x0000000918157208 */ /* 0x001fe40005800000 */
[----:B------:R-:W-:-:S03]  /*26a0*/  FSEL R27, R26, R15, !P3 ;  /* 0x0000000f1a1b7208 */ /* 0x000fc60005800000 */
[----:B------:R-:W-:Y:S02]  /*26b0*/  FADD.FTZ R21, R21, R20 ;  /* 0x0000001415157221 */ /* 0x000fe40000010000 */
[----:B----4-:R-:W-:Y:S01]  /*26c0*/  FADD.FTZ R27, R27, R22 ;  /* 0x000000161b1b7221 */ /* 0x010fe20000010000 */
[C---:B------:R-:W-:Y:S02]  /*26d0*/  ISETP.NE.AND P4, PT, R18.reuse, RZ, PT ;  /* 0x000000ff1200720c */ /* 0x040fe40003f85270 */
[----:B------:R-:W-:Y:S02]  /*26e0*/  IADD3 R23, R7, R2, R17 ;  /* 0x0000000207177210 */ /* 0x000fe40007ffe011 */
[----:B------:R-:W-:Y:S02]  /*26f0*/  FSEL R21, R21, R20, !P4 ;  /* 0x0000001415157208 */ /* 0x000fe40006000000 */
[----:B------:R-:W-:Y:S02]  /*2700*/  IADD3 R23, R18, R23, R11 ;  /* 0x0000001712177210 */ /* 0x000fe40007ffe00b */
[----:B------:R-:W-:Y:S01]  /*2710*/  FSEL R24, R27, R22, !P4 ;  /* 0x000000161b187208 */ /* 0x000fe20006000000 */
[----:B------:R-:W-:Y:S06]  /*2720*/  BRA.DIV UR6, `(.L_x_2824) ;  /* 0x0000000a068c7947 */ /* 0x000fec000b800000 */
        /* <DEDUP_REMOVED lines=36> */
[----:B0-----:R-:W-:-:S05]  /*2970*/  @P6 IMAD.IADD R23, R23, 0x1, R26 ;  /* 0x0000000117176824 */ /* 0x001fca00078e021a */
[----:B------:R-:W0:Y:S01]  /*2980*/  SHFL.UP PT, R26, R23, 0x10, RZ ;  /* 0x06000000171a7989 */ /* 0x000e2200000e00ff */
[----:B-1----:R-:W-:Y:S01]  /*2990*/  FADD.FTZ R28, R21, R28 ;  /* 0x0000001c151c7221 */ /* 0x002fe20000010000 */
[----:B--2---:R-:W-:-:S04]  /*29a0*/  FADD.FTZ R19, R24, R19 ;  /* 0x0000001318137221 */ /* 0x004fc80000010000 */
[----:B------:R-:W-:Y:S02]  /*29b0*/  @P6 FSEL R21, R28, R21, !P5 ;  /* 0x000000151c156208 */ /* 0x000fe40006800000 */
[----:B------:R-:W-:Y:S02]  /*29c0*/  @P6 FSEL R24, R19, R24, !P5 ;  /* 0x0000001813186208 */ /* 0x000fe40006800000 */
[C---:B------:R-:W-:Y:S02]  /*29d0*/  ISETP.NE.AND P5, PT, R23.reuse, RZ, PT ;  /* 0x000000ff1700720c */ /* 0x040fe40003fa5270 */
[----:B0-----:R-:W-:Y:S01]  /*29e0*/  @P0 IADD3 R23, R23, R26, RZ ;  /* 0x0000001a17170210 */ /* 0x001fe20007ffe0ff */
        /* <DEDUP_REMOVED lines=9> */
.L_x_2845:
[----:B------:R-:W-:Y:S01]  /*2a80*/  ISETP.NE.AND P5, PT, R0, RZ, PT ;  /* 0x000000ff0000720c */ /* 0x000fe20003fa5270 */
[----:B0-----:R-:W0:Y:S01]  /*2a90*/  S2R R21, SR_CgaCtaId ;  /* 0x0000000000157919 */ /* 0x001e220000008800 */
[----:B------:R-:W-:Y:S02]  /*2aa0*/  PLOP3.LUT P0, PT, PT, PT, PT, 0x80, 0x0 ;  /* 0x000000000000781c */ /* 0x000fe40003f0f070 */
[----:B------:R-:W-:Y:S01]  /*2ab0*/  MOV R0, 0x400 ;  /* 0x0000040000007802 */ /* 0x000fe20000000f00 */
[----:B------:R-:W2:Y:S08]  /*2ac0*/  S2R R24, SR_TID.X ;  /* 0x0000000000187919 */ /* 0x000eb00000002100 */
[----:B------:R-:W-:Y:S01]  /*2ad0*/  @P5 ISETP.NE.AND P6, PT, R17, RZ, PT ;  /* 0x000000ff1100520c */ /* 0x000fe20003fc5270 */
[----:B------:R-:W-:-:S03]  /*2ae0*/  @P5 IMAD.IADD R17, R23, 0x1, R17 ;  /* 0x0000000117115824 */ /* 0x000fc600078e0211 */
        /* <DEDUP_REMOVED lines=14> */
[----:B------:R2:W-:Y:S01]  /*2bd0*/  STS [R21+0x10], R17 ;  /* 0x0000101115007388 */ /* 0x0005e20000000800 */
[----:B------:R-:W-:Y:S02]  /*2be0*/  IMAD.IADD R18, R18, 0x1, R11 ;  /* 0x0000000112127824 */ /* 0x000fe400078e020b */
        /* <DEDUP_REMOVED lines=16> */
.L_x_2823:
[----:B--2---:R-:W2:Y:S01]  /*2cf0*/  S2R R9, SR_CgaCtaId ;  /* 0x0000000000097919 */ /* 0x004ea20000008800 */
[----:B------:R-:W3:Y:S01]  /*2d00*/  LDC R3, c[0x0][0x2b4] ;  /* 0x0000ad00ff037b82 */ /* 0x000ee20000000800 */
[----:B------:R-:W-:Y:S01]  /*2d10*/  MOV R16, 0x400 ;  /* 0x0000040000107802 */ /* 0x000fe20000000f00 */
[----:B------:R-:W-:Y:S05]  /*2d20*/  WARPSYNC.ALL ;  /* 0x0000000000007948 */ /* 0x000fea0003800000 */
[----:B0-----:R-:W0:Y:S01]  /*2d30*/  S2R R2, SR_TID.X ;  /* 0x0000000000027919 */ /* 0x001e220000002100 */
[----:B------:R-:W4:Y:S01]  /*2d40*/  S2R R8, SR_TID.X ;  /* 0x0000000000087919 */ /* 0x000f220000002100 */
[----:B---3--:R-:W-:Y:S01]  /*2d50*/  IMAD R0, R4, R3, RZ ;  /* 0x0000000304007224 */ /* 0x008fe200078e02ff */
[----:B--2---:R-:W-:-:S05]  /*2d60*/  LEA R5, R9, R16, 0x18 ;  /* 0x0000001009057211 */ /* 0x004fca00078ec0ff */
[----:B0-----:R-:W-:Y:S01]  /*2d70*/  IMAD R11, R2, 0xc, R5 ;  /* 0x0000000c020b7824 */ /* 0x001fe200078e0205 */
[----:B----4-:R-:W-:Y:S01]  /*2d80*/  LEA R0, R8, -R0, 0x1 ;  /* 0x8000000008007211 */ /* 0x010fe200078e08ff */
[----:B------:R-:W-:Y:S01]  /*2d90*/  BAR.SYNC.DEFER_BLOCKING 0x0 ;  /* 0x0000000000007b1d */ /* 0x000fe20000010000 */
[----:B------:R-:W-:-:S05]  /*2da0*/  VIADD R3, R3, 0xfffffffe ;  /* 0xfffffffe03037836 */ /* 0x000fca0000000000 */
[----:B------:R-:W-:Y:S02]  /*2db0*/  ISETP.NE.AND P2, PT, R0, R3, PT ;  /* 0x000000030000720c */ /* 0x000fe40003f45270 */
[----:B------:R-:W0:Y:S01]  /*2dc0*/  S2UR UR6, SR_CTAID.X ;  /* 0x00000000000679c3 */ /* 0x000e220000002500 */
[----:B------:R-:W-:Y:S01]  /*2dd0*/  ULDC UR8, c[0x0][0x2a0] ;  /* 0x0000a80000087ab9 */ /* 0x000fe20000000800 */
[----:B------:R-:W-:Y:S01]  /*2de0*/  ULDC.64 UR10, c[0x0][0x288] ;  /* 0x0000a200000a7ab9 */ /* 0x000fe20000000a00 */
[----:B------:R-:W-:Y:S05]  /*2df0*/  BSSY B0, `(.L_x_2825) ;  /* 0x0000020000007945 */ /* 0x000fea0003800000 */
[----:B-1----:R-:W0:Y:S08]  /*2e00*/  LDC R7, c[0x0][0x2b0] ;  /* 0x0000ac00ff077b82 */ /* 0x002e300000000800 */
[----:B------:R-:W1:Y:S01]  /*2e10*/  LDC R5, c[0x0][0x2b8] ;  /* 0x0000ae00ff057b82 */ /* 0x000e620000000800 */
        /* <DEDUP_REMOVED lines=29> */
.L_x_2826:
[----:B------:R-:W-:Y:S05]  /*2ff0*/  BSYNC B0 ;  /* 0x0000000000007941 */ /* 0x000fea0003800000 */
.L_x_2825:
        /* <DEDUP_REMOVED lines=22> */
.L_x_2824:
        /* <DEDUP_REMOVED lines=9> */
.L_x_2827:
[----:B------:R-:W-:Y:S02]  /*31f0*/  MOV R30, R21 ;  /* 0x00000015001e7202 */ /* 0x000fe40000000f00 */
[----:B------:R-:W-:-:S07]  /*3200*/  MOV R26, R28 ;  /* 0x0000001c001a7202 */ /* 0x000fce0000000f00 */
[----:B------:R-:W-:Y:S05]  /*3210*/  WARPSYNC.COLLECTIVE R29, `(.L_x_2828) ;  /* 0x000000001d087348 */ /* 0x000fea0003c00000 */
[----:B------:R0:W1:Y:S02]  /*3220*/  SHFL.UP P0, R28, R30, R31, R32 ;  /* 0x0400001f1e1c7389 */ /* 0x0000640000000020 */
[----:B01----:R-:W-:Y:S01]  /*3230*/  ENDCOLLECTIVE ;  /* 0x000000000000791b */ /* 0x003fe20003800000 */
.L_x_2828:
[----:B------:R-:W-:Y:S01]  /*3240*/  @P6 IADD3 R23, R23, R26, RZ ;  /* 0x0000001a17176210 */ /* 0x000fe20007ffe0ff */
[----:B------:R-:W-:Y:S02]  /*3250*/  IMAD.MOV.U32 R30, RZ, RZ, R24 ;  /* 0x000000ffff1e7224 */ /* 0x000fe400078e0018 */
[----:B------:R-:W-:-:S05]  /*3260*/  FADD.FTZ R28, R21, R28 ;  /* 0x0000001c151c7221 */ /* 0x000fca0000010000 */
[----:B------:R-:W-:-:S07]  /*3270*/  @P6 FSEL R21, R28, R21, !P5 ;  /* 0x000000151c156208 */ /* 0x000fce0006800000 */
[----:B------:R-:W-:Y:S05]  /*3280*/  WARPSYNC.COLLECTIVE R29, `(.L_x_2829) ;  /* 0x000000001d087348 */ /* 0x000fea0003c00000 */
[----:B------:R0:W1:Y:S02]  /*3290*/  SHFL.UP P0, R28, R30, R31, R32 ;  /* 0x0400001f1e1c7389 */ /* 0x0000640000000020 */
[----:B01----:R-:W-:Y:S01]  /*32a0*/  ENDCOLLECTIVE ;  /* 0x000000000000791b */ /* 0x003fe20003800000 */
.L_x_2829:
[----:B------:R-:W-:Y:S01]  /*32b0*/  HFMA2.MMA R31, -RZ, RZ, 0, 1.1920928955078125e-07 ;  /* 0x00000002ff1f7435 */ /* 0x000fe200000001ff */
[----:B------:R-:W-:Y:S01]  /*32c0*/  IMAD.MOV.U32 R30, RZ, RZ, R23 ;  /* 0x000000ffff1e7224 */ /* 0x000fe200078e0017 */
[----:B------:R-:W-:-:S09]  /*32d0*/  MOV R27, R28 ;  /* 0x0000001c001b7202 */ /* 0x000fd20000000f00 */
[----:B------:R-:W-:Y:S05]  /*32e0*/  WARPSYNC.COLLECTIVE R29, `(.L_x_2830) ;  /* 0x000000001d087348 */ /* 0x000fea0003c00000 */
[----:B------:R0:W1:Y:S02]  /*32f0*/  SHFL.UP P0, R28, R30, R31, R32 ;  /* 0x0400001f1e1c7389 */ /* 0x0000640000000020 */
[----:B01----:R-:W-:Y:S01]  /*3300*/  ENDCOLLECTIVE ;  /* 0x000000000000791b */ /* 0x003fe20003800000 */
.L_x_2830:
        /* <DEDUP_REMOVED lines=9> */
.L_x_2831:
[----:B------:R-:W-:Y:S01]  /*33a0*/  @P6 IMAD.IADD R23, R23, 0x1, R26 ;  /* 0x0000000117176824 */ /* 0x000fe200078e021a */
[----:B------:R-:W-:Y:S01]  /*33b0*/  MOV R30, R24 ;  /* 0x00000018001e7202 */ /* 0x000fe20000000f00 */
[----:B------:R-:W-:-:S05]  /*33c0*/  FADD.FTZ R28, R21, R28 ;  /* 0x0000001c151c7221 */ /* 0x000fca0000010000 */
[----:B------:R-:W-:-:S07]  /*33d0*/  @P6 FSEL R21, R28, R21, !P5 ;  /* 0x000000151c156208 */ /* 0x000fce0006800000 */
[----:B------:R-:W-:Y:S05]  /*33e0*/  WARPSYNC.COLLECTIVE R29, `(.L_x_2832) ;  /* 0x000000001d087348 */ /* 0x000fea0003c00000 */
[----:B------:R0:W1:Y:S02]  /*33f0*/  SHFL.UP P0, R28, R30, R31, R32 ;  /* 0x0400001f1e1c7389 */ /* 0x0000640000000020 */
[----:B01----:R-:W-:Y:S01]  /*3400*/  ENDCOLLECTIVE ;  /* 0x000000000000791b */ /* 0x003fe20003800000 */
.L_x_2832:
[----:B------:R-:W-:Y:S01]  /*3410*/  HFMA2.MMA R31, -RZ, RZ, 0, 2.384185791015625e-07 ;  /* 0x00000004ff1f7435 */ /* 0x000fe200000001ff */
[----:B------:R-:W-:Y:S02]  /*3420*/  MOV R30, R23 ;  /* 0x00000017001e7202 */ /* 0x000fe40000000f00 */
[----:B------:R-:W-:-:S08]  /*3430*/  MOV R27, R28 ;  /* 0x0000001c001b7202 */ /* 0x000fd00000000f00 */
[----:B------:R-:W-:Y:S05]  /*3440*/  WARPSYNC.COLLECTIVE R29, `(.L_x_2833) ;  /* 0x000000001d087348 */ /* 0x000fea0003c00000 */
[----:B------:R0:W1:Y:S02]  /*3450*/  SHFL.UP P0, R28, R30, R31, R32 ;  /* 0x0400001f1e1c7389 */ /* 0x0000640000000020 */
[----:B01----:R-:W-:Y:S01]  /*3460*/  ENDCOLLECTIVE ;  /* 0x000000000000791b */ /* 0x003fe20003800000 */
.L_x_2833:
        /* <DEDUP_REMOVED lines=9> */
.L_x_2834:
[----:B------:R-:W-:Y:S02]  /*3500*/  @P6 IADD3 R23, R23, R26, RZ ;  /* 0x0000001a17176210 */ /* 0x000fe40007ffe0ff */
[----:B------:R-:W-:Y:S01]  /*3510*/  MOV R30, R24 ;  /* 0x00000018001e7202 */ /* 0x000fe20000000f00 */
[----:B------:R-:W-:-:S05]  /*3520*/  FADD.FTZ R28, R21, R28 ;  /* 0x0000001c151c7221 */ /* 0x000fca0000010000 */
[----:B------:R-:W-:-:S07]  /*3530*/  @P6 FSEL R21, R28, R21, !P5 ;  /* 0x000000151c156208 */ /* 0x000fce0006800000 */
[----:B------:R-:W-:Y:S05]  /*3540*/  WARPSYNC.COLLECTIVE R29, `(.L_x_2835) ;  /* 0x000000001d087348 */ /* 0x000fea0003c00000 */
[----:B------:R0:W1:Y:S02]  /*3550*/  SHFL.UP P0, R28, R30, R31, R32 ;  /* 0x0400001f1e1c7389 */ /* 0x0000640000000020 */
[----:B01----:R-:W-:Y:S01]  /*3560*/  ENDCOLLECTIVE ;  /* 0x000000000000791b */ /* 0x003fe20003800000 */
.L_x_2835:
[----:B------:R-:W-:Y:S01]  /*3570*/  MOV R30, R23 ;  /* 0x00000017001e7202 */ /* 0x000fe20000000f00 */
[----:B------:R-:W-:Y:S02]  /*3580*/  IMAD.MOV.U32 R31, RZ, RZ, 0x8 ;  /* 0x00000008ff1f7424 */ /* 0x000fe400078e00ff */
[----:B------:R-:W-:-:S07]  /*3590*/  IMAD.MOV.U32 R27, RZ, RZ, R28 ;  /* 0x000000ffff1b7224 */ /* 0x000fce00078e001c */
[----:B------:R-:W-:Y:S05]  /*35a0*/  WARPSYNC.COLLECTIVE R29, `(.L_x_2836) ;  /* 0x000000001d087348 */ /* 0x000fea0003c00000 */
[----:B------:R0:W1:Y:S02]  /*35b0*/  SHFL.UP P0, R28, R30, R31, R32 ;  /* 0x0400001f1e1c7389 */ /* 0x0000640000000020 */
[----:B01----:R-:W-:Y:S01]  /*35c0*/  ENDCOLLECTIVE ;  /* 0x000000000000791b */ /* 0x003fe20003800000 */
.L_x_2836:
        /* <DEDUP_REMOVED lines=9> */
.L_x_2837:
[----:B------:R-:W-:Y:S02]  /*3660*/  IMAD.MOV.U32 R30, RZ, RZ, R24 ;  /* 0x000000ffff1e7224 */ /* 0x000fe400078e0018 */
[----:B------:R-:W-:-:S05]  /*3670*/  FADD.FTZ R28, R21, R28 ;  /* 0x0000001c151c7221 */ /* 0x000fca0000010000 */
[----:B------:R-:W-:-:S07]  /*3680*/  @P6 FSEL R21, R28, R21, !P5 ;  /* 0x000000151c156208 */ /* 0x000fce0006800000 */
[----:B------:R-:W-:Y:S05]  /*3690*/  WARPSYNC.COLLECTIVE R29, `(.L_x_2838) ;  /* 0x000000001d087348 */ /* 0x000fea0003c00000 */
[----:B------:R0:W1:Y:S02]  /*36a0*/  SHFL.UP P0, R28, R30, R31, R32 ;  /* 0x0400001f1e1c7389 */ /* 0x0000640000000020 */
[----:B01----:R-:W-:Y:S01]  /*36b0*/  ENDCOLLECTIVE ;  /* 0x000000000000791b */ /* 0x003fe20003800000 */
.L_x_2838:
[C---:B------:R-:W-:Y:S01]  /*36c0*/  ISETP.GE.AND P6, PT, R19.reuse, 0x10, PT ;  /* 0x000000101300780c */ /* 0x040fe20003fc6270 */
[----:B------:R-:W-:Y:S01]  /*36d0*/  HFMA2.MMA R31, -RZ, RZ, 0, 9.5367431640625e-07 ;  /* 0x00000010ff1f7435 */ /* 0x000fe200000001ff */
        /* <DEDUP_REMOVED lines=10> */
.L_x_2839:
[----:B------:R-:W-:Y:S02]  /*3780*/  MOV R30, R21 ;  /* 0x00000015001e7202 */ /* 0x000fe40000000f00 */
[----:B------:R-:W-:-:S07]  /*3790*/  MOV R26, R28 ;  /* 0x0000001c001a7202 */ /* 0x000fce0000000f00 */
[----:B------:R-:W-:Y:S05]  /*37a0*/  WARPSYNC.COLLECTIVE R29, `(.L_x_2840) ;  /* 0x000000001d087348 */ /* 0x000fea0003c00000 */
[----:B------:R0:W1:Y:S02]  /*37b0*/  SHFL.UP P0, R28, R30, R31, R32 ;  /* 0x0400001f1e1c7389 */ /* 0x0000640000000020 */
[----:B01----:R-:W-:Y:S01]  /*37c0*/  ENDCOLLECTIVE ;  /* 0x000000000000791b */ /* 0x003fe20003800000 */
.L_x_2840:
[----:B------:R-:W-:Y:S02]  /*37d0*/  @P6 IMAD.IADD R23, R23, 0x1, R26 ;  /* 0x0000000117176824 */ /* 0x000fe400078e021a */
[----:B------:R-:W-:Y:S01]  /*37e0*/  IMAD.MOV.U32 R30, RZ, RZ, R24 ;  /* 0x000000ffff1e7224 */ /* 0x000fe200078e0018 */
[----:B------:R-:W-:-:S07]  /*37f0*/  MOV R26, R28 ;  /* 0x0000001c001a7202 */ /* 0x000fce0000000f00 */
[----:B------:R-:W-:Y:S05]  /*3800*/  WARPSYNC.COLLECTIVE R29, `(.L_x_2841) ;  /* 0x000000001d087348 */ /* 0x000fea0003c00000 */
[----:B------:R0:W1:Y:S02]  /*3810*/  SHFL.UP P0, R28, R30, R31, R32 ;  /* 0x0400001f1e1c7389 */ /* 0x0000640000000020 */
[----:B01----:R-:W-:Y:S01]  /*3820*/  ENDCOLLECTIVE ;  /* 0x000000000000791b */ /* 0x003fe20003800000 */
.L_x_2841:
[----:B------:R-:W-:-:S05]  /*3830*/  FADD.FTZ R26, R21, R26 ;  /* 0x0000001a151a7221 */ /* 0x000fca0000010000 */
[----:B------:R-:W-:Y:S02]  /*3840*/  @P6 FSEL R21, R26, R21, !P5 ;  /* 0x000000151a156208 */ /* 0x000fe40006800000 */
[----:B------:R-:W-:Y:S01]  /*3850*/  MOV R30, R23 ;  /* 0x00000017001e7202 */ /* 0x000fe20000000f00 */
[----:B------:R-:W-:Y:S01]  /*3860*/  IMAD.MOV.U32 R31, RZ, RZ, 0x1 ;  /* 0x00000001ff1f7424 */ /* 0x000fe200078e00ff */
[----:B------:R-:W-:-:S07]  /*3870*/  MOV R19, R28 ;  /* 0x0000001c00137202 */ /* 0x000fce0000000f00 */
[----:B------:R-:W-:Y:S05]  /*3880*/  WARPSYNC.COLLECTIVE R29, `(.L_x_2842) ;  /* 0x000000001d087348 */ /* 0x000fea0003c00000 */
[----:B------:R0:W1:Y:S02]  /*3890*/  SHFL.UP P0, R28, R30, R31, R32 ;  /* 0x0400001f1e1c7389 */ /* 0x0000640000000020 */
[----:B01----:R-:W-:Y:S01]  /*38a0*/  ENDCOLLECTIVE ;  /* 0x000000000000791b */ /* 0x003fe20003800000 */
.L_x_2842:
[----:B------:R-:W-:-:S05]  /*38b0*/  FADD.FTZ R19, R24, R19 ;  /* 0x0000001318137221 */ /* 0x000fca0000010000 */
[----:B------:R-:W-:Y:S02]  /*38c0*/  @P6 FSEL R24, R19, R24, !P5 ;  /* 0x0000001813186208 */ /* 0x000fe40006800000 */
[----:B------:R-:W-:Y:S02]  /*38d0*/  MOV R30, R21 ;  /* 0x00000015001e7202 */ /* 0x000fe40000000f00 */
[----:B------:R-:W-:-:S07]  /*38e0*/  MOV R23, R28 ;  /* 0x0000001c00177202 */ /* 0x000fce0000000f00 */
[----:B------:R-:W-:Y:S05]  /*38f0*/  WARPSYNC.COLLECTIVE R29, `(.L_x_2843) ;  /* 0x000000001d087348 */ /* 0x000fea0003c00000 */
[----:B------:R0:W1:Y:S02]  /*3900*/  SHFL.UP P0, R28, R30, R31, R32 ;  /* 0x0400001f1e1c7389 */ /* 0x0000640000000020 */
[----:B01----:R-:W-:Y:S01]  /*3910*/  ENDCOLLECTIVE ;  /* 0x000000000000791b */ /* 0x003fe20003800000 */
.L_x_2843:
[----:B------:R-:W-:Y:S01]  /*3920*/  MOV R30, R24 ;  /* 0x00000018001e7202 */ /* 0x000fe20000000f00 */
[----:B------:R-:W-:-:S07]  /*3930*/  IMAD.MOV.U32 R19, RZ, RZ, R28 ;  /* 0x000000ffff137224 */ /* 0x000fce00078e001c */
[----:B------:R-:W-:Y:S05]  /*3940*/  WARPSYNC.COLLECTIVE R29, `(.L_x_2844) ;  /* 0x000000001d087348 */ /* 0x000fea0003c00000 */
[----:B------:R0:W1:Y:S02]  /*3950*/  SHFL.UP P0, R28, R30, R31, R32 ;  /* 0x0400001f1e1c7389 */ /* 0x0000640000000020 */
[----:B01----:R-:W-:Y:S01]  /*3960*/  ENDCOLLECTIVE ;  /* 0x000000000000791b */ /* 0x003fe20003800000 */
.L_x_2844:
[----:B------:R-:W-:Y:S01]  /*3970*/  MOV R26, R28 ;  /* 0x0000001c001a7202 */ /* 0x000fe20000000f00 */
[----:B------:R-:W-:Y:S06]  /*3980*/  BRA `(.L_x_2845) ;  /* 0xfffffff0003c7947 */ /* 0x000fec000383ffff */
.L_x_2846:
        /* <DEDUP_REMOVED lines=15> */
.L_x_4519:


//--------------------- .text._Z30group_norm_nhwc_bwd_sum_kernelI11Bf16IOFp16WLi196EEv26Group_norm_nhwc_bwd_params --------------------------
	.section	.text._Z30group_norm_nhwc_bwd_sum_kernelI11Bf16IOFp16WLi196EEv26Group_norm_nhwc_bwd_params,"ax",@progbits
	.align	128
        .global         _Z30group_norm_nhwc_bwd_sum_kernelI11Bf16IOFp16WLi196EEv26Group_norm_nhwc_bwd_params
        .type           _Z30group_norm_nhwc_bwd_sum_kernelI11Bf16IOFp16WLi196EEv26Group_norm_nhwc_bwd_params,@function
        .size           _Z30group_norm_nhwc_bwd_sum_kernelI11Bf16IOFp16WLi196EEv26Group_norm_nhwc_bwd_params,(.L_x_4520 - _Z30group_norm_nhwc_bwd_sum_kernelI11Bf16IOFp16WLi196EEv26Group_norm_nhwc_bwd_params)
        .other          _Z30group_norm_nhwc_bwd_sum_kernelI11Bf16IOFp16WLi196EEv26Group_norm_nhwc_bwd_params,@"STO_CUDA_ENTRY STV_DEFAULT"
_Z30group_norm_nhwc_bwd_sum_kernelI11Bf16IOFp16WLi196EEv26Group_norm_nhwc_bwd_params:
.text._Z30group_norm_nhwc_bwd_sum_kernelI11Bf16IOFp16WLi196EEv26Group_norm_nhwc_bwd_params:
        /* <DEDUP_REMOVED lines=74> */
[----:B--2---:R-:W-:-:S02]  /*04a0*/  HADD2.F32 R2, -RZ, R2.H0_H0 ;  /* 0x20000002ff027230 */ /* 0x004fc40000004100 */
[----:B---3--:R-:W-:Y:S02]  /*04b0*/  @P1 HADD2.F32 R15, -RZ, R13.H0_H0 ;  /* 0x2000000dff0f1230 */ /* 0x008fe40000004100 */
[----:B----4-:R-:W-:Y:S02]  /*04c0*/  @P1 HADD2.F32 R17, -RZ, R11.H0_H0 ;  /* 0x2000000bff111230 */ /* 0x010fe40000004100 */
[----:B------:R-:W-:-:S07]  /*04d0*/  HADD2.F32 R0, -RZ, R0.H0_H0 ;  /* 0x20000000ff007230 */ /* 0x000fce0000004100 */
.L_x_2848:
[----:B------:R-:W-:Y:S05]  /*04e0*/  BSYNC B0 ;  /* 0x0000000000007941 */ /* 0x000fea0003800000 */
.L_x_2847:
        /* <DEDUP_REMOVED lines=110> */
.L_x_2851:
[----:B------:R-:W-:Y:S05]  /*0bd0*/  @!P2 BRA `(.L_x_2849) ;  /* 0x0000001400e8a947 */ /* 0x000fea0003800000 */
[----:B------:R-:W-:-:S04]  /*0be0*/  IADD3 R14, R13, 0x1, RZ ;  /* 0x000000010d0e7810 */ /* 0x000fc80007ffe0ff */
[----:B------:R-:W-:-:S07]  /*0bf0*/  SHF.R.S32.HI R23, RZ, 0x1f, R14 ;  /* 0x0000001fff177819 */ /* 0x000fce000001140e */
.L_x_2852:
        /* <DEDUP_REMOVED lines=35> */
[----:B------:R0:W4:Y:S01]  /*0e30*/  @!P0 LDG.E R12, desc[UR6][R12.64] ;  /* 0x000000060c0c8981 */ /* 0x000122000c1e1900 */
[----:B------:R-:W-:-:S04]  /*0e40*/  PRMT R26, RZ, 0x7610, R26 ;  /* 0x00007610ff1a7816 */ /* 0x000fc8000000001a */
[----:B---3--:R-:W-:Y:S02]  /*0e50*/  @!P0 PRMT R26, R16, 0x7610, R26 ;  /* 0x00007610101a8816 */ /* 0x008fe4000000001a */
[----:B------:R-:W-:Y:S02]  /*0e60*/  PRMT R16, RZ, 0x7610, R16 ;  /* 0x00007610ff107816 */ /* 0x000fe40000000010 */
[----:B------:R-:W-:-:S05]  /*0e70*/  SHF.L.U32 R27, R26, 0x10, RZ ;  /* 0x000000101a1b7819 */ /* 0x000fca00000006ff */
        /* <DEDUP_REMOVED lines=38> */
[----:B------:R-:W-:Y:S01]  /*10e0*/  SHF.L.U32 R29, R8, 0x10, RZ ;  /* 0x00000010081d7819 */ /* 0x000fe200000006ff */
[----:B------:R-:W-:-:S04]  /*10f0*/  FADD.FTZ R11, R16, R11 ;  /* 0x0000000b100b7221 */ /* 0x000fc80000010000 */
        /* <DEDUP_REMOVED lines=18> */
[----:B------:R-:W-:Y:S02]  /*1220*/  SHF.L.U32 R29, R12, 0x10, RZ ;  /* 0x000000100c1d7819 */ /* 0x000fe400000006ff */
[----:B------:R-:W-:Y:S01]  /*1230*/  PRMT R12, RZ, 0x7610, R12 ;  /* 0x00007610ff0c7816 */ /* 0x000fe2000000000c */
[----:B------:R-:W-:Y:S02]  /*1240*/  FMUL.FTZ R16, R16, R22 ;  /* 0x0000001610107220 */ /* 0x000fe40000410000 */
[----:B------:R-:W-:Y:S01]  /*1250*/  FADD.FTZ R18, -R4, R29 ;  /* 0x0000001d04127221 */ /* 0x000fe20000010100 */
[----:B------:R-:W-:Y:S01]  /*1260*/  @!P0 PRMT R12, R12, 0x7632, R12 ;  /* 0x000076320c0c8816 */ /* 0x000fe2000000000c */
[----:B------:R-:W-:Y:S01]  /*1270*/  FADD.FTZ R9, R9, R16 ;  /* 0x0000001009097221 */ /* 0x000fe20000010000 */
[----:B------:R-:W-:Y:S01]  /*1280*/  FFMA.FTZ R19, R8, R16, R19 ;  /* 0x0000001008137223 */ /* 0x000fe20000010013 */
[----:B------:R-:W-:Y:S01]  /*1290*/  FMUL.FTZ R29, R18, R5 ;  /* 0x00000005121d7220 */ /* 0x000fe20000410000 */
[----:B------:R-:W-:Y:S01]  /*12a0*/  SHF.L.U32 R12, R12, 0x10, RZ ;  /* 0x000000100c0c7819 */ /* 0x000fe200000006ff */
[----:B------:R-:W-:-:S02]  /*12b0*/  FMUL.FTZ R16, R16, R2 ;  /* 0x0000000210107220 */ /* 0x000fc40000410000 */
[----:B------:R-:W-:Y:S02]  /*12c0*/  FFMA.FTZ R18, R29, R0, R17 ;  /* 0x000000001d127223 */ /* 0x000fe40000010011 */
[----:B------:R-:W-:Y:S01]  /*12d0*/  FFMA.FTZ R27, R8, R16, R27 ;  /* 0x00000010081b7223 */ /* 0x000fe2000001001b */
[----:B------:R-:W-:Y:S01]  /*12e0*/  FADD.FTZ R13, R13, R16 ;  /* 0x000000100d0d7221 */ /* 0x000fe20000010000 */
[----:B------:R-:W-:-:S06]  /*12f0*/  FMUL.FTZ R22, R18, -1.4426950216293334961 ;  /* 0xbfb8aa3b12167820 */ /* 0x000fcc0000410000 */
        /* <DEDUP_REMOVED lines=18> */
.L_x_2850:
[----:B------:R-:W-:Y:S02]  /*1420*/  LOP3.LUT P1, R14, R14, 0x3, RZ, 0xc0, !PT ;  /* 0x000000030e0e7812 */ /* 0x000fe4000782c0ff */
[----:B------:R-:W-:Y:S02]  /*1430*/  CS2R R18, SRZ ;  /* 0x0000000000127805 */ /* 0x000fe4000001ff00 */
[----:B------:R-:W-:Y:S02]  /*1440*/  IADD3 R15, -R8, R11, RZ ;  /* 0x0000000b080f7210 */ /* 0x000fe40007ffe1ff */
[----:B------:R-:W-:Y:S02]  /*1450*/  CS2R R8, SRZ ;  /* 0x0000000000087805 */ /* 0x000fe4000001ff00 */
[----:B------:R-:W-:-:S05]  /*1460*/  CS2R R10, SRZ ;  /* 0x00000000000a7805 */ /* 0x000fca000001ff00 */
[----:B------:R-:W-:Y:S05]  /*1470*/  @!P1 BRA `(.L_x_2853) ;  /* 0x0000000000cc9947 */ /* 0x000fea0003800000 */
[----:B------:R-:W-:-:S07]  /*1480*/  IMAD.MOV.U32 R8, RZ, RZ, RZ ;  /* 0x000000ffff087224 */ /* 0x000fce00078e00ff */
.L_x_2854:
        /* <DEDUP_REMOVED lines=50> */
.L_x_2853:
[----:B------:R-:W-:-:S13]  /*17b0*/  ISETP.GE.U32.AND P0, PT, R15, 0x3, PT ;  /* 0x000000030f00780c */ /* 0x000fda0003f06070 */
[----:B------:R-:W-:Y:S05]  /*17c0*/  @!P0 BRA `(.L_x_2849) ;  /* 0x0000000800ec8947 */ /* 0x000fea0003800000 */
[----:B------:R-:W-:Y:S01]  /*17d0*/  ULDC.64 UR4, c[0x0][0x288] ;  /* 0x0000a20000047ab9 */ /* 0x000fe20000000a00 */
[----:B------:R-:W-:Y:S01]  /*17e0*/  IMAD.MOV.U32 R27, RZ, RZ, R13 ;  /* 0x000000ffff1b7224 */ /* 0x000fe200078e000d */
[----:B------:R-:W-:-:S04]  /*17f0*/  ISETP.GE.U32.AND P0, PT, R22, UR4, PT ;  /* 0x0000000416007c0c */ /* 0x000fc8000bf06070 */
[----:B------:R-:W-:Y:S02]  /*1800*/  ISETP.GE.AND.EX P0, PT, R23, UR5, PT, P0 ;  /* 0x0000000517007c0c */ /* 0x000fe4000bf06300 */
[----:B------:R-:W-:-:S11]  /*1810*/  SHF.R.S32.HI R23, RZ, 0x1f, R13 ;  /* 0x0000001fff177819 */ /* 0x000fd6000001140d */
.L_x_2855:
        /* <DEDUP_REMOVED lines=182> */
.L_x_2849:
        /* <DEDUP_REMOVED lines=68> */
.L_x_2873:
        /* <DEDUP_REMOVED lines=12> */
.L_x_2859:
[----:B------:R-:W-:Y:S05]  /*2880*/  BSYNC B0 ;  /* 0x0000000000007941 */ /* 0x000fea0003800000 */
.L_x_2858:
[----:B------:R-:W-:-:S13]  /*2890*/  R2UR UR4, R5 ;  /* 0x00000000050472ca */ /* 0x000fda00000e0000 */
[----:B------:R-:W-:Y:S05]  /*28a0*/  BRA.DIV UR4, `(.L_x_2860) ;  /* 0x0000000e04947947 */ /* 0x000fea000b800000 */
[----:B------:R-:W-:Y:S01]  /*28b0*/  NOP ;  /* 0x0000000000007918 */ /* 0x000fe20000000000 */
[----:B------:R1:W-:Y:S04]  /*28c0*/  STS [R13+0xc0], R6 ;  /* 0x0000c0060d007388 */ /* 0x0003e80000000800 */
[----:B------:R1:W-:Y:S04]  /*28d0*/  STS [R13+0xc4], R16 ;  /* 0x0000c4100d007388 */ /* 0x0003e80000000800 */
[----:B------:R1:W-:Y:S01]  /*28e0*/  STS [R13+0xc8], R14 ;  /* 0x0000c80e0d007388 */ /* 0x0003e20000000800 */
[----:B------:R-:W-:Y:S01]  /*28f0*/  NOP ;  /* 0x0000000000007918 */ /* 0x000fe20000000000 */
.L_x_2877:
        /* <DEDUP_REMOVED lines=12> */
.L_x_2862:
[----:B------:R-:W-:Y:S05]  /*29c0*/  BSYNC B0 ;  /* 0x0000000000007941 */ /* 0x000fea0003800000 */
.L_x_2861:
[----:B------:R-:W-:-:S13]  /*29d0*/  R2UR UR4, R5 ;  /* 0x00000000050472ca */ /* 0x000fda00000e0000 */
[----:B------:R-:W-:Y:S05]  /*29e0*/  BRA.DIV UR4, `(.L_x_2863) ;  /* 0x0000000e04747947 */ /* 0x000fea000b800000 */
[----:B------:R-:W-:Y:S01]  /*29f0*/  NOP ;  /* 0x0000000000007918 */ /* 0x000fe20000000000 */
[----:B------:R2:W-:Y:S04]  /*2a00*/  STS [R13+0xc0], R6 ;  /* 0x0000c0060d007388 */ /* 0x0005e80000000800 */
[----:B------:R2:W-:Y:S04]  /*2a10*/  STS [R13+0xc4], R16 ;  /* 0x0000c4100d007388 */ /* 0x0005e80000000800 */
[----:B------:R2:W-:Y:S01]  /*2a20*/  STS [R13+0xc8], R14 ;  /* 0x0000c80e0d007388 */ /* 0x0005e20000000800 */
[----:B------:R-:W-:Y:S01]  /*2a30*/  NOP ;  /* 0x0000000000007918 */ /* 0x000fe20000000000 */
.L_x_2881:
        /* <DEDUP_REMOVED lines=12> */
.L_x_2865:
[----:B------:R-:W-:Y:S05]  /*2b00*/  BSYNC B0 ;  /* 0x0000000000007941 */ /* 0x000fea0003800000 */
.L_x_2864:
[----:B------:R-:W-:-:S13]  /*2b10*/  R2UR UR4, R5 ;  /* 0x00000000050472ca */ /* 0x000fda00000e0000 */
[----:B------:R-:W-:Y:S05]  /*2b20*/  BRA.DIV UR4, `(.L_x_2866) ;  /* 0x0000000e04547947 */ /* 0x000fea000b800000 */
[----:B------:R-:W-:Y:S01]  /*2b30*/  NOP ;  /* 0x0000000000007918 */ /* 0x000fe20000000000 */
[----:B------:R3:W-:Y:S04]  /*2b40*/  STS [R13+0xc0], R6 ;  /* 0x0000c0060d007388 */ /* 0x0007e80000000800 */
[----:B------:R3:W-:Y:S04]  /*2b50*/  STS [R13+0xc4], R16 ;  /* 0x0000c4100d007388 */ /* 0x0007e80000000800 */
[----:B------:R3:W-:Y:S01]  /*2b60*/  STS [R13+0xc8], R14 ;  /* 0x0000c80e0d007388 */ /* 0x0007e20000000800 */
[----:B------:R-:W-:Y:S01]  /*2b70*/  NOP ;  /* 0x0000000000007918 */ /* 0x000fe20000000000 */
.L_x_2885:
        /* <DEDUP_REMOVED lines=12> */
.L_x_2868:
[----:B------:R-:W-:Y:S05]  /*2c40*/  BSYNC B0 ;  /* 0x0000000000007941 */ /* 0x000fea0003800000 */
.L_x_2867:
        /* <DEDUP_REMOVED lines=25> */
.L_x_2891:
        /* <DEDUP_REMOVED lines=76> */
.L_x_2856:
        /* <DEDUP_REMOVED lines=43> */
.L_x_2871:
[----:B------:R-:W-:Y:S05]  /*3550*/  BSYNC B0 ;  /* 0x0000000000007941 */ /* 0x000fea0003800000 */
.L_x_2870:
        /* <DEDUP_REMOVED lines=22> */
.L_x_2857:
[----:B0-----:R-:W-:Y:S05]  /*36c0*/  WARPSYNC.COLLECTIVE R5, `(.L_x_2872) ;  /* 0x0000000005087348 */ /* 0x001fea0003c00000 */
[----:B------:R-:W-:Y:S01]  /*36d0*/  NOP ;  /* 0x0000000000007918 */ /* 0x000fe20000000000 */
[----:B0-----:R-:W-:Y:S01]  /*36e0*/  ENDCOLLECTIVE ;  /* 0x000000000000791b */ /* 0x001fe20003800000 */
.L_x_2872:
[----:B------:R-:W-:Y:S05]  /*36f0*/  BRA `(.L_x_2873) ;  /* 0xfffffff000307947 */ /* 0x000fea000383ffff */
.L_x_2860:
[----:B------:R-:W-:Y:S01]  /*3700*/  BSSY B0, `(.L_x_2874) ;  /* 0x0000004000007945 */ /* 0x000fe20003800000 */
[----:B0-----:R-:W-:Y:S05]  /*3710*/  WARPSYNC.COLLECTIVE R5, `(.L_x_2875) ;  /* 0x0000000005087348 */ /* 0x001fea0003c00000 */
[----:B------:R-:W-:Y:S01]  /*3720*/  NOP ;  /* 0x0000000000007918 */ /* 0x000fe20000000000 */
[----:B0-----:R-:W-:Y:S01]  /*3730*/  ENDCOLLECTIVE ;  /* 0x000000000000791b */ /* 0x001fe20003800000 */
.L_x_2875:
[----:B------:R-:W-:Y:S05]  /*3740*/  BSYNC B0 ;  /* 0x0000000000007941 */ /* 0x000fea0003800000 */
.L_x_2874:
[----:B------:R0:W-:Y:S04]  /*3750*/  STS [R13+0xc0], R6 ;  /* 0x0000c0060d007388 */ /* 0x0001e80000000800 */
[----:B------:R0:W-:Y:S04]  /*3760*/  STS [R13+0xc4], R16 ;  /* 0x0000c4100d007388 */ /* 0x0001e80000000800 */
[----:B------:R0:W-:Y:S02]  /*3770*/  STS [R13+0xc8], R14 ;  /* 0x0000c80e0d007388 */ /* 0x0001e40000000800 */
[----:B0-----:R-:W-:Y:S05]  /*3780*/  WARPSYNC.COLLECTIVE R5, `(.L_x_2876) ;  /* 0x0000000005087348 */ /* 0x001fea0003c00000 */
[----:B------:R-:W-:Y:S01]  /*3790*/  NOP ;  /* 0x0000000000007918 */ /* 0x000fe20000000000 */
[----:B0-----:R-:W-:Y:S01]  /*37a0*/  ENDCOLLECTIVE ;  /* 0x000000000000791b */ /* 0x001fe20003800000 */
.L_x_2876:
[----:B------:R-:W-:Y:S05]  /*37b0*/  BRA `(.L_x_2877) ;  /* 0xfffffff000507947 */ /* 0x000fea000383ffff */
.L_x_2863:
[----:B------:R-:W-:Y:S01]  /*37c0*/  BSSY B0, `(.L_x_2878) ;  /* 0x0000004000007945 */ /* 0x000fe20003800000 */
[----:B01----:R-:W-:Y:S05]  /*37d0*/  WARPSYNC.COLLECTIVE R5, `(.L_x_2879) ;  /* 0x0000000005087348 */ /* 0x003fea0003c00000 */
[----:B------:R-:W-:Y:S01]  /*37e0*/  NOP ;  /* 0x0000000000007918 */ /* 0x000fe20000000000 */
[----:B01----:R-:W-:Y:S01]  /*37f0*/  ENDCOLLECTIVE ;  /* 0x000000000000791b */ /* 0x003fe20003800000 */
.L_x_2879:
[----:B------:R-:W-:Y:S05]  /*3800*/  BSYNC B0 ;  /* 0x0000000000007941 */ /* 0x000fea0003800000 */
.L_x_2878:
[----:B------:R0:W-:Y:S04]  /*3810*/  STS [R13+0xc0], R6 ;  /* 0x0000c0060d007388 */ /* 0x0001e80000000800 */
[----:B------:R0:W-:Y:S04]  /*3820*/  STS [R13+0xc4], R16 ;  /* 0x0000c4100d007388 */ /* 0x0001e80000000800 */
[----:B------:R0:W-:Y:S02]  /*3830*/  STS [R13+0xc8], R14 ;  /* 0x0000c80e0d007388 */ /* 0x0001e40000000800 */
[----:B0-----:R-:W-:Y:S05]  /*3840*/  WARPSYNC.COLLECTIVE R5, `(.L_x_2880) ;  /* 0x0000000005087348 */ /* 0x001fea0003c00000 */
[----:B------:R-:W-:Y:S01]  /*3850*/  NOP ;  /* 0x0000000000007918 */ /* 0x000fe20000000000 */
[----:B0-----:R-:W-:Y:S01]  /*3860*/  ENDCOLLECTIVE ;  /* 0x000000000000791b */ /* 0x001fe20003800000 */
.L_x_2880:
[----:B------:R-:W-:Y:S05]  /*3870*/  BRA `(.L_x_2881) ;  /* 0xfffffff000707947 */ /* 0x000fea000383ffff */
.L_x_2866:
[----:B------:R-:W-:Y:S01]  /*3880*/  BSSY B0, `(.L_x_2882) ;  /* 0x0000004000007945 */ /* 0x000fe20003800000 */
[----:B012---:R-:W-:Y:S05]  /*3890*/  WARPSYNC.COLLECTIVE R5, `(.L_x_2883) ;  /* 0x0000000005087348 */ /* 0x007fea0003c00000 */
[----:B------:R-:W-:Y:S01]  /*38a0*/  NOP ;  /* 0x0000000000007918 */ /* 0x000fe20000000000 */
[----:B012---:R-:W-:Y:S01]  /*38b0*/  ENDCOLLECTIVE ;  /* 0x000000000000791b */ /* 0x007fe20003800000 */
.L_x_2883:
[----:B------:R-:W-:Y:S05]  /*38c0*/  BSYNC B0 ;  /* 0x0000000000007941 */ /* 0x000fea0003800000 */
.L_x_2882:
[----:B------:R0:W-:Y:S04]  /*38d0*/  STS [R13+0xc0], R6 ;  /* 0x0000c0060d007388 */ /* 0x0001e80000000800 */
[----:B------:R0:W-:Y:S04]  /*38e0*/  STS [R13+0xc4], R16 ;  /* 0x0000c4100d007388 */ /* 0x0001e80000000800 */
[----:B------:R0:W-:Y:S02]  /*38f0*/  STS [R13+0xc8], R14 ;  /* 0x0000c80e0d007388 */ /* 0x0001e40000000800 */
[----:B0-----:R-:W-:Y:S05]  /*3900*/  WARPSYNC.COLLECTIVE R5, `(.L_x_2884) ;  /* 0x0000000005087348 */ /* 0x001fea0003c00000 */
[----:B------:R-:W-:Y:S01]  /*3910*/  NOP ;  /* 0x0000000000007918 */ /* 0x000fe20000000000 */
[----:B0-----:R-:W-:Y:S01]  /*3920*/  ENDCOLLECTIVE ;  /* 0x000000000000791b */ /* 0x001fe20003800000 */
.L_x_2884:
[----:B------:R-:W-:Y:S05]  /*3930*/  BRA `(.L_x_2885) ;  /* 0xfffffff000907947 */ /* 0x000fea000383ffff */
.L_x_2869:
[----:B------:R-:W-:Y:S01]  /*3940*/  BSSY B0, `(.L_x_2886) ;  /* 0x0000005000007945 */ /* 0x000fe20003800000 */
[----:B------:R-:W-:-:S13]  /*3950*/  ISETP.GE.U32.AND P0, PT, R4, 0x10, PT ;  /* 0x000000100400780c */ /* 0x000fda0003f06070 */
[----:B0123--:R-:W-:Y:S05]  /*3960*/  WARPSYNC.COLLECTIVE R5, `(.L_x_2887) ;  /* 0x0000000005087348 */ /* 0x00ffea0003c00000 */
[----:B------:R-:W-:Y:S01]  /*3970*/  NOP ;  /* 0x0000000000007918 */ /* 0x000fe20000000000 */
[----:B0123--:R-:W-:Y:S01]  /*3980*/  ENDCOLLECTIVE ;  /* 0x000000000000791b */ /* 0x00ffe20003800000 */
.L_x_2887:
[----:B------:R-:W-:Y:S05]  /*3990*/  BSYNC B0 ;  /* 0x0000000000007941 */ /* 0x000fea0003800000 */
.L_x_2886:
[----:B------:R0:W-:Y:S01]  /*39a0*/  STS [R13+0xc0], R6 ;  /* 0x0000c0060d007388 */ /* 0x0001e20000000800 */
[----:B------:R-:W-:-:S03]  /*39b0*/  ISETP.NE.OR P1, PT, R6, RZ, !P0 ;  /* 0x000000ff0600720c */ /* 0x000fc60004725670 */
[----:B------:R0:W-:Y:S04]  /*39c0*/  STS [R13+0xc4], R16 ;  /* 0x0000c4100d007388 */ /* 0x0001e80000000800 */
[----:B------:R0:W-:Y:S06]  /*39d0*/  STS [R13+0xc8], R14 ;  /* 0x0000c80e0d007388 */ /* 0x0001ec0000000800 */
[----:B0-----:R-:W-:Y:S05]  /*39e0*/  WARPSYNC.COLLECTIVE R5, `(.L_x_2888) ;  /* 0x0000000005087348 */ /* 0x001fea0003c00000 */
[----:B------:R-:W-:Y:S01]  /*39f0*/  NOP ;  /* 0x0000000000007918 */ /* 0x000fe20000000000 */
[----:B0-----:R-:W-:Y:S01]  /*3a00*/  ENDCOLLECTIVE ;  /* 0x000000000000791b */ /* 0x001fe20003800000 */
.L_x_2888:
        /* <DEDUP_REMOVED lines=9> */
.L_x_2889:
        /* <DEDUP_REMOVED lines=9> */
.L_x_2890:
[----:B------:R-:W-:Y:S05]  /*3b30*/  BRA `(.L_x_2891) ;  /* 0xfffffff000a87947 */ /* 0x000fea000383ffff */
.L_x_2892:
        /* <DEDUP_REMOVED lines=12> */
.L_x_4520:


//--------------------- .text._Z30group_norm_nhwc_bwd_sum_kernelI11Bf16IOFp16WLi168EEv26Group_norm_nhwc_bwd_params --------------------------
	.section	.text._Z30group_norm_nhwc_bwd_sum_kernelI11Bf16IOFp16WLi168EEv26Group_norm_nhwc_bwd_params,"ax",@progbits
	.align	128
        .global         _Z30group_norm_nhwc_bwd_sum_kernelI11Bf16IOFp16WLi168EEv26Group_norm_nhwc_bwd_params
        .type           _Z30group_norm_nhwc_bwd_sum_kernelI11Bf16IOFp16WLi168EEv26Group_norm_nhwc_bwd_params,@function
        .size           _Z30group_norm_nhwc_bwd_sum_kernelI11Bf16IOFp16WLi168EEv26Group_norm_nhwc_bwd_params,(.L_x_4521 - _Z30group_norm_nhwc_bwd_sum_kernelI11Bf16IOFp16WLi168EEv26Group_norm_nhwc_bwd_params)
        .other          _Z30group_norm_nhwc_bwd_sum_kernelI11Bf16IOFp16WLi168EEv26Group_norm_nhwc_bwd_params,@"STO_CUDA_ENTRY STV_DEFAULT"
_Z30group_norm_nhwc_bwd_sum_kernelI11Bf16IOFp16WLi168EEv26Group_norm_nhwc_bwd_params:
.text._Z30group_norm_nhwc_bwd_sum_kernelI11Bf16IOFp16WLi168EEv26Group_norm_nhwc_bwd_params:
        /* <DEDUP_REMOVED lines=75> */
.L_x_2894:
[----:B------:R-:W-:Y:S05]  /*04b0*/  BSYNC B0 ;  /* 0x0000000000007941 */ /* 0x000fea0003800000 */
.L_x_2893:
        /* <DEDUP_REMOVED lines=114> */
.L_x_2897:
[----:B------:R-:W-:Y:S05]  /*0be0*/  @!P2 BRA `(.L_x_2895) ;  /* 0x0000001400f0a947 */ /* 0x000fea0003800000 */
[----:B------:R-:W-:-:S05]  /*0bf0*/  VIADD R13, R22, 0x1 ;  /* 0x00000001160d7836 */ /* 0x000fca0000000000 */
[----:B------:R-:W-:-:S07]  /*0c00*/  SHF.R.S32.HI R15, RZ, 0x1f, R13 ;  /* 0x0000001fff0f7819 */ /* 0x000fce000001140d */
.L_x_2898:
        /* <DEDUP_REMOVED lines=20> */
[----:B------:R-:W-:Y:S01]  /*0d50*/  @!P0 MOV R23, R19 ;  /* 0x0000001300178202 */ /* 0x000fe20000000f00 */
[----:B0-----:R-:W-:-:S04]  /*0d60*/  @!P0 IMAD R22, R15, R20, RZ ;  /* 0x000000140f168224 */ /* 0x001fc800078e02ff */
[----:B------:R-:W-:Y:S01]  /*0d70*/  @!P0 IMAD R21, R13, R21, R22 ;  /* 0x000000150d158224 */ /* 0x000fe200078e0216 */
[----:B------:R-:W-:-:S05]  /*0d80*/  @!P0 MOV R22, R16 ;  /* 0x0000001000168202 */ /* 0x000fca0000000f00 */
[----:B------:R-:W-:-:S04]  /*0d90*/  @!P0 IMAD.WIDE.U32 R22, R13, R20, R22 ;  /* 0x000000140d168225 */ /* 0x000fc800078e0016 */
[----:B------:R-:W-:Y:S01]  /*0da0*/  @!P0 IMAD.IADD R21, R23, 0x1, R21 ;  /* 0x0000000117158824 */ /* 0x000fe200078e0215 */
[----:B--2---:R-:W-:-:S04]  /*0db0*/  @!P0 SHF.L.U32 R31, R22, 0x1, RZ ;  /* 0x00000001161f8819 */ /* 0x004fc800000006ff */
        /* <DEDUP_REMOVED lines=18> */
[----:B-----5:R-:W-:-:S04]  /*0ee0*/  @!P0 PRMT R21, R28, 0x7610, R21 ;  /* 0x000076101c158816 */ /* 0x020fc80000000015 */
[----:B------:R-:W-:Y:S01]  /*0ef0*/  SHF.L.U32 R21, R21, 0x10, RZ ;  /* 0x0000001015157819 */ /* 0x000fe200000006ff */
[----:B0-----:R-:W-:Y:S01]  /*0f00*/  FADD.FTZ R31, R23, 1 ;  /* 0x3f800000171f7421 */ /* 0x001fe20000010000 */
[----:B------:R-:W-:-:S03]  /*0f10*/  PRMT R23, RZ, 0x7610, R23 ;  /* 0x00007610ff177816 */ /* 0x000fc60000000017 */
[----:B------:R-:W0:Y:S01]  /*0f20*/  MUFU.RCP R32, R31 ;  /* 0x0000001f00207308 */ /* 0x000e220000001000 */
[----:B------:R-:W-:-:S04]  /*0f30*/  @!P0 PRMT R23, R28, 0x7632, R23 ;  /* 0x000076321c178816 */ /* 0x000fc80000000017 */
[----:B------:R-:W-:Y:S01]  /*0f40*/  SHF.L.U32 R23, R23, 0x10, RZ ;  /* 0x0000001017177819 */ /* 0x000fe200000006ff */
        /* <DEDUP_REMOVED lines=78> */
.L_x_2896:
        /* <DEDUP_REMOVED lines=10> */
.L_x_2900:
        /* <DEDUP_REMOVED lines=49> */
.L_x_2899:
[----:B------:R-:W-:-:S13]  /*17e0*/  ISETP.GE.U32.AND P0, PT, R5, 0x3, PT ;  /* 0x000000030500780c */ /* 0x000fda0003f06070 */
[----:B------:R-:W-:Y:S05]  /*17f0*/  @!P0 BRA `(.L_x_2895) ;  /* 0x0000000800ec8947 */ /* 0x000fea0003800000 */
[----:B------:R-:W-:Y:S01]  /*1800*/  ULDC.64 UR4, c[0x0][0x288] ;  /* 0x0000a20000047ab9 */ /* 0x000fe20000000a00 */
[--C-:B------:R-:W-:Y:S01]  /*1810*/  SHF.R.S32.HI R5, RZ, 0x1f, R22.reuse ;  /* 0x0000001fff057819 */ /* 0x100fe20000011416 */
[----:B------:R-:W-:Y:S01]  /*1820*/  IMAD.MOV.U32 R3, RZ, RZ, R22 ;  /* 0x000000ffff037224 */ /* 0x000fe200078e0016 */
[----:B------:R-:W-:-:S04]  /*1830*/  ISETP.GE.U32.AND P0, PT, R20, UR4, PT ;  /* 0x0000000414007c0c */ /* 0x000fc8000bf06070 */
[----:B------:R-:W-:-:S13]  /*1840*/  ISETP.GE.AND.EX P0, PT, R21, UR5, PT, P0 ;  /* 0x0000000515007c0c */ /* 0x000fda000bf06300 */
.L_x_2901:
        /* <DEDUP_REMOVED lines=182> */
.L_x_2895:
        /* <DEDUP_REMOVED lines=63> */
.L_x_2919:
        /* <DEDUP_REMOVED lines=12> */
.L_x_2905:
[----:B------:R-:W-:Y:S05]  /*2860*/  BSYNC B0 ;  /* 0x0000000000007941 */ /* 0x000fea0003800000 */
.L_x_2904:
[----:B------:R-:W-:-:S13]  /*2870*/  R2UR UR4, R5 ;  /* 0x00000000050472ca */ /* 0x000fda00000e0000 */
[----:B------:R-:W-:Y:S05]  /*2880*/  BRA.DIV UR4, `(.L_x_2906) ;  /* 0x0000000e04707947 */ /* 0x000fea000b800000 */
[----:B------:R-:W-:Y:S01]  /*2890*/  NOP ;  /* 0x0000000000007918 */ /* 0x000fe20000000000 */
[----:B------:R1:W-:Y:S04]  /*28a0*/  STS [R6+0xc0], R3 ;  /* 0x0000c00306007388 */ /* 0x0003e80000000800 */
[----:B------:R1:W-:Y:S04]  /*28b0*/  STS [R6+0xc4], R11 ;  /* 0x0000c40b06007388 */ /* 0x0003e80000000800 */
[----:B------:R1:W-:Y:S01]  /*28c0*/  STS [R6+0xc8], R9 ;  /* 0x0000c80906007388 */ /* 0x0003e20000000800 */
[----:B------:R-:W-:Y:S01]  /*28d0*/  NOP ;  /* 0x0000000000007918 */ /* 0x000fe20000000000 */
.L_x_2923:
        /* <DEDUP_REMOVED lines=12> */
.L_x_2908:
[----:B------:R-:W-:Y:S05]  /*29a0*/  BSYNC B0 ;  /* 0x0000000000007941 */ /* 0x000fea0003800000 */
.L_x_2907:
[----:B------:R-:W-:-:S13]  /*29b0*/  R2UR UR4, R5 ;  /* 0x00000000050472ca */ /* 0x000fda00000e0000 */
[----:B------:R-:W-:Y:S05]  /*29c0*/  BRA.DIV UR4, `(.L_x_2909) ;  /* 0x0000000e04507947 */ /* 0x000fea000b800000 */
[----:B------:R-:W-:Y:S01]  /*29d0*/  NOP ;  /* 0x0000000000007918 */ /* 0x000fe20000000000 */
[----:B------:R2:W-:Y:S04]  /*29e0*/  STS [R6+0xc0], R3 ;  /* 0x0000c00306007388 */ /* 0x0005e80000000800 */
[----:B------:R2:W-:Y:S04]  /*29f0*/  STS [R6+0xc4], R11 ;  /* 0x0000c40b06007388 */ /* 0x0005e80000000800 */
[----:B------:R2:W-:Y:S01]  /*2a00*/  STS [R6+0xc8], R9 ;  /* 0x0000c80906007388 */ /* 0x0005e20000000800 */
[----:B------:R-:W-:Y:S01]  /*2a10*/  NOP ;  /* 0x0000000000007918 */ /* 0x000fe20000000000 */
.L_x_2927:
        /* <DEDUP_REMOVED lines=12> */
.L_x_2911:
[----:B------:R-:W-:Y:S05]  /*2ae0*/  BSYNC B0 ;  /* 0x0000000000007941 */ /* 0x000fea0003800000 */
.L_x_2910:
[----:B------:R-:W-:-:S13]  /*2af0*/  R2UR UR4, R5 ;  /* 0x00000000050472ca */ /* 0x000fda00000e0000 */
[----:B------:R-:W-:Y:S05]  /*2b00*/  BRA.DIV UR4, `(.L_x_2912) ;  /* 0x0000000e04307947 */ /* 0x000fea000b800000 */
[----:B------:R-:W-:Y:S01]  /*2b10*/  NOP ;  /* 0x0000000000007918 */ /* 0x000fe20000000000 */
[----:B------:R3:W-:Y:S04]  /*2b20*/  STS [R6+0xc0], R3 ;  /* 0x0000c00306007388 */ /* 0x0007e80000000800 */
[----:B------:R3:W-:Y:S04]  /*2b30*/  STS [R6+0xc4], R11 ;  /* 0x0000c40b06007388 */ /* 0x0007e80000000800 */
[----:B------:R3:W-:Y:S01]  /*2b40*/  STS [R6+0xc8], R9 ;  /* 0x0000c80906007388 */ /* 0x0007e20000000800 */
[----:B------:R-:W-:Y:S01]  /*2b50*/  NOP ;  /* 0x0000000000007918 */ /* 0x000fe20000000000 */
.L_x_2931:
        /* <DEDUP_REMOVED lines=12> */
.L_x_2914:
[----:B------:R-:W-:Y:S05]  /*2c20*/  BSYNC B0 ;  /* 0x0000000000007941 */ /* 0x000fea0003800000 */
.L_x_2913:
        /* <DEDUP_REMOVED lines=25> */
.L_x_2937:
        /* <DEDUP_REMOVED lines=66> */
.L_x_2902:
        /* <DEDUP_REMOVED lines=44> */
.L_x_2917:
[----:B------:R-:W-:Y:S05]  /*34a0*/  BSYNC B0 ;  /* 0x0000000000007941 */ /* 0x000fea0003800000 */
.L_x_2916:
        /* <DEDUP_REMOVED lines=22> */
.L_x_2903:
[----:B0-----:R-:W-:Y:S05]  /*3610*/  WARPSYNC.COLLECTIVE R5, `(.L_x_2918) ;  /* 0x0000000005087348 */ /* 0x001fea0003c00000 */
[----:B------:R-:W-:Y:S01]  /*3620*/  NOP ;  /* 0x0000000000007918 */ /* 0x000fe20000000000 */
[----:B0-----:R-:W-:Y:S01]  /*3630*/  ENDCOLLECTIVE ;  /* 0x000000000000791b */ /* 0x001fe20003800000 */
.L_x_2918:
[----:B------:R-:W-:Y:S05]  /*3640*/  BRA `(.L_x_2919) ;  /* 0xfffffff000547947 */ /* 0x000fea000383ffff */
.L_x_2906:
[----:B------:R-:W-:Y:S01]  /*3650*/  BSSY B0, `(.L_x_2920) ;  /* 0x0000004000007945 */ /* 0x000fe20003800000 */
[----:B0-----:R-:W-:Y:S05]  /*3660*/  WARPSYNC.COLLECTIVE R5, `(.L_x_2921) ;  /* 0x0000000005087348 */ /* 0x001fea0003c00000 */
[----:B------:R-:W-:Y:S01]  /*3670*/  NOP ;  /* 0x0000000000007918 */ /* 0x000fe20000000000 */
[----:B0-----:R-:W-:Y:S01]  /*3680*/  ENDCOLLECTIVE ;  /* 0x000000000000791b */ /* 0x001fe20003800000 */
.L_x_2921:
[----:B------:R-:W-:Y:S05]  /*3690*/  BSYNC B0 ;  /* 0x0000000000007941 */ /* 0x000fea0003800000 */
.L_x_2920:
[----:B------:R0:W-:Y:S04]  /*36a0*/  STS [R6+0xc0], R3 ;  /* 0x0000c00306007388 */ /* 0x0001e80000000800 */
[----:B------:R0:W-:Y:S04]  /*36b0*/  STS [R6+0xc4], R11 ;  /* 0x0000c40b06007388 */ /* 0x0001e80000000800 */
[----:B------:R0:W-:Y:S02]  /*36c0*/  STS [R6+0xc8], R9 ;  /* 0x0000c80906007388 */ /* 0x0001e40000000800 */
[----:B0-----:R-:W-:Y:S05]  /*36d0*/  WARPSYNC.COLLECTIVE R5, `(.L_x_2922) ;  /* 0x0000000005087348 */ /* 0x001fea0003c00000 */
[----:B------:R-:W-:Y:S01]  /*36e0*/  NOP ;  /* 0x0000000000007918 */ /* 0x000fe20000000000 */
[----:B0-----:R-:W-:Y:S01]  /*36f0*/  ENDCOLLECTIVE ;  /* 0x000000000000791b */ /* 0x001fe20003800000 */
.L_x_2922:
[----:B------:R-:W-:Y:S05]  /*3700*/  BRA `(.L_x_2923) ;  /* 0xfffffff000747947 */ /* 0x000fea000383ffff */
.L_x_2909:
[----:B------:R-:W-:Y:S01]  /*3710*/  BSSY B0, `(.L_x_2924) ;  /* 0x0000004000007945 */ /* 0x000fe20003800000 */
[----:B01----:R-:W-:Y:S05]  /*3720*/  WARPSYNC.COLLECTIVE R5, `(.L_x_2925) ;  /* 0x0000000005087348 */ /* 0x003fea0003c00000 */
[----:B------:R-:W-:Y:S01]  /*3730*/  NOP ;  /* 0x0000000000007918 */ /* 0x000fe20000000000 */
[----:B01----:R-:W-:Y:S01]  /*3740*/  ENDCOLLECTIVE ;  /* 0x000000000000791b */ /* 0x003fe20003800000 */
.L_x_2925:
[----:B------:R-:W-:Y:S05]  /*3750*/  BSYNC B0 ;  /* 0x0000000000007941 */ /* 0x000fea0003800000 */
.L_x_2924:
[----:B------:R0:W-:Y:S04]  /*3760*/  STS [R6+0xc0], R3 ;  /* 0x0000c00306007388 */ /* 0x0001e80000000800 */
[----:B------:R0:W-:Y:S04]  /*3770*/  STS [R6+0xc4], R11 ;  /* 0x0000c40b06007388 */ /* 0x0001e80000000800 */
[----:B------:R0:W-:Y:S02]  /*3780*/  STS [R6+0xc8], R9 ;  /* 0x0000c80906007388 */ /* 0x0001e40000000800 */
[----:B0-----:R-:W-:Y:S05]  /*3790*/  WARPSYNC.COLLECTIVE R5, `(.L_x_2926) ;  /* 0x0000000005087348 */ /* 0x001fea0003c00000 */
[----:B------:R-:W-:Y:S01]  /*37a0*/  NOP ;  /* 0x0000000000007918 */ /* 0x000fe20000000000 */
[----:B0-----:R-:W-:Y:S01]  /*37b0*/  ENDCOLLECTIVE ;  /* 0x000000000000791b */ /* 0x001fe20003800000 */
.L_x_2926:
[----:B------:R-:W-:Y:S05]  /*37c0*/  BRA `(.L_x_2927) ;  /* 0xfffffff000947947 */ /* 0x000fea000383ffff */
.L_x_2912:
[----:B------:R-:W-:Y:S01]  /*37d0*/  BSSY B0, `(.L_x_2928) ;  /* 0x0000004000007945 */ /* 0x000fe20003800000 */
[----:B012---:R-:W-:Y:S05]  /*37e0*/  WARPSYNC.COLLECTIVE R5, `(.L_x_2929) ;  /* 0x0000000005087348 */ /* 0x007fea0003c00000 */
[----:B------:R-:W-:Y:S01]  /*37f0*/  NOP ;  /* 0x0000000000007918 */ /* 0x000fe20000000000 */
[----:B012---:R-:W-:Y:S01]  /*3800*/  ENDCOLLECTIVE ;  /* 0x000000000000791b */ /* 0x007fe20003800000 */
.L_x_2929:
[----:B------:R-:W-:Y:S05]  /*3810*/  BSYNC B0 ;  /* 0x0000000000007941 */ /* 0x000fea0003800000 */
.L_x_2928:
[----:B------:R0:W-:Y:S04]  /*3820*/  STS [R6+0xc0], R3 ;  /* 0x0000c00306007388 */ /* 0x0001e80000000800 */
[----:B------:R0:W-:Y:S04]  /*3830*/  STS [R6+0xc4], R11 ;  /* 0x0000c40b06007388 */ /* 0x0001e80000000800 */
[----:B------:R0:W-:Y:S02]  /*3840*/  STS [R6+0xc8], R9 ;  /* 0x0000c80906007388 */ /* 0x0001e40000000800 */
[----:B0-----:R-:W-:Y:S05]  /*3850*/  WARPSYNC.COLLECTIVE R5, `(.L_x_2930) ;  /* 0x0000000005087348 */ /* 0x001fea0003c00000 */
[----:B------:R-:W-:Y:S01]  /*3860*/  NOP ;  /* 0x0000000000007918 */ /* 0x000fe20000000000 */
[----:B0-----:R-:W-:Y:S01]  /*3870*/  ENDCOLLECTIVE ;  /* 0x000000000000791b */ /* 0x001fe20003800000 */
.L_x_2930:
[----:B------:R-:W-:Y:S05]  /*3880*/  BRA `(.L_x_2931) ;  /* 0xfffffff000b47947 */ /* 0x000fea000383ffff */
.L_x_2915:
[----:B------:R-:W-:Y:S01]  /*3890*/  BSSY B0, `(.L_x_2932) ;  /* 0x0000005000007945 */ /* 0x000fe20003800000 */
[----:B------:R-:W-:-:S13]  /*38a0*/  ISETP.GE.U32.AND P0, PT, R2, 0x10, PT ;  /* 0x000000100200780c */ /* 0x000fda0003f06070 */
[----:B0123--:R-:W-:Y:S05]  /*38b0*/  WARPSYNC.COLLECTIVE R5, `(.L_x_2933) ;  /* 0x0000000005087348 */ /* 0x00ffea0003c00000 */
[----:B------:R-:W-:Y:S01]  /*38c0*/  NOP ;  /* 0x0000000000007918 */ /* 0x000fe20000000000 */
[----:B0123--:R-:W-:Y:S01]  /*38d0*/  ENDCOLLECTIVE ;  /* 0x000000000000791b */ /* 0x00ffe20003800000 */
.L_x_2933:
[----:B------:R-:W-:Y:S05]  /*38e0*/  BSYNC B0 ;  /* 0x0000000000007941 */ /* 0x000fea0003800000 */
.L_x_2932:
[----:B------:R0:W-:Y:S01]  /*38f0*/  STS [R6+0xc0], R3 ;  /* 0x0000c00306007388 */ /* 0x0001e20000000800 */
[----:B------:R-:W-:-:S03]  /*3900*/  ISETP.NE.OR P1, PT, R3, RZ, !P0 ;  /* 0x000000ff0300720c */ /* 0x000fc60004725670 */
[----:B------:R0:W-:Y:S04]  /*3910*/  STS [R6+0xc4], R11 ;  /* 0x0000c40b06007388 */ /* 0x0001e80000000800 */
[----:B------:R0:W-:Y:S06]  /*3920*/  STS [R6+0xc8], R9 ;  /* 0x0000c80906007388 */ /* 0x0001ec0000000800 */
[----:B0-----:R-:W-:Y:S05]  /*3930*/  WARPSYNC.COLLECTIVE R5, `(.L_x_2934) ;  /* 0x0000000005087348 */ /* 0x001fea0003c00000 */
[----:B------:R-:W-:Y:S01]  /*3940*/  NOP ;  /* 0x0000000000007918 */ /* 0x000fe20000000000 */
[----:B0-----:R-:W-:Y:S01]  /*3950*/  ENDCOLLECTIVE ;  /* 0x000000000000791b */ /* 0x001fe20003800000 */
.L_x_2934:
        /* <DEDUP_REMOVED lines=9> */
.L_x_2935:
        /* <DEDUP_REMOVED lines=9> */
.L_x_2936:
[----:B------:R-:W-:Y:S05]  /*3a80*/  BRA `(.L_x_2937) ;  /* 0xfffffff000cc7947 */ /* 0x000fea000383ffff */
.L_x_2938:
        /* <DEDUP_REMOVED lines=15> */
.L_x_4521:


//--------------------- .text._Z30group_norm_nhwc_bwd_sum_kernelI11Bf16IOFp16WLi64EEv26Group_norm_nhwc_bwd_params --------------------------
	.section	.text._Z30group_norm_nhwc_bwd_sum_kernelI11Bf16IOFp16WLi64EEv26Group_norm_nhwc_bwd_params,"ax",@progbits
	.align	128
        .global         _Z30group_norm_nhwc_bwd_sum_kernelI11Bf16IOFp16WLi64EEv26Group_norm_nhwc_bwd_params
        .type           _Z30group_norm_nhwc_bwd_sum_kernelI11Bf16IOFp16WLi64EEv26Group_norm_nhwc_bwd_params,@function
        .size           _Z30group_norm_nhwc_bwd_sum_kernelI11Bf16IOFp16WLi64EEv26Group_norm_nhwc_bwd_params,(.L_x_4522 - _Z30group_norm_nhwc_bwd_sum_kernelI11Bf16IOFp16WLi64EEv26Group_norm_nhwc_bwd_params)
        .other          _Z30group_norm_nhwc_bwd_sum_kernelI11Bf16IOFp16WLi64EEv26Group_norm_nhwc_bwd_params,@"STO_CUDA_ENTRY STV_DEFAULT"
_Z30group_norm_nhwc_bwd_sum_kernelI11Bf16IOFp16WLi64EEv26Group_norm_nhwc_bwd_params:
.text._Z30group_norm_nhwc_bwd_sum_kernelI11Bf16IOFp16WLi64EEv26Group_norm_nhwc_bwd_params:
        /* <DEDUP_REMOVED lines=72> */
[----:B--2---:R-:W-:Y:S02]  /*0480*/  HADD2.F32 R5, -RZ, R5.H0_H0 ;  /* 0x20000005ff057230 */ /* 0x004fe40000004100 */
[----:B---3--:R-:W-:Y:S02]  /*0490*/  HADD2.F32 R3, -RZ, R3.H0_H0 ;  /* 0x20000003ff037230 */ /* 0x008fe40000004100 */
[----:B----4-:R-:W-:Y:S02]  /*04a0*/  @P1 HADD2.F32 R0, -RZ, R20.H0_H0 ;  /* 0x20000014ff001230 */ /* 0x010fe40000004100 */
[----:B------:R-:W-:-:S07]  /*04b0*/  @P1 HADD2.F32 R2, -RZ, R14.H0_H0 ;  /* 0x2000000eff021230 */ /* 0x000fce0000004100 */
.L_x_2940:
[----:B------:R-:W-:Y:S05]  /*04c0*/  BSYNC B0 ;  /* 0x0000000000007941 */ /* 0x000fea0003800000 */
.L_x_2939:
        /* <DEDUP_REMOVED lines=98> */
.L_x_2943:
        /* <DEDUP_REMOVED lines=11> */
.L_x_2942:
[----:B------:R-:W-:Y:S02]  /*0ba0*/  IADD3 R16, -R21, -0x2, RZ ;  /* 0xfffffffe15107810 */ /* 0x000fe40007ffe1ff */
[----:B------:R-:W-:-:S04]  /*0bb0*/  LOP3.LUT R17, RZ, R8, RZ, 0x33, !PT ;  /* 0x00000008ff117212 */ /* 0x000fc800078e33ff */
[----:B------:R-:W-:-:S13]  /*0bc0*/  ISETP.NE.AND P1, PT, R16, R17, PT ;  /* 0x000000111000720c */ /* 0x000fda0003f25270 */
[----:B------:R-:W-:Y:S05]  /*0bd0*/  @!P1 BRA `(.L_x_2941) ;  /* 0x0000000800189947 */ /* 0x000fea0003800000 */
[----:B------:R-:W-:-:S05]  /*0be0*/  VIADD R20, R20, 0x1 ;  /* 0x0000000114147836 */ /* 0x000fca0000000000 */
[----:B------:R-:W-:-:S07]  /*0bf0*/  SHF.R.S32.HI R21, RZ, 0x1f, R20 ;  /* 0x0000001fff157819 */ /* 0x000fce0000011414 */
.L_x_2946:
        /* <DEDUP_REMOVED lines=55> */
.L_x_2944:
        /* <DEDUP_REMOVED lines=62> */
.L_x_2945:
        /* <DEDUP_REMOVED lines=15> */
.L_x_2941:
        /* <DEDUP_REMOVED lines=80> */
.L_x_2969:
        /* <DEDUP_REMOVED lines=13> */
.L_x_2947:
        /* <DEDUP_REMOVED lines=43> */
.L_x_2950:
[----:B------:R-:W-:Y:S05]  /*1cc0*/  BSYNC B0 ;  /* 0x0000000000007941 */ /* 0x000fea0003800000 */
.L_x_2949:
        /* <DEDUP_REMOVED lines=22> */
.L_x_2948:
        /* <DEDUP_REMOVED lines=10> */
.L_x_2951:
[----:B------:R-:W-:Y:S01]  /*1ed0*/  IMAD.MOV.U32 R26, RZ, RZ, R17 ;  /* 0x000000ffff1a7224 */ /* 0x000fe200078e0011 */
[----:B------:R-:W-:-:S07]  /*1ee0*/  MOV R20, R28 ;  /* 0x0000001c00147202 */ /* 0x000fce0000000f00 */
[----:B------:R-:W-:Y:S05]  /*1ef0*/  WARPSYNC.COLLECTIVE R19, `(.L_x_2952) ;  /* 0x0000000013087348 */ /* 0x000fea0003c00000 */
[----:B------:R0:W1:Y:S02]  /*1f00*/  SHFL.UP P0, R28, R26, R21, R22 ;  /* 0x040000151a1c7389 */ /* 0x0000640000000016 */
[----:B01----:R-:W-:Y:S01]  /*1f10*/  ENDCOLLECTIVE ;  /* 0x000000000000791b */ /* 0x003fe20003800000 */
.L_x_2952:
[----:B------:R-:W-:Y:S02]  /*1f20*/  @P3 IADD3 R15, R15, R20, RZ ;  /* 0x000000140f0f3210 */ /* 0x000fe40007ffe0ff */
[----:B------:R-:W-:Y:S01]  /*1f30*/  MOV R26, R18 ;  /* 0x00000012001a7202 */ /* 0x000fe20000000f00 */
[----:B------:R-:W-:-:S05]  /*1f40*/  FADD.FTZ R28, R17, R28 ;  /* 0x0000001c111c7221 */ /* 0x000fca0000010000 */
[----:B------:R-:W-:-:S07]  /*1f50*/  @P3 FSEL R17, R28, R17, !P2 ;  /* 0x000000111c113208 */ /* 0x000fce0005000000 */
[----:B------:R-:W-:Y:S05]  /*1f60*/  WARPSYNC.COLLECTIVE R19, `(.L_x_2953) ;  /* 0x0000000013087348 */ /* 0x000fea0003c00000 */
[----:B------:R0:W1:Y:S02]  /*1f70*/  SHFL.UP P0, R28, R26, R21, R22 ;  /* 0x040000151a1c7389 */ /* 0x0000640000000016 */
[----:B01----:R-:W-:Y:S01]  /*1f80*/  ENDCOLLECTIVE ;  /* 0x000000000000791b */ /* 0x003fe20003800000 */
.L_x_2953:
[----:B------:R-:W-:Y:S01]  /*1f90*/  HFMA2.MMA R21, -RZ, RZ, 0, 1.1920928955078125e-07 ;  /* 0x00000002ff157435 */ /* 0x000fe200000001ff */
[----:B------:R-:W-:Y:S02]  /*1fa0*/  IMAD.MOV.U32 R26, RZ, RZ, R15 ;  /* 0x000000ffff1a7224 */ /* 0x000fe400078e000f */
[----:B------:R-:W-:-:S08]  /*1fb0*/  IMAD.MOV.U32 R23, RZ, RZ, R28 ;  /* 0x000000ffff177224 */ /* 0x000fd000078e001c */
[----:B------:R-:W-:Y:S05]  /*1fc0*/  WARPSYNC.COLLECTIVE R19, `(.L_x_2954) ;  /* 0x0000000013087348 */ /* 0x000fea0003c00000 */
[----:B------:R0:W1:Y:S02]  /*1fd0*/  SHFL.UP P0, R28, R26, R21, R22 ;  /* 0x040000151a1c7389 */ /* 0x0000640000000016 */
[----:B01----:R-:W-:Y:S01]  /*1fe0*/  ENDCOLLECTIVE ;  /* 0x000000000000791b */ /* 0x003fe20003800000 */
.L_x_2954:
        /* <DEDUP_REMOVED lines=9> */
.L_x_2955:
[----:B------:R-:W-:Y:S02]  /*2080*/  @P3 IMAD.IADD R15, R15, 0x1, R20 ;  /* 0x000000010f0f3824 */ /* 0x000fe400078e0214 */
[----:B------:R-:W-:Y:S02]  /*2090*/  IMAD.MOV.U32 R26, RZ, RZ, R18 ;  /* 0x000000ffff1a7224 */ /* 0x000fe400078e0012 */
[----:B------:R-:W-:-:S05]  /*20a0*/  FADD.FTZ R28, R17, R28 ;  /* 0x0000001c111c7221 */ /* 0x000fca0000010000 */
[----:B------:R-:W-:-:S07]  /*20b0*/  @P3 FSEL R17, R28, R17, !P2 ;  /* 0x000000111c113208 */ /* 0x000fce0005000000 */
[----:B------:R-:W-:Y:S05]  /*20c0*/  WARPSYNC.COLLECTIVE R19, `(.L_x_2956) ;  /* 0x0000000013087348 */ /* 0x000fea0003c00000 */
[----:B------:R0:W1:Y:S02]  /*20d0*/  SHFL.UP P0, R28, R26, R21, R22 ;  /* 0x040000151a1c7389 */ /* 0x0000640000000016 */
[----:B01----:R-:W-:Y:S01]  /*20e0*/  ENDCOLLECTIVE ;  /* 0x000000000000791b */ /* 0x003fe20003800000 */
.L_x_2956:
[----:B------:R-:W-:Y:S01]  /*20f0*/  MOV R26, R15 ;  /* 0x0000000f001a7202 */ /* 0x000fe20000000f00 */
[----:B------:R-:W-:Y:S01]  /*2100*/  IMAD.MOV.U32 R21, RZ, RZ, 0x4 ;  /* 0x00000004ff157424 */ /* 0x000fe200078e00ff */
[----:B------:R-:W-:-:S07]  /*2110*/  MOV R23, R28 ;  /* 0x0000001c00177202 */ /* 0x000fce0000000f00 */
[----:B------:R-:W-:Y:S05]  /*2120*/  WARPSYNC.COLLECTIVE R19, `(.L_x_2957) ;  /* 0x0000000013087348 */ /* 0x000fea0003c00000 */
[----:B------:R0:W1:Y:S02]  /*2130*/  SHFL.UP P0, R28, R26, R21, R22 ;  /* 0x040000151a1c7389 */ /* 0x0000640000000016 */
[----:B01----:R-:W-:Y:S01]  /*2140*/  ENDCOLLECTIVE ;  /* 0x000000000000791b */ /* 0x003fe20003800000 */
.L_x_2957:
        /* <DEDUP_REMOVED lines=9> */
.L_x_2958:
[----:B------:R-:W-:Y:S02]  /*21e0*/  @P3 IADD3 R15, R15, R20, RZ ;  /* 0x000000140f0f3210 */ /* 0x000fe40007ffe0ff */
[----:B------:R-:W-:Y:S01]  /*21f0*/  MOV R26, R18 ;  /* 0x00000012001a7202 */ /* 0x000fe20000000f00 */
[----:B------:R-:W-:-:S05]  /*2200*/  FADD.FTZ R28, R17, R28 ;  /* 0x0000001c111c7221 */ /* 0x000fca0000010000 */
[----:B------:R-:W-:-:S07]  /*2210*/  @P3 FSEL R17, R28, R17, !P2 ;  /* 0x000000111c113208 */ /* 0x000fce0005000000 */
[----:B------:R-:W-:Y:S05]  /*2220*/  WARPSYNC.COLLECTIVE R19, `(.L_x_2959) ;  /* 0x0000000013087348 */ /* 0x000fea0003c00000 */
[----:B------:R0:W1:Y:S02]  /*2230*/  SHFL.UP P0, R28, R26, R21, R22 ;  /* 0x040000151a1c7389 */ /* 0x0000640000000016 */
[----:B01----:R-:W-:Y:S01]  /*2240*/  ENDCOLLECTIVE ;  /* 0x000000000000791b */ /* 0x003fe20003800000 */
.L_x_2959:
[----:B------:R-:W-:Y:S01]  /*2250*/  HFMA2.MMA R21, -RZ, RZ, 0, 4.76837158203125e-07 ;  /* 0x00000008ff157435 */ /* 0x000fe200000001ff */
[----:B------:R-:W-:Y:S02]  /*2260*/  IMAD.MOV.U32 R26, RZ, RZ, R15 ;  /* 0x000000ffff1a7224 */ /* 0x000fe400078e000f */
[----:B------:R-:W-:-:S08]  /*2270*/  IMAD.MOV.U32 R23, RZ, RZ, R28 ;  /* 0x000000ffff177224 */ /* 0x000fd000078e001c */
[----:B------:R-:W-:Y:S05]  /*2280*/  WARPSYNC.COLLECTIVE R19, `(.L_x_2960) ;  /* 0x0000000013087348 */ /* 0x000fea0003c00000 */
[----:B------:R0:W1:Y:S02]  /*2290*/  SHFL.UP P0, R28, R26, R21, R22 ;  /* 0x040000151a1c7389 */ /* 0x0000640000000016 */
[----:B01----:R-:W-:Y:S01]  /*22a0*/  ENDCOLLECTIVE ;  /* 0x000000000000791b */ /* 0x003fe20003800000 */
.L_x_2960:
        /* <DEDUP_REMOVED lines=9> */
.L_x_2961:
[----:B------:R-:W-:Y:S02]  /*2340*/  @P4 IMAD.IADD R15, R15, 0x1, R20 ;  /* 0x000000010f0f4824 */ /* 0x000fe400078e0214 */
[----:B------:R-:W-:Y:S02]  /*2350*/  IMAD.MOV.U32 R26, RZ, RZ, R18 ;  /* 0x000000ffff1a7224 */ /* 0x000fe400078e0012 */
[----:B------:R-:W-:-:S05]  /*2360*/  FADD.FTZ R28, R17, R28 ;  /* 0x0000001c111c7221 */ /* 0x000fca0000010000 */
[----:B------:R-:W-:-:S07]  /*2370*/  @P4 FSEL R17, R28, R17, !P3 ;  /* 0x000000111c114208 */ /* 0x000fce0005800000 */
[----:B------:R-:W-:Y:S05]  /*2380*/  WARPSYNC.COLLECTIVE R19, `(.L_x_2962) ;  /* 0x0000000013087348 */ /* 0x000fea0003c00000 */
[----:B------:R0:W1:Y:S02]  /*2390*/  SHFL.UP P0, R28, R26, R21, R22 ;  /* 0x040000151a1c7389 */ /* 0x0000640000000016 */
[----:B01----:R-:W-:Y:S01]  /*23a0*/  ENDCOLLECTIVE ;  /* 0x000000000000791b */ /* 0x003fe20003800000 */
.L_x_2962:
[----:B------:R-:W-:Y:S01]  /*23b0*/  HFMA2.MMA R21, -RZ, RZ, 0, 9.5367431640625e-07 ;  /* 0x00000010ff157435 */ /* 0x000fe200000001ff */
[----:B------:R-:W-:Y:S02]  /*23c0*/  MOV R26, R15 ;  /* 0x0000000f001a7202 */ /* 0x000fe40000000f00 */
[----:B------:R-:W-:-:S08]  /*23d0*/  MOV R23, R28 ;  /* 0x0000001c00177202 */ /* 0x000fd00000000f00 */
[----:B------:R-:W-:Y:S05]  /*23e0*/  WARPSYNC.COLLECTIVE R19, `(.L_x_2963) ;  /* 0x0000000013087348 */ /* 0x000fea0003c00000 */
[----:B------:R0:W1:Y:S02]  /*23f0*/  SHFL.UP P0, R28, R26, R21, R22 ;  /* 0x040000151a1c7389 */ /* 0x0000640000000016 */
[----:B01----:R-:W-:Y:S01]  /*2400*/  ENDCOLLECTIVE ;  /* 0x000000000000791b */ /* 0x003fe20003800000 */
.L_x_2963:
[----:B------:R-:W-:-:S05]  /*2410*/  FADD.FTZ R23, R18, R23 ;  /* 0x0000001712177221 */ /* 0x000fca0000010000 */
[----:B------:R-:W-:Y:S02]  /*2420*/  @P4 FSEL R18, R23, R18, !P3 ;  /* 0x0000001217124208 */ /* 0x000fe40005800000 */
[C---:B------:R-:W-:Y:S02]  /*2430*/  ISETP.NE.AND P3, PT, R15.reuse, RZ, PT ;  /* 0x000000ff0f00720c */ /* 0x040fe40003f65270 */
[----:B------:R-:W-:Y:S01]  /*2440*/  MOV R26, R17 ;  /* 0x00000011001a7202 */ /* 0x000fe20000000f00 */
[----:B------:R-:W-:-:S10]  /*2450*/  @P2 IMAD.IADD R15, R15, 0x1, R28 ;  /* 0x000000010f0f2824 */ /* 0x000fd400078e021c */
[----:B------:R-:W-:Y:S05]  /*2460*/  WARPSYNC.COLLECTIVE R19, `(.L_x_2964) ;  /* 0x0000000013087348 */ /* 0x000fea0003c00000 */
[----:B------:R0:W1:Y:S02]  /*2470*/  SHFL.UP P0, R28, R26, R21, R22 ;  /* 0x040000151a1c7389 */ /* 0x0000640000000016 */
[----:B01----:R-:W-:Y:S01]  /*2480*/  ENDCOLLECTIVE ;  /* 0x000000000000791b */ /* 0x003fe20003800000 */
.L_x_2964:
[----:B------:R-:W-:Y:S01]  /*2490*/  IMAD.MOV.U32 R26, RZ, RZ, R18 ;  /* 0x000000ffff1a7224 */ /* 0x000fe200078e0012 */
[----:B------:R-:W-:-:S07]  /*24a0*/  MOV R20, R28 ;  /* 0x0000001c00147202 */ /* 0x000fce0000000f00 */
[----:B------:R-:W-:Y:S05]  /*24b0*/  WARPSYNC.COLLECTIVE R19, `(.L_x_2965) ;  /* 0x0000000013087348 */ /* 0x000fea0003c00000 */
[----:B------:R0:W1:Y:S02]  /*24c0*/  SHFL.UP P0, R28, R26, R21, R22 ;  /* 0x040000151a1c7389 */ /* 0x0000640000000016 */
[----:B01----:R-:W-:Y:S01]  /*24d0*/  ENDCOLLECTIVE ;  /* 0x000000000000791b */ /* 0x003fe20003800000 */
.L_x_2965:
        /* <DEDUP_REMOVED lines=8> */
.L_x_2966:
[----:B------:R-:W-:-:S05]  /*2560*/  FADD.FTZ R23, R18, R23 ;  /* 0x0000001712177221 */ /* 0x000fca0000010000 */
[----:B------:R-:W-:Y:S02]  /*2570*/  @P2 FSEL R18, R23, R18, !P3 ;  /* 0x0000001217122208 */ /* 0x000fe40005800000 */
[----:B------:R-:W-:Y:S02]  /*2580*/  MOV R26, R17 ;  /* 0x00000011001a7202 */ /* 0x000fe40000000f00 */
[----:B------:R-:W-:-:S07]  /*2590*/  MOV R23, R28 ;  /* 0x0000001c00177202 */ /* 0x000fce0000000f00 */
[----:B------:R-:W-:Y:S05]  /*25a0*/  WARPSYNC.COLLECTIVE R19, `(.L_x_2967) ;  /* 0x0000000013087348 */ /* 0x000fea0003c00000 */
[----:B------:R0:W1:Y:S02]  /*25b0*/  SHFL.UP P0, R28, R26, R21, R22 ;  /* 0x040000151a1c7389 */ /* 0x0000640000000016 */
[----:B01----:R-:W-:Y:S01]  /*25c0*/  ENDCOLLECTIVE ;  /* 0x000000000000791b */ /* 0x003fe20003800000 */
.L_x_2967:
[----:B------:R-:W-:Y:S01]  /*25d0*/  MOV R26, R18 ;  /* 0x00000012001a7202 */ /* 0x000fe20000000f00 */
[----:B------:R-:W-:-:S07]  /*25e0*/  IMAD.MOV.U32 R16, RZ, RZ, R28 ;  /* 0x000000ffff107224 */ /* 0x000fce00078e001c */
[----:B------:R-:W-:Y:S05]  /*25f0*/  WARPSYNC.COLLECTIVE R19, `(.L_x_2968) ;  /* 0x0000000013087348 */ /* 0x000fea0003c00000 */
[----:B------:R0:W1:Y:S02]  /*2600*/  SHFL.UP P0, R28, R26, R21, R22 ;  /* 0x040000151a1c7389 */ /* 0x0000640000000016 */
[----:B01----:R-:W-:Y:S01]  /*2610*/  ENDCOLLECTIVE ;  /* 0x000000000000791b */ /* 0x003fe20003800000 */
.L_x_2968:
[----:B------:R-:W-:Y:S01]  /*2620*/  MOV R27, R28 ;  /* 0x0000001c001b7202 */ /* 0x000fe20000000f00 */
[----:B------:R-:W-:Y:S06]  /*2630*/  BRA `(.L_x_2969) ;  /* 0xfffffff000c07947 */ /* 0x000fec000383ffff */
.L_x_2970:
        /* <DEDUP_REMOVED lines=12> */
.L_x_4522:


//--------------------- .text._Z30group_norm_nhwc_bwd_sum_kernelI11Bf16IOFp16WLi128EEv26Group_norm_nhwc_bwd_params --------------------------
	.section	.text._Z30group_norm_nhwc_bwd_sum_kernelI11Bf16IOFp16WLi128EEv26Group_norm_nhwc_bwd_params,"ax",@progbits
	.align	128
        .global         _Z30group_norm_nhwc_bwd_sum_kernelI11Bf16IOFp16WLi128EEv26Group_norm_nhwc_bwd_params
        .type           _Z30group_norm_nhwc_bwd_sum_kernelI11Bf16IOFp16WLi128EEv26Group_norm_nhwc_bwd_params,@function
        .size           _Z30group_norm_nhwc_bwd_sum_kernelI11Bf16IOFp16WLi128EEv26Group_norm_nhwc_bwd_params,(.L_x_4523 - _Z30group_norm_nhwc_bwd_sum_kernelI11Bf16IOFp16WLi128EEv26Group_norm_nhwc_bwd_params)
        .other          _Z30group_norm_nhwc_bwd_sum_kernelI11Bf16IOFp16WLi128EEv26Group_norm_nhwc_bwd_params,@"STO_CUDA_ENTRY STV_DEFAULT"
_Z30group_norm_nhwc_bwd_sum_kernelI11Bf16IOFp16WLi128EEv26Group_norm_nhwc_bwd_params:
.text._Z30group_norm_nhwc_bwd_sum_kernelI11Bf16IOFp16WLi128EEv26Group_norm_nhwc_bwd_params:
        /* <DEDUP_REMOVED lines=76> */
.L_x_2972:
[----:B------:R-:W-:Y:S05]  /*04c0*/  BSYNC B0 ;  /* 0x0000000000007941 */ /* 0x000fea0003800000 */
.L_x_2971:
        /* <DEDUP_REMOVED lines=113> */
.L_x_2975:
[----:B------:R-:W-:Y:S05]  /*0be0*/  @!P2 BRA `(.L_x_2973) ;  /* 0x0000001400e8a947 */ /* 0x000fea0003800000 */
[----:B------:R-:W-:-:S04]  /*0bf0*/  IADD3 R9, R16, 0x1, RZ ;  /* 0x0000000110097810 */ /* 0x000fc80007ffe0ff */
[----:B------:R-:W-:-:S07]  /*0c00*/  SHF.R.S32.HI R23, RZ, 0x1f, R9 ;  /* 0x0000001fff177819 */ /* 0x000fce0000011409 */
.L_x_2976:
        /* <DEDUP_REMOVED lines=130> */
.L_x_2974:
        /* <DEDUP_REMOVED lines=8> */
.L_x_2978:
        /* <DEDUP_REMOVED lines=49> */
.L_x_2977:
[----:B------:R-:W-:-:S13]  /*17c0*/  ISETP.GE.U32.AND P0, PT, R32, 0x3, PT ;  /* 0x000000032000780c */ /* 0x000fda0003f06070 */
[----:B------:R-:W-:Y:S05]  /*17d0*/  @!P0 BRA `(.L_x_2973) ;  /* 0x0000000800ec8947 */ /* 0x000fea0003800000 */
[----:B------:R-:W-:Y:S01]  /*17e0*/  ULDC.64 UR6, c[0x0][0x288] ;  /* 0x0000a20000067ab9 */ /* 0x000fe20000000a00 */
[----:B------:R-:W-:Y:S02]  /*17f0*/  SHF.R.S32.HI R12, RZ, 0x1f, R16 ;  /* 0x0000001fff0c7819 */ /* 0x000fe40000011410 */
[----:B------:R-:W-:Y:S02]  /*1800*/  ISETP.GE.U32.AND P0, PT, R30, UR6, PT ;  /* 0x000000061e007c0c */ /* 0x000fe4000bf06070 */
[----:B------:R-:W-:Y:S02]  /*1810*/  MOV R9, R16 ;  /* 0x0000001000097202 */ /* 0x000fe40000000f00 */
[----:B------:R-:W-:-:S13]  /*1820*/  ISETP.GE.AND.EX P0, PT, R31, UR7, PT, P0 ;  /* 0x000000071f007c0c */ /* 0x000fda000bf06300 */
.L_x_2979:
        /* <DEDUP_REMOVED lines=182> */
.L_x_2973:
        /* <DEDUP_REMOVED lines=99> */
.L_x_3002:
        /* <DEDUP_REMOVED lines=8> */
[----:B------:R-:W-:-:S04]  /*2a40*/  IADD3 R3, R3, R16, RZ ;  /* 0x0000001003037210 */ /* 0x000fc80007ffe0ff */
[----:B------:R-:W-:-:S05]  /*2a50*/  IADD3 R17, R8, R3, RZ ;  /* 0x0000000308117210 */ /* 0x000fca0007ffe0ff */
[----:B------:R-:W-:Y:S02]  /*2a60*/  IMAD.IADD R12, R12, 0x1, R17 ;  /* 0x000000010c0c7824 */ /* 0x000fe400078e0211 */
        /* <DEDUP_REMOVED lines=21> */
.L_x_2980:
        /* <DEDUP_REMOVED lines=8> */
[----:B------:R-:W-:Y:S01]  /*2c40*/  IMAD R16, R3, 0xc, R6 ;  /* 0x0000000c03107824 */ /* 0x000fe200078e0206 */
        /* <DEDUP_REMOVED lines=26> */
[----:B------:R-:W1:Y:S03]  /*2df0*/  S2R R3, SR_CTAID.Z ;  /* 0x0000000000037919 */ /* 0x000e660000002700 */
[----:B------:R-:W-:-:S05]  /*2e00*/  LEA R5, R2, R5, 0x18 ;  /* 0x0000000502057211 */ /* 0x000fca00078ec0ff */
[----:B0-----:R-:W-:Y:S02]  /*2e10*/  IMAD R6, R12, 0x8, R5 ;  /* 0x000000080c067824 */ /* 0x001fe400078e0205 */
[----:B------:R-:W0:Y:S04]  /*2e20*/  LDC.64 R4, c[0x0][0x268] ;  /* 0x00009a00ff047b82 */ /* 0x000e280000000a00 */
        /* <DEDUP_REMOVED lines=9> */
.L_x_2983:
[----:B------:R-:W-:Y:S05]  /*2ec0*/  BSYNC B0 ;  /* 0x0000000000007941 */ /* 0x000fea0003800000 */
.L_x_2982:
        /* <DEDUP_REMOVED lines=22> */
.L_x_2981:
        /* <DEDUP_REMOVED lines=8> */
.L_x_2984:
[----:B------:R-:W-:Y:S01]  /*30b0*/  IMAD.MOV.U32 R28, RZ, RZ, R21 ;  /* 0x000000ffff1c7224 */ /* 0x000fe200078e0015 */
[----:B------:R-:W-:-:S07]  /*30c0*/  MOV R30, R27 ;  /* 0x0000001b001e7202 */ /* 0x000fce0000000f00 */
[----:B------:R-:W-:Y:S05]  /*30d0*/  WARPSYNC.COLLECTIVE R23, `(.L_x_2985) ;  /* 0x0000000017087348 */ /* 0x000fea0003c00000 */
[----:B------:R0:W1:Y:S02]  /*30e0*/  SHFL.UP P0, R27, R28, R25, R26 ;  /* 0x040000191c1b7389 */ /* 0x000064000000001a */
[----:B01----:R-:W-:Y:S01]  /*30f0*/  ENDCOLLECTIVE ;  /* 0x000000000000791b */ /* 0x003fe20003800000 */
.L_x_2985:
[----:B------:R-:W-:Y:S02]  /*3100*/  MOV R28, R22 ;  /* 0x00000016001c7202 */ /* 0x000fe40000000f00 */
[----:B------:R-:W-:-:S07]  /*3110*/  MOV R32, R27 ;  /* 0x0000001b00207202 */ /* 0x000fce0000000f00 */
[----:B------:R-:W-:Y:S05]  /*3120*/  WARPSYNC.COLLECTIVE R23, `(.L_x_2986) ;  /* 0x0000000017087348 */ /* 0x000fea0003c00000 */
[----:B------:R0:W1:Y:S02]  /*3130*/  SHFL.UP P0, R27, R28, R25, R26 ;  /* 0x040000191c1b7389 */ /* 0x000064000000001a */
[----:B01----:R-:W-:Y:S01]  /*3140*/  ENDCOLLECTIVE ;  /* 0x000000000000791b */ /* 0x003fe20003800000 */
.L_x_2986:
        /* <DEDUP_REMOVED lines=12> */
.L_x_2987:
[----:B------:R-:W-:Y:S01]  /*3210*/  MOV R28, R21 ;  /* 0x00000015001c7202 */ /* 0x000fe20000000f00 */
[----:B------:R-:W-:-:S07]  /*3220*/  IMAD.MOV.U32 R30, RZ, RZ, R27 ;  /* 0x000000ffff1e7224 */ /* 0x000fce00078e001b */
[----:B------:R-:W-:Y:S05]  /*3230*/  WARPSYNC.COLLECTIVE R23, `(.L_x_2988) ;  /* 0x0000000017087348 */ /* 0x000fea0003c00000 */
[----:B------:R0:W1:Y:S02]  /*3240*/  SHFL.UP P0, R27, R28, R25, R26 ;  /* 0x040000191c1b7389 */ /* 0x000064000000001a */
[----:B01----:R-:W-:Y:S01]  /*3250*/  ENDCOLLECTIVE ;  /* 0x000000000000791b */ /* 0x003fe20003800000 */
.L_x_2988:
[----:B------:R-:W-:Y:S01]  /*3260*/  IMAD.MOV.U32 R28, RZ, RZ, R22 ;  /* 0x000000ffff1c7224 */ /* 0x000fe200078e0016 */
[----:B------:R-:W-:-:S07]  /*3270*/  MOV R32, R27 ;  /* 0x0000001b00207202 */ /* 0x000fce0000000f00 */
[----:B------:R-:W-:Y:S05]  /*3280*/  WARPSYNC.COLLECTIVE R23, `(.L_x_2989) ;  /* 0x0000000017087348 */ /* 0x000fea0003c00000 */
[----:B------:R0:W1:Y:S02]  /*3290*/  SHFL.UP P0, R27, R28, R25, R26 ;  /* 0x040000191c1b7389 */ /* 0x000064000000001a */
[----:B01----:R-:W-:Y:S01]  /*32a0*/  ENDCOLLECTIVE ;  /* 0x000000000000791b */ /* 0x003fe20003800000 */
.L_x_2989:
        /* <DEDUP_REMOVED lines=12> */
.L_x_2990:
[----:B------:R-:W-:Y:S02]  /*3370*/  MOV R28, R21 ;  /* 0x00000015001c7202 */ /* 0x000fe40000000f00 */
[----:B------:R-:W-:-:S07]  /*3380*/  MOV R30, R27 ;  /* 0x0000001b001e7202 */ /* 0x000fce0000000f00 */
[----:B------:R-:W-:Y:S05]  /*3390*/  WARPSYNC.COLLECTIVE R23, `(.L_x_2991) ;  /* 0x0000000017087348 */ /* 0x000fea0003c00000 */
[----:B------:R0:W1:Y:S02]  /*33a0*/  SHFL.UP P0, R27, R28, R25, R26 ;  /* 0x040000191c1b7389 */ /* 0x000064000000001a */
[----:B01----:R-:W-:Y:S01]  /*33b0*/  ENDCOLLECTIVE ;  /* 0x000000000000791b */ /* 0x003fe20003800000 */
.L_x_2991:
[----:B------:R-:W-:Y:S01]  /*33c0*/  MOV R28, R22 ;  /* 0x00000016001c7202 */ /* 0x000fe20000000f00 */
[----:B------:R-:W-:-:S07]  /*33d0*/  IMAD.MOV.U32 R32, RZ, RZ, R27 ;  /* 0x000000ffff207224 */ /* 0x000fce00078e001b */
[----:B------:R-:W-:Y:S05]  /*33e0*/  WARPSYNC.COLLECTIVE R23, `(.L_x_2992) ;  /* 0x0000000017087348 */ /* 0x000fea0003c00000 */
[----:B------:R0:W1:Y:S02]  /*33f0*/  SHFL.UP P0, R27, R28, R25, R26 ;  /* 0x040000191c1b7389 */ /* 0x000064000000001a */
[----:B01----:R-:W-:Y:S01]  /*3400*/  ENDCOLLECTIVE ;  /* 0x000000000000791b */ /* 0x003fe20003800000 */
.L_x_2992:
        /* <DEDUP_REMOVED lines=12> */
.L_x_2993:
[----:B------:R-:W-:Y:S01]  /*34d0*/  IMAD.MOV.U32 R28, RZ, RZ, R21 ;  /* 0x000000ffff1c7224 */ /* 0x000fe200078e0015 */
[----:B------:R-:W-:-:S07]  /*34e0*/  MOV R30, R27 ;  /* 0x0000001b001e7202 */ /* 0x000fce0000000f00 */
[----:B------:R-:W-:Y:S05]  /*34f0*/  WARPSYNC.COLLECTIVE R23, `(.L_x_2994) ;  /* 0x0000000017087348 */ /* 0x000fea0003c00000 */
[----:B------:R0:W1:Y:S02]  /*3500*/  SHFL.UP P0, R27, R28, R25, R26 ;  /* 0x040000191c1b7389 */ /* 0x000064000000001a */
[----:B01----:R-:W-:Y:S01]  /*3510*/  ENDCOLLECTIVE ;  /* 0x000000000000791b */ /* 0x003fe20003800000 */
.L_x_2994:
[----:B------:R-:W-:Y:S02]  /*3520*/  MOV R28, R22 ;  /* 0x00000016001c7202 */ /* 0x000fe40000000f00 */
[----:B------:R-:W-:-:S07]  /*3530*/  MOV R32, R27 ;  /* 0x0000001b00207202 */ /* 0x000fce0000000f00 */
[----:B------:R-:W-:Y:S05]  /*3540*/  WARPSYNC.COLLECTIVE R23, `(.L_x_2995) ;  /* 0x0000000017087348 */ /* 0x000fea0003c00000 */
[----:B------:R0:W1:Y:S02]  /*3550*/  SHFL.UP P0, R27, R28, R25, R26 ;  /* 0x040000191c1b7389 */ /* 0x000064000000001a */
[----:B01----:R-:W-:Y:S01]  /*3560*/  ENDCOLLECTIVE ;  /* 0x000000000000791b */ /* 0x003fe20003800000 */
.L_x_2995:
        /* <DEDUP_REMOVED lines=12> */
.L_x_2996:
[----:B------:R-:W-:Y:S01]  /*3630*/  MOV R28, R21 ;  /* 0x00000015001c7202 */ /* 0x000fe20000000f00 */
[----:B------:R-:W-:-:S07]  /*3640*/  IMAD.MOV.U32 R30, RZ, RZ, R27 ;  /* 0x000000ffff1e7224 */ /* 0x000fce00078e001b */
[----:B------:R-:W-:Y:S05]  /*3650*/  WARPSYNC.COLLECTIVE R23, `(.L_x_2997) ;  /* 0x0000000017087348 */ /* 0x000fea0003c00000 */
[----:B------:R0:W1:Y:S02]  /*3660*/  SHFL.UP P0, R27, R28, R25, R26 ;  /* 0x040000191c1b7389 */ /* 0x000064000000001a */
[----:B01----:R-:W-:Y:S01]  /*3670*/  ENDCOLLECTIVE ;  /* 0x000000000000791b */ /* 0x003fe20003800000 */
.L_x_2997:
[----:B------:R-:W-:Y:S01]  /*3680*/  IMAD.MOV.U32 R28, RZ, RZ, R22 ;  /* 0x000000ffff1c7224 */ /* 0x000fe200078e0016 */
[----:B------:R-:W-:-:S07]  /*3690*/  MOV R32, R27 ;  /* 0x0000001b00207202 */ /* 0x000fce0000000f00 */
[----:B------:R-:W-:Y:S05]  /*36a0*/  WARPSYNC.COLLECTIVE R23, `(.L_x_2998) ;  /* 0x0000000017087348 */ /* 0x000fea0003c00000 */
[----:B------:R0:W1:Y:S02]  /*36b0*/  SHFL.UP P0, R27, R28, R25, R26 ;  /* 0x040000191c1b7389 */ /* 0x000064000000001a */
[----:B01----:R-:W-:Y:S01]  /*36c0*/  ENDCOLLECTIVE ;  /* 0x000000000000791b */ /* 0x003fe20003800000 */
.L_x_2998:
        /* <DEDUP_REMOVED lines=11> */
.L_x_2999:
[----:B------:R-:W-:Y:S02]  /*3780*/  MOV R28, R21 ;  /* 0x00000015001c7202 */ /* 0x000fe40000000f00 */
[----:B------:R-:W-:-:S07]  /*3790*/  MOV R17, R27 ;  /* 0x0000001b00117202 */ /* 0x000fce0000000f00 */
[----:B------:R-:W-:Y:S05]  /*37a0*/  WARPSYNC.COLLECTIVE R23, `(.L_x_3000) ;  /* 0x0000000017087348 */ /* 0x000fea0003c00000 */
[----:B------:R0:W1:Y:S02]  /*37b0*/  SHFL.UP P0, R27, R28, R25, R26 ;  /* 0x040000191c1b7389 */ /* 0x000064000000001a */
[----:B01----:R-:W-:Y:S01]  /*37c0*/  ENDCOLLECTIVE ;  /* 0x000000000000791b */ /* 0x003fe20003800000 */
.L_x_3000:
[----:B------:R-:W-:Y:S01]  /*37d0*/  MOV R28, R22 ;  /* 0x00000016001c7202 */ /* 0x000fe20000000f00 */
[----:B------:R-:W-:-:S07]  /*37e0*/  IMAD.MOV.U32 R21, RZ, RZ, R27 ;  /* 0x000000ffff157224 */ /* 0x000fce00078e001b */
[----:B------:R-:W-:Y:S05]  /*37f0*/  WARPSYNC.COLLECTIVE R23, `(.L_x_3001) ;  /* 0x0000000017087348 */ /* 0x000fea0003c00000 */
[----:B------:R0:W1:Y:S02]  /*3800*/  SHFL.UP P0, R27, R28, R25, R26 ;  /* 0x040000191c1b7389 */ /* 0x000064000000001a */
[----:B01----:R-:W-:Y:S01]  /*3810*/  ENDCOLLECTIVE ;  /* 0x000000000000791b */ /* 0x003fe20003800000 */
.L_x_3001:
[----:B------:R-:W-:Y:S01]  /*3820*/  MOV R22, R27 ;  /* 0x0000001b00167202 */ /* 0x000fe20000000f00 */
[----:B------:R-:W-:Y:S06]  /*3830*/  BRA `(.L_x_3002) ;  /* 0xfffffff000607947 */ /* 0x000fec000383ffff */
.L_x_3003:
        /* <DEDUP_REMOVED lines=12> */
.L_x_4523:


//--------------------- .text._Z30group_norm_nhwc_bwd_sum_kernelI11Bf16IOFp16WLi192EEv26Group_norm_nhwc_bwd_params --------------------------
	.section	.text._Z30group_norm_nhwc_bwd_sum_kernelI11Bf16IOFp16WLi192EEv26Group_norm_nhwc_bwd_params,"ax",@progbits
	.align	128
        .global         _Z30group_norm_nhwc_bwd_sum_kernelI11Bf16IOFp16WLi192EEv26Group_norm_nhwc_bwd_params
        .type           _Z30group_norm_nhwc_bwd_sum_kernelI11Bf16IOFp16WLi192EEv26Group_norm_nhwc_bwd_params,@function
        .size           _Z30group_norm_nhwc_bwd_sum_kernelI11Bf16IOFp16WLi192EEv26Group_norm_nhwc_bwd_params,(.L_x_4524 - _Z30group_norm_nhwc_bwd_sum_kernelI11Bf16IOFp16WLi192EEv26Group_norm_nhwc_bwd_params)
        .other          _Z30group_norm_nhwc_bwd_sum_kernelI11Bf16IOFp16WLi192EEv26Group_norm_nhwc_bwd_params,@"STO_CUDA_ENTRY STV_DEFAULT"
_Z30group_norm_nhwc_bwd_sum_kernelI11Bf16IOFp16WLi192EEv26Group_norm_nhwc_bwd_params:
.text._Z30group_norm_nhwc_bwd_sum_kernelI11Bf16IOFp16WLi192EEv26Group_norm_nhwc_bwd_params:
        /* <DEDUP_REMOVED lines=76> */
.L_x_3005:
[----:B------:R-:W-:Y:S05]  /*04c0*/  BSYNC B0 ;  /* 0x0000000000007941 */ /* 0x000fea0003800000 */
.L_x_3004:
        /* <DEDUP_REMOVED lines=113> */
.L_x_3008:
[----:B------:R-:W-:Y:S05]  /*0be0*/  @!P2 BRA `(.L_x_3006) ;  /* 0x0000001400e8a947 */ /* 0x000fea0003800000 */
[----:B------:R-:W-:-:S04]  /*0bf0*/  IADD3 R9, R16, 0x1, RZ ;  /* 0x0000000110097810 */ /* 0x000fc80007ffe0ff */
[----:B------:R-:W-:-:S07]  /*0c00*/  SHF.R.S32.HI R23, RZ, 0x1f, R9 ;  /* 0x0000001fff177819 */ /* 0x000fce0000011409 */
.L_x_3009:
        /* <DEDUP_REMOVED lines=130> */
.L_x_3007:
        /* <DEDUP_REMOVED lines=8> */
.L_x_3011:
        /* <DEDUP_REMOVED lines=49> */
.L_x_3010:
[----:B------:R-:W-:-:S13]  /*17c0*/  ISETP.GE.U32.AND P0, PT, R32, 0x3, PT ;  /* 0x000000032000780c */ /* 0x000fda0003f06070 */
[----:B------:R-:W-:Y:S05]  /*17d0*/  @!P0 BRA `(.L_x_3006) ;  /* 0x0000000800ec8947 */ /* 0x000fea0003800000 */
[----:B------:R-:W-:Y:S01]  /*17e0*/  ULDC.64 UR6, c[0x0][0x288] ;  /* 0x0000a20000067ab9 */ /* 0x000fe20000000a00 */
[----:B------:R-:W-:Y:S02]  /*17f0*/  SHF.R.S32.HI R12, RZ, 0x1f, R16 ;  /* 0x0000001fff0c7819 */ /* 0x000fe40000011410 */
[----:B------:R-:W-:Y:S02]  /*1800*/  ISETP.GE.U32.AND P0, PT, R30, UR6, PT ;  /* 0x000000061e007c0c */ /* 0x000fe4000bf06070 */
[----:B------:R-:W-:Y:S02]  /*1810*/  MOV R9, R16 ;  /* 0x0000001000097202 */ /* 0x000fe40000000f00 */
[----:B------:R-:W-:-:S13]  /*1820*/  ISETP.GE.AND.EX P0, PT, R31, UR7, PT, P0 ;  /* 0x000000071f007c0c */ /* 0x000fda000bf06300 */
.L_x_3012:
        /* <DEDUP_REMOVED lines=182> */
.L_x_3006:
        /* <DEDUP_REMOVED lines=123> */
.L_x_3036:
        /* <DEDUP_REMOVED lines=48> */
.L_x_3014:
[----:B------:R-:W-:Y:S05]  /*2e40*/  BSYNC B0 ;  /* 0x0000000000007941 */ /* 0x000fea0003800000 */
.L_x_3013:
        /* <DEDUP_REMOVED lines=50> */
.L_x_3017:
[----:B------:R-:W-:Y:S05]  /*3170*/  BSYNC B0 ;  /* 0x0000000000007941 */ /* 0x000fea0003800000 */
.L_x_3016:
        /* <DEDUP_REMOVED lines=22> */
.L_x_3015:
        /* <DEDUP_REMOVED lines=8> */
.L_x_3018:
[----:B------:R-:W-:Y:S01]  /*3360*/  IMAD.MOV.U32 R3, RZ, RZ, R30 ;  /* 0x000000ffff037224 */ /* 0x000fe200078e001e */
[----:B------:R-:W-:-:S07]  /*3370*/  MOV R33, R35 ;  /* 0x0000002300217202 */ /* 0x000fce0000000f00 */
[----:B------:R-:W-:Y:S05]  /*3380*/  WARPSYNC.COLLECTIVE R29, `(.L_x_3019) ;  /* 0x000000001d087348 */ /* 0x000fea0003c00000 */
[----:B------:R0:W1:Y:S02]  /*3390*/  SHFL.UP P0, R35, R3, R0, R28 ;  /* 0x0400000003237389 */ /* 0x000064000000001c */
[----:B01----:R-:W-:Y:S01]  /*33a0*/  ENDCOLLECTIVE ;  /* 0x000000000000791b */ /* 0x003fe20003800000 */
.L_x_3019:
[----:B------:R-:W-:Y:S02]  /*33b0*/  MOV R3, R2 ;  /* 0x0000000200037202 */ /* 0x000fe40000000f00 */
[----:B------:R-:W-:Y:S01]  /*33c0*/  ISETP.GE.AND P0, PT, R31, 0x1, PT ;  /* 0x000000011f00780c */ /* 0x000fe20003f06270 */
[----:B------:R-:W-:-:S12]  /*33d0*/  FADD.FTZ R35, R30, R35 ;  /* 0x000000231e237221 */ /* 0x000fd80000010000 */
[----:B------:R-:W-:-:S07]  /*33e0*/  @P0 FSEL R30, R35, R30, !P6 ;  /* 0x0000001e231e0208 */ /* 0x000fce0007000000 */
[----:B------:R-:W-:Y:S05]  /*33f0*/  WARPSYNC.COLLECTIVE R29, `(.L_x_3020) ;  /* 0x000000001d087348 */ /* 0x000fea0003c00000 */
[----:B------:R0:W1:Y:S02]  /*3400*/  SHFL.UP P0, R35, R3, R0, R28 ;  /* 0x0400000003237389 */ /* 0x000064000000001c */
[----:B01----:R-:W-:Y:S01]  /*3410*/  ENDCOLLECTIVE ;  /* 0x000000000000791b */ /* 0x003fe20003800000 */
.L_x_3020:
        /* <DEDUP_REMOVED lines=11> */
.L_x_3021:
[----:B------:R-:W-:Y:S01]  /*34d0*/  MOV R3, R30 ;  /* 0x0000001e00037202 */ /* 0x000fe20000000f00 */
[----:B------:R-:W-:-:S07]  /*34e0*/  IMAD.MOV.U32 R33, RZ, RZ, R35 ;  /* 0x000000ffff217224 */ /* 0x000fce00078e0023 */
[----:B------:R-:W-:Y:S05]  /*34f0*/  WARPSYNC.COLLECTIVE R29, `(.L_x_3022) ;  /* 0x000000001d087348 */ /* 0x000fea0003c00000 */
[----:B------:R0:W1:Y:S02]  /*3500*/  SHFL.UP P0, R35, R3, R0, R28 ;  /* 0x0400000003237389 */ /* 0x000064000000001c */
[----:B01----:R-:W-:Y:S01]  /*3510*/  ENDCOLLECTIVE ;  /* 0x000000000000791b */ /* 0x003fe20003800000 */
.L_x_3022:
[----:B------:R-:W-:Y:S02]  /*3520*/  MOV R3, R2 ;  /* 0x0000000200037202 */ /* 0x000fe40000000f00 */
[----:B------:R-:W-:Y:S01]  /*3530*/  ISETP.GE.AND P0, PT, R31, 0x2, PT ;  /* 0x000000021f00780c */ /* 0x000fe20003f06270 */
[----:B------:R-:W-:-:S12]  /*3540*/  FADD.FTZ R35, R30, R35 ;  /* 0x000000231e237221 */ /* 0x000fd80000010000 */
[----:B------:R-:W-:-:S07]  /*3550*/  @P0 FSEL R30, R35, R30, !P6 ;  /* 0x0000001e231e0208 */ /* 0x000fce0007000000 */
[----:B------:R-:W-:Y:S05]  /*3560*/  WARPSYNC.COLLECTIVE R29, `(.L_x_3023) ;  /* 0x000000001d087348 */ /* 0x000fea0003c00000 */
[----:B------:R0:W1:Y:S02]  /*3570*/  SHFL.UP P0, R35, R3, R0, R28 ;  /* 0x0400000003237389 */ /* 0x000064000000001c */
[----:B01----:R-:W-:Y:S01]  /*3580*/  ENDCOLLECTIVE ;  /* 0x000000000000791b */ /* 0x003fe20003800000 */
.L_x_3023:
        /* <DEDUP_REMOVED lines=11> */
.L_x_3024:
[----:B------:R-:W-:Y:S02]  /*3640*/  MOV R3, R30 ;  /* 0x0000001e00037202 */ /* 0x000fe40000000f00 */
[----:B------:R-:W-:-:S07]  /*3650*/  MOV R33, R35 ;  /* 0x0000002300217202 */ /* 0x000fce0000000f00 */
[----:B------:R-:W-:Y:S05]  /*3660*/  WARPSYNC.COLLECTIVE R29, `(.L_x_3025) ;  /* 0x000000001d087348 */ /* 0x000fea0003c00000 */
[----:B------:R0:W1:Y:S02]  /*3670*/  SHFL.UP P0, R35, R3, R0, R28 ;  /* 0x0400000003237389 */ /* 0x000064000000001c */
[----:B01----:R-:W-:Y:S01]  /*3680*/  ENDCOLLECTIVE ;  /* 0x000000000000791b */ /* 0x003fe20003800000 */
.L_x_3025:
[----:B------:R-:W-:Y:S01]  /*3690*/  IMAD.MOV.U32 R3, RZ, RZ, R2 ;  /* 0x000000ffff037224 */ /* 0x000fe200078e0002 */
[----:B------:R-:W-:Y:S01]  /*36a0*/  ISETP.GE.AND P0, PT, R31, 0x4, PT ;  /* 0x000000041f00780c */ /* 0x000fe20003f06270 */
[----:B------:R-:W-:-:S12]  /*36b0*/  FADD.FTZ R35, R30, R35 ;  /* 0x000000231e237221 */ /* 0x000fd80000010000 */
[----:B------:R-:W-:-:S07]  /*36c0*/  @P0 FSEL R30, R35, R30, !P6 ;  /* 0x0000001e231e0208 */ /* 0x000fce0007000000 */
[----:B------:R-:W-:Y:S05]  /*36d0*/  WARPSYNC.COLLECTIVE R29, `(.L_x_3026) ;  /* 0x000000001d087348 */ /* 0x000fea0003c00000 */
[----:B------:R0:W1:Y:S02]  /*36e0*/  SHFL.UP P0, R35, R3, R0, R28 ;  /* 0x0400000003237389 */ /* 0x000064000000001c */
[----:B01----:R-:W-:Y:S01]  /*36f0*/  ENDCOLLECTIVE ;  /* 0x000000000000791b */ /* 0x003fe20003800000 */
.L_x_3026:
        /* <DEDUP_REMOVED lines=11> */
.L_x_3027:
[----:B------:R-:W-:Y:S01]  /*37b0*/  IMAD.MOV.U32 R3, RZ, RZ, R30 ;  /* 0x000000ffff037224 */ /* 0x000fe200078e001e */
[----:B------:R-:W-:-:S07]  /*37c0*/  MOV R33, R35 ;  /* 0x0000002300217202 */ /* 0x000fce0000000f00 */
[----:B------:R-:W-:Y:S05]  /*37d0*/  WARPSYNC.COLLECTIVE R29, `(.L_x_3028) ;  /* 0x000000001d087348 */ /* 0x000fea0003c00000 */
[----:B------:R0:W1:Y:S02]  /*37e0*/  SHFL.UP P0, R35, R3, R0, R28 ;  /* 0x0400000003237389 */ /* 0x000064000000001c */
[----:B01----:R-:W-:Y:S01]  /*37f0*/  ENDCOLLECTIVE ;  /* 0x000000000000791b */ /* 0x003fe20003800000 */
.L_x_3028:
[----:B------:R-:W-:Y:S02]  /*3800*/  MOV R3, R2 ;  /* 0x0000000200037202 */ /* 0x000fe40000000f00 */
[----:B------:R-:W-:Y:S01]  /*3810*/  ISETP.GE.AND P0, PT, R31, 0x8, PT ;  /* 0x000000081f00780c */ /* 0x000fe20003f06270 */
[----:B------:R-:W-:-:S12]  /*3820*/  FADD.FTZ R35, R30, R35 ;  /* 0x000000231e237221 */ /* 0x000fd80000010000 */
[----:B------:R-:W-:-:S07]  /*3830*/  @P0 FSEL R30, R35, R30, !P6 ;  /* 0x0000001e231e0208 */ /* 0x000fce0007000000 */
[----:B------:R-:W-:Y:S05]  /*3840*/  WARPSYNC.COLLECTIVE R29, `(.L_x_3029) ;  /* 0x000000001d087348 */ /* 0x000fea0003c00000 */
[----:B------:R0:W1:Y:S02]  /*3850*/  SHFL.UP P0, R35, R3, R0, R28 ;  /* 0x0400000003237389 */ /* 0x000064000000001c */
[----:B01----:R-:W-:Y:S01]  /*3860*/  ENDCOLLECTIVE ;  /* 0x000000000000791b */ /* 0x003fe20003800000 */
.L_x_3029:
        /* <DEDUP_REMOVED lines=11> */
.L_x_3030:
[----:B------:R-:W-:Y:S02]  /*3920*/  MOV R3, R30 ;  /* 0x0000001e00037202 */ /* 0x000fe40000000f00 */
[----:B------:R-:W-:-:S13]  /*3930*/  ISETP.GE.AND P0, PT, R31, 0x10, PT ;  /* 0x000000101f00780c */ /* 0x000fda0003f06270 */
[----:B------:R-:W-:-:S07]  /*3940*/  @P0 IMAD.IADD R32, R32, 0x1, R35 ;  /* 0x0000000120200824 */ /* 0x000fce00078e0223 */
[----:B------:R-:W-:Y:S05]  /*3950*/  WARPSYNC.COLLECTIVE R29, `(.L_x_3031) ;  /* 0x000000001d087348 */ /* 0x000fea0003c00000 */
[----:B------:R0:W1:Y:S02]  /*3960*/  SHFL.UP P0, R35, R3, R0, R28 ;  /* 0x0400000003237389 */ /* 0x000064000000001c */
[----:B01----:R-:W-:Y:S01]  /*3970*/  ENDCOLLECTIVE ;  /* 0x000000000000791b */ /* 0x003fe20003800000 */
.L_x_3031:
[----:B------:R-:W-:Y:S01]  /*3980*/  IMAD.MOV.U32 R3, RZ, RZ, R2 ;  /* 0x000000ffff037224 */ /* 0x000fe200078e0002 */
[----:B------:R-:W-:-:S07]  /*3990*/  MOV R33, R35 ;  /* 0x0000002300217202 */ /* 0x000fce0000000f00 */
[----:B------:R-:W-:Y:S05]  /*39a0*/  WARPSYNC.COLLECTIVE R29, `(.L_x_3032) ;  /* 0x000000001d087348 */ /* 0x000fea0003c00000 */
[----:B------:R0:W1:Y:S02]  /*39b0*/  SHFL.UP P0, R35, R3, R0, R28 ;  /* 0x0400000003237389 */ /* 0x000064000000001c */
[----:B01----:R-:W-:Y:S01]  /*39c0*/  ENDCOLLECTIVE ;  /* 0x000000000000791b */ /* 0x003fe20003800000 */
.L_x_3032:
        /* <DEDUP_REMOVED lines=11> */
.L_x_3033:
[----:B------:R-:W-:Y:S02]  /*3a80*/  MOV R3, R30 ;  /* 0x0000001e00037202 */ /* 0x000fe40000000f00 */
[----:B------:R-:W-:-:S07]  /*3a90*/  MOV R31, R35 ;  /* 0x00000023001f7202 */ /* 0x000fce0000000f00 */
[----:B------:R-:W-:Y:S05]  /*3aa0*/  WARPSYNC.COLLECTIVE R29, `(.L_x_3034) ;  /* 0x000000001d087348 */ /* 0x000fea0003c00000 */
[----:B------:R0:W1:Y:S02]  /*3ab0*/  SHFL.UP P0, R35, R3, R0, R28 ;  /* 0x0400000003237389 */ /* 0x000064000000001c */
[----:B01----:R-:W-:Y:S01]  /*3ac0*/  ENDCOLLECTIVE ;  /* 0x000000000000791b */ /* 0x003fe20003800000 */
.L_x_3034:
[----:B------:R-:W-:Y:S01]  /*3ad0*/  MOV R3, R2 ;  /* 0x0000000200037202 */ /* 0x000fe20000000f00 */
[----:B------:R-:W-:-:S07]  /*3ae0*/  IMAD.MOV.U32 R30, RZ, RZ, R35 ;  /* 0x000000ffff1e7224 */ /* 0x000fce00078e0023 */
[----:B------:R-:W-:Y:S05]  /*3af0*/  WARPSYNC.COLLECTIVE R29, `(.L_x_3035) ;  /* 0x000000001d087348 */ /* 0x000fea0003c00000 */
[----:B------:R0:W1:Y:S02]  /*3b00*/  SHFL.UP P0, R35, R3, R0, R28 ;  /* 0x0400000003237389 */ /* 0x000064000000001c */
[----:B01----:R-:W-:Y:S01]  /*3b10*/  ENDCOLLECTIVE ;  /* 0x000000000000791b */ /* 0x003fe20003800000 */
.L_x_3035:
[----:B------:R-:W-:Y:S01]  /*3b20*/  MOV R2, R35 ;  /* 0x0000002300027202 */ /* 0x000fe20000000f00 */
[----:B------:R-:W-:Y:S06]  /*3b30*/  BRA `(.L_x_3036) ;  /* 0xfffffff000007947 */ /* 0x000fec000383ffff */
.L_x_3037:
        /* <DEDUP_REMOVED lines=12> */
.L_x_4524:


//--------------------- .text._Z30group_norm_nhwc_bwd_sum_kernelI11Bf16IOFp16WLi448EEv26Group_norm_nhwc_bwd_params --------------------------
	.section	.text._Z30group_norm_nhwc_bwd_sum_kernelI11Bf16IOFp16WLi448EEv26Group_norm_nhwc_bwd_params,"ax",@progbits
	.align	128
        .global         _Z30group_norm_nhwc_bwd_sum_kernelI11Bf16IOFp16WLi448EEv26Group_norm_nhwc_bwd_params
        .type           _Z30group_norm_nhwc_bwd_sum_kernelI11Bf16IOFp16WLi448EEv26Group_norm_nhwc_bwd_params,@function
        .size           _Z30group_norm_nhwc_bwd_sum_kernelI11Bf16IOFp16WLi448EEv26Group_norm_nhwc_bwd_params,(.L_x_4525 - _Z30group_norm_nhwc_bwd_sum_kernelI11Bf16IOFp16WLi448EEv26Group_norm_nhwc_bwd_params)
        .other          _Z30group_norm_nhwc_bwd_sum_kernelI11Bf16IOFp16WLi448EEv26Group_norm_nhwc_bwd_params,@"STO_CUDA_ENTRY STV_DEFAULT"
_Z30group_norm_nhwc_bwd_sum_kernelI11Bf16IOFp16WLi448EEv26Group_norm_nhwc_bwd_params:
.text._Z30group_norm_nhwc_bwd_sum_kernelI11Bf16IOFp16WLi448EEv26Group_norm_nhwc_bwd_params:
        /* <DEDUP_REMOVED lines=73> */
[----:B--2---:R-:W-:-:S02]  /*0490*/  HADD2.F32 R13, -RZ, R13.H0_H0 ;  /* 0x2000000dff0d7230 */ /* 0x004fc40000004100 */
[----:B---3--:R-:W-:Y:S02]  /*04a0*/  HADD2.F32 R11, -RZ, R11.H0_H0 ;  /* 0x2000000bff0b7230 */ /* 0x008fe40000004100 */
[----:B----4-:R-:W-:Y:S02]  /*04b0*/  @P1 HADD2.F32 R20, -RZ, R10.H0_H0 ;  /* 0x2000000aff141230 */ /* 0x010fe40000004100 */
[----:B------:R-:W-:-:S07]  /*04c0*/  @P1 HADD2.F32 R19, -RZ, R6.H0_H0 ;  /* 0x20000006ff131230 */ /* 0x000fce0000004100 */
.L_x_3039:
[----:B------:R-:W-:Y:S05]  /*04d0*/  BSYNC B0 ;  /* 0x0000000000007941 */ /* 0x000fea0003800000 */
.L_x_3038:
        /* <DEDUP_REMOVED lines=15> */
[----:B------:R-:W-:Y:S01]  /*05d0*/  LEA.HI.X.SX32 R2, R18, R21, 0x1, P5 ;  /* 0x0000001512027211 */ /* 0x000fe200028f0eff */
[----:B------:R-:W-:Y:S01]  /*05e0*/  IMAD.MOV.U32 R18, RZ, RZ, 0x3f800000 ;  /* 0x3f800000ff127424 */ /* 0x000fe200078e00ff */
[----:B-1----:R-:W-:-:S03]  /*05f0*/  ISETP.LT.U32.AND P1, PT, R17, R8, PT ;  /* 0x000000081100720c */ /* 0x002fc60003f21070 */
[----:B------:R-:W-:Y:S01]  /*0600*/  @P3 VIADD R15, R15, 0x1 ;  /* 0x000000010f0f3836 */ /* 0x000fe20000000000 */
[----:B------:R-:W-:Y:S01]  /*0610*/  ISETP.LT.AND.EX P1, PT, R2, R9, PT, P1 ;  /* 0x000000090200720c */ /* 0x000fe20003f21310 */
[----:B------:R-:W-:Y:S02]  /*0620*/  IMAD.MOV.U32 R2, RZ, RZ, RZ ;  /* 0x000000ffff027224 */ /* 0x000fe400078e00ff */
[----:B--2---:R-:W-:Y:S01]  /*0630*/  @P2 FADD.FTZ R6, R5, R6 ;  /* 0x0000000605062221 */ /* 0x004fe20000010000 */
[----:B------:R-:W-:Y:S01]  /*0640*/  HFMA2.MMA R5, -RZ, RZ, 0, 0 ;  /* 0x00000000ff057435 */ /* 0x000fe200000001ff */
[----:B------:R-:W-:Y:S02]  /*0650*/  SEL R17, R17, R8, P1 ;  /* 0x0000000811117207 */ /* 0x000fe40000800000 */
[----:B------:R0:W1:Y:S01]  /*0660*/  @P2 MUFU.RSQ R18, R6 ;  /* 0x0000000600122308 */ /* 0x0000620000001400 */
[----:B------:R-:W-:Y:S02]  /*0670*/  SEL R3, R0, R15, !P4 ;  /* 0x0000000f00037207 */ /* 0x000fe40006000000 */
[----:B------:R-:W-:-:S02]  /*0680*/  CS2R R14, SRZ ;  /* 0x00000000000e7805 */ /* 0x000fc4000001ff00 */
[----:B------:R-:W-:Y:S02]  /*0690*/  ISETP.GE.AND P1, PT, R24, R17, PT ;  /* 0x000000111800720c */ /* 0x000fe40003f26270 */
[----:B------:R-:W-:-:S05]  /*06a0*/  IADD3 R0, -R3, RZ, RZ ;  /* 0x000000ff03007210 */ /* 0x000fca0007ffe1ff */
[----:B------:R-:W-:Y:S01]  /*06b0*/  IMAD R16, R7, R0, R16 ;  /* 0x0000000007107224 */ /* 0x000fe200078e0210 */
[----:B------:R-:W-:-:S05]  /*06c0*/  MOV R0, RZ ;  /* 0x000000ff00007202 */ /* 0x000fca0000000f00 */
[----:B01----:R-:W-:Y:S05]  /*06d0*/  @P1 BRA `(.L_x_3040) ;  /* 0x0000001c00381947 */ /* 0x003fea0003800000 */
        /* <DEDUP_REMOVED lines=47> */
[-C--:B------:R-:W-:Y:S01]  /*09d0*/  FMUL.FTZ R0, R5, R18.reuse ;  /* 0x0000001205007220 */ /* 0x080fe20000410000 */
        /* <DEDUP_REMOVED lines=34> */
.L_x_3042:
[----:B------:R-:W-:Y:S05]  /*0c00*/  @!P2 BRA `(.L_x_3040) ;  /* 0x0000001400eca947 */ /* 0x000fea0003800000 */
[----:B------:R-:W-:-:S04]  /*0c10*/  IADD3 R21, R24, 0x1, RZ ;  /* 0x0000000118157810 */ /* 0x000fc80007ffe0ff */
[----:B------:R-:W-:-:S07]  /*0c20*/  SHF.R.S32.HI R23, RZ, 0x1f, R21 ;  /* 0x0000001fff177819 */ /* 0x000fce0000011415 */
.L_x_3043:
[----:B------:R-:W0:Y:S01]  /*0c30*/  @!P0 LDC.64 R32, c[0x0][0x288] ;  /* 0x0000a200ff208b82 */ /* 0x000e220000000a00 */
[----:B------:R-:W-:Y:S01]  /*0c40*/  @!P0 IADD3 R25, P1, R21, -0x1, RZ ;  /* 0xffffffff15198810 */ /* 0x000fe20007f3e0ff */
[----:B------:R-:W-:-:S03]  /*0c50*/  @!P0 IMAD.MOV.U32 R30, RZ, RZ, R6 ;  /* 0x000000ffff1e8224 */ /* 0x000fc600078e0006 */
[----:B------:R-:W-:-:S03]  /*0c60*/  @!P0 IADD3.X R31, R23, -0x1, RZ, P1, !PT ;  /* 0xffffffff171f8810 */ /* 0x000fc60000ffe4ff */
[----:B------:R-:W1:Y:S08]  /*0c70*/  @!P0 LDC.64 R28, c[0x0][0x230] ;  /* 0x00008c00ff1c8b82 */ /* 0x000e700000000a00 */
[----:B------:R-:W2:Y:S01]  /*0c80*/  @!P0 LDC.64 R26, c[0x0][0x288] ;  /* 0x0000a200ff1a8b82 */ /* 0x000ea20000000a00 */
[----:B0-----:R-:W-:Y:S01]  /*0c90*/  @!P0 IMAD R22, R31, R32, RZ ;  /* 0x000000201f168224 */ /* 0x001fe200078e02ff */
[----:B------:R-:W-:-:S06]  /*0ca0*/  @!P0 MOV R31, R9 ;  /* 0x00000009001f8202 */ /* 0x000fcc0000000f00 */
[----:B------:R-:W0:Y:S01]  /*0cb0*/  @!P0 LDC.64 R38, c[0x0][0x228] ;  /* 0x00008a00ff268b82 */ /* 0x000e220000000a00 */
[C---:B------:R-:W-:Y:S02]  /*0cc0*/  @!P0 IMAD R33, R25.reuse, R33, R22 ;  /* 0x0000002119218224 */ /* 0x040fe400078e0216 */
[----:B------:R-:W-:-:S04]  /*0cd0*/  @!P0 IMAD.WIDE.U32 R30, R25, R32, R30 ;  /* 0x00000020191e8225 */ /* 0x000fc800078e001e */
[----:B------:R-:W-:Y:S01]  /*0ce0*/  @!P0 IMAD.IADD R31, R31, 0x1, R33 ;  /* 0x000000011f1f8824 */ /* 0x000fe200078e0221 */
[C---:B------:R-:W-:Y:S01]  /*0cf0*/  @!P0 SHF.L.U32 R35, R30.reuse, 0x1, RZ ;  /* 0x000000011e238819 */ /* 0x040fe200000006ff */
[----:B------:R-:W3:Y:S03]  /*0d00*/  @!P0 LDC.64 R24, c[0x0][0x230] ;  /* 0x00008c00ff188b82 */ /* 0x000ee60000000a00 */
[----:B------:R-:W-:Y:S01]  /*0d10*/  @!P0 SHF.L.U64.HI R22, R30, 0x1, R31 ;  /* 0x000000011e168819 */ /* 0x000fe2000001021f */
[----:B--2---:R-:W-:Y:S01]  /*0d20*/  @!P0 IMAD R32, R23, R26, RZ ;  /* 0x0000001a17208224 */ /* 0x004fe200078e02ff */
[----:B-1----:R-:W-:Y:S01]  /*0d30*/  @!P0 IADD3 R28, P1, R35, R28, RZ ;  /* 0x0000001c231c8210 */ /* 0x002fe20007f3e0ff */
        /* <DEDUP_REMOVED lines=9> */
[----:B---3--:R-:W-:-:S04]  /*0dd0*/  @!P0 IADD3 R26, P1, R33, R24, RZ ;  /* 0x00000018211a8210 */ /* 0x008fc80007f3e0ff */
[----:B------:R-:W-:Y:S02]  /*0de0*/  @!P0 IADD3.X R27, R30, R25, RZ, P1, !PT ;  /* 0x000000191e1b8210 */ /* 0x000fe40000ffe4ff */
[----:B------:R-:W1:Y:S03]  /*0df0*/  @!P0 LDC.64 R24, c[0x0][0x228] ;  /* 0x00008a00ff188b82 */ /* 0x000e660000000a00 */
[----:B------:R3:W4:Y:S01]  /*0e00*/  @!P0 LDG.E R31, desc[UR4][R26.64] ;  /* 0x000000041a1f8981 */ /* 0x000722000c1e1900 */
[----:B-1----:R-:W-:-:S05]  /*0e10*/  @!P0 IADD3 R24, P1, R35, R24, RZ ;  /* 0x0000001823188210 */ /* 0x002fca0007f3e0ff */
[----:B------:R-:W-:-:S05]  /*0e20*/  @!P0 IMAD.X R25, R22, 0x1, R25, P1 ;  /* 0x0000000116198824 */ /* 0x000fca00008e0619 */
[----:B------:R-:W5:Y:S01]  /*0e30*/  @!P0 LDG.E R37, desc[UR4][R24.64] ;  /* 0x0000000418258981 */ /* 0x000f62000c1e1900 */
[----:B0-----:R-:W-:-:S04]  /*0e40*/  @!P0 IADD3 R28, P1, R33, R38, RZ ;  /* 0x00000026211c8210 */ /* 0x001fc80007f3e0ff */
[----:B------:R-:W-:-:S05]  /*0e50*/  @!P0 IADD3.X R29, R30, R39, RZ, P1, !PT ;  /* 0x000000271e1d8210 */ /* 0x000fca0000ffe4ff */
[----:B------:R0:W5:Y:S01]  /*0e60*/  @!P0 LDG.E R22, desc[UR4][R28.64] ;  /* 0x000000041c168981 */ /* 0x000162000c1e1900 */
[----:B------:R-:W-:Y:S02]  /*0e70*/  PRMT R30, RZ, 0x7610, R30 ;  /* 0x00007610ff1e7816 */ /* 0x000fe4000000001e */
[----:B---3--:R-:W-:Y:S02]  /*0e80*/  PRMT R26, RZ, 0x7610, R26 ;  /* 0x00007610ff1a7816 */ /* 0x008fe4000000001a */
        /* <DEDUP_REMOVED lines=8> */
[-C--:B------:R-:W-:Y:S02]  /*0f10*/  FMUL.FTZ R26, R27, R18.reuse ;  /* 0x000000121b1a7220 */ /* 0x080fe40000410000 */
[----:B------:R-:W-:-:S02]  /*0f20*/  FMUL.FTZ R24, R25, R18 ;  /* 0x0000001219187220 */ /* 0x000fc40000410000 */
[----:B------:R-:W-:Y:S01]  /*0f30*/  FFMA.FTZ R32, R26, R11, R20 ;  /* 0x0000000b1a207223 */ /* 0x000fe20000010014 */
[C---:B----4-:R-:W-:Y:S01]  /*0f40*/  @!P0 PRMT R30, R31.reuse, 0x7610, R30 ;  /* 0x000076101f1e8816 */ /* 0x050fe2000000001e */
        /* <DEDUP_REMOVED lines=19> */
[----:B-----5:R-:W-:Y:S01]  /*1080*/  @!P0 PRMT R31, R37, 0x7610, R31 ;  /* 0x00007610251f8816 */ /* 0x020fe2000000001f */
        /* <DEDUP_REMOVED lines=60> */
.L_x_3041:
        /* <DEDUP_REMOVED lines=9> */
.L_x_3045:
[----:B------:R-:W0:Y:S01]  /*14e0*/  @!P0 LDC.64 R30, c[0x0][0x288] ;  /* 0x0000a200ff1e8b82 */ /* 0x000e220000000a00 */
[----:B------:R-:W-:Y:S01]  /*14f0*/  @!P0 MOV R27, R9 ;  /* 0x00000009001b8202 */ /* 0x000fe20000000f00 */
[----:B------:R-:W-:-:S06]  /*1500*/  @!P0 IMAD.MOV.U32 R26, RZ, RZ, R6 ;  /* 0x000000ffff1a8224 */ /* 0x000fcc00078e0006 */
        /* <DEDUP_REMOVED lines=9> */
[----:B--2---:R-:W-:-:S03]  /*15a0*/  @!P0 IADD3 R26, P2, R29, R36, RZ ;  /* 0x000000241d1a8210 */ /* 0x004fc60007f5e0ff */
        /* <DEDUP_REMOVED lines=19> */
[----:B------:R-:W-:Y:S01]  /*16e0*/  FMUL.FTZ R26, R31, R18 ;  /* 0x000000121f1a7220 */ /* 0x000fe20000410000 */
        /* <DEDUP_REMOVED lines=16> */
.L_x_3044:
[----:B------:R-:W-:-:S13]  /*17f0*/  ISETP.GE.U32.AND P0, PT, R32, 0x3, PT ;  /* 0x000000032000780c */ /* 0x000fda0003f06070 */
[----:B------:R-:W-:Y:S05]  /*1800*/  @!P0 BRA `(.L_x_3040) ;  /* 0x0000000800ec8947 */ /* 0x000fea0003800000 */
[----:B------:R-:W-:Y:S01]  /*1810*/  ULDC.64 UR6, c[0x0][0x288] ;  /* 0x0000a20000067ab9 */ /* 0x000fe20000000a00 */
[----:B------:R-:W-:Y:S02]  /*1820*/  SHF.R.S32.HI R19, RZ, 0x1f, R24 ;  /* 0x0000001fff137819 */ /* 0x000fe40000011418 */
[----:B------:R-:W-:Y:S02]  /*1830*/  ISETP.GE.U32.AND P0, PT, R22, UR6, PT ;  /* 0x0000000616007c0c */ /* 0x000fe4000bf06070 */
[----:B------:R-:W-:Y:S02]  /*1840*/  MOV R20, R24 ;  /* 0x0000001800147202 */ /* 0x000fe40000000f00 */
[----:B------:R-:W-:-:S13]  /*1850*/  ISETP.GE.AND.EX P0, PT, R23, UR7, PT, P0 ;  /* 0x0000000717007c0c */ /* 0x000fda000bf06300 */
.L_x_3046:
[----:B------:R-:W0:Y:S01]  /*1860*/  @!P0 LDC.64 R28, c[0x0][0x288] ;  /* 0x0000a200ff1c8b82 */ /* 0x000e220000000a00 */
[----:B------:R-:W-:Y:S01]  /*1870*/  @!P0 MOV R27, R9 ;  /* 0x00000009001b8202 */ /* 0x000fe20000000f00 */
[----:B------:R-:W-:Y:S01]  /*1880*/  @!P0 IMAD.MOV.U32 R26, RZ, RZ, R6 ;  /* 0x000000ffff1a8224 */ /* 0x000fe200078e0006 */
[----:B------:R-:W-:-:S04]  /*1890*/  @!P0 IADD3 R37, P2, R20, 0x1, RZ ;  /* 0x0000000114258810 */ /* 0x000fc80007f5e0ff */
[----:B------:R-:W-:Y:S01]  /*18a0*/  @!P0 IADD3.X R35, RZ, R19, RZ, P2, !PT ;  /* 0x00000013ff238210 */ /* 0x000fe200017fe4ff */
[----:B------:R-:W1:Y:S08]  /*18b0*/  @!P0 LDC.64 R38, c[0x0][0x230] ;  /* 0x00008c00ff268b82 */ /* 0x000e700000000a00 */
[----:B------:R-:W2:Y:S01]  /*18c0*/  @!P0 LDC.64 R22, c[0x0][0x228] ;  /* 0x00008a00ff168b82 */ /* 0x000ea20000000a00 */
[----:B0-----:R-:W-:-:S07]  /*18d0*/  @!P0 IMAD R21, R19, R28, RZ ;  /* 0x0000001c13158224 */ /* 0x001fce00078e02ff */
[----:B------:R-:W0:Y:S01]  /*18e0*/  @!P0 LDC.64 R24, c[0x0][0x288] ;  /* 0x0000a200ff188b82 */ /* 0x000e220000000a00 */
[----:B------:R-:W-:-:S04]  /*18f0*/  @!P0 IMAD.WIDE.U32 R26, R20, R28, R26 ;  /* 0x0000001c141a8225 */ /* 0x000fc800078e001a */
[----:B------:R-:W-:Y:S01]  /*1900*/  @!P0 IMAD R21, R20, R29, R21 ;  /* 0x0000001d14158224 */ /* 0x000fe200078e0215 */
[----:B------:R-:W-:Y:S02]  /*1910*/  @!P0 SHF.L.U32 R33, R26, 0x1, RZ ;  /* 0x000000011a218819 */ /* 0x000fe400000006ff */
[----:B------:R-:W3:Y:S01]  /*1920*/  @!P0 LDC.64 R30, c[0x0][0x230] ;  /* 0x00008c00ff1e8b82 */ /* 0x000ee20000000a00 */
[----:B------:R-:W-:Y:S01]  /*1930*/  @!P0 IMAD.IADD R21, R27, 0x1, R21 ;  /* 0x000000011b158824 */ /* 0x000fe200078e0215 */
[----:B-1----:R-:W-:-:S04]  /*1940*/  @!P0 IADD3 R28, P1, R33, R38, RZ ;  /* 0x00000026211c8210 */ /* 0x002fc80007f3e0ff */
[----:B------:R-:W-:Y:S02]  /*1950*/  @!P0 SHF.L.U64.HI R34, R26, 0x1, R21 ;  /* 0x000000011a228819 */ /* 0x000fe40000010215 */
[----:B------:R-:W1:Y:S03]  /*1960*/  @!P0 LDC.64 R26, c[0x0][0x228] ;  /* 0x00008a00ff1a8b82 */ /* 0x000e660000000a00 */
[----:B------:R-:W-:Y:S01]  /*1970*/  @!P0 IMAD.X R29, R34, 0x1, R39, P1 ;  /* 0x00000001221d8824 */ /* 0x000fe200008e0627 */
[----:B--2---:R-:W-:Y:S01]  /*1980*/  @!P0 IADD3 R32, P1, R33, R22, RZ ;  /* 0x0000001621208210 */ /* 0x004fe20007f3e0ff */
[----:B0-----:R-:W-:-:S03]  /*1990*/  @!P0 IMAD R36, R35, R24, RZ ;  /* 0x0000001823248224 */ /* 0x001fc600078e02ff */
[----:B------:R0:W2:Y:S01]  /*19a0*/  @!P0 LDG.E R21, desc[UR4][R28.64] ;  /* 0x000000041c158981 */ /* 0x0000a2000c1e1900 */
[----:B------:R-:W-:Y:S01]  /*19b0*/  @!P0 IMAD.X R33, R34, 0x1, R23, P1 ;  /* 0x0000000122218824 */ /* 0x000fe200008e0617 */
[----:B------:R-:W-:Y:S01]  /*19c0*/  @!P0 MOV R34, R6 ;  /* 0x0000000600228202 */ /* 0x000fe20000000f00 */
[----:B------:R-:W4:Y:S01]  /*19d0*/  @!P0 LDC.64 R22, c[0x0][0x288] ;  /* 0x0000a200ff168b82 */ /* 0x000f220000000a00 */
[----:B------:R-:W-:Y:S02]  /*19e0*/  @!P0 IMAD.MOV.U32 R35, RZ, RZ, R9 ;  /* 0x000000ffff238224 */ /* 0x000fe400078e0009 */
[C---:B------:R-:W-:Y:S02]  /*19f0*/  @!P0 IMAD R25, R37.reuse, R25, R36 ;  /* 0x0000001925198224 */ /* 0x040fe400078e0224 */
[----:B------:R-:W-:Y:S01]  /*1a00*/  @!P0 IMAD.WIDE.U32 R34, R37, R24, R34 ;  /* 0x0000001825228225 */ /* 0x000fe200078e0022 */
[----:B------:R-:W-:Y:S01]  /*1a10*/  @!P0 IADD3 R39, P3, R20, 0x2, RZ ;  /* 0x0000000214278810 */ /* 0x000fe20007f7e0ff */
[----:B------:R4:W5:Y:S01]  /*1a20*/  @!P0 LDG.E R24, desc[UR4][R32.64] ;  /* 0x0000000420188981 */ /* 0x000962000c1e1900 */
[----:B0-----:R-:W0:Y:S02]  /*1a30*/  @!P0 LDC.64 R28, c[0x0][0x230] ;  /* 0x00008c00ff1c8b82 */ /* 0x001e240000000a00 */
[----:B------:R-:W-:Y:S01]  /*1a40*/  @!P0 IADD3 R35, R35, R25, RZ ;  /* 0x0000001923238210 */ /* 0x000fe20007ffe0ff */
[----:B------:R-:W-:-:S02]  /*1a50*/  @!P0 IMAD.SHL.U32 R25, R34, 0x2, RZ ;  /* 0x0000000222198824 */ /* 0x000fc400078e00ff */
[----:B------:R-:W-:Y:S01]  /*1a60*/  @!P0 IMAD.X R37, RZ, RZ, R19, P3 ;  /* 0x000000ffff258224 */ /* 0x000fe200018e0613 */
[----:B------:R-:W-:Y:S02]  /*1a70*/  @!P0 SHF.L.U64.HI R36, R34, 0x1, R35 ;  /* 0x0000000122248819 */ /* 0x000fe40000010223 */
[C---:B---3--:R-:W-:Y:S02]  /*1a80*/  @!P0 IADD3 R34, P1, R25.reuse, R30, RZ ;  /* 0x0000001e19228210 */ /* 0x048fe40007f3e0ff */
[----:B-1----:R-:W-:Y:S02]  /*1a90*/  @!P0 IADD3 R26, P2, R25, R26, RZ ;  /* 0x0000001a191a8210 */ /* 0x002fe40007f5e0ff */
[C---:B------:R-:W-:Y:S02]  /*1aa0*/  @!P0 IADD3.X R35, R36.reuse, R31, RZ, P1, !PT ;  /* 0x0000001f24238210 */ /* 0x040fe40000ffe4ff */
[----:B------:R-:W1:Y:S01]  /*1ab0*/  @!P0 LDC.64 R30, c[0x0][0x228] ;  /* 0x00008a00ff1e8b82 */ /* 0x000e620000000a00 */
[----:B------:R-:W-:Y:S01]  /*1ac0*/  @!P0 IADD3.X R27, R36, R27, RZ, P2, !PT ;  /* 0x0000001b241b8210 */ /* 0x000fe200017fe4ff */
[----:B----4-:R-:W-:Y:S01]  /*1ad0*/  @!P0 IMAD R32, R37, R22, RZ ;  /* 0x0000001625208224 */ /* 0x010fe200078e02ff */
[----:B------:R-:W-:Y:S01]  /*1ae0*/  @!P0 MOV R37, R9 ;  /* 0x0000000900258202 */ /* 0x000fe20000000f00 */
[----:B------:R-:W-:Y:S01]  /*1af0*/  @!P0 IMAD.MOV.U32 R36, RZ, RZ, R6 ;  /* 0x000000ffff248224 */ /* 0x000fe200078e0006 */
[----:B------:R1:W3:Y:S01]  /*1b00*/  @!P0 LDG.E R25, desc[UR4][R34.64] ;  /* 0x0000000422198981 */ /* 0x0002e2000c1e1900 */
[----:B------:R-:W-:-:S02]  /*1b10*/  @!P0 IMAD R23, R39, R23, R32 ;  /* 0x0000001727178224 */ /* 0x000fc400078e0220 */
[----:B------:R-:W-:Y:S01]  /*1b20*/  @!P0 IMAD.WIDE.U32 R36, R39, R22, R36 ;  /* 0x0000001627248225 */ /* 0x000fe200078e0024 */
[----:B------:R-:W4:Y:S01]  /*1b30*/  @!P0 LDC.64 R32, c[0x0][0x288] ;  /* 0x0000a200ff208b82 */ /* 0x000f220000000a00 */
[----:B------:R1:W3:Y:S02]  /*1b40*/  @!P0 LDG.E R26, desc[UR4][R26.64] ;  /* 0x000000041a1a8981 */ /* 0x0002e4000c1e1900 */
[----:B------:R-:W-:Y:S01]  /*1b50*/  @!P0 IMAD.IADD R37, R37, 0x1, R23 ;  /* 0x0000000125258824 */ /* 0x000fe200078e0217 */
[----:B------:R-:W-:-:S04]  /*1b60*/  @!P0 SHF.L.U32 R23, R36, 0x1, RZ ;  /* 0x0000000124178819 */ /* 0x000fc800000006ff */
[----:B------:R-:W-:Y:S02]  /*1b70*/  @!P0 SHF.L.U64.HI R22, R36, 0x1, R37 ;  /* 0x0000000124168819 */ /* 0x000fe40000010225 */
[----:B0-----:R-:W-:-:S05]  /*1b80*/  @!P0 IADD3 R36, P1, R23, R28, RZ ;  /* 0x0000001c17248210 */ /* 0x001fca0007f3e0ff */
[----:B------:R-:W-:Y:S01]  /*1b90*/  @!P0 IMAD.X R37, R22, 0x1, R29, P1 ;  /* 0x0000000116258824 */ /* 0x000fe200008e061d */
[----:B-1----:R-:W-:Y:S01]  /*1ba0*/  @!P0 IADD3 R34, P2, R23, R30, RZ ;  /* 0x0000001e17228210 */ /* 0x002fe20007f5e0ff */
[----:B------:R-:W0:Y:S01]  /*1bb0*/  @!P0 LDC.64 R28, c[0x0][0x230] ;  /* 0x00008c00ff1c8b82 */ /* 0x000e220000000a00 */
[----:B------:R-:W-:Y:S02]  /*1bc0*/  @!P0 IADD3 R27, P1, R20, 0x3, RZ ;  /* 0x00000003141b8810 */ /* 0x000fe40007f3e0ff */
[----:B------:R-:W-:Y:S01]  /*1bd0*/  @!P0 IADD3.X R35, R22, R31, RZ, P2, !PT ;  /* 0x0000001f16238210 */ /* 0x000fe200017fe4ff */
[----:B------:R-:W-:Y:S01]  /*1be0*/  @!P0 IMAD.MOV.U32 R39, RZ, RZ, R9 ;  /* 0x000000ffff278224 */ /* 0x000fe200078e0009 */
[----:B------:R-:W-:Y:S01]  /*1bf0*/  @!P0 MOV R38, R6 ;  /* 0x0000000600268202 */ /* 0x000fe20000000f00 */
[----:B------:R-:W-:Y:S01]  /*1c00*/  @!P0 IMAD.X R31, RZ, RZ, R19, P1 ;  /* 0x000000ffff1f8224 */ /* 0x000fe200008e0613 */
[----:B------:R-:W3:Y:S03]  /*1c10*/  @!P0 LDG.E R22, desc[UR4][R36.64] ;  /* 0x0000000424168981 */ /* 0x000ee6000c1e1900 */
[-C--:B----4-:R-:W-:Y:S01]  /*1c20*/  @!P0 IMAD R40, R31, R32.reuse, RZ ;  /* 0x000000201f288224 */ /* 0x090fe200078e02ff */
[----:B------:R1:W4:Y:S01]  /*1c30*/  @!P0 LDG.E R23, desc[UR4][R34.64] ;  /* 0x0000000422178981 */ /* 0x000322000c1e1900 */
        /* <DEDUP_REMOVED lines=9> */
[----:B------:R0:W4:Y:S02]  /*1cd0*/  @!P0 LDG.E R27, desc[UR4][R32.64] ;  /* 0x00000004201b8981 */ /* 0x000124000c1e1900 */
[----:B------:R-:W-:-:S05]  /*1ce0*/  @!P0 IMAD.X R29, R38, 0x1, R31, P1 ;  /* 0x00000001261d8824 */ /* 0x000fca00008e061f */
[----:B------:R1:W4:Y:S01]  /*1cf0*/  @!P0 LDG.E R28, desc[UR4][R28.64] ;  /* 0x000000041c1c8981 */ /* 0x000322000c1e1900 */
[----:B------:R-:W-:Y:S02]  /*1d00*/  PRMT R30, RZ, 0x7610, R30 ;  /* 0x00007610ff1e7816 */ /* 0x000fe4000000001e */
        /* <DEDUP_REMOVED lines=9> */
[----:B-----5:R-:W-:Y:S02]  /*1da0*/  @!P0 PRMT R31, R24, 0x7610, R31 ;  /* 0x00007610181f8816 */ /* 0x020fe4000000001f */
        /* <DEDUP_REMOVED lines=16> */
[----:B---3--:R-:W-:Y:S01]  /*1eb0*/  @!P0 PRMT R0, R25, 0x7610, R0 ;  /* 0x0000761019008816 */ /* 0x008fe20000000000 */
        /* <DEDUP_REMOVED lines=24> */
[----:B------:R-:W-:Y:S01]  /*2040*/  @!P0 PRMT R10, R22, 0x7610, R10 ;  /* 0x00007610160a8816 */ /* 0x000fe2000000000a */
        /* <DEDUP_REMOVED lines=8> */
[----:B----4-:R-:W-:Y:S01]  /*20d0*/  @!P0 PRMT R21, R23, 0x7610, R21 ;  /* 0x0000761017158816 */ /* 0x010fe20000000015 */
        /* <DEDUP_REMOVED lines=46> */
.L_x_3040:
        /* <DEDUP_REMOVED lines=18> */
[----:B------:R-:W-:-:S03]  /*24e0*/  UMOV UR6, 0xffffffff ;  /* 0xffffffff00067882 */ /* 0x000fc60000000000 */
[----:B------:R-:W-:Y:S04]  /*24f0*/  LDS R6, [R43+0x20] ;  /* 0x000020002b067984 */ /* 0x000fe80000000800 */
[----:B0-----:R-:W0:Y:S04]  /*2500*/  LDS R7, [R43+0x14] ;  /* 0x000014002b077984 */ /* 0x001e280000000800 */
[----:B------:R-:W-:Y:S04]  /*2510*/  LDS R8, [R43+0x24] ;  /* 0x000024002b087984 */ /* 0x000fe80000000800 */
[----:B------:R-:W2:Y:S04]  /*2520*/  LDS R9, [R43+0x18] ;  /* 0x000018002b097984 */ /* 0x000ea80000000800 */
[----:B------:R-:W3:Y:S04]  /*2530*/  LDS R4, [R43+0x1c] ;  /* 0x00001c002b047984 */ /* 0x000ee80000000800 */
[----:B------:R-:W4:Y:S04]  /*2540*/  LDS R13, [R43+0x2c] ;  /* 0x00002c002b0d7984 */ /* 0x000f280000000800 */
[----:B------:R-:W5:Y:S04]  /*2550*/  LDS R15, [R43+0x30] ;  /* 0x000030002b0f7984 */ /* 0x000f680000000800 */
[----:B------:R-:W1:Y:S04]  /*2560*/  LDS R11, [R43+0x28] ;  /* 0x000028002b0b7984 */ /* 0x000e680000000800 */
[----:B------:R-:W1:Y:S04]  /*2570*/  LDS R14, [R43+0x38] ;  /* 0x000038002b0e7984 */ /* 0x000e680000000800 */
[----:B------:R-:W1:Y:S04]  /*2580*/  LDS R16, [R43+0x3c] ;  /* 0x00003c002b107984 */ /* 0x000e680000000800 */
[----:B------:R-:W1:Y:S04]  /*2590*/  LDS R12, [R43+0x34] ;  /* 0x000034002b0c7984 */ /* 0x000e680000000800 */
[----:B------:R-:W1:Y:S01]  /*25a0*/  LDS R19, [R43+0x44] ;  /* 0x000044002b137984 */ /* 0x000e620000000800 */
[----:B0-----:R-:W-:-:S03]  /*25b0*/  FADD.FTZ R25, R6, R7 ;  /* 0x0000000706197221 */ /* 0x001fc60000010000 */
[----:B------:R-:W0:Y:S04]  /*25c0*/  LDS R21, [R43+0x48] ;  /* 0x000048002b157984 */ /* 0x000e280000000800 */
[----:B------:R-:W0:Y:S01]  /*25d0*/  LDS R17, [R43+0x40] ;  /* 0x000040002b117984 */ /* 0x000e220000000800 */
[----:B--2---:R-:W-:-:S03]  /*25e0*/  FADD.FTZ R27, R8, R9 ;  /* 0x00000009081b7221 */ /* 0x004fc60000010000 */
[----:B------:R-:W2:Y:S01]  /*25f0*/  LDS R18, [R43+0x50] ;  /* 0x000050002b127984 */ /* 0x000ea20000000800 */
[----:B---3--:R-:W-:-:S03]  /*2600*/  ISETP.NE.AND P0, PT, R4, RZ, PT ;  /* 0x000000ff0400720c */ /* 0x008fc60003f05270 */
[----:B------:R-:W3:Y:S01]  /*2610*/  LDS R22, [R43+0x54] ;  /* 0x000054002b167984 */ /* 0x000ee20000000800 */
[----:B------:R-:W-:Y:S02]  /*2620*/  FSEL R24, R25, R6, !P0 ;  /* 0x0000000619187208 */ /* 0x000fe40004000000 */
[----:B------:R-:W-:Y:S01]  /*2630*/  FSEL R26, R27, R8, !P0 ;  /* 0x000000081b1a7208 */ /* 0x000fe20004000000 */
[----:B------:R-:W3:Y:S01]  /*2640*/  LDS R20, [R43+0x4c] ;  /* 0x00004c002b147984 */ /* 0x000ee20000000800 */
[----:B------:R-:W-:Y:S01]  /*2650*/  P2R R58, PR, RZ, 0x1 ;  /* 0x00000001ff3a7803 */ /* 0x000fe20000000000 */
[----:B----4-:R-:W-:Y:S02]  /*2660*/  FADD.FTZ R28, R24, R13 ;  /* 0x0000000d181c7221 */ /* 0x010fe40000010000 */
[----:B------:R-:W4:Y:S01]  /*2670*/  LDS R27, [R43+0x5c] ;  /* 0x00005c002b1b7984 */ /* 0x000f220000000800 */
[----:B-----5:R-:W-:Y:S01]  /*2680*/  FADD.FTZ R26, R26, R15 ;  /* 0x0000000f1a1a7221 */ /* 0x020fe20000010000 */
[----:B-1----:R-:W-:-:S02]  /*2690*/  ISETP.NE.AND P0, PT, R11, RZ, PT ;  /* 0x000000ff0b00720c */ /* 0x002fc40003f05270 */
[----:B------:R-:W1:Y:S02]  /*26a0*/  LDS R25, [R43+0x60] ;  /* 0x000060002b197984 */ /* 0x000e640000000800 */
[----:B------:R-:W-:Y:S02]  /*26b0*/  FSEL R29, R28, R13, !P0 ;  /* 0x0000000d1c1d7208 */ /* 0x000fe40004000000 */
[----:B------:R-:W5:Y:S01]  /*26c0*/  LDS R23, [R43+0x58] ;  /* 0x000058002b177984 */ /* 0x000f620000000800 */
[----:B------:R-:W-:Y:S02]  /*26d0*/  FSEL R31, R26, R15, !P0 ;  /* 0x0000000f1a1f7208 */ /* 0x000fe40004000000 */
[----:B------:R-:W-:Y:S01]  /*26e0*/  P2R R59, PR, RZ, 0x1 ;  /* 0x00000001ff3b7803 */ /* 0x000fe20000000000 */
[----:B------:R-:W5:Y:S01]  /*26f0*/  LDS R24, [R43+0x68] ;  /* 0x000068002b187984 */ /* 0x000f620000000800 */
[----:B------:R-:W-:Y:S01]  /*2700*/  FADD.FTZ R29, R29, R14 ;  /* 0x0000000e1d1d7221 */ /* 0x000fe20000010000 */
[----:B------:R-:W-:Y:S01]  /*2710*/  FADD.FTZ R31, R31, R16 ;  /* 0x000000101f1f7221 */ /* 0x000fe20000010000 */
[----:B------:R-:W-:Y:S01]  /*2720*/  ISETP.NE.AND P0, PT, R12, RZ, PT ;  /* 0x000000ff0c00720c */ /* 0x000fe20003f05270 */
[----:B------:R-:W5:Y:S03]  /*2730*/  LDS R28, [R43+0x64] ;  /* 0x000064002b1c7984 */ /* 0x000f660000000800 */
[----:B------:R-:W-:Y:S01]  /*2740*/  FSEL R32, R29, R14, !P0 ;  /* 0x0000000e1d207208 */ /* 0x000fe20004000000 */
[----:B------:R-:W5:Y:S01]  /*2750*/  LDS R26, [R43+0x6c] ;  /* 0x00006c002b1a7984 */ /* 0x000f620000000800 */
[----:B------:R-:W-:-:S02]  /*2760*/  FSEL R34, R31, R16, !P0 ;  /* 0x000000101f227208 */ /* 0x000fc40004000000 */
[----:B------:R-:W-:Y:S01]  /*2770*/  P2R R60, PR, RZ, 0x1 ;  /* 0x00000001ff3c7803 */ /* 0x000fe20000000000 */
[----:B------:R-:W5:Y:S01]  /*2780*/  LDS R30, [R43+0x10] ;  /* 0x000010002b1e7984 */ /* 0x000f620000000800 */
        /* <DEDUP_REMOVED lines=9> */
[----:B--2---:R-:W-:Y:S01]  /*2820*/  FADD.FTZ R29, R29, R18 ;  /* 0x000000121d1d7221 */ /* 0x004fe20000010000 */
[----:B---3--:R-:W-:Y:S01]  /*2830*/  FADD.FTZ R37, R37, R22 ;  /* 0x0000001625257221 */ /* 0x008fe20000010000 */
[----:B------:R-:W-:Y:S01]  /*2840*/  ISETP.NE.AND P0, PT, R20, RZ, PT ;  /* 0x000000ff1400720c */ /* 0x000fe20003f05270 */
[----:B------:R-:W2:Y:S03]  /*2850*/  S2R R32, SR_TID.X ;  /* 0x0000000000207919 */ /* 0x000ea60000002100 */
[----:B------:R-:W-:Y:S01]  /*2860*/  FSEL R38, R29, R18, !P0 ;  /* 0x000000121d267208 */ /* 0x000fe20004000000 */
[----:B------:R-:W3:Y:S01]  /*2870*/  LDS R34, [R43+0x80] ;  /* 0x000080002b227984 */ /* 0x000ee20000000800 */
[----:B------:R-:W-:-:S02]  /*2880*/  FSEL R40, R37, R22, !P0 ;  /* 0x0000001625287208 */ /* 0x000fc40004000000 */
[----:B------:R-:W-:Y:S01]  /*2890*/  P2R R62, PR, RZ, 0x1 ;  /* 0x00000001ff3e7803 */ /* 0x000fe20000000000 */
[----:B------:R-:W3:Y:S01]  /*28a0*/  LDS R36, [R43+0x84] ;  /* 0x000084002b247984 */ /* 0x000ee20000000800 */
[----:B------:R-:W-:Y:S01]  /*28b0*/  MOV R29, 0x400 ;  /* 0x00000400001d7802 */ /* 0x000fe20000000f00 */
[----:B----4-:R-:W-:Y:S01]  /*28c0*/  FADD.FTZ R38, R38, R27 ;  /* 0x0000001b26267221 */ /* 0x010fe20000010000 */
[----:B-1----:R-:W-:Y:S01]  /*28d0*/  FADD.FTZ R40, R40, R25 ;  /* 0x0000001928287221 */ /* 0x002fe20000010000 */
[----:B------:R-:W1:Y:S01]  /*28e0*/  LDS R37, [R43+0x7c] ;  /* 0x00007c002b257984 */ /* 0x000e620000000800 */
[----:B-----5:R-:W-:Y:S02]  /*28f0*/  ISETP.NE.AND P0, PT, R23, RZ, PT ;  /* 0x000000ff1700720c */ /* 0x020fe40003f05270 */
[----:B------:R-:W-:Y:S01]  /*2900*/  LEA R49, R42, R29, 0x18 ;  /* 0x0000001d2a317211 */ /* 0x000fe200078ec0ff */
[----:B------:R-:W4:Y:S01]  /*2910*/  LDS R39, [R43+0x8c] ;  /* 0x00008c002b277984 */ /* 0x000f220000000800 */
        /* <DEDUP_REMOVED lines=14> */
[----:B--2---:R-:W-:Y:S02]  /*2a00*/  IMAD R52, R32, 0xb4, R49 ;  /* 0x000000b420347824 */ /* 0x004fe400078e0231 */
[----:B0-----:R-:W-:Y:S01]  /*2a10*/  FADD.FTZ R46, R46, R31 ;  /* 0x0000001f2e2e7221 */ /* 0x001fe20000010000 */
[----:B------:R-:W0:Y:S01]  /*2a20*/  LDS R29, [R43+0x9c] ;  /* 0x00009c002b1d7984 */ /* 0x000e220000000800 */
[----:B------:R-:W-:Y:S01]  /*2a30*/  ISETP.NE.AND P0, PT, R35, RZ, PT ;  /* 0x000000ff2300720c */ /* 0x000fe20003f05270 */
[----:B------:R-:W-:Y:S01]  /*2a40*/  FADD.FTZ R48, R48, R33 ;  /* 0x0000002130307221 */ /* 0x000fe20000010000 */
[----:B------:R-:W-:Y:S01]  /*2a50*/  IADD3 R49, R17, R45, R12 ;  /* 0x0000002d11317210 */ /* 0x000fe20007ffe00c */
[----:B------:R-:W2:Y:S01]  /*2a60*/  LDS R44, [R43+0xa0] ;  /* 0x0000a0002b2c7984 */ /* 0x000ea20000000800 */
[----:B------:R-:W-:-:S02]  /*2a70*/  FSEL R51, R46, R31, !P0 ;  /* 0x0000001f2e337208 */ /* 0x000fc40004000000 */
[----:B------:R-:W-:Y:S01]  /*2a80*/  FSEL R53, R48, R33, !P0 ;  /* 0x0000002130357208 */ /* 0x000fe20004000000 */
[----:B------:R-:W2:Y:S01]  /*2a90*/  LDS R45, [R52+0xa4] ;  /* 0x0000a400342d7984 */ /* 0x000ea20000000800 */
[----:B------:R-:W-:Y:S01]  /*2aa0*/  IADD3 R49, R23, R49, R20 ;  /* 0x0000003117317210 */ /* 0x000fe20007ffe014 */
[----:B---3--:R-:W-:Y:S02]  /*2ab0*/  FADD.FTZ R51, R51, R34 ;  /* 0x0000002233337221 */ /* 0x008fe40000010000 */
[----:B------:R-:W3:Y:S01]  /*2ac0*/  LDS R46, [R52+0xa8] ;  /* 0x0000a800342e7984 */ /* 0x000ee20000000800 */
[----:B------:R-:W-:Y:S01]  /*2ad0*/  FADD.FTZ R53, R53, R36 ;  /* 0x0000002435357221 */ /* 0x000fe20000010000 */
[----:B------:R-:W-:Y:S02]  /*2ae0*/  IADD3 R49, R35, R49, R28 ;  /* 0x0000003123317210 */ /* 0x000fe40007ffe01c */
[----:B------:R-:W3:Y:S01]  /*2af0*/  LDS R48, [R52+0xb0] ;  /* 0x0000b00034307984 */ /* 0x000ee20000000800 */
[----:B-1----:R-:W-:-:S03]  /*2b00*/  ISETP.NE.AND P1, PT, R37, RZ, PT ;  /* 0x000000ff2500720c */ /* 0x002fc60003f25270 */
[----:B------:R-:W1:Y:S01]  /*2b10*/  LDS R43, [R52+0xb4] ;  /* 0x0000b400342b7984 */ /* 0x000e620000000800 */
[----:B------:R-:W-:Y:S02]  /*2b20*/  FSEL R50, R51, R34, !P1 ;  /* 0x0000002233327208 */ /* 0x000fe40004800000 */
[----:B------:R-:W-:Y:S01]  /*2b30*/  FSEL R53, R53, R36, !P1 ;  /* 0x0000002435357208 */ /* 0x000fe20004800000 */
[----:B------:R0:W1:Y:S02]  /*2b40*/  LDS R47, [R52+0xac] ;  /* 0x0000ac00342f7984 */ /* 0x0000640000000800 */
[----:B----4-:R-:W-:Y:S02]  /*2b50*/  FADD.FTZ R50, R50, R39 ;  /* 0x0000002732327221 */ /* 0x010fe40000010000 */
[----:B-----5:R-:W-:Y:S01]  /*2b60*/  FADD.FTZ R53, R53, R38 ;  /* 0x0000002635357221 */ /* 0x020fe20000010000 */
[C---:B------:R-:W-:Y:S01]  /*2b70*/  ISETP.NE.AND P2, PT, R40.reuse, RZ, PT ;  /* 0x000000ff2800720c */ /* 0x040fe20003f45270 */
[----:B------:R-:W4:Y:S01]  /*2b80*/  S2R R57, SR_LANEID ;  /* 0x0000000000397919 */ /* 0x000f220000000000 */
        /* <DEDUP_REMOVED lines=8> */
[----:B--2---:R-:W-:Y:S01]  /*2c10*/  IADD3 R52, R44, R49, R41 ;  /* 0x000000312c347210 */ /* 0x004fe20007ffe029 */
[----:B------:R-:W-:Y:S01]  /*2c20*/  FADD.FTZ R50, R50, R45 ;  /* 0x0000002d32327221 */ /* 0x000fe20000010000 */
[----:B------:R-:W-:Y:S01]  /*2c30*/  ISETP.NE.AND P4, PT, R44, RZ, PT ;  /* 0x000000ff2c00720c */ /* 0x000fe20003f85270 */
[----:B---3--:R-:W-:-:S03]  /*2c40*/  FADD.FTZ R49, R51, R46 ;  /* 0x0000002e33317221 */ /* 0x008fc60000010000 */
[----:B------:R-:W-:Y:S02]  /*2c50*/  FSEL R51, R50, R45, !P4 ;  /* 0x0000002d32337208 */ /* 0x000fe40006000000 */
[----:B------:R-:W-:-:S03]  /*2c60*/  FSEL R50, R49, R46, !P4 ;  /* 0x0000002e31327208 */ /* 0x000fc60006000000 */
[----:B------:R-:W-:Y:S02]  /*2c70*/  FADD.FTZ R51, R51, R48 ;  /* 0x0000003033337221 */ /* 0x000fe40000010000 */
[----:B-1----:R-:W-:Y:S01]  /*2c80*/  FADD.FTZ R50, R50, R43 ;  /* 0x0000002b32327221 */ /* 0x002fe20000010000 */
[----:B------:R-:W-:Y:S01]  /*2c90*/  ISETP.NE.AND P5, PT, R47, RZ, PT ;  /* 0x000000ff2f00720c */ /* 0x000fe20003fa5270 */
[----:B------:R-:W-:-:S03]  /*2ca0*/  IMAD.IADD R49, R52, 0x1, R47 ;  /* 0x0000000134317824 */ /* 0x000fc600078e022f */
[----:B------:R-:W-:Y:S02]  /*2cb0*/  FSEL R53, R51, R48, !P5 ;  /* 0x0000003033357208 */ /* 0x000fe40006800000 */
[----:B------:R-:W-:Y:S01]  /*2cc0*/  FSEL R50, R50, R43, !P5 ;  /* 0x0000002b32327208 */ /* 0x000fe20006800000 */
[----:B----4-:R-:W-:Y:S06]  /*2cd0*/  BRA.DIV UR6, `(.L_x_3049) ;  /* 0x0000000e06dc7947 */ /* 0x010fec000b800000 */
        /* <DEDUP_REMOVED lines=58> */
.L_x_3070:
        /* <DEDUP_REMOVED lines=114> */
.L_x_3048:
[----:B------:R-:W-:Y:S05]  /*37a0*/  BSYNC B0 ;  /* 0x0000000000007941 */ /* 0x000fea0003800000 */
.L_x_3047:
[----:B-1----:R-:W1:Y:S01]  /*37b0*/  S2R R11, SR_TID.X ;  /* 0x00000000000b7919 */ /* 0x002e620000002100 */
[----:B------:R-:W0:Y:S01]  /*37c0*/  LDC R8, c[0x0][0x2b4] ;  /* 0x0000ad00ff087b82 */ /* 0x000e220000000800 */
[----:B------:R-:W-:Y:S01]  /*37d0*/  MOV R13, 0x400 ;  /* 0x00000400000d7802 */ /* 0x000fe20000000f00 */
[----:B------:R-:W-:Y:S05]  /*37e0*/  WARPSYNC.ALL ;  /* 0x0000000000007948 */ /* 0x000fea0003800000 */
[----:B------:R-:W2:Y:S01]  /*37f0*/  S2R R12, SR_CgaCtaId ;  /* 0x00000000000c7919 */ /* 0x000ea20000008800 */
[----:B------:R-:W3:Y:S01]  /*3800*/  S2R R9, SR_TID.X ;  /* 0x0000000000097919 */ /* 0x000ee20000002100 */
[----:B0-----:R-:W-:Y:S01]  /*3810*/  IMAD R4, R3, R8, RZ ;  /* 0x0000000803047224 */ /* 0x001fe200078e02ff */
[----:B-1----:R-:W-:-:S05]  /*3820*/  SHF.R.U32.HI R6, RZ, 0x1, R11 ;  /* 0x00000001ff067819 */ /* 0x002fca000001160b */
[----:B------:R-:W-:-:S05]  /*3830*/  IMAD.WIDE.U32 R6, R6, -0x6db6db6d, RZ ;  /* 0x9249249306067825 */ /* 0x000fca00078e00ff */
[----:B------:R-:W-:Y:S02]  /*3840*/  LEA.HI R6, R7, R11, RZ, 0x1e ;  /* 0x0000000b07067211 */ /* 0x000fe400078ff0ff */
[----:B--2---:R-:W-:Y:S01]  /*3850*/  LEA R7, R12, R13, 0x18 ;  /* 0x0000000d0c077211 */ /* 0x004fe200078ec0ff */
        /* <DEDUP_REMOVED lines=34> */
[----:B------:R-:W-:-:S05]  /*3a80*/  IADD3 R6, R4, 0x1, RZ ;  /* 0x0000000104067810 */ /* 0x000fca0007ffe0ff */
[----:B------:R-:W-:Y:S02]  /*3a90*/  IMAD R11, R6, UR8, R11 ;  /* 0x00000008060b7c24 */ /* 0x000fe4000f8e020b */
[----:B-1----:R-:W-:-:S04]  /*3aa0*/  IMAD.WIDE R6, R7, 0x4, R8 ;  /* 0x0000000407067825 */ /* 0x002fc800078e0208 */
[----:B------:R-:W-:Y:S01]  /*3ab0*/  IMAD.WIDE R8, R11, 0x4, R8 ;  /* 0x000000040b087825 */ /* 0x000fe200078e0208 */
[----:B--2---:R1:W-:Y:S04]  /*3ac0*/  REDG.E.ADD.F32.FTZ.RN.STRONG.GPU desc[UR4][R6.64], R12 ;  /* 0x0000000c060079a6 */ /* 0x0043e8000c10f384 */
[----:B------:R1:W-:Y:S02]  /*3ad0*/  REDG.E.ADD.F32.FTZ.RN.STRONG.GPU desc[UR4][R8.64], R13 ;  /* 0x0000000d080079a6 */ /* 0x0003e4000c10f384 */
.L_x_3051:
[----:B------:R-:W-:Y:S05]  /*3ae0*/  BSYNC B0 ;  /* 0x0000000000007941 */ /* 0x000fea0003800000 */
.L_x_3050:
        /* <DEDUP_REMOVED lines=22> */
.L_x_3049:
        /* <DEDUP_REMOVED lines=10> */
.L_x_3052:
[----:B------:R-:W-:Y:S01]  /*3cf0*/  ISETP.NE.AND P0, PT, R49, RZ, PT ;  /* 0x000000ff3100720c */ /* 0x000fe20003f05270 */
[----:B------:R-:W-:Y:S01]  /*3d00*/  IMAD.MOV.U32 R52, RZ, RZ, R53 ;  /* 0x000000ffff347224 */ /* 0x000fe200078e0035 */
[----:B------:R-:W-:-:S11]  /*3d10*/  MOV R56, R67 ;  /* 0x0000004300387202 */ /* 0x000fd60000000f00 */
[----:B------:R-:W-:Y:S05]  /*3d20*/  WARPSYNC.COLLECTIVE R55, `(.L_x_3053) ;  /* 0x0000000037087348 */ /* 0x000fea0003c00000 */
[----:B------:R0:W1:Y:S02]  /*3d30*/  SHFL.UP P6, R67, R52, R51, R54 ;  /* 0x0400003334437389 */ /* 0x00006400000c0036 */
[----:B01----:R-:W-:Y:S01]  /*3d40*/  ENDCOLLECTIVE ;  /* 0x000000000000791b */ /* 0x003fe20003800000 */
.L_x_3053:
[----:B------:R-:W-:Y:S01]  /*3d50*/  @P1 IADD3 R49, R49, R56, RZ ;  /* 0x0000003831311210 */ /* 0x000fe20007ffe0ff */
[----:B------:R-:W-:Y:S01]  /*3d60*/  IMAD.MOV.U32 R52, RZ, RZ, R50 ;  /* 0x000000ffff347224 */ /* 0x000fe200078e0032 */
[----:B------:R-:W-:-:S07]  /*3d70*/  MOV R68, R67 ;  /* 0x0000004300447202 */ /* 0x000fce0000000f00 */
[----:B------:R-:W-:Y:S05]  /*3d80*/  WARPSYNC.COLLECTIVE R55, `(.L_x_3054) ;  /* 0x0000000037087348 */ /* 0x000fea0003c00000 */
[----:B------:R0:W1:Y:S02]  /*3d90*/  SHFL.UP P6, R67, R52, R51, R54 ;  /* 0x0400003334437389 */ /* 0x00006400000c0036 */
[----:B01----:R-:W-:Y:S01]  /*3da0*/  ENDCOLLECTIVE ;  /* 0x000000000000791b */ /* 0x003fe20003800000 */
.L_x_3054:
        /* <DEDUP_REMOVED lines=9> */
.L_x_3055:
[----:B------:R-:W-:Y:S02]  /*3e40*/  ISETP.GE.AND P0, PT, R57, 0x2, PT ;  /* 0x000000023900780c */ /* 0x000fe40003f06270 */
[----:B------:R-:W-:Y:S02]  /*3e50*/  ISETP.NE.AND P1, PT, R49, RZ, PT ;  /* 0x000000ff3100720c */ /* 0x000fe40003f25270 */
[----:B------:R-:W-:Y:S01]  /*3e60*/  MOV R52, R53 ;  /* 0x0000003500347202 */ /* 0x000fe20000000f00 */
[----:B------:R-:W-:-:S10]  /*3e70*/  IMAD.MOV.U32 R56, RZ, RZ, R67 ;  /* 0x000000ffff387224 */ /* 0x000fd400078e0043 */
[----:B------:R-:W-:Y:S05]  /*3e80*/  WARPSYNC.COLLECTIVE R55, `(.L_x_3056) ;  /* 0x0000000037087348 */ /* 0x000fea0003c00000 */
[----:B------:R0:W1:Y:S02]  /*3e90*/  SHFL.UP P6, R67, R52, R51, R54 ;  /* 0x0400003334437389 */ /* 0x00006400000c0036 */
[----:B01----:R-:W-:Y:S01]  /*3ea0*/  ENDCOLLECTIVE ;  /* 0x000000000000791b */ /* 0x003fe20003800000 */
.L_x_3056:
[----:B------:R-:W-:Y:S01]  /*3eb0*/  @P0 IMAD.IADD R49, R49, 0x1, R56 ;  /* 0x0000000131310824 */ /* 0x000fe200078e0238 */
[----:B------:R-:W-:Y:S01]  /*3ec0*/  MOV R52, R50 ;  /* 0x0000003200347202 */ /* 0x000fe20000000f00 */
[----:B------:R-:W-:-:S07]  /*3ed0*/  IMAD.MOV.U32 R68, RZ, RZ, R67 ;  /* 0x000000ffff447224 */ /* 0x000fce00078e0043 */
[----:B------:R-:W-:Y:S05]  /*3ee0*/  WARPSYNC.COLLECTIVE R55, `(.L_x_3057) ;  /* 0x0000000037087348 */ /* 0x000fea0003c00000 */
[----:B------:R0:W1:Y:S02]  /*3ef0*/  SHFL.UP P6, R67, R52, R51, R54 ;  /* 0x0400003334437389 */ /* 0x00006400000c0036 */
[----:B01----:R-:W-:Y:S01]  /*3f00*/  ENDCOLLECTIVE ;  /* 0x000000000000791b */ /* 0x003fe20003800000 */
.L_x_3057:
        /* <DEDUP_REMOVED lines=9> */
.L_x_3058:
[----:B------:R-:W-:Y:S02]  /*3fa0*/  ISETP.GE.AND P0, PT, R57, 0x4, PT ;  /* 0x000000043900780c */ /* 0x000fe40003f06270 */
[----:B------:R-:W-:Y:S01]  /*3fb0*/  ISETP.NE.AND P1, PT, R49, RZ, PT ;  /* 0x000000ff3100720c */ /* 0x000fe20003f25270 */
[----:B------:R-:W-:Y:S01]  /*3fc0*/  IMAD.MOV.U32 R52, RZ, RZ, R53 ;  /* 0x000000ffff347224 */ /* 0x000fe200078e0035 */
[----:B------:R-:W-:-:S11]  /*3fd0*/  MOV R56, R67 ;  /* 0x0000004300387202 */ /* 0x000fd60000000f00 */
[----:B------:R-:W-:Y:S05]  /*3fe0*/  WARPSYNC.COLLECTIVE R55, `(.L_x_3059) ;  /* 0x0000000037087348 */ /* 0x000fea0003c00000 */
[----:B------:R0:W1:Y:S02]  /*3ff0*/  SHFL.UP P6, R67, R52, R51, R54 ;  /* 0x0400003334437389 */ /* 0x00006400000c0036 */
[----:B01----:R-:W-:Y:S01]  /*4000*/  ENDCOLLECTIVE ;  /* 0x000000000000791b */ /* 0x003fe20003800000 */
.L_x_3059:
[----:B------:R-:W-:Y:S01]  /*4010*/  @P0 IADD3 R49, R49, R56, RZ ;  /* 0x0000003831310210 */ /* 0x000fe20007ffe0ff */
[----:B------:R-:W-:Y:S01]  /*4020*/  IMAD.MOV.U32 R52, RZ, RZ, R50 ;  /* 0x000000ffff347224 */ /* 0x000fe200078e0032 */
[----:B------:R-:W-:-:S07]  /*4030*/  MOV R68, R67 ;  /* 0x0000004300447202 */ /* 0x000fce0000000f00 */
[----:B------:R-:W-:Y:S05]  /*4040*/  WARPSYNC.COLLECTIVE R55, `(.L_x_3060) ;  /* 0x0000000037087348 */ /* 0x000fea0003c00000 */
[----:B------:R0:W1:Y:S02]  /*4050*/  SHFL.UP P6, R67, R52, R51, R54 ;  /* 0x0400003334437389 */ /* 0x00006400000c0036 */
[----:B01----:R-:W-:Y:S01]  /*4060*/  ENDCOLLECTIVE ;  /* 0x000000000000791b */ /* 0x003fe20003800000 */
.L_x_3060:
        /* <DEDUP_REMOVED lines=9> */
.L_x_3061:
[----:B------:R-:W-:Y:S02]  /*4100*/  ISETP.GE.AND P0, PT, R57, 0x8, PT ;  /* 0x000000083900780c */ /* 0x000fe40003f06270 */
[----:B------:R-:W-:Y:S02]  /*4110*/  ISETP.NE.AND P1, PT, R49, RZ, PT ;  /* 0x000000ff3100720c */ /* 0x000fe40003f25270 */
[----:B------:R-:W-:Y:S01]  /*4120*/  MOV R52, R53 ;  /* 0x0000003500347202 */ /* 0x000fe20000000f00 */
[----:B------:R-:W-:-:S10]  /*4130*/  IMAD.MOV.U32 R56, RZ, RZ, R67 ;  /* 0x000000ffff387224 */ /* 0x000fd400078e0043 */
[----:B------:R-:W-:Y:S05]  /*4140*/  WARPSYNC.COLLECTIVE R55, `(.L_x_3062) ;  /* 0x0000000037087348 */ /* 0x000fea0003c00000 */
[----:B------:R0:W1:Y:S02]  /*4150*/  SHFL.UP P6, R67, R52, R51, R54 ;  /* 0x0400003334437389 */ /* 0x00006400000c0036 */
[----:B01----:R-:W-:Y:S01]  /*4160*/  ENDCOLLECTIVE ;  /* 0x000000000000791b */ /* 0x003fe20003800000 */
.L_x_3062:
[----:B------:R-:W-:Y:S01]  /*4170*/  @P0 IMAD.IADD R49, R49, 0x1, R56 ;  /* 0x0000000131310824 */ /* 0x000fe200078e0238 */
[----:B------:R-:W-:Y:S01]  /*4180*/  MOV R52, R50 ;  /* 0x0000003200347202 */ /* 0x000fe20000000f00 */
[----:B------:R-:W-:-:S07]  /*4190*/  IMAD.MOV.U32 R68, RZ, RZ, R67 ;  /* 0x000000ffff447224 */ /* 0x000fce00078e0043 */
[----:B------:R-:W-:Y:S05]  /*41a0*/  WARPSYNC.COLLECTIVE R55, `(.L_x_3063) ;  /* 0x0000000037087348 */ /* 0x000fea0003c00000 */
[----:B------:R0:W1:Y:S02]  /*41b0*/  SHFL.UP P6, R67, R52, R51, R54 ;  /* 0x0400003334437389 */ /* 0x00006400000c0036 */
[----:B01----:R-:W-:Y:S01]  /*41c0*/  ENDCOLLECTIVE ;  /* 0x000000000000791b */ /* 0x003fe20003800000 */
.L_x_3063:
        /* <DEDUP_REMOVED lines=9> */
.L_x_3064:
        /* <DEDUP_REMOVED lines=9> */
.L_x_3065:
[----:B------:R-:W-:Y:S01]  /*42f0*/  MOV R52, R50 ;  /* 0x0000003200347202 */ /* 0x000fe20000000f00 */
[----:B------:R-:W-:-:S07]  /*4300*/  IMAD.MOV.U32 R56, RZ, RZ, R67 ;  /* 0x000000ffff387224 */ /* 0x000fce00078e0043 */
[----:B------:R-:W-:Y:S05]  /*4310*/  WARPSYNC.COLLECTIVE R55, `(.L_x_3066) ;  /* 0x0000000037087348 */ /* 0x000fea0003c00000 */
[----:B------:R0:W1:Y:S02]  /*4320*/  SHFL.UP P6, R67, R52, R51, R54 ;  /* 0x0400003334437389 */ /* 0x00006400000c0036 */
[----:B01----:R-:W-:Y:S01]  /*4330*/  ENDCOLLECTIVE ;  /* 0x000000000000791b */ /* 0x003fe20003800000 */
.L_x_3066:
        /* <DEDUP_REMOVED lines=11> */
.L_x_3067:
[----:B------:R-:W-:Y:S01]  /*43f0*/  ISETP.NE.AND P0, PT, R66, RZ, PT ;  /* 0x000000ff4200720c */ /* 0x000fe20003f05270 */
[----:B------:R-:W-:Y:S01]  /*4400*/  IMAD.MOV.U32 R52, RZ, RZ, R53 ;  /* 0x000000ffff347224 */ /* 0x000fe200078e0035 */
[----:B------:R-:W-:-:S11]  /*4410*/  MOV R56, R67 ;  /* 0x0000004300387202 */ /* 0x000fd60000000f00 */
[----:B------:R-:W-:Y:S05]  /*4420*/  WARPSYNC.COLLECTIVE R55, `(.L_x_3068) ;  /* 0x0000000037087348 */ /* 0x000fea0003c00000 */
[----:B------:R0:W1:Y:S02]  /*4430*/  SHFL.UP P6, R67, R52, R51, R54 ;  /* 0x0400003334437389 */ /* 0x00006400000c0036 */
[----:B01----:R-:W-:Y:S01]  /*4440*/  ENDCOLLECTIVE ;  /* 0x000000000000791b */ /* 0x003fe20003800000 */
.L_x_3068:
[----:B------:R-:W-:Y:S01]  /*4450*/  IMAD.MOV.U32 R52, RZ, RZ, R50 ;  /* 0x000000ffff347224 */ /* 0x000fe200078e0032 */
[----:B------:R-:W-:-:S07]  /*4460*/  MOV R57, R67 ;  /* 0x0000004300397202 */ /* 0x000fce0000000f00 */
[----:B------:R-:W-:Y:S05]  /*4470*/  WARPSYNC.COLLECTIVE R55, `(.L_x_3069) ;  /* 0x0000000037087348 */ /* 0x000fea0003c00000 */
[----:B------:R0:W1:Y:S02]  /*4480*/  SHFL.UP P6, R67, R52, R51, R54 ;  /* 0x0400003334437389 */ /* 0x00006400000c0036 */
[----:B01----:R-:W-:Y:S01]  /*4490*/  ENDCOLLECTIVE ;  /* 0x000000000000791b */ /* 0x003fe20003800000 */
.L_x_3069:
[----:B------:R-:W-:Y:S01]  /*44a0*/  MOV R65, R67 ;  /* 0x0000004300417202 */ /* 0x000fe20000000f00 */
[----:B------:R-:W-:Y:S06]  /*44b0*/  BRA `(.L_x_3070) ;  /* 0xffffffe800f07947 */ /* 0x000fec000383ffff */
.L_x_3071:
        /* <DEDUP_REMOVED lines=12> */
.L_x_4525:


//--------------------- .text._Z30group_norm_nhwc_bwd_sum_kernelI11Bf16IOFp16WLi256EEv26Group_norm_nhwc_bwd_params --------------------------
	.section	.text._Z30group_norm_nhwc_bwd_sum_kernelI11Bf16IOFp16WLi256EEv26Group_norm_nhwc_bwd_params,"ax",@progbits
	.align	128
        .global         _Z30group_norm_nhwc_bwd_sum_kernelI11Bf16IOFp16WLi256EEv26Group_norm_nhwc_bwd_params
        .type           _Z30group_norm_nhwc_bwd_sum_kernelI11Bf16IOFp16WLi256EEv26Group_norm_nhwc_bwd_params,@function
        .size           _Z30group_norm_nhwc_bwd_sum_kernelI11Bf16IOFp16WLi256EEv26Group_norm_nhwc_bwd_params,(.L_x_4526 - _Z30group_norm_nhwc_bwd_sum_kernelI11Bf16IOFp16WLi256EEv26Group_norm_nhwc_bwd_params)
        .other          _Z30group_norm_nhwc_bwd_sum_kernelI11Bf16IOFp16WLi256EEv26Group_norm_nhwc_bwd_params,@"STO_CUDA_ENTRY STV_DEFAULT"
_Z30group_norm_nhwc_bwd_sum_kernelI11Bf16IOFp16WLi256EEv26Group_norm_nhwc_bwd_params:
.text._Z30group_norm_nhwc_bwd_sum_kernelI11Bf16IOFp16WLi256EEv26Group_norm_nhwc_bwd_params:
        /* <DEDUP_REMOVED lines=76> */
.L_x_3073:
[----:B------:R-:W-:Y:S05]  /*04c0*/  BSYNC B0 ;  /* 0x0000000000007941 */ /* 0x000fea0003800000 */
.L_x_3072:
        /* <DEDUP_REMOVED lines=114> */
.L_x_3076:
[----:B------:R-:W-:Y:S05]  /*0bf0*/  @!P2 BRA `(.L_x_3074) ;  /* 0x0000001400eca947 */ /* 0x000fea0003800000 */
[----:B------:R-:W-:-:S05]  /*0c00*/  VIADD R29, R22, 0x1 ;  /* 0x00000001161d7836 */ /* 0x000fca0000000000 */
[----:B------:R-:W-:-:S07]  /*0c10*/  SHF.R.S32.HI R31, RZ, 0x1f, R29 ;  /* 0x0000001fff1f7819 */ /* 0x000fce000001141d */
.L_x_3077:
        /* <DEDUP_REMOVED lines=130> */
.L_x_3075:
        /* <DEDUP_REMOVED lines=9> */
.L_x_3079:
        /* <DEDUP_REMOVED lines=49> */
.L_x_3078:
[----:B------:R-:W-:-:S13]  /*17e0*/  ISETP.GE.U32.AND P0, PT, R10, 0x3, PT ;  /* 0x000000030a00780c */ /* 0x000fda0003f06070 */
[----:B------:R-:W-:Y:S05]  /*17f0*/  @!P0 BRA `(.L_x_3074) ;  /* 0x0000000800ec8947 */ /* 0x000fea0003800000 */
[----:B------:R-:W-:Y:S01]  /*1800*/  ULDC.64 UR6, c[0x0][0x288] ;  /* 0x0000a20000067ab9 */ /* 0x000fe20000000a00 */
[--C-:B------:R-:W-:Y:S01]  /*1810*/  SHF.R.S32.HI R13, RZ, 0x1f, R22.reuse ;  /* 0x0000001fff0d7819 */ /* 0x100fe20000011416 */
[----:B------:R-:W-:Y:S01]  /*1820*/  IMAD.MOV.U32 R10, RZ, RZ, R22 ;  /* 0x000000ffff0a7224 */ /* 0x000fe200078e0016 */
[----:B------:R-:W-:-:S04]  /*1830*/  ISETP.GE.U32.AND P0, PT, R20, UR6, PT ;  /* 0x0000000614007c0c */ /* 0x000fc8000bf06070 */
[----:B------:R-:W-:-:S13]  /*1840*/  ISETP.GE.AND.EX P0, PT, R21, UR7, PT, P0 ;  /* 0x0000000715007c0c */ /* 0x000fda000bf06300 */
.L_x_3080:
        /* <DEDUP_REMOVED lines=182> */
.L_x_3074:
        /* <DEDUP_REMOVED lines=142> */
.L_x_3103:
[----:B0-----:R-:W-:Y:S02]  /*2c90*/  P2R R31, PR, RZ, 0x2 ;  /* 0x00000002ff1f7803 */ /* 0x001fe40000000000 */
[----:B------:R-:W-:Y:S02]  /*2ca0*/  ISETP.NE.AND P1, PT, R16, RZ, PT ;  /* 0x000000ff1000720c */ /* 0x000fe40003f25270 */
[----:B------:R-:W-:Y:S01]  /*2cb0*/  P2R R29, PR, RZ, 0x4 ;  /* 0x00000004ff1d7803 */ /* 0x000fe20000000000 */
[----:B------:R-:W0:Y:S01]  /*2cc0*/  S2R R16, SR_CgaCtaId ;  /* 0x0000000000107919 */ /* 0x000e220000008800 */
[----:B------:R-:W-:-:S09]  /*2cd0*/  PLOP3.LUT P0, PT, PT, PT, PT, 0x80, 0x0 ;  /* 0x000000000000781c */ /* 0x000fd20003f0f070 */
[----:B------:R-:W-:Y:S02]  /*2ce0*/  @P1 ISETP.NE.AND P2, PT, R24, RZ, PT ;  /* 0x000000ff1800120c */ /* 0x000fe40003f45270 */
[----:B-1----:R-:W-:Y:S02]  /*2cf0*/  @P1 IADD3 R24, R38, R24, RZ ;  /* 0x0000001826181210 */ /* 0x002fe40007ffe0ff */
[----:B------:R-:W-:Y:S02]  /*2d00*/  @P1 PLOP3.LUT P0, PT, P2, PT, PT, 0x80, 0x0 ;  /* 0x000000000000181c */ /* 0x000fe4000170f070 */
[----:B------:R-:W-:Y:S01]  /*2d10*/  ISETP.NE.AND P1, PT, R31, RZ, PT ;  /* 0x000000ff1f00720c */ /* 0x000fe20003f25270 */
[----:B------:R-:W-:Y:S01]  /*2d20*/  IMAD.IADD R0, R0, 0x1, R24 ;  /* 0x0000000100007824 */ /* 0x000fe200078e0218 */
[----:B------:R-:W1:Y:S01]  /*2d30*/  S2R R31, SR_TID.X ;  /* 0x00000000001f7919 */ /* 0x000e620000002100 */
[----:B------:R-:W-:Y:S02]  /*2d40*/  ISETP.NE.AND P2, PT, R29, RZ, PT ;  /* 0x000000ff1d00720c */ /* 0x000fe40003f45270 */
[----:B------:R-:W-:-:S02]  /*2d50*/  MOV R29, 0x400 ;  /* 0x00000400001d7802 */ /* 0x000fc40000000f00 */
[----:B------:R-:W-:-:S04]  /*2d60*/  IADD3 R11, R11, R0, RZ ;  /* 0x000000000b0b7210 */ /* 0x000fc80007ffe0ff */
[----:B--2---:R-:W-:Y:S01]  /*2d70*/  @!P0 FADD.FTZ R3, R40, R3 ;  /* 0x0000000328038221 */ /* 0x004fe20000010000 */
[----:B---3--:R-:W-:Y:S01]  /*2d80*/  @!P0 FADD.FTZ R7, R41, R7 ;  /* 0x0000000729078221 */ /* 0x008fe20000010000 */
[----:B------:R-:W-:Y:S01]  /*2d90*/  ISETP.NE.AND P0, PT, R39, RZ, PT ;  /* 0x000000ff2700720c */ /* 0x000fe20003f05270 */
[----:B------:R-:W-:Y:S01]  /*2da0*/  IMAD.IADD R6, R6, 0x1, R11 ;  /* 0x0000000106067824 */ /* 0x000fe200078e020b */
[----:B0-----:R-:W-:-:S04]  /*2db0*/  LEA R16, R16, R29, 0x18 ;  /* 0x0000001d10107211 */ /* 0x001fc800078ec0ff */
        /* <DEDUP_REMOVED lines=9> */
[----:B-1----:R-:W-:Y:S02]  /*2e50*/  IMAD R31, R31, 0x6c, R16 ;  /* 0x0000006c1f1f7824 */ /* 0x002fe400078e0210 */
        /* <DEDUP_REMOVED lines=33> */
.L_x_3081:
        /* <DEDUP_REMOVED lines=49> */
.L_x_3084:
[----:B------:R-:W-:Y:S05]  /*3380*/  BSYNC B0 ;  /* 0x0000000000007941 */ /* 0x000fea0003800000 */
.L_x_3083:
        /* <DEDUP_REMOVED lines=22> */
.L_x_3082:
        /* <DEDUP_REMOVED lines=9> */
.L_x_3085:
[----:B------:R-:W-:Y:S02]  /*3580*/  P2R R42, PR, RZ, 0x2 ;  /* 0x00000002ff2a7803 */ /* 0x000fe40000000000 */
[----:B------:R-:W-:Y:S02]  /*3590*/  ISETP.NE.AND P1, PT, R31, RZ, PT ;  /* 0x000000ff1f00720c */ /* 0x000fe40003f25270 */
[----:B------:R-:W-:Y:S01]  /*35a0*/  MOV R35, R29 ;  /* 0x0000001d00237202 */ /* 0x000fe20000000f00 */
[----:B------:R-:W-:-:S10]  /*35b0*/  IMAD.MOV.U32 R38, RZ, RZ, R44 ;  /* 0x000000ffff267224 */ /* 0x000fd400078e002c */
[----:B------:R-:W-:Y:S05]  /*35c0*/  WARPSYNC.COLLECTIVE R37, `(.L_x_3086) ;  /* 0x0000000025087348 */ /* 0x000fea0003c00000 */
[----:B------:R0:W1:Y:S02]  /*35d0*/  SHFL.UP P0, R44, R35, R34, R36 ;  /* 0x04000022232c7389 */ /* 0x0000640000000024 */
[----:B01----:R-:W-:Y:S01]  /*35e0*/  ENDCOLLECTIVE ;  /* 0x000000000000791b */ /* 0x003fe20003800000 */
.L_x_3086:
[----:B------:R-:W-:Y:S01]  /*35f0*/  @P2 IADD3 R31, R31, R38, RZ ;  /* 0x000000261f1f2210 */ /* 0x000fe20007ffe0ff */
[----:B------:R-:W-:Y:S02]  /*3600*/  IMAD.MOV.U32 R35, RZ, RZ, R33 ;  /* 0x000000ffff237224 */ /* 0x000fe400078e0021 */
[----:B------:R-:W-:-:S05]  /*3610*/  FADD.FTZ R44, R29, R44 ;  /* 0x0000002c1d2c7221 */ /* 0x000fca0000010000 */
[----:B------:R-:W-:-:S07]  /*3620*/  @P2 FSEL R29, R44, R29, !P1 ;  /* 0x0000001d2c1d2208 */ /* 0x000fce0004800000 */
[----:B------:R-:W-:Y:S05]  /*3630*/  WARPSYNC.COLLECTIVE R37, `(.L_x_3087) ;  /* 0x0000000025087348 */ /* 0x000fea0003c00000 */
[----:B------:R0:W1:Y:S02]  /*3640*/  SHFL.UP P0, R44, R35, R34, R36 ;  /* 0x04000022232c7389 */ /* 0x0000640000000024 */
[----:B01----:R-:W-:Y:S01]  /*3650*/  ENDCOLLECTIVE ;  /* 0x000000000000791b */ /* 0x003fe20003800000 */
.L_x_3087:
[----:B------:R-:W-:Y:S01]  /*3660*/  HFMA2.MMA R34, -RZ, RZ, 0, 1.1920928955078125e-07 ;  /* 0x00000002ff227435 */ /* 0x000fe200000001ff */
[----:B------:R-:W-:Y:S02]  /*3670*/  IMAD.MOV.U32 R35, RZ, RZ, R31 ;  /* 0x000000ffff237224 */ /* 0x000fe400078e001f */
[----:B------:R-:W-:-:S05]  /*3680*/  FADD.FTZ R44, R33, R44 ;  /* 0x0000002c212c7221 */ /* 0x000fca0000010000 */
[----:B------:R-:W-:-:S07]  /*3690*/  @P2 FSEL R33, R44, R33, !P1 ;  /* 0x000000212c212208 */ /* 0x000fce0004800000 */
[----:B------:R-:W-:Y:S05]  /*36a0*/  WARPSYNC.COLLECTIVE R37, `(.L_x_3088) ;  /* 0x0000000025087348 */ /* 0x000fea0003c00000 */
[----:B------:R0:W1:Y:S02]  /*36b0*/  SHFL.UP P0, R44, R35, R34, R36 ;  /* 0x04000022232c7389 */ /* 0x0000640000000024 */
[----:B01----:R-:W-:Y:S01]  /*36c0*/  ENDCOLLECTIVE ;  /* 0x000000000000791b */ /* 0x003fe20003800000 */
.L_x_3088:
[----:B------:R-:W-:Y:S02]  /*36d0*/  ISETP.GE.AND P1, PT, R40, 0x2, PT ;  /* 0x000000022800780c */ /* 0x000fe40003f26270 */
[----:B------:R-:W-:Y:S02]  /*36e0*/  ISETP.NE.AND P2, PT, R31, RZ, PT ;  /* 0x000000ff1f00720c */ /* 0x000fe40003f45270 */
[----:B------:R-:W-:Y:S01]  /*36f0*/  MOV R35, R29 ;  /* 0x0000001d00237202 */ /* 0x000fe20000000f00 */
[----:B------:R-:W-:-:S10]  /*3700*/  IMAD.MOV.U32 R38, RZ, RZ, R44 ;  /* 0x000000ffff267224 */ /* 0x000fd400078e002c */
[----:B------:R-:W-:Y:S05]  /*3710*/  WARPSYNC.COLLECTIVE R37, `(.L_x_3089) ;  /* 0x0000000025087348 */ /* 0x000fea0003c00000 */
[----:B------:R0:W1:Y:S02]  /*3720*/  SHFL.UP P0, R44, R35, R34, R36 ;  /* 0x04000022232c7389 */ /* 0x0000640000000024 */
[----:B01----:R-:W-:Y:S01]  /*3730*/  ENDCOLLECTIVE ;  /* 0x000000000000791b */ /* 0x003fe20003800000 */
.L_x_3089:
[----:B------:R-:W-:Y:S01]  /*3740*/  @P1 IADD3 R31, R31, R38, RZ ;  /* 0x000000261f1f1210 */ /* 0x000fe20007ffe0ff */
[----:B------:R-:W-:Y:S02]  /*3750*/  IMAD.MOV.U32 R35, RZ, RZ, R33 ;  /* 0x000000ffff237224 */ /* 0x000fe400078e0021 */
[----:B------:R-:W-:-:S05]  /*3760*/  FADD.FTZ R44, R29, R44 ;  /* 0x0000002c1d2c7221 */ /* 0x000fca0000010000 */
[----:B------:R-:W-:-:S07]  /*3770*/  @P1 FSEL R29, R44, R29, !P2 ;  /* 0x0000001d2c1d1208 */ /* 0x000fce0005000000 */
[----:B------:R-:W-:Y:S05]  /*3780*/  WARPSYNC.COLLECTIVE R37, `(.L_x_3090) ;  /* 0x0000000025087348 */ /* 0x000fea0003c00000 */
[----:B------:R0:W1:Y:S02]  /*3790*/  SHFL.UP P0, R44, R35, R34, R36 ;  /* 0x04000022232c7389 */ /* 0x0000640000000024 */
[----:B01----:R-:W-:Y:S01]  /*37a0*/  ENDCOLLECTIVE ;  /* 0x000000000000791b */ /* 0x003fe20003800000 */
.L_x_3090:
[----:B------:R-:W-:Y:S01]  /*37b0*/  HFMA2.MMA R34, -RZ, RZ, 0, 2.384185791015625e-07 ;  /* 0x00000004ff227435 */ /* 0x000fe200000001ff */
[----:B------:R-:W-:Y:S02]  /*37c0*/  IMAD.MOV.U32 R35, RZ, RZ, R31 ;  /* 0x000000ffff237224 */ /* 0x000fe400078e001f */
[----:B------:R-:W-:-:S05]  /*37d0*/  FADD.FTZ R44, R33, R44 ;  /* 0x0000002c212c7221 */ /* 0x000fca0000010000 */
[----:B------:R-:W-:-:S07]  /*37e0*/  @P1 FSEL R33, R44, R33, !P2 ;  /* 0x000000212c211208 */ /* 0x000fce0005000000 */
[----:B------:R-:W-:Y:S05]  /*37f0*/  WARPSYNC.COLLECTIVE R37, `(.L_x_3091) ;  /* 0x0000000025087348 */ /* 0x000fea0003c00000 */
[----:B------:R0:W1:Y:S02]  /*3800*/  SHFL.UP P0, R44, R35, R34, R36 ;  /* 0x04000022232c7389 */ /* 0x0000640000000024 */
[----:B01----:R-:W-:Y:S01]  /*3810*/  ENDCOLLECTIVE ;  /* 0x000000000000791b */ /* 0x003fe20003800000 */
.L_x_3091:
[----:B------:R-:W-:Y:S02]  /*3820*/  ISETP.GE.AND P1, PT, R40, 0x4, PT ;  /* 0x000000042800780c */ /* 0x000fe40003f26270 */
[----:B------:R-:W-:Y:S02]  /*3830*/  ISETP.NE.AND P2, PT, R31, RZ, PT ;  /* 0x000000ff1f00720c */ /* 0x000fe40003f45270 */
[----:B------:R-:W-:Y:S01]  /*3840*/  MOV R35, R29 ;  /* 0x0000001d00237202 */ /* 0x000fe20000000f00 */
[----:B------:R-:W-:-:S10]  /*3850*/  IMAD.MOV.U32 R38, RZ, RZ, R44 ;  /* 0x000000ffff267224 */ /* 0x000fd400078e002c */
[----:B------:R-:W-:Y:S05]  /*3860*/  WARPSYNC.COLLECTIVE R37, `(.L_x_3092) ;  /* 0x0000000025087348 */ /* 0x000fea0003c00000 */
[----:B------:R0:W1:Y:S02]  /*3870*/  SHFL.UP P0, R44, R35, R34, R36 ;  /* 0x04000022232c7389 */ /* 0x0000640000000024 */
[----:B01----:R-:W-:Y:S01]  /*3880*/  ENDCOLLECTIVE ;  /* 0x000000000000791b */ /* 0x003fe20003800000 */
.L_x_3092:
[----:B------:R-:W-:Y:S01]  /*3890*/  @P1 IMAD.IADD R31, R31, 0x1, R38 ;  /* 0x000000011f1f1824 */ /* 0x000fe200078e0226 */
[----:B------:R-:W-:Y:S01]  /*38a0*/  MOV R35, R33 ;  /* 0x0000002100237202 */ /* 0x000fe20000000f00 */
[----:B------:R-:W-:-:S05]  /*38b0*/  FADD.FTZ R44, R29, R44 ;  /* 0x0000002c1d2c7221 */ /* 0x000fca0000010000 */
[----:B------:R-:W-:-:S07]  /*38c0*/  @P1 FSEL R29, R44, R29, !P2 ;  /* 0x0000001d2c1d1208 */ /* 0x000fce0005000000 */
[----:B------:R-:W-:Y:S05]  /*38d0*/  WARPSYNC.COLLECTIVE R37, `(.L_x_3093) ;  /* 0x0000000025087348 */ /* 0x000fea0003c00000 */
[----:B------:R0:W1:Y:S02]  /*38e0*/  SHFL.UP P0, R44, R35, R34, R36 ;  /* 0x04000022232c7389 */ /* 0x0000640000000024 */
[----:B01----:R-:W-:Y:S01]  /*38f0*/  ENDCOLLECTIVE ;  /* 0x000000000000791b */ /* 0x003fe20003800000 */
.L_x_3093:
[----:B------:R-:W-:Y:S01]  /*3900*/  HFMA2.MMA R34, -RZ, RZ, 0, 4.76837158203125e-07 ;  /* 0x00000008ff227435 */ /* 0x000fe200000001ff */
[----:B------:R-:W-:Y:S01]  /*3910*/  MOV R35, R31 ;  /* 0x0000001f00237202 */ /* 0x000fe20000000f00 */
[----:B------:R-:W-:-:S05]  /*3920*/  FADD.FTZ R44, R33, R44 ;  /* 0x0000002c212c7221 */ /* 0x000fca0000010000 */
[----:B------:R-:W-:-:S07]  /*3930*/  @P1 FSEL R33, R44, R33, !P2 ;  /* 0x000000212c211208 */ /* 0x000fce0005000000 */
[----:B------:R-:W-:Y:S05]  /*3940*/  WARPSYNC.COLLECTIVE R37, `(.L_x_3094) ;  /* 0x0000000025087348 */ /* 0x000fea0003c00000 */
[----:B------:R0:W1:Y:S02]  /*3950*/  SHFL.UP P0, R44, R35, R34, R36 ;  /* 0x04000022232c7389 */ /* 0x0000640000000024 */
[----:B01----:R-:W-:Y:S01]  /*3960*/  ENDCOLLECTIVE ;  /* 0x000000000000791b */ /* 0x003fe20003800000 */
.L_x_3094:
[----:B------:R-:W-:Y:S02]  /*3970*/  ISETP.GE.AND P1, PT, R40, 0x8, PT ;  /* 0x000000082800780c */ /* 0x000fe40003f26270 */
[----:B------:R-:W-:Y:S02]  /*3980*/  ISETP.NE.AND P2, PT, R31, RZ, PT ;  /* 0x000000ff1f00720c */ /* 0x000fe40003f45270 */
[----:B------:R-:W-:Y:S01]  /*3990*/  MOV R35, R29 ;  /* 0x0000001d00237202 */ /* 0x000fe20000000f00 */
[----:B------:R-:W-:-:S10]  /*39a0*/  IMAD.MOV.U32 R38, RZ, RZ, R44 ;  /* 0x000000ffff267224 */ /* 0x000fd400078e002c */
[----:B------:R-:W-:Y:S05]  /*39b0*/  WARPSYNC.COLLECTIVE R37, `(.L_x_3095) ;  /* 0x0000000025087348 */ /* 0x000fea0003c00000 */
[----:B------:R0:W1:Y:S02]  /*39c0*/  SHFL.UP P0, R44, R35, R34, R36 ;  /* 0x04000022232c7389 */ /* 0x0000640000000024 */
[----:B01----:R-:W-:Y:S01]  /*39d0*/  ENDCOLLECTIVE ;  /* 0x000000000000791b */ /* 0x003fe20003800000 */
.L_x_3095:
[----:B------:R-:W-:Y:S01]  /*39e0*/  @P1 IMAD.IADD R31, R31, 0x1, R38 ;  /* 0x000000011f1f1824 */ /* 0x000fe200078e0226 */
[----:B------:R-:W-:Y:S01]  /*39f0*/  MOV R35, R33 ;  /* 0x0000002100237202 */ /* 0x000fe20000000f00 */
[----:B------:R-:W-:-:S05]  /*3a00*/  FADD.FTZ R44, R29, R44 ;  /* 0x0000002c1d2c7221 */ /* 0x000fca0000010000 */
[----:B------:R-:W-:-:S07]  /*3a10*/  @P1 FSEL R29, R44, R29, !P2 ;  /* 0x0000001d2c1d1208 */ /* 0x000fce0005000000 */
[----:B------:R-:W-:Y:S05]  /*3a20*/  WARPSYNC.COLLECTIVE R37, `(.L_x_3096) ;  /* 0x0000000025087348 */ /* 0x000fea0003c00000 */
[----:B------:R0:W1:Y:S02]  /*3a30*/  SHFL.UP P0, R44, R35, R34, R36 ;  /* 0x04000022232c7389 */ /* 0x0000640000000024 */
[----:B01----:R-:W-:Y:S01]  /*3a40*/  ENDCOLLECTIVE ;  /* 0x000000000000791b */ /* 0x003fe20003800000 */
.L_x_3096:
[----:B------:R-:W-:Y:S01]  /*3a50*/  HFMA2.MMA R34, -RZ, RZ, 0, 9.5367431640625e-07 ;  /* 0x00000010ff227435 */ /* 0x000fe200000001ff */
[----:B------:R-:W-:Y:S01]  /*3a60*/  MOV R35, R31 ;  /* 0x0000001f00237202 */ /* 0x000fe20000000f00 */
[----:B------:R-:W-:-:S05]  /*3a70*/  FADD.FTZ R44, R33, R44 ;  /* 0x0000002c212c7221 */ /* 0x000fca0000010000 */
[----:B------:R-:W-:-:S07]  /*3a80*/  @P1 FSEL R33, R44, R33, !P2 ;  /* 0x000000212c211208 */ /* 0x000fce0005000000 */
[----:B------:R-:W-:Y:S05]  /*3a90*/  WARPSYNC.COLLECTIVE R37, `(.L_x_3097) ;  /* 0x0000000025087348 */ /* 0x000fea0003c00000 */
[----:B------:R0:W1:Y:S02]  /*3aa0*/  SHFL.UP P0, R44, R35, R34, R36 ;  /* 0x04000022232c7389 */ /* 0x0000640000000024 */
[----:B01----:R-:W-:Y:S01]  /*3ab0*/  ENDCOLLECTIVE ;  /* 0x000000000000791b */ /* 0x003fe20003800000 */
.L_x_3097:
        /* <DEDUP_REMOVED lines=9> */
.L_x_3098:
[----:B------:R-:W-:Y:S01]  /*3b50*/  MOV R35, R33 ;  /* 0x0000002100237202 */ /* 0x000fe20000000f00 */
[----:B------:R-:W-:-:S07]  /*3b60*/  IMAD.MOV.U32 R38, RZ, RZ, R44 ;  /* 0x000000ffff267224 */ /* 0x000fce00078e002c */
[----:B------:R-:W-:Y:S05]  /*3b70*/  WARPSYNC.COLLECTIVE R37, `(.L_x_3099) ;  /* 0x0000000025087348 */ /* 0x000fea0003c00000 */
[----:B------:R0:W1:Y:S02]  /*3b80*/  SHFL.UP P0, R44, R35, R34, R36 ;  /* 0x04000022232c7389 */ /* 0x0000640000000024 */
[----:B01----:R-:W-:Y:S01]  /*3b90*/  ENDCOLLECTIVE ;  /* 0x000000000000791b */ /* 0x003fe20003800000 */
.L_x_3099:
        /* <DEDUP_REMOVED lines=10> */
.L_x_3100:
[----:B------:R-:W-:Y:S02]  /*3c40*/  ISETP.NE.AND P1, PT, R42, RZ, PT ;  /* 0x000000ff2a00720c */ /* 0x000fe40003f25270 */
[----:B------:R-:W-:Y:S02]  /*3c50*/  MOV R35, R29 ;  /* 0x0000001d00237202 */ /* 0x000fe40000000f00 */
[----:B------:R-:W-:-:S09]  /*3c60*/  MOV R38, R44 ;  /* 0x0000002c00267202 */ /* 0x000fd20000000f00 */
[----:B------:R-:W-:Y:S05]  /*3c70*/  WARPSYNC.COLLECTIVE R37, `(.L_x_3101) ;  /* 0x0000000025087348 */ /* 0x000fea0003c00000 */
[----:B------:R0:W1:Y:S02]  /*3c80*/  SHFL.UP P0, R44, R35, R34, R36 ;  /* 0x04000022232c7389 */ /* 0x0000640000000024 */
[----:B01----:R-:W-:Y:S01]  /*3c90*/  ENDCOLLECTIVE ;  /* 0x000000000000791b */ /* 0x003fe20003800000 */
.L_x_3101:
[----:B------:R-:W-:Y:S01]  /*3ca0*/  MOV R35, R33 ;  /* 0x0000002100237202 */ /* 0x000fe20000000f00 */
[----:B------:R-:W-:-:S07]  /*3cb0*/  IMAD.MOV.U32 R40, RZ, RZ, R44 ;  /* 0x000000ffff287224 */ /* 0x000fce00078e002c */
[----:B------:R-:W-:Y:S05]  /*3cc0*/  WARPSYNC.COLLECTIVE R37, `(.L_x_3102) ;  /* 0x0000000025087348 */ /* 0x000fea0003c00000 */
[----:B------:R0:W1:Y:S02]  /*3cd0*/  SHFL.UP P0, R44, R35, R34, R36 ;  /* 0x04000022232c7389 */ /* 0x0000640000000024 */
[----:B01----:R-:W-:Y:S01]  /*3ce0*/  ENDCOLLECTIVE ;  /* 0x000000000000791b */ /* 0x003fe20003800000 */
.L_x_3102:
[----:B------:R-:W-:Y:S01]  /*3cf0*/  MOV R41, R44 ;  /* 0x0000002c00297202 */ /* 0x000fe20000000f00 */
[----:B------:R-:W-:Y:S06]  /*3d00*/  BRA `(.L_x_3103) ;  /* 0xffffffec00e07947 */ /* 0x000fec000383ffff */
.L_x_3104:
        /* <DEDUP_REMOVED lines=15> */
.L_x_4526:


//--------------------- .text._Z30group_norm_nhwc_bwd_sum_kernelI11Bf16IOFp16WLi120EEv26Group_norm_nhwc_bwd_params --------------------------
	.section	.text._Z30group_norm_nhwc_bwd_sum_kernelI11Bf16IOFp16WLi120EEv26Group_norm_nhwc_bwd_params,"ax",@progbits
	.align	128
        .global         _Z30group_norm_nhwc_bwd_sum_kernelI11Bf16IOFp16WLi120EEv26Group_norm_nhwc_bwd_params
        .type           _Z30group_norm_nhwc_bwd_sum_kernelI11Bf16IOFp16WLi120EEv26Group_norm_nhwc_bwd_params,@function
        .size           _Z30group_norm_nhwc_bwd_sum_kernelI11Bf16IOFp16WLi120EEv26Group_norm_nhwc_bwd_params,(.L_x_4527 - _Z30group_norm_nhwc_bwd_sum_kernelI11Bf16IOFp16WLi120EEv26Group_norm_nhwc_bwd_params)
        .other          _Z30group_norm_nhwc_bwd_sum_kernelI11Bf16IOFp16WLi120EEv26Group_norm_nhwc_bwd_params,@"STO_CUDA_ENTRY STV_DEFAULT"
_Z30group_norm_nhwc_bwd_sum_kernelI11Bf16IOFp16WLi120EEv26Group_norm_nhwc_bwd_params:
.text._Z30group_norm_nhwc_bwd_sum_kernelI11Bf16IOFp16WLi120EEv26Group_norm_nhwc_bwd_params:
        /* <DEDUP_REMOVED lines=75> */
.L_x_3106:
[----:B------:R-:W-:Y:S05]  /*04b0*/  BSYNC B0 ;  /* 0x0000000000007941 */ /* 0x000fea0003800000 */
.L_x_3105:
        /* <DEDUP_REMOVED lines=114> */
.L_x_3109:
[----:B------:R-:W-:Y:S05]  /*0be0*/  @!P2 BRA `(.L_x_3107) ;  /* 0x0000001400f0a947 */ /* 0x000fea0003800000 */
[----:B------:R-:W-:-:S05]  /*0bf0*/  VIADD R13, R22, 0x1 ;  /* 0x00000001160d7836 */ /* 0x000fca0000000000 */
[----:B------:R-:W-:-:S07]  /*0c00*/  SHF.R.S32.HI R15, RZ, 0x1f, R13 ;  /* 0x0000001fff0f7819 */ /* 0x000fce000001140d */
.L_x_3110:
        /* <DEDUP_REMOVED lines=130> */
.L_x_3108:
        /* <DEDUP_REMOVED lines=10> */
.L_x_3112:
        /* <DEDUP_REMOVED lines=49> */
.L_x_3111:
[----:B------:R-:W-:-:S13]  /*17e0*/  ISETP.GE.U32.AND P0, PT, R5, 0x3, PT ;  /* 0x000000030500780c */ /* 0x000fda0003f06070 */
[----:B------:R-:W-:Y:S05]  /*17f0*/  @!P0 BRA `(.L_x_3107) ;  /* 0x0000000800ec8947 */ /* 0x000fea0003800000 */
[----:B------:R-:W-:Y:S01]  /*1800*/  ULDC.64 UR4, c[0x0][0x288] ;  /* 0x0000a20000047ab9 */ /* 0x000fe20000000a00 */
[----:B------:R-:W-:Y:S02]  /*1810*/  SHF.R.S32.HI R5, RZ, 0x1f, R22 ;  /* 0x0000001fff057819 */ /* 0x000fe40000011416 */
[----:B------:R-:W-:Y:S02]  /*1820*/  ISETP.GE.U32.AND P0, PT, R20, UR4, PT ;  /* 0x0000000414007c0c */ /* 0x000fe4000bf06070 */
[----:B------:R-:W-:Y:S02]  /*1830*/  MOV R3, R22 ;  /* 0x0000001600037202 */ /* 0x000fe40000000f00 */
[----:B------:R-:W-:-:S13]  /*1840*/  ISETP.GE.AND.EX P0, PT, R21, UR5, PT, P0 ;  /* 0x0000000515007c0c */ /* 0x000fda000bf06300 */
.L_x_3113:
        /* <DEDUP_REMOVED lines=182> */
.L_x_3107:
        /* <DEDUP_REMOVED lines=49> */
.L_x_3131:
        /* <DEDUP_REMOVED lines=12> */
.L_x_3117:
[----:B------:R-:W-:Y:S05]  /*2780*/  BSYNC B0 ;  /* 0x0000000000007941 */ /* 0x000fea0003800000 */
.L_x_3116:
[----:B------:R-:W-:-:S13]  /*2790*/  R2UR UR4, R9 ;  /* 0x00000000090472ca */ /* 0x000fda00000e0000 */
[----:B------:R-:W-:Y:S05]  /*27a0*/  BRA.DIV UR4, `(.L_x_3118) ;  /* 0x0000000e04087947 */ /* 0x000fea000b800000 */
[----:B------:R-:W-:Y:S01]  /*27b0*/  NOP ;  /* 0x0000000000007918 */ /* 0x000fe20000000000 */
[----:B------:R0:W-:Y:S04]  /*27c0*/  STS [R16+0xc0], R3 ;  /* 0x0000c00310007388 */ /* 0x0001e80000000800 */
[----:B------:R0:W-:Y:S04]  /*27d0*/  STS [R16+0xc4], R11 ;  /* 0x0000c40b10007388 */ /* 0x0001e80000000800 */
[----:B------:R0:W-:Y:S01]  /*27e0*/  STS [R16+0xc8], R13 ;  /* 0x0000c80d10007388 */ /* 0x0001e20000000800 */
[----:B------:R-:W-:Y:S01]  /*27f0*/  NOP ;  /* 0x0000000000007918 */ /* 0x000fe20000000000 */
.L_x_3135:
        /* <DEDUP_REMOVED lines=12> */
.L_x_3120:
[----:B------:R-:W-:Y:S05]  /*28c0*/  BSYNC B0 ;  /* 0x0000000000007941 */ /* 0x000fea0003800000 */
.L_x_3119:
[----:B------:R-:W-:-:S13]  /*28d0*/  R2UR UR4, R9 ;  /* 0x00000000090472ca */ /* 0x000fda00000e0000 */
[----:B------:R-:W-:Y:S05]  /*28e0*/  BRA.DIV UR4, `(.L_x_3121) ;  /* 0x0000000a04e87947 */ /* 0x000fea000b800000 */
[----:B------:R-:W-:Y:S01]  /*28f0*/  NOP ;  /* 0x0000000000007918 */ /* 0x000fe20000000000 */
[----:B------:R2:W-:Y:S04]  /*2900*/  STS [R16+0xc0], R3 ;  /* 0x0000c00310007388 */ /* 0x0005e80000000800 */
[----:B------:R2:W-:Y:S04]  /*2910*/  STS [R16+0xc4], R11 ;  /* 0x0000c40b10007388 */ /* 0x0005e80000000800 */
[----:B------:R2:W-:Y:S01]  /*2920*/  STS [R16+0xc8], R13 ;  /* 0x0000c80d10007388 */ /* 0x0005e20000000800 */
[----:B------:R-:W-:Y:S01]  /*2930*/  NOP ;  /* 0x0000000000007918 */ /* 0x000fe20000000000 */
.L_x_3139:
        /* <DEDUP_REMOVED lines=12> */
.L_x_3123:
[----:B------:R-:W-:Y:S05]  /*2a00*/  BSYNC B0 ;  /* 0x0000000000007941 */ /* 0x000fea0003800000 */
.L_x_3122:
[----:B------:R-:W-:-:S13]  /*2a10*/  R2UR UR4, R9 ;  /* 0x00000000090472ca */ /* 0x000fda00000e0000 */
[----:B------:R-:W-:Y:S05]  /*2a20*/  BRA.DIV UR4, `(.L_x_3124) ;  /* 0x0000000a04c87947 */ /* 0x000fea000b800000 */
[----:B------:R-:W-:Y:S01]  /*2a30*/  NOP ;  /* 0x0000000000007918 */ /* 0x000fe20000000000 */
[----:B------:R3:W-:Y:S04]  /*2a40*/  STS [R16+0xc0], R3 ;  /* 0x0000c00310007388 */ /* 0x0007e80000000800 */
[----:B------:R3:W-:Y:S04]  /*2a50*/  STS [R16+0xc4], R11 ;  /* 0x0000c40b10007388 */ /* 0x0007e80000000800 */
[----:B------:R3:W-:Y:S01]  /*2a60*/  STS [R16+0xc8], R13 ;  /* 0x0000c80d10007388 */ /* 0x0007e20000000800 */
[----:B------:R-:W-:Y:S01]  /*2a70*/  NOP ;  /* 0x0000000000007918 */ /* 0x000fe20000000000 */
.L_x_3143:
        /* <DEDUP_REMOVED lines=12> */
.L_x_3126:
[----:B------:R-:W-:Y:S05]  /*2b40*/  BSYNC B0 ;  /* 0x0000000000007941 */ /* 0x000fea0003800000 */
.L_x_3125:
        /* <DEDUP_REMOVED lines=25> */
.L_x_3149:
        /* <DEDUP_REMOVED lines=46> */
.L_x_3114:
        /* <DEDUP_REMOVED lines=38> */
.L_x_3129:
[----:B------:R-:W-:Y:S05]  /*3220*/  BSYNC B0 ;  /* 0x0000000000007941 */ /* 0x000fea0003800000 */
.L_x_3128:
        /* <DEDUP_REMOVED lines=22> */
.L_x_3115:
[----:B-1----:R-:W-:Y:S05]  /*3390*/  WARPSYNC.COLLECTIVE R9, `(.L_x_3130) ;  /* 0x0000000009087348 */ /* 0x002fea0003c00000 */
[----:B------:R-:W-:Y:S01]  /*33a0*/  NOP ;  /* 0x0000000000007918 */ /* 0x000fe20000000000 */
[----:B-1----:R-:W-:Y:S01]  /*33b0*/  ENDCOLLECTIVE ;  /* 0x000000000000791b */ /* 0x002fe20003800000 */
.L_x_3130:
[----:B------:R-:W-:Y:S05]  /*33c0*/  BRA `(.L_x_3131) ;  /* 0xfffffff000bc7947 */ /* 0x000fea000383ffff */
.L_x_3118:
[----:B------:R-:W-:Y:S01]  /*33d0*/  BSSY B0, `(.L_x_3132) ;  /* 0x0000004000007945 */ /* 0x000fe20003800000 */
[----:B-1----:R-:W-:Y:S05]  /*33e0*/  WARPSYNC.COLLECTIVE R9, `(.L_x_3133) ;  /* 0x0000000009087348 */ /* 0x002fea0003c00000 */
[----:B------:R-:W-:Y:S01]  /*33f0*/  NOP ;  /* 0x0000000000007918 */ /* 0x000fe20000000000 */
[----:B-1----:R-:W-:Y:S01]  /*3400*/  ENDCOLLECTIVE ;  /* 0x000000000000791b */ /* 0x002fe20003800000 */
.L_x_3133:
[----:B------:R-:W-:Y:S05]  /*3410*/  BSYNC B0 ;  /* 0x0000000000007941 */ /* 0x000fea0003800000 */
.L_x_3132:
[----:B------:R0:W-:Y:S04]  /*3420*/  STS [R16+0xc0], R3 ;  /* 0x0000c00310007388 */ /* 0x0001e80000000800 */
[----:B------:R0:W-:Y:S04]  /*3430*/  STS [R16+0xc4], R11 ;  /* 0x0000c40b10007388 */ /* 0x0001e80000000800 */
[----:B------:R0:W-:Y:S02]  /*3440*/  STS [R16+0xc8], R13 ;  /* 0x0000c80d10007388 */ /* 0x0001e40000000800 */
[----:B0-----:R-:W-:Y:S05]  /*3450*/  WARPSYNC.COLLECTIVE R9, `(.L_x_3134) ;  /* 0x0000000009087348 */ /* 0x001fea0003c00000 */
[----:B------:R-:W-:Y:S01]  /*3460*/  NOP ;  /* 0x0000000000007918 */ /* 0x000fe20000000000 */
[----:B0-----:R-:W-:Y:S01]  /*3470*/  ENDCOLLECTIVE ;  /* 0x000000000000791b */ /* 0x001fe20003800000 */
.L_x_3134:
[----:B------:R-:W-:Y:S05]  /*3480*/  BRA `(.L_x_3135) ;  /* 0xfffffff000dc7947 */ /* 0x000fea000383ffff */
.L_x_3121:
[----:B------:R-:W-:Y:S01]  /*3490*/  BSSY B0, `(.L_x_3136) ;  /* 0x0000004000007945 */ /* 0x000fe20003800000 */
[----:B01----:R-:W-:Y:S05]  /*34a0*/  WARPSYNC.COLLECTIVE R9, `(.L_x_3137) ;  /* 0x0000000009087348 */ /* 0x003fea0003c00000 */
[----:B------:R-:W-:Y:S01]  /*34b0*/  NOP ;  /* 0x0000000000007918 */ /* 0x000fe20000000000 */
[----:B01----:R-:W-:Y:S01]  /*34c0*/  ENDCOLLECTIVE ;  /* 0x000000000000791b */ /* 0x003fe20003800000 */
.L_x_3137:
[----:B------:R-:W-:Y:S05]  /*34d0*/  BSYNC B0 ;  /* 0x0000000000007941 */ /* 0x000fea0003800000 */
.L_x_3136:
[----:B------:R0:W-:Y:S04]  /*34e0*/  STS [R16+0xc0], R3 ;  /* 0x0000c00310007388 */ /* 0x0001e80000000800 */
[----:B------:R0:W-:Y:S04]  /*34f0*/  STS [R16+0xc4], R11 ;  /* 0x0000c40b10007388 */ /* 0x0001e80000000800 */
[----:B------:R0:W-:Y:S02]  /*3500*/  STS [R16+0xc8], R13 ;  /* 0x0000c80d10007388 */ /* 0x0001e40000000800 */
[----:B0-----:R-:W-:Y:S05]  /*3510*/  WARPSYNC.COLLECTIVE R9, `(.L_x_3138) ;  /* 0x0000000009087348 */ /* 0x001fea0003c00000 */
[----:B------:R-:W-:Y:S01]  /*3520*/  NOP ;  /* 0x0000000000007918 */ /* 0x000fe20000000000 */
[----:B0-----:R-:W-:Y:S01]  /*3530*/  ENDCOLLECTIVE ;  /* 0x000000000000791b */ /* 0x001fe20003800000 */
.L_x_3138:
[----:B------:R-:W-:Y:S05]  /*3540*/  BRA `(.L_x_3139) ;  /* 0xfffffff000fc7947 */ /* 0x000fea000383ffff */
.L_x_3124:
[----:B------:R-:W-:Y:S01]  /*3550*/  BSSY B0, `(.L_x_3140) ;  /* 0x0000004000007945 */ /* 0x000fe20003800000 */
[----:B012---:R-:W-:Y:S05]  /*3560*/  WARPSYNC.COLLECTIVE R9, `(.L_x_3141) ;  /* 0x0000000009087348 */ /* 0x007fea0003c00000 */
[----:B------:R-:W-:Y:S01]  /*3570*/  NOP ;  /* 0x0000000000007918 */ /* 0x000fe20000000000 */
[----:B012---:R-:W-:Y:S01]  /*3580*/  ENDCOLLECTIVE ;  /* 0x000000000000791b */ /* 0x007fe20003800000 */
.L_x_3141:
[----:B------:R-:W-:Y:S05]  /*3590*/  BSYNC B0 ;  /* 0x0000000000007941 */ /* 0x000fea0003800000 */
.L_x_3140:
[----:B------:R0:W-:Y:S04]  /*35a0*/  STS [R16+0xc0], R3 ;  /* 0x0000c00310007388 */ /* 0x0001e80000000800 */
[----:B------:R0:W-:Y:S04]  /*35b0*/  STS [R16+0xc4], R11 ;  /* 0x0000c40b10007388 */ /* 0x0001e80000000800 */
[----:B------:R0:W-:Y:S02]  /*35c0*/  STS [R16+0xc8], R13 ;  /* 0x0000c80d10007388 */ /* 0x0001e40000000800 */
[----:B0-----:R-:W-:Y:S05]  /*35d0*/  WARPSYNC.COLLECTIVE R9, `(.L_x_3142) ;  /* 0x0000000009087348 */ /* 0x001fea0003c00000 */
[----:B------:R-:W-:Y:S01]  /*35e0*/  NOP ;  /* 0x0000000000007918 */ /* 0x000fe20000000000 */
[----:B0-----:R-:W-:Y:S01]  /*35f0*/  ENDCOLLECTIVE ;  /* 0x000000000000791b */ /* 0x001fe20003800000 */
.L_x_3142:
[----:B------:R-:W-:Y:S05]  /*3600*/  BRA `(.L_x_3143) ;  /* 0xfffffff4001c7947 */ /* 0x000fea000383ffff */
.L_x_3127:
[----:B------:R-:W-:Y:S01]  /*3610*/  BSSY B0, `(.L_x_3144) ;  /* 0x0000005000007945 */ /* 0x000fe20003800000 */
[----:B------:R-:W-:-:S13]  /*3620*/  ISETP.GE.U32.AND P0, PT, R2, 0x10, PT ;  /* 0x000000100200780c */ /* 0x000fda0003f06070 */
[----:B0123--:R-:W-:Y:S05]  /*3630*/  WARPSYNC.COLLECTIVE R9, `(.L_x_3145) ;  /* 0x0000000009087348 */ /* 0x00ffea0003c00000 */
[----:B------:R-:W-:Y:S01]  /*3640*/  NOP ;  /* 0x0000000000007918 */ /* 0x000fe20000000000 */
[----:B0123--:R-:W-:Y:S01]  /*3650*/  ENDCOLLECTIVE ;  /* 0x000000000000791b */ /* 0x00ffe20003800000 */
.L_x_3145:
[----:B------:R-:W-:Y:S05]  /*3660*/  BSYNC B0 ;  /* 0x0000000000007941 */ /* 0x000fea0003800000 */
.L_x_3144:
[----:B------:R0:W-:Y:S01]  /*3670*/  STS [R16+0xc0], R3 ;  /* 0x0000c00310007388 */ /* 0x0001e20000000800 */
[----:B------:R-:W-:-:S03]  /*3680*/  ISETP.NE.OR P1, PT, R3, RZ, !P0 ;  /* 0x000000ff0300720c */ /* 0x000fc60004725670 */
[----:B------:R0:W-:Y:S04]  /*3690*/  STS [R16+0xc4], R11 ;  /* 0x0000c40b10007388 */ /* 0x0001e80000000800 */
[----:B------:R0:W-:Y:S06]  /*36a0*/  STS [R16+0xc8], R13 ;  /* 0x0000c80d10007388 */ /* 0x0001ec0000000800 */
[----:B0-----:R-:W-:Y:S05]  /*36b0*/  WARPSYNC.COLLECTIVE R9, `(.L_x_3146) ;  /* 0x0000000009087348 */ /* 0x001fea0003c00000 */
[----:B------:R-:W-:Y:S01]  /*36c0*/  NOP ;  /* 0x0000000000007918 */ /* 0x000fe20000000000 */
[----:B0-----:R-:W-:Y:S01]  /*36d0*/  ENDCOLLECTIVE ;  /* 0x000000000000791b */ /* 0x001fe20003800000 */
.L_x_3146:
        /* <DEDUP_REMOVED lines=9> */
.L_x_3147:
        /* <DEDUP_REMOVED lines=9> */
.L_x_3148:
[----:B------:R-:W-:Y:S05]  /*3800*/  BRA `(.L_x_3149) ;  /* 0xfffffff400347947 */ /* 0x000fea000383ffff */
.L_x_3150:
        /* <DEDUP_REMOVED lines=15> */
.L_x_4527:


//--------------------- .text._Z30group_norm_nhwc_bwd_sum_kernelI11Bf16IOFp16WLi140EEv26Group_norm_nhwc_bwd_params --------------------------
	.section	.text._Z30group_norm_nhwc_bwd_sum_kernelI11Bf16IOFp16WLi140EEv26Group_norm_nhwc_bwd_params,"ax",@progbits
	.align	128
        .global         _Z30group_norm_nhwc_bwd_sum_kernelI11Bf16IOFp16WLi140EEv26Group_norm_nhwc_bwd_params
        .type           _Z30group_norm_nhwc_bwd_sum_kernelI11Bf16IOFp16WLi140EEv26Group_norm_nhwc_bwd_params,@function
        .size           _Z30group_norm_nhwc_bwd_sum_kernelI11Bf16IOFp16WLi140EEv26Group_norm_nhwc_bwd_params,(.L_x_4528 - _Z30group_norm_nhwc_bwd_sum_kernelI11Bf16IOFp16WLi140EEv26Group_norm_nhwc_bwd_params)
        .other          _Z30group_norm_nhwc_bwd_sum_kernelI11Bf16IOFp16WLi140EEv26Group_norm_nhwc_bwd_params,@"STO_CUDA_ENTRY STV_DEFAULT"
_Z30group_norm_nhwc_bwd_sum_kernelI11Bf16IOFp16WLi140EEv26Group_norm_nhwc_bwd_params:
.text._Z30group_norm_nhwc_bwd_sum_kernelI11Bf16IOFp16WLi140EEv26Group_norm_nhwc_bwd_params:
        /* <DEDUP_REMOVED lines=75> */
.L_x_3152:
[----:B------:R-:W-:Y:S05]  /*04b0*/  BSYNC B0 ;  /* 0x0000000000007941 */ /* 0x000fea0003800000 */
.L_x_3151:
        /* <DEDUP_REMOVED lines=114> */
.L_x_3155:
[----:B------:R-:W-:Y:S05]  /*0be0*/  @!P2 BRA `(.L_x_3153) ;  /* 0x0000001400f0a947 */ /* 0x000fea0003800000 */
[----:B------:R-:W-:-:S05]  /*0bf0*/  VIADD R13, R22, 0x1 ;  /* 0x00000001160d7836 */ /* 0x000fca0000000000 */
[----:B------:R-:W-:-:S07]  /*0c00*/  SHF.R.S32.HI R15, RZ, 0x1f, R13 ;  /* 0x0000001fff0f7819 */ /* 0x000fce000001140d */
.L_x_3156:
        /* <DEDUP_REMOVED lines=130> */
.L_x_3154:
        /* <DEDUP_REMOVED lines=10> */
.L_x_3158:
        /* <DEDUP_REMOVED lines=49> */
.L_x_3157:
[----:B------:R-:W-:-:S13]  /*17e0*/  ISETP.GE.U32.AND P0, PT, R5, 0x3, PT ;  /* 0x000000030500780c */ /* 0x000fda0003f06070 */
[----:B------:R-:W-:Y:S05]  /*17f0*/  @!P0 BRA `(.L_x_3153) ;  /* 0x0000000800ec8947 */ /* 0x000fea0003800000 */
[----:B------:R-:W-:Y:S01]  /*1800*/  ULDC.64 UR4, c[0x0][0x288] ;  /* 0x0000a20000047ab9 */ /* 0x000fe20000000a00 */
[----:B------:R-:W-:Y:S02]  /*1810*/  SHF.R.S32.HI R5, RZ, 0x1f, R22 ;  /* 0x0000001fff057819 */ /* 0x000fe40000011416 */
[----:B------:R-:W-:Y:S02]  /*1820*/  ISETP.GE.U32.AND P0, PT, R20, UR4, PT ;  /* 0x0000000414007c0c */ /* 0x000fe4000bf06070 */
[----:B------:R-:W-:Y:S02]  /*1830*/  MOV R3, R22 ;  /* 0x0000001600037202 */ /* 0x000fe40000000f00 */
[----:B------:R-:W-:-:S13]  /*1840*/  ISETP.GE.AND.EX P0, PT, R21, UR5, PT, P0 ;  /* 0x0000000515007c0c */ /* 0x000fda000bf06300 */
.L_x_3159:
        /* <DEDUP_REMOVED lines=182> */
.L_x_3153:
        /* <DEDUP_REMOVED lines=54> */
.L_x_3177:
        /* <DEDUP_REMOVED lines=12> */
.L_x_3163:
[----:B------:R-:W-:Y:S05]  /*27d0*/  BSYNC B0 ;  /* 0x0000000000007941 */ /* 0x000fea0003800000 */
.L_x_3162:
[----:B------:R-:W-:-:S13]  /*27e0*/  R2UR UR4, R9 ;  /* 0x00000000090472ca */ /* 0x000fda00000e0000 */
[----:B------:R-:W-:Y:S05]  /*27f0*/  BRA.DIV UR4, `(.L_x_3164) ;  /* 0x0000000e04307947 */ /* 0x000fea000b800000 */
[----:B------:R-:W-:Y:S01]  /*2800*/  NOP ;  /* 0x0000000000007918 */ /* 0x000fe20000000000 */
[----:B------:R1:W-:Y:S04]  /*2810*/  STS [R16+0xc0], R3 ;  /* 0x0000c00310007388 */ /* 0x0003e80000000800 */
[----:B------:R1:W-:Y:S04]  /*2820*/  STS [R16+0xc4], R11 ;  /* 0x0000c40b10007388 */ /* 0x0003e80000000800 */
[----:B------:R1:W-:Y:S01]  /*2830*/  STS [R16+0xc8], R13 ;  /* 0x0000c80d10007388 */ /* 0x0003e20000000800 */
[----:B------:R-:W-:Y:S01]  /*2840*/  NOP ;  /* 0x0000000000007918 */ /* 0x000fe20000000000 */
.L_x_3181:
        /* <DEDUP_REMOVED lines=12> */
.L_x_3166:
[----:B------:R-:W-:Y:S05]  /*2910*/  BSYNC B0 ;  /* 0x0000000000007941 */ /* 0x000fea0003800000 */
.L_x_3165:
[----:B------:R-:W-:-:S13]  /*2920*/  R2UR UR4, R9 ;  /* 0x00000000090472ca */ /* 0x000fda00000e0000 */
[----:B------:R-:W-:Y:S05]  /*2930*/  BRA.DIV UR4, `(.L_x_3167) ;  /* 0x0000000e04107947 */ /* 0x000fea000b800000 */
[----:B------:R-:W-:Y:S01]  /*2940*/  NOP ;  /* 0x0000000000007918 */ /* 0x000fe20000000000 */
[----:B------:R2:W-:Y:S04]  /*2950*/  STS [R16+0xc0], R3 ;  /* 0x0000c00310007388 */ /* 0x0005e80000000800 */
[----:B------:R2:W-:Y:S04]  /*2960*/  STS [R16+0xc4], R11 ;  /* 0x0000c40b10007388 */ /* 0x0005e80000000800 */
[----:B------:R2:W-:Y:S01]  /*2970*/  STS [R16+0xc8], R13 ;  /* 0x0000c80d10007388 */ /* 0x0005e20000000800 */
[----:B------:R-:W-:Y:S01]  /*2980*/  NOP ;  /* 0x0000000000007918 */ /* 0x000fe20000000000 */
.L_x_3185:
        /* <DEDUP_REMOVED lines=12> */
.L_x_3169:
[----:B------:R-:W-:Y:S05]  /*2a50*/  BSYNC B0 ;  /* 0x0000000000007941 */ /* 0x000fea0003800000 */
.L_x_3168:
[----:B------:R-:W-:-:S13]  /*2a60*/  R2UR UR4, R9 ;  /* 0x00000000090472ca */ /* 0x000fda00000e0000 */
[----:B------:R-:W-:Y:S05]  /*2a70*/  BRA.DIV UR4, `(.L_x_3170) ;  /* 0x0000000a04f07947 */ /* 0x000fea000b800000 */
[----:B------:R-:W-:Y:S01]  /*2a80*/  NOP ;  /* 0x0000000000007918 */ /* 0x000fe20000000000 */
[----:B------:R3:W-:Y:S04]  /*2a90*/  STS [R16+0xc0], R3 ;  /* 0x0000c00310007388 */ /* 0x0007e80000000800 */
[----:B------:R3:W-:Y:S04]  /*2aa0*/  STS [R16+0xc4], R11 ;  /* 0x0000c40b10007388 */ /* 0x0007e80000000800 */
[----:B------:R3:W-:Y:S01]  /*2ab0*/  STS [R16+0xc8], R13 ;  /* 0x0000c80d10007388 */ /* 0x0007e20000000800 */
[----:B------:R-:W-:Y:S01]  /*2ac0*/  NOP ;  /* 0x0000000000007918 */ /* 0x000fe20000000000 */
.L_x_3189:
        /* <DEDUP_REMOVED lines=12> */
.L_x_3172:
[----:B------:R-:W-:Y:S05]  /*2b90*/  BSYNC B0 ;  /* 0x0000000000007941 */ /* 0x000fea0003800000 */
.L_x_3171:
        /* <DEDUP_REMOVED lines=25> */
.L_x_3195:
        /* <DEDUP_REMOVED lines=56> */
.L_x_3160:
        /* <DEDUP_REMOVED lines=38> */
.L_x_3175:
[----:B------:R-:W-:Y:S05]  /*3310*/  BSYNC B0 ;  /* 0x0000000000007941 */ /* 0x000fea0003800000 */
.L_x_3174:
        /* <DEDUP_REMOVED lines=22> */
.L_x_3161:
[----:B0-----:R-:W-:Y:S05]  /*3480*/  WARPSYNC.COLLECTIVE R9, `(.L_x_3176) ;  /* 0x0000000009087348 */ /* 0x001fea0003c00000 */
[----:B------:R-:W-:Y:S01]  /*3490*/  NOP ;  /* 0x0000000000007918 */ /* 0x000fe20000000000 */
[----:B0-----:R-:W-:Y:S01]  /*34a0*/  ENDCOLLECTIVE ;  /* 0x000000000000791b */ /* 0x001fe20003800000 */
.L_x_3176:
[----:B------:R-:W-:Y:S05]  /*34b0*/  BRA `(.L_x_3177) ;  /* 0xfffffff000947947 */ /* 0x000fea000383ffff */
.L_x_3164:
[----:B------:R-:W-:Y:S01]  /*34c0*/  BSSY B0, `(.L_x_3178) ;  /* 0x0000004000007945 */ /* 0x000fe20003800000 */
[----:B0-----:R-:W-:Y:S05]  /*34d0*/  WARPSYNC.COLLECTIVE R9, `(.L_x_3179) ;  /* 0x0000000009087348 */ /* 0x001fea0003c00000 */
[----:B------:R-:W-:Y:S01]  /*34e0*/  NOP ;  /* 0x0000000000007918 */ /* 0x000fe20000000000 */
[----:B0-----:R-:W-:Y:S01]  /*34f0*/  ENDCOLLECTIVE ;  /* 0x000000000000791b */ /* 0x001fe20003800000 */
.L_x_3179:
[----:B------:R-:W-:Y:S05]  /*3500*/  BSYNC B0 ;  /* 0x0000000000007941 */ /* 0x000fea0003800000 */
.L_x_3178:
[----:B------:R0:W-:Y:S04]  /*3510*/  STS [R16+0xc0], R3 ;  /* 0x0000c00310007388 */ /* 0x0001e80000000800 */
[----:B------:R0:W-:Y:S04]  /*3520*/  STS [R16+0xc4], R11 ;  /* 0x0000c40b10007388 */ /* 0x0001e80000000800 */
[----:B------:R0:W-:Y:S02]  /*3530*/  STS [R16+0xc8], R13 ;  /* 0x0000c80d10007388 */ /* 0x0001e40000000800 */
[----:B0-----:R-:W-:Y:S05]  /*3540*/  WARPSYNC.COLLECTIVE R9, `(.L_x_3180) ;  /* 0x0000000009087348 */ /* 0x001fea0003c00000 */
[----:B------:R-:W-:Y:S01]  /*3550*/  NOP ;  /* 0x0000000000007918 */ /* 0x000fe20000000000 */
[----:B0-----:R-:W-:Y:S01]  /*3560*/  ENDCOLLECTIVE ;  /* 0x000000000000791b */ /* 0x001fe20003800000 */
.L_x_3180:
[----:B------:R-:W-:Y:S05]  /*3570*/  BRA `(.L_x_3181) ;  /* 0xfffffff000b47947 */ /* 0x000fea000383ffff */
.L_x_3167:
[----:B------:R-:W-:Y:S01]  /*3580*/  BSSY B0, `(.L_x_3182) ;  /* 0x0000004000007945 */ /* 0x000fe20003800000 */
[----:B01----:R-:W-:Y:S05]  /*3590*/  WARPSYNC.COLLECTIVE R9, `(.L_x_3183) ;  /* 0x0000000009087348 */ /* 0x003fea0003c00000 */
[----:B------:R-:W-:Y:S01]  /*35a0*/  NOP ;  /* 0x0000000000007918 */ /* 0x000fe20000000000 */
[----:B01----:R-:W-:Y:S01]  /*35b0*/  ENDCOLLECTIVE ;  /* 0x000000000000791b */ /* 0x003fe20003800000 */
.L_x_3183:
[----:B------:R-:W-:Y:S05]  /*35c0*/  BSYNC B0 ;  /* 0x0000000000007941 */ /* 0x000fea0003800000 */
.L_x_3182:
[----:B------:R0:W-:Y:S04]  /*35d0*/  STS [R16+0xc0], R3 ;  /* 0x0000c00310007388 */ /* 0x0001e80000000800 */
[----:B------:R0:W-:Y:S04]  /*35e0*/  STS [R16+0xc4], R11 ;  /* 0x0000c40b10007388 */ /* 0x0001e80000000800 */
[----:B------:R0:W-:Y:S02]  /*35f0*/  STS [R16+0xc8], R13 ;  /* 0x0000c80d10007388 */ /* 0x0001e40000000800 */
[----:B0-----:R-:W-:Y:S05]  /*3600*/  WARPSYNC.COLLECTIVE R9, `(.L_x_3184) ;  /* 0x0000000009087348 */ /* 0x001fea0003c00000 */
[----:B------:R-:W-:Y:S01]  /*3610*/  NOP ;  /* 0x0000000000007918 */ /* 0x000fe20000000000 */
[----:B0-----:R-:W-:Y:S01]  /*3620*/  ENDCOLLECTIVE ;  /* 0x000000000000791b */ /* 0x001fe20003800000 */
.L_x_3184:
[----:B------:R-:W-:Y:S05]  /*3630*/  BRA `(.L_x_3185) ;  /* 0xfffffff000d47947 */ /* 0x000fea000383ffff */
.L_x_3170:
[----:B------:R-:W-:Y:S01]  /*3640*/  BSSY B0, `(.L_x_3186) ;  /* 0x0000004000007945 */ /* 0x000fe20003800000 */
[----:B012---:R-:W-:Y:S05]  /*3650*/  WARPSYNC.COLLECTIVE R9, `(.L_x_3187) ;  /* 0x0000000009087348 */ /* 0x007fea0003c00000 */
[----:B------:R-:W-:Y:S01]  /*3660*/  NOP ;  /* 0x0000000000007918 */ /* 0x000fe20000000000 */
[----:B012---:R-:W-:Y:S01]  /*3670*/  ENDCOLLECTIVE ;  /* 0x000000000000791b */ /* 0x007fe20003800000 */
.L_x_3187:
[----:B------:R-:W-:Y:S05]  /*3680*/  BSYNC B0 ;  /* 0x0000000000007941 */ /* 0x000fea0003800000 */
.L_x_3186:
[----:B------:R0:W-:Y:S04]  /*3690*/  STS [R16+0xc0], R3 ;  /* 0x0000c00310007388 */ /* 0x0001e80000000800 */
[----:B------:R0:W-:Y:S04]  /*36a0*/  STS [R16+0xc4], R11 ;  /* 0x0000c40b10007388 */ /* 0x0001e80000000800 */
[----:B------:R0:W-:Y:S02]  /*36b0*/  STS [R16+0xc8], R13 ;  /* 0x0000c80d10007388 */ /* 0x0001e40000000800 */
[----:B0-----:R-:W-:Y:S05]  /*36c0*/  WARPSYNC.COLLECTIVE R9, `(.L_x_3188) ;  /* 0x0000000009087348 */ /* 0x001fea0003c00000 */
[----:B------:R-:W-:Y:S01]  /*36d0*/  NOP ;  /* 0x0000000000007918 */ /* 0x000fe20000000000 */
[----:B0-----:R-:W-:Y:S01]  /*36e0*/  ENDCOLLECTIVE ;  /* 0x000000000000791b */ /* 0x001fe20003800000 */
.L_x_3188:
[----:B------:R-:W-:Y:S05]  /*36f0*/  BRA `(.L_x_3189) ;  /* 0xfffffff000f47947 */ /* 0x000fea000383ffff */
.L_x_3173:
[----:B------:R-:W-:Y:S01]  /*3700*/  BSSY B0, `(.L_x_3190) ;  /* 0x0000005000007945 */ /* 0x000fe20003800000 */
[----:B------:R-:W-:-:S13]  /*3710*/  ISETP.GE.U32.AND P0, PT, R2, 0x10, PT ;  /* 0x000000100200780c */ /* 0x000fda0003f06070 */
[----:B0123--:R-:W-:Y:S05]  /*3720*/  WARPSYNC.COLLECTIVE R9, `(.L_x_3191) ;  /* 0x0000000009087348 */ /* 0x00ffea0003c00000 */
[----:B------:R-:W-:Y:S01]  /*3730*/  NOP ;  /* 0x0000000000007918 */ /* 0x000fe20000000000 */
[----:B0123--:R-:W-:Y:S01]  /*3740*/  ENDCOLLECTIVE ;  /* 0x000000000000791b */ /* 0x00ffe20003800000 */
.L_x_3191:
[----:B------:R-:W-:Y:S05]  /*3750*/  BSYNC B0 ;  /* 0x0000000000007941 */ /* 0x000fea0003800000 */
.L_x_3190:
[----:B------:R0:W-:Y:S01]  /*3760*/  STS [R16+0xc0], R3 ;  /* 0x0000c00310007388 */ /* 0x0001e20000000800 */
[----:B------:R-:W-:-:S03]  /*3770*/  ISETP.NE.OR P1, PT, R3, RZ, !P0 ;  /* 0x000000ff0300720c */ /* 0x000fc60004725670 */
[----:B------:R0:W-:Y:S04]  /*3780*/  STS [R16+0xc4], R11 ;  /* 0x0000c40b10007388 */ /* 0x0001e80000000800 */
[----:B------:R0:W-:Y:S06]  /*3790*/  STS [R16+0xc8], R13 ;  /* 0x0000c80d10007388 */ /* 0x0001ec0000000800 */
[----:B0-----:R-:W-:Y:S05]  /*37a0*/  WARPSYNC.COLLECTIVE R9, `(.L_x_3192) ;  /* 0x0000000009087348 */ /* 0x001fea0003c00000 */
[----:B------:R-:W-:Y:S01]  /*37b0*/  NOP ;  /* 0x0000000000007918 */ /* 0x000fe20000000000 */
[----:B0-----:R-:W-:Y:S01]  /*37c0*/  ENDCOLLECTIVE ;  /* 0x000000000000791b */ /* 0x001fe20003800000 */
.L_x_3192:
        /* <DEDUP_REMOVED lines=9> */
.L_x_3193:
        /* <DEDUP_REMOVED lines=9> */
.L_x_3194:
[----:B------:R-:W-:Y:S05]  /*38f0*/  BRA `(.L_x_3195) ;  /* 0xfffffff4000c7947 */ /* 0x000fea000383ffff */
.L_x_3196:
        /* <DEDUP_REMOVED lines=16> */
.L_x_4528:


//--------------------- .text._Z30group_norm_nhwc_bwd_sum_kernelI11Bf16IOFp16WLi160EEv26Group_norm_nhwc_bwd_params --------------------------
	.section	.text._Z30group_norm_nhwc_bwd_sum_kernelI11Bf16IOFp16WLi160EEv26Group_norm_nhwc_bwd_params,"ax",@progbits
	.align	128
        .global         _Z30group_norm_nhwc_bwd_sum_kernelI11Bf16IOFp16WLi160EEv26Group_norm_nhwc_bwd_params
        .type           _Z30group_norm_nhwc_bwd_sum_kernelI11Bf16IOFp16WLi160EEv26Group_norm_nhwc_bwd_params,@function
        .size           _Z30group_norm_nhwc_bwd_sum_kernelI11Bf16IOFp16WLi160EEv26Group_norm_nhwc_bwd_params,(.L_x_4529 - _Z30group_norm_nhwc_bwd_sum_kernelI11Bf16IOFp16WLi160EEv26Group_norm_nhwc_bwd_params)
        .other          _Z30group_norm_nhwc_bwd_sum_kernelI11Bf16IOFp16WLi160EEv26Group_norm_nhwc_bwd_params,@"STO_CUDA_ENTRY STV_DEFAULT"
_Z30group_norm_nhwc_bwd_sum_kernelI11Bf16IOFp16WLi160EEv26Group_norm_nhwc_bwd_params:
.text._Z30group_norm_nhwc_bwd_sum_kernelI11Bf16IOFp16WLi160EEv26Group_norm_nhwc_bwd_params:
        /* <DEDUP_REMOVED lines=76> */
.L_x_3198:
[----:B------:R-:W-:Y:S05]  /*04c0*/  BSYNC B0 ;  /* 0x0000000000007941 */ /* 0x000fea0003800000 */
.L_x_3197:
        /* <DEDUP_REMOVED lines=112> */
.L_x_3201:
[----:B------:R-:W-:Y:S05]  /*0bd0*/  @!P2 BRA `(.L_x_3199) ;  /* 0x0000001400e8a947 */ /* 0x000fea0003800000 */
[----:B------:R-:W-:-:S05]  /*0be0*/  VIADD R10, R23, 0x1 ;  /* 0x00000001170a7836 */ /* 0x000fca0000000000 */
[----:B------:R-:W-:-:S07]  /*0bf0*/  SHF.R.S32.HI R15, RZ, 0x1f, R10 ;  /* 0x0000001fff0f7819 */ /* 0x000fce000001140a */
.L_x_3202:
        /* <DEDUP_REMOVED lines=130> */
.L_x_3200:
        /* <DEDUP_REMOVED lines=8> */
.L_x_3204:
        /* <DEDUP_REMOVED lines=49> */
.L_x_3203:
[----:B------:R-:W-:-:S13]  /*17b0*/  ISETP.GE.U32.AND P0, PT, R0, 0x3, PT ;  /* 0x000000030000780c */ /* 0x000fda0003f06070 */
[----:B------:R-:W-:Y:S05]  /*17c0*/  @!P0 BRA `(.L_x_3199) ;  /* 0x0000000800ec8947 */ /* 0x000fea0003800000 */
[----:B------:R-:W-:Y:S01]  /*17d0*/  ULDC.64 UR6, c[0x0][0x288] ;  /* 0x0000a20000067ab9 */ /* 0x000fe20000000a00 */
[--C-:B------:R-:W-:Y:S01]  /*17e0*/  SHF.R.S32.HI R31, RZ, 0x1f, R23.reuse ;  /* 0x0000001fff1f7819 */ /* 0x100fe20000011417 */
[----:B------:R-:W-:Y:S01]  /*17f0*/  IMAD.MOV.U32 R15, RZ, RZ, R23 ;  /* 0x000000ffff0f7224 */ /* 0x000fe200078e0017 */
[----:B------:R-:W-:-:S04]  /*1800*/  ISETP.GE.U32.AND P0, PT, R20, UR6, PT ;  /* 0x0000000614007c0c */ /* 0x000fc8000bf06070 */
[----:B------:R-:W-:-:S13]  /*1810*/  ISETP.GE.AND.EX P0, PT, R21, UR7, PT, P0 ;  /* 0x0000000715007c0c */ /* 0x000fda000bf06300 */
.L_x_3205:
        /* <DEDUP_REMOVED lines=182> */
.L_x_3199:
        /* <DEDUP_REMOVED lines=112> */
.L_x_3228:
        /* <DEDUP_REMOVED lines=39> */
.L_x_3206:
        /* <DEDUP_REMOVED lines=8> */
[----:B0-----:R-:W-:Y:S02]  /*2d70*/  IMAD R11, R2, 0xc, R5 ;  /* 0x0000000c020b7824 */ /* 0x001fe400078e0205 */
[----:B----4-:R-:W-:Y:S01]  /*2d80*/  IMAD R0, R8, 0x2, -R0 ;  /* 0x0000000208007824 */ /* 0x010fe200078e0a00 */
[----:B------:R-:W-:Y:S01]  /*2d90*/  BAR.SYNC.DEFER_BLOCKING 0x0 ;  /* 0x0000000000007b1d */ /* 0x000fe20000010000 */
[----:B------:R-:W-:-:S04]  /*2da0*/  IADD3 R3, R3, -0x2, RZ ;  /* 0xfffffffe03037810 */ /* 0x000fc80007ffe0ff */
[----:B------:R-:W-:-:S03]  /*2db0*/  ISETP.NE.AND P2, PT, R0, R3, PT ;  /* 0x000000030000720c */ /* 0x000fc60003f45270 */
        /* <DEDUP_REMOVED lines=35> */
.L_x_3209:
[----:B------:R-:W-:Y:S05]  /*2ff0*/  BSYNC B0 ;  /* 0x0000000000007941 */ /* 0x000fea0003800000 */
.L_x_3208:
        /* <DEDUP_REMOVED lines=22> */
.L_x_3207:
        /* <DEDUP_REMOVED lines=9> */
.L_x_3210:
[----:B------:R-:W-:Y:S02]  /*31f0*/  MOV R30, R21 ;  /* 0x00000015001e7202 */ /* 0x000fe40000000f00 */
[----:B------:R-:W-:-:S07]  /*3200*/  MOV R26, R28 ;  /* 0x0000001c001a7202 */ /* 0x000fce0000000f00 */
[----:B------:R-:W-:Y:S05]  /*3210*/  WARPSYNC.COLLECTIVE R29, `(.L_x_3211) ;  /* 0x000000001d087348 */ /* 0x000fea0003c00000 */
[----:B------:R0:W1:Y:S02]  /*3220*/  SHFL.UP P0, R28, R30, R31, R32 ;  /* 0x0400001f1e1c7389 */ /* 0x0000640000000020 */
[----:B01----:R-:W-:Y:S01]  /*3230*/  ENDCOLLECTIVE ;  /* 0x000000000000791b */ /* 0x003fe20003800000 */
.L_x_3211:
[----:B------:R-:W-:Y:S01]  /*3240*/  @P6 IADD3 R23, R23, R26, RZ ;  /* 0x0000001a17176210 */ /* 0x000fe20007ffe0ff */
[----:B------:R-:W-:Y:S02]  /*3250*/  IMAD.MOV.U32 R30, RZ, RZ, R24 ;  /* 0x000000ffff1e7224 */ /* 0x000fe400078e0018 */
[----:B------:R-:W-:-:S05]  /*3260*/  FADD.FTZ R28, R21, R28 ;  /* 0x0000001c151c7221 */ /* 0x000fca0000010000 */
[----:B------:R-:W-:-:S07]  /*3270*/  @P6 FSEL R21, R28, R21, !P5 ;  /* 0x000000151c156208 */ /* 0x000fce0006800000 */
[----:B------:R-:W-:Y:S05]  /*3280*/  WARPSYNC.COLLECTIVE R29, `(.L_x_3212) ;  /* 0x000000001d087348 */ /* 0x000fea0003c00000 */
[----:B------:R0:W1:Y:S02]  /*3290*/  SHFL.UP P0, R28, R30, R31, R32 ;  /* 0x0400001f1e1c7389 */ /* 0x0000640000000020 */
[----:B01----:R-:W-:Y:S01]  /*32a0*/  ENDCOLLECTIVE ;  /* 0x000000000000791b */ /* 0x003fe20003800000 */
.L_x_3212:
[----:B------:R-:W-:Y:S01]  /*32b0*/  HFMA2.MMA R31, -RZ, RZ, 0, 1.1920928955078125e-07 ;  /* 0x00000002ff1f7435 */ /* 0x000fe200000001ff */
[----:B------:R-:W-:Y:S01]  /*32c0*/  IMAD.MOV.U32 R30, RZ, RZ, R23 ;  /* 0x000000ffff1e7224 */ /* 0x000fe200078e0017 */
[----:B------:R-:W-:-:S09]  /*32d0*/  MOV R27, R28 ;  /* 0x0000001c001b7202 */ /* 0x000fd20000000f00 */
[----:B------:R-:W-:Y:S05]  /*32e0*/  WARPSYNC.COLLECTIVE R29, `(.L_x_3213) ;  /* 0x000000001d087348 */ /* 0x000fea0003c00000 */
[----:B------:R0:W1:Y:S02]  /*32f0*/  SHFL.UP P0, R28, R30, R31, R32 ;  /* 0x0400001f1e1c7389 */ /* 0x0000640000000020 */
[----:B01----:R-:W-:Y:S01]  /*3300*/  ENDCOLLECTIVE ;  /* 0x000000000000791b */ /* 0x003fe20003800000 */
.L_x_3213:
        /* <DEDUP_REMOVED lines=9> */
.L_x_3214:
[----:B------:R-:W-:Y:S01]  /*33a0*/  @P6 IMAD.IADD R23, R23, 0x1, R26 ;  /* 0x0000000117176824 */ /* 0x000fe200078e021a */
[----:B------:R-:W-:Y:S01]  /*33b0*/  MOV R30, R24 ;  /* 0x00000018001e7202 */ /* 0x000fe20000000f00 */
[----:B------:R-:W-:-:S05]  /*33c0*/  FADD.FTZ R28, R21, R28 ;  /* 0x0000001c151c7221 */ /* 0x000fca0000010000 */
[----:B------:R-:W-:-:S07]  /*33d0*/  @P6 FSEL R21, R28, R21, !P5 ;  /* 0x000000151c156208 */ /* 0x000fce0006800000 */
[----:B------:R-:W-:Y:S05]  /*33e0*/  WARPSYNC.COLLECTIVE R29, `(.L_x_3215) ;  /* 0x000000001d087348 */ /* 0x000fea0003c00000 */
[----:B------:R0:W1:Y:S02]  /*33f0*/  SHFL.UP P0, R28, R30, R31, R32 ;  /* 0x0400001f1e1c7389 */ /* 0x0000640000000020 */
[----:B01----:R-:W-:Y:S01]  /*3400*/  ENDCOLLECTIVE ;  /* 0x000000000000791b */ /* 0x003fe20003800000 */
.L_x_3215:
[----:B------:R-:W-:Y:S01]  /*3410*/  HFMA2.MMA R31, -RZ, RZ, 0, 2.384185791015625e-07 ;  /* 0x00000004ff1f7435 */ /* 0x000fe200000001ff */
[----:B------:R-:W-:Y:S02]  /*3420*/  MOV R30, R23 ;  /* 0x00000017001e7202 */ /* 0x000fe40000000f00 */
[----:B------:R-:W-:-:S08]  /*3430*/  MOV R27, R28 ;  /* 0x0000001c001b7202 */ /* 0x000fd00000000f00 */
[----:B------:R-:W-:Y:S05]  /*3440*/  WARPSYNC.COLLECTIVE R29, `(.L_x_3216) ;  /* 0x000000001d087348 */ /* 0x000fea0003c00000 */
[----:B------:R0:W1:Y:S02]  /*3450*/  SHFL.UP P0, R28, R30, R31, R32 ;  /* 0x0400001f1e1c7389 */ /* 0x0000640000000020 */
[----:B01----:R-:W-:Y:S01]  /*3460*/  ENDCOLLECTIVE ;  /* 0x000000000000791b */ /* 0x003fe20003800000 */
.L_x_3216:
        /* <DEDUP_REMOVED lines=9> */
.L_x_3217:
[----:B------:R-:W-:Y:S02]  /*3500*/  @P6 IADD3 R23, R23, R26, RZ ;  /* 0x0000001a17176210 */ /* 0x000fe40007ffe0ff */
[----:B------:R-:W-:Y:S01]  /*3510*/  MOV R30, R24 ;  /* 0x00000018001e7202 */ /* 0x000fe20000000f00 */
[----:B------:R-:W-:-:S05]  /*3520*/  FADD.FTZ R28, R21, R28 ;  /* 0x0000001c151c7221 */ /* 0x000fca0000010000 */
[----:B------:R-:W-:-:S07]  /*3530*/  @P6 FSEL R21, R28, R21, !P5 ;  /* 0x000000151c156208 */ /* 0x000fce0006800000 */
[----:B------:R-:W-:Y:S05]  /*3540*/  WARPSYNC.COLLECTIVE R29, `(.L_x_3218) ;  /* 0x000000001d087348 */ /* 0x000fea0003c00000 */
[----:B------:R0:W1:Y:S02]  /*3550*/  SHFL.UP P0, R28, R30, R31, R32 ;  /* 0x0400001f1e1c7389 */ /* 0x0000640000000020 */
[----:B01----:R-:W-:Y:S01]  /*3560*/  ENDCOLLECTIVE ;  /* 0x000000000000791b */ /* 0x003fe20003800000 */
.L_x_3218:
[----:B------:R-:W-:Y:S01]  /*3570*/  MOV R30, R23 ;  /* 0x00000017001e7202 */ /* 0x000fe20000000f00 */
[----:B------:R-:W-:Y:S02]  /*3580*/  IMAD.MOV.U32 R31, RZ, RZ, 0x8 ;  /* 0x00000008ff1f7424 */ /* 0x000fe400078e00ff */
[----:B------:R-:W-:-:S07]  /*3590*/  IMAD.MOV.U32 R27, RZ, RZ, R28 ;  /* 0x000000ffff1b7224 */ /* 0x000fce00078e001c */
[----:B------:R-:W-:Y:S05]  /*35a0*/  WARPSYNC.COLLECTIVE R29, `(.L_x_3219) ;  /* 0x000000001d087348 */ /* 0x000fea0003c00000 */
[----:B------:R0:W1:Y:S02]  /*35b0*/  SHFL.UP P0, R28, R30, R31, R32 ;  /* 0x0400001f1e1c7389 */ /* 0x0000640000000020 */
[----:B01----:R-:W-:Y:S01]  /*35c0*/  ENDCOLLECTIVE ;  /* 0x000000000000791b */ /* 0x003fe20003800000 */
.L_x_3219:
        /* <DEDUP_REMOVED lines=9> */
.L_x_3220:
[----:B------:R-:W-:Y:S02]  /*3660*/  IMAD.MOV.U32 R30, RZ, RZ, R24 ;  /* 0x000000ffff1e7224 */ /* 0x000fe400078e0018 */
[----:B------:R-:W-:-:S05]  /*3670*/  FADD.FTZ R28, R21, R28 ;  /* 0x0000001c151c7221 */ /* 0x000fca0000010000 */
[----:B------:R-:W-:-:S07]  /*3680*/  @P6 FSEL R21, R28, R21, !P5 ;  /* 0x000000151c156208 */ /* 0x000fce0006800000 */
[----:B------:R-:W-:Y:S05]  /*3690*/  WARPSYNC.COLLECTIVE R29, `(.L_x_3221) ;  /* 0x000000001d087348 */ /* 0x000fea0003c00000 */
[----:B------:R0:W1:Y:S02]  /*36a0*/  SHFL.UP P0, R28, R30, R31, R32 ;  /* 0x0400001f1e1c7389 */ /* 0x0000640000000020 */
[----:B01----:R-:W-:Y:S01]  /*36b0*/  ENDCOLLECTIVE ;  /* 0x000000000000791b */ /* 0x003fe20003800000 */
.L_x_3221:
        /* <DEDUP_REMOVED lines=12> */
.L_x_3222:
[----:B------:R-:W-:Y:S02]  /*3780*/  MOV R30, R21 ;  /* 0x00000015001e7202 */ /* 0x000fe40000000f00 */
[----:B------:R-:W-:-:S07]  /*3790*/  MOV R26, R28 ;  /* 0x0000001c001a7202 */ /* 0x000fce0000000f00 */
[----:B------:R-:W-:Y:S05]  /*37a0*/  WARPSYNC.COLLECTIVE R29, `(.L_x_3223) ;  /* 0x000000001d087348 */ /* 0x000fea0003c00000 */
[----:B------:R0:W1:Y:S02]  /*37b0*/  SHFL.UP P0, R28, R30, R31, R32 ;  /* 0x0400001f1e1c7389 */ /* 0x0000640000000020 */
[----:B01----:R-:W-:Y:S01]  /*37c0*/  ENDCOLLECTIVE ;  /* 0x000000000000791b */ /* 0x003fe20003800000 */
.L_x_3223:
[----:B------:R-:W-:Y:S02]  /*37d0*/  @P6 IMAD.IADD R23, R23, 0x1, R26 ;  /* 0x0000000117176824 */ /* 0x000fe400078e021a */
[----:B------:R-:W-:Y:S01]  /*37e0*/  IMAD.MOV.U32 R30, RZ, RZ, R24 ;  /* 0x000000ffff1e7224 */ /* 0x000fe200078e0018 */
[----:B------:R-:W-:-:S07]  /*37f0*/  MOV R26, R28 ;  /* 0x0000001c001a7202 */ /* 0x000fce0000000f00 */
[----:B------:R-:W-:Y:S05]  /*3800*/  WARPSYNC.COLLECTIVE R29, `(.L_x_3224) ;  /* 0x000000001d087348 */ /* 0x000fea0003c00000 */
[----:B------:R0:W1:Y:S02]  /*3810*/  SHFL.UP P0, R28, R30, R31, R32 ;  /* 0x0400001f1e1c7389 */ /* 0x0000640000000020 */
[----:B01----:R-:W-:Y:S01]  /*3820*/  ENDCOLLECTIVE ;  /* 0x000000000000791b */ /* 0x003fe20003800000 */
.L_x_3224:
        /* <DEDUP_REMOVED lines=8> */
.L_x_3225:
[----:B------:R-:W-:-:S05]  /*38b0*/  FADD.FTZ R19, R24, R19 ;  /* 0x0000001318137221 */ /* 0x000fca0000010000 */
[----:B------:R-:W-:Y:S02]  /*38c0*/  @P6 FSEL R24, R19, R24, !P5 ;  /* 0x0000001813186208 */ /* 0x000fe40006800000 */
[----:B------:R-:W-:Y:S02]  /*38d0*/  MOV R30, R21 ;  /* 0x00000015001e7202 */ /* 0x000fe40000000f00 */
[----:B------:R-:W-:-:S07]  /*38e0*/  MOV R23, R28 ;  /* 0x0000001c00177202 */ /* 0x000fce0000000f00 */
[----:B------:R-:W-:Y:S05]  /*38f0*/  WARPSYNC.COLLECTIVE R29, `(.L_x_3226) ;  /* 0x000000001d087348 */ /* 0x000fea0003c00000 */
[----:B------:R0:W1:Y:S02]  /*3900*/  SHFL.UP P0, R28, R30, R31, R32 ;  /* 0x0400001f1e1c7389 */ /* 0x0000640000000020 */
[----:B01----:R-:W-:Y:S01]  /*3910*/  ENDCOLLECTIVE ;  /* 0x000000000000791b */ /* 0x003fe20003800000 */
.L_x_3226:
[----:B------:R-:W-:Y:S01]  /*3920*/  MOV R30, R24 ;  /* 0x00000018001e7202 */ /* 0x000fe20000000f00 */
[----:B------:R-:W-:-:S07]  /*3930*/  IMAD.MOV.U32 R19, RZ, RZ, R28 ;  /* 0x000000ffff137224 */ /* 0x000fce00078e001c */
[----:B------:R-:W-:Y:S05]  /*3940*/  WARPSYNC.COLLECTIVE R29, `(.L_x_3227) ;  /* 0x000000001d087348 */ /* 0x000fea0003c00000 */
[----:B------:R0:W1:Y:S02]  /*3950*/  SHFL.UP P0, R28, R30, R31, R32 ;  /* 0x0400001f1e1c7389 */ /* 0x0000640000000020 */
[----:B01----:R-:W-:Y:S01]  /*3960*/  ENDCOLLECTIVE ;  /* 0x000000000000791b */ /* 0x003fe20003800000 */
.L_x_3227:
[----:B------:R-:W-:Y:S01]  /*3970*/  MOV R26, R28 ;  /* 0x0000001c001a7202 */ /* 0x000fe20000000f00 */
[----:B------:R-:W-:Y:S06]  /*3980*/  BRA `(.L_x_3228) ;  /* 0xfffffff0003c7947 */ /* 0x000fec000383ffff */
.L_x_3229:
        /* <DEDUP_REMOVED lines=15> */
.L_x_4529:


//--------------------- .text._Z30group_norm_nhwc_bwd_sum_kernelI11Fp16IOFp32WLi196EEv26Group_norm_nhwc_bwd_params --------------------------
	.section	.text._Z30group_norm_nhwc_bwd_sum_kernelI11Fp16IOFp32WLi196EEv26Group_norm_nhwc_bwd_params,"ax",@progbits
	.align	128
        .global         _Z30group_norm_nhwc_bwd_sum_kernelI11Fp16IOFp32WLi196EEv26Group_norm_nhwc_bwd_params
        .type           _Z30group_norm_nhwc_bwd_sum_kernelI11Fp16IOFp32WLi196EEv26Group_norm_nhwc_bwd_params,@function
        .size           _Z30group_norm_nhwc_bwd_sum_kernelI11Fp16IOFp32WLi196EEv26Group_norm_nhwc_bwd_params,(.L_x_4530 - _Z30group_norm_nhwc_bwd_sum_kernelI11Fp16IOFp32WLi196EEv26Group_norm_nhwc_bwd_params)
        .other          _Z30group_norm_nhwc_bwd_sum_kernelI11Fp16IOFp32WLi196EEv26Group_norm_nhwc_bwd_params,@"STO_CUDA_ENTRY STV_DEFAULT"
_Z30group_norm_nhwc_bwd_sum_kernelI11Fp16IOFp32WLi196EEv26Group_norm_nhwc_bwd_params:
.text._Z30group_norm_nhwc_bwd_sum_kernelI11Fp16IOFp32WLi196EEv26Group_norm_nhwc_bwd_params:
        /* <DEDUP_REMOVED lines=10> */
[----:B-1----:R-:W-:-:S05]  /*00a0*/  SHF.L.U32 R6, R6, 0x1, RZ ;  /* 0x0000000106067819 */ /* 0x002fca00000006ff */
[----:B--2---:R-:W-:Y:S02]  /*00b0*/  IMAD R16, R17, UR8, R6 ;  /* 0x0000000811107c24 */ /* 0x004fe4000f8e0206 */
[----:B---3--:R-:W1:Y:S02]  /*00c0*/  MUFU.RCP R0, R0 ;  /* 0x0000000000007308 */ /* 0x008e640000001000 */
[----:B-1----:R-:W-:-:S06]  /*00d0*/  IADD3 R2, R0, 0xffffffe, RZ ;  /* 0x0ffffffe00027810 */ /* 0x002fcc0007ffe0ff */
[----:B------:R1:W2:Y:S02]  /*00e0*/  F2I.FTZ.U32.TRUNC.NTZ R3, R2 ;  /* 0x0000000200037305 */ /* 0x0002a4000021f000 */
[----:B-1----:R-:W-:Y:S01]  /*00f0*/  HFMA2.MMA R2, -RZ, RZ, 0, 0 ;  /* 0x00000000ff027435 */ /* 0x002fe200000001ff */
[----:B--2---:R-:W-:-:S05]  /*0100*/  IADD3 R4, RZ, -R3, RZ ;  /* 0x80000003ff047210 */ /* 0x004fca0007ffe0ff */
[----:B------:R-:W-:Y:S01]  /*0110*/  IMAD R9, R4, R7, RZ ;  /* 0x0000000704097224 */ /* 0x000fe200078e02ff */
[----:B------:R-:W-:-:S03]  /*0120*/  IABS R4, R16 ;  /* 0x0000001000047213 */ /* 0x000fc60000000000 */
        /* <DEDUP_REMOVED lines=11> */
[----:B------:R-:W1:Y:S05]  /*01e0*/  LDC.64 R2, c[0x0][0x248] ;  /* 0x00009200ff027b82 */ /* 0x000e6a0000000a00 */
[----:B------:R-:W-:Y:S02]  /*01f0*/  @P0 IADD3 R0, R0, 0x1, RZ ;  /* 0x0000000100000810 */ /* 0x000fe40007ffe0ff */
[----:B------:R-:W-:-:S03]  /*0200*/  ISETP.NE.AND P0, PT, R5, RZ, PT ;  /* 0x000000ff0500720c */ /* 0x000fc60003f05270 */
[----:B------:R-:W-:Y:S01]  /*0210*/  IMAD.MOV.U32 R7, RZ, RZ, R0 ;  /* 0x000000ffff077224 */ /* 0x000fe200078e0000 */
[----:B------:R-:W-:-:S04]  /*0220*/  LOP3.LUT R0, RZ, R5, RZ, 0x33, !PT ;  /* 0x00000005ff007212 */ /* 0x000fc800078e33ff */
        /* <DEDUP_REMOVED lines=14> */
[----:B-1----:R-:W-:-:S06]  /*0310*/  IADD3 R8, R7, 0xffffffe, RZ ;  /* 0x0ffffffe07087810 */ /* 0x002fcc0007ffe0ff */
        /* <DEDUP_REMOVED lines=20> */
.L_x_3231:
[----:B------:R-:W-:Y:S05]  /*0460*/  BSYNC B0 ;  /* 0x0000000000007941 */ /* 0x000fea0003800000 */
.L_x_3230:
[----:B-----5:R-:W-:Y:S01]  /*0470*/  FFMA.FTZ R3, -R2, R2, R3 ;  /* 0x0000000202037223 */ /* 0x020fe20000010103 */
[----:B------:R-:W1:Y:S01]  /*0480*/  S2UR UR4, SR_CTAID.Y ;  /* 0x00000000000479c3 */ /* 0x000e620000002600 */
[C---:B------:R-:W-:Y:S01]  /*0490*/  IMAD R10, R5.reuse, R11, R6 ;  /* 0x0000000b050a7224 */ /* 0x040fe200078e0206 */
[----:B------:R-:W-:Y:S02]  /*04a0*/  ISETP.NE.U32.AND P4, PT, R5, RZ, PT ;  /* 0x000000ff0500720c */ /* 0x000fe40003f85070 */
[----:B------:R-:W-:Y:S02]  /*04b0*/  FSETP.GTU.FTZ.AND P2, PT, R3, RZ, PT ;  /* 0x000000ff0300720b */ /* 0x000fe40003f5c000 */
[C---:B------:R-:W-:Y:S02]  /*04c0*/  ISETP.GE.U32.AND P1, PT, R10.reuse, R5, PT ;  /* 0x000000050a00720c */ /* 0x040fe40003f26070 */
[----:B0-----:R-:W0:Y:S09]  /*04d0*/  LDC.64 R8, c[0x0][0x290] ;  /* 0x0000a400ff087b82 */ /* 0x001e320000000a00 */
        /* <DEDUP_REMOVED lines=9> */
[----:B------:R-:W-:Y:S02]  /*0570*/  @P3 IADD3 R7, R7, 0x1, RZ ;  /* 0x0000000107073810 */ /* 0x000fe40007ffe0ff */
[----:B------:R-:W-:Y:S01]  /*0580*/  ISETP.LT.AND.EX P1, PT, R4, R9, PT, P1 ;  /* 0x000000090400720c */ /* 0x000fe20003f21310 */
[----:B--2---:R-:W-:Y:S01]  /*0590*/  @P2 FADD.FTZ R18, R3, R18 ;  /* 0x0000001203122221 */ /* 0x004fe20000010000 */
[----:B------:R-:W-:Y:S02]  /*05a0*/  MOV R3, 0x3f800000 ;  /* 0x3f80000000037802 */ /* 0x000fe40000000f00 */
[----:B------:R-:W-:Y:S02]  /*05b0*/  SEL R4, R11, R8, P1 ;  /* 0x000000080b047207 */ /* 0x000fe40000800000 */
[----:B------:R-:W-:Y:S02]  /*05c0*/  CS2R R10, SRZ ;  /* 0x00000000000a7805 */ /* 0x000fe4000001ff00 */
[----:B------:R-:W-:-:S02]  /*05d0*/  SEL R0, R0, R7, !P4 ;  /* 0x0000000700007207 */ /* 0x000fc40006000000 */
[----:B------:R-:W-:Y:S02]  /*05e0*/  CS2R R8, SRZ ;  /* 0x0000000000087805 */ /* 0x000fe4000001ff00 */
[----:B------:R-:W-:Y:S01]  /*05f0*/  ISETP.GE.AND P1, PT, R19, R4, PT ;  /* 0x000000041300720c */ /* 0x000fe20003f26270 */
[----:B------:R0:W1:Y:S01]  /*0600*/  @P2 MUFU.RSQ R3, R18 ;  /* 0x0000001200032308 */ /* 0x0000620000001400 */
[----:B------:R-:W-:-:S05]  /*0610*/  IADD3 R7, -R0, RZ, RZ ;  /* 0x000000ff00077210 */ /* 0x000fca0007ffe1ff */
[----:B------:R-:W-:Y:S01]  /*0620*/  IMAD R5, R5, R7, R6 ;  /* 0x0000000705057224 */ /* 0x000fe200078e0206 */
[----:B------:R-:W-:-:S05]  /*0630*/  CS2R R6, SRZ ;  /* 0x0000000000067805 */ /* 0x000fca000001ff00 */
        /* <DEDUP_REMOVED lines=33> */
[----:B0-----:R-:W-:-:S04]  /*0850*/  @!P0 IADD3 R16, P1, R17, R6, RZ ;  /* 0x0000000611108210 */ /* 0x001fc80007f3e0ff */
[----:B------:R-:W-:-:S05]  /*0860*/  @!P0 IADD3.X R17, R8, R7, RZ, P1, !PT ;  /* 0x0000000708118210 */ /* 0x000fca0000ffe4ff */
[----:B------:R0:W3:Y:S01]  /*0870*/  @!P0 LDG.E R8, desc[UR6][R16.64] ;  /* 0x0000000610088981 */ /* 0x0000e2000c1e1900 */
[----:B------:R-:W-:Y:S02]  /*0880*/  PRMT R6, RZ, 0x5410, RZ ;  /* 0x00005410ff067816 */ /* 0x000fe400000000ff */
[----:B------:R-:W-:Y:S02]  /*0890*/  IADD3 R27, R27, 0x1, RZ ;  /* 0x000000011b1b7810 */ /* 0x000fe40007ffe0ff */
[----:B0-----:R-:W-:Y:S02]  /*08a0*/  PRMT R17, RZ, 0x5410, RZ ;  /* 0x00005410ff117816 */ /* 0x001fe400000000ff */
[----:B--2---:R-:W-:-:S04]  /*08b0*/  @!P0 PRMT R6, R6, 0x5410, R10 ;  /* 0x0000541006068816 */ /* 0x004fc8000000000a */
[----:B------:R-:W-:-:S05]  /*08c0*/  @!P0 PRMT R6, R10, 0x7632, R6 ;  /* 0x000076320a068816 */ /* 0x000fca0000000006 */
[--C-:B------:R-:W-:Y:S02]  /*08d0*/  HADD2.F32 R7, -RZ, R6.reuse.H1_H1 ;  /* 0x30000006ff077230 */ /* 0x100fe40000004100 */
[----:B------:R-:W-:-:S03]  /*08e0*/  HADD2.F32 R9, -RZ, R6.H0_H0 ;  /* 0x20000006ff097230 */ /* 0x000fc60000004100 */
[----:B------:R-:W-:-:S04]  /*08f0*/  FADD.FTZ R6, -R2, R7 ;  /* 0x0000000702067221 */ /* 0x000fc80000010100 */
[----:B-1----:R-:W-:Y:S01]  /*0900*/  FMUL.FTZ R7, R6, R3 ;  /* 0x0000000306077220 */ /* 0x002fe20000410000 */
[----:B------:R-:W-:-:S03]  /*0910*/  FADD.FTZ R6, -R2, R9 ;  /* 0x0000000902067221 */ /* 0x000fc60000010100 */
[----:B------:R-:W-:Y:S01]  /*0920*/  FFMA.FTZ R9, R7, R12, R14 ;  /* 0x0000000c07097223 */ /* 0x000fe2000001000e */
[----:B------:R-:W-:-:S03]  /*0930*/  FMUL.FTZ R6, R6, R3 ;  /* 0x0000000306067220 */ /* 0x000fc60000410000 */
[----:B------:R-:W-:Y:S01]  /*0940*/  FMUL.FTZ R18, R9, -1.4426950216293334961 ;  /* 0xbfb8aa3b09127820 */ /* 0x000fe20000410000 */
[----:B------:R-:W-:Y:S01]  /*0950*/  FFMA.FTZ R10, R6, R13, R15 ;  /* 0x0000000d060a7223 */ /* 0x000fe2000001000f */
[----:B---3--:R-:W-:-:S03]  /*0960*/  @!P0 PRMT R17, R17, 0x5410, R8 ;  /* 0x0000541011118816 */ /* 0x008fc60000000008 */
[----:B------:R-:W-:Y:S01]  /*0970*/  FMUL.FTZ R19, R10, -1.4426950216293334961 ;  /* 0xbfb8aa3b0a137820 */ /* 0x000fe20000410000 */
[----:B------:R-:W0:Y:S01]  /*0980*/  MUFU.EX2 R18, R18 ;  /* 0x0000001200127308 */ /* 0x000e220000000800 */
[----:B------:R-:W-:-:S05]  /*0990*/  @!P0 PRMT R17, R8, 0x7632, R17 ;  /* 0x0000763208118816 */ /* 0x000fca0000000011 */
[--C-:B------:R-:W-:Y:S02]  /*09a0*/  HADD2.F32 R8, -RZ, R17.reuse.H1_H1 ;  /* 0x30000011ff087230 */ /* 0x100fe40000004100 */
[----:B------:R-:W1:Y:S01]  /*09b0*/  MUFU.EX2 R19, R19 ;  /* 0x0000001300137308 */ /* 0x000e620000000800 */
[----:B------:R-:W-:Y:S02]  /*09c0*/  HADD2.F32 R17, -RZ, R17.H0_H0 ;  /* 0x20000011ff117230 */ /* 0x000fe40000004100 */
[----:B0-----:R-:W-:-:S06]  /*09d0*/  FADD.FTZ R11, R18, 1 ;  /* 0x3f800000120b7421 */ /* 0x001fcc0000010000 */
        /* <DEDUP_REMOVED lines=18> */
[----:B------:R-:W-:Y:S01]  /*0b00*/  FFMA.FTZ R7, R6, R17, RZ ;  /* 0x0000001106077223 */ /* 0x000fe200000100ff */
[----:B------:R-:W-:Y:S01]  /*0b10*/  FADD.FTZ R8, RZ, R8 ;  /* 0x00000008ff087221 */ /* 0x000fe20000010000 */
[----:B------:R-:W-:-:S07]  /*0b20*/  FADD.FTZ R6, RZ, R17 ;  /* 0x00000011ff067221 */ /* 0x000fce0000010000 */
.L_x_3234:
[----:B------:R-:W-:Y:S05]  /*0b30*/  @!P2 BRA `(.L_x_3232) ;  /* 0x0000001400d0a947 */ /* 0x000fea0003800000 */
[----:B------:R-:W-:-:S04]  /*0b40*/  IADD3 R20, R27, 0x1, RZ ;  /* 0x000000011b147810 */ /* 0x000fc80007ffe0ff */
[----:B------:R-:W-:-:S07]  /*0b50*/  SHF.R.S32.HI R21, RZ, 0x1f, R20 ;  /* 0x0000001fff157819 */ /* 0x000fce0000011414 */
.L_x_3235:
[----:B------:R-:W0:Y:S01]  /*0b60*/  @!P0 LDC.64 R16, c[0x0][0x288] ;  /* 0x0000a200ff108b82 */ /* 0x000e220000000a00 */
[----:B------:R-:W-:-:S04]  /*0b70*/  @!P0 IADD3 R27, P1, R20, -0x1, RZ ;  /* 0xffffffff141b8810 */ /* 0x000fc80007f3e0ff */
[----:B------:R-:W-:-:S05]  /*0b80*/  @!P0 IADD3.X R19, R21, -0x1, RZ, P1, !PT ;  /* 0xffffffff15138810 */ /* 0x000fca0000ffe4ff */
[----:B0-----:R-:W-:Y:S01]  /*0b90*/  @!P0 IMAD R18, R19, R16, RZ ;  /* 0x0000001013128224 */ /* 0x001fe200078e02ff */
[----:B------:R-:W-:-:S03]  /*0ba0*/  @!P0 MOV R19, R23 ;  /* 0x0000001700138202 */ /* 0x000fc60000000f00 */
[----:B------:R-:W-:Y:S02]  /*0bb0*/  @!P0 IMAD R17, R27, R17, R18 ;  /* 0x000000111b118224 */ /* 0x000fe400078e0212 */
[----:B------:R-:W-:-:S04]  /*0bc0*/  @!P0 IMAD.MOV.U32 R18, RZ, RZ, R24 ;  /* 0x000000ffff128224 */ /* 0x000fc800078e0018 */
[----:B------:R-:W-:-:S05]  /*0bd0*/  @!P0 IMAD.WIDE.U32 R18, R27, R16, R18 ;  /* 0x000000101b128225 */ /* 0x000fca00078e0012 */
[----:B------:R-:W-:Y:S02]  /*0be0*/  @!P0 IADD3 R19, R19, R17, RZ ;  /* 0x0000001113138210 */ /* 0x000fe40007ffe0ff */
[----:B------:R-:W0:Y:S01]  /*0bf0*/  @!P0 LDC.64 R16, c[0x0][0x230] ;  /* 0x00008c00ff108b82 */ /* 0x000e220000000a00 */
[C---:B------:R-:W-:Y:S02]  /*0c00*/  @!P0 SHF.L.U32 R27, R18.reuse, 0x1, RZ ;  /* 0x00000001121b8819 */ /* 0x040fe400000006ff */
[----:B------:R-:W-:-:S05]  /*0c10*/  @!P0 SHF.L.U64.HI R26, R18, 0x1, R19 ;  /* 0x00000001121a8819 */ /* 0x000fca0000010213 */
[----:B------:R-:W2:Y:S01]  /*0c20*/  @!P0 LDC.64 R18, c[0x0][0x228] ;  /* 0x00008a00ff128b82 */ /* 0x000ea20000000a00 */
[----:B0-----:R-:W-:-:S04]  /*0c30*/  @!P0 IADD3 R28, P1, R27, R16, RZ ;  /* 0x000000101b1c8210 */ /* 0x001fc80007f3e0ff */
[----:B------:R-:W-:-:S03]  /*0c40*/  @!P0 IADD3.X R29, R26, R17, RZ, P1, !PT ;  /* 0x000000111a1d8210 */ /* 0x000fc60000ffe4ff */
[----:B------:R-:W0:Y:S01]  /*0c50*/  @!P0 LDC.64 R16, c[0x0][0x288] ;  /* 0x0000a200ff108b82 */ /* 0x000e220000000a00 */
[----:B--2---:R-:W-:-:S05]  /*0c60*/  @!P0 IADD3 R18, P2, R27, R18, RZ ;  /* 0x000000121b128210 */ /* 0x004fca0007f5e0ff */
[----:B------:R-:W-:Y:S02]  /*0c70*/  @!P0 IMAD.X R19, R26, 0x1, R19, P2 ;  /* 0x000000011a138824 */ /* 0x000fe400010e0613 */
[----:B------:R2:W3:Y:S04]  /*0c80*/  @!P0 LDG.E R26, desc[UR6][R28.64] ;  /* 0x000000061c1a8981 */ /* 0x0004e8000c1e1900 */
[----:B------:R4:W5:Y:S01]  /*0c90*/  @!P0 LDG.E R18, desc[UR6][R18.64] ;  /* 0x0000000612128981 */ /* 0x000962000c1e1900 */
[----:B--2---:R-:W-:Y:S02]  /*0ca0*/  PRMT R29, R29, 0x5410, RZ ;  /* 0x000054101d1d7816 */ /* 0x004fe400000000ff */
[----:B------:R-:W-:Y:S02]  /*0cb0*/  PRMT R28, RZ, 0x7610, R28 ;  /* 0x00007610ff1c7816 */ /* 0x000fe4000000001c */
[----:B----4-:R-:W-:Y:S01]  /*0cc0*/  @!P0 MOV R19, R23 ;  /* 0x0000001700138202 */ /* 0x010fe20000000f00 */
[----:B0-----:R-:W-:-:S04]  /*0cd0*/  @!P0 IMAD R27, R21, R16, RZ ;  /* 0x00000010151b8224 */ /* 0x001fc800078e02ff */
[----:B------:R-:W-:Y:S01]  /*0ce0*/  @!P0 IMAD R27, R20, R17, R27 ;  /* 0x00000011141b8224 */ /* 0x000fe200078e021b */
[----:B---3--:R-:W-:Y:S02]  /*0cf0*/  @!P0 PRMT R29, R29, 0x5410, R26 ;  /* 0x000054101d1d8816 */ /* 0x008fe4000000001a */
[----:B------:R-:W-:Y:S02]  /*0d00*/  @!P0 PRMT R28, R26, 0x7632, R28 ;  /* 0x000076321a1c8816 */ /* 0x000fe4000000001c */
[----:B------:R-:W-:Y:S02]  /*0d10*/  PRMT R29, RZ, 0x7610, R29 ;  /* 0x00007610ff1d7816 */ /* 0x000fe4000000001d */
[----:B------:R-:W-:Y:S02]  /*0d20*/  PRMT R28, R28, 0x5410, RZ ;  /* 0x000054101c1c7816 */ /* 0x000fe400000000ff */
[----:B-----5:R-:W-:Y:S02]  /*0d30*/  @!P0 PRMT R29, R18, 0x7610, R29 ;  /* 0x00007610121d8816 */ /* 0x020fe4000000001d */
[----:B------:R-:W-:-:S02]  /*0d40*/  @!P0 PRMT R28, R28, 0x7610, R18 ;  /* 0x000076101c1c8816 */ /* 0x000fc40000000012 */
        /* <DEDUP_REMOVED lines=13> */
[--C-:B------:R-:W-:Y:S02]  /*0e20*/  HADD2.F32 R19, -RZ, R28.reuse.H0_H0 ;  /* 0x2000001cff137230 */ /* 0x100fe40000004100 */
[----:B------:R-:W-:-:S03]  /*0e30*/  HADD2.F32 R28, -RZ, R28.H1_H1 ;  /* 0x3000001cff1c7230 */ /* 0x000fc60000004100 */
[----:B------:R-:W-:-:S04]  /*0e40*/  FADD.FTZ R18, -R2, R19 ;  /* 0x0000001302127221 */ /* 0x000fc80000010100 */
[----:B-1----:R-:W-:-:S04]  /*0e50*/  FMUL.FTZ R18, R18, R3 ;  /* 0x0000000312127220 */ /* 0x002fc80000410000 */
[----:B------:R-:W-:-:S04]  /*0e60*/  FFMA.FTZ R19, R18, R13, R15 ;  /* 0x0000000d12137223 */ /* 0x000fc8000001000f */
[----:B0-----:R-:W-:-:S06]  /*0e70*/  FMUL.FTZ R17, R19, -1.4426950216293334961 ;  /* 0xbfb8aa3b13117820 */ /* 0x001fcc0000410000 */
[----:B------:R-:W0:Y:S02]  /*0e80*/  MUFU.EX2 R17, R17 ;  /* 0x0000001100117308 */ /* 0x000e240000000800 */
[----:B0-----:R-:W-:-:S06]  /*0e90*/  FADD.FTZ R27, R17, 1 ;  /* 0x3f800000111b7421 */ /* 0x001fcc0000010000 */
[----:B------:R-:W0:Y:S02]  /*0ea0*/  MUFU.RCP R27, R27 ;  /* 0x0000001b001b7308 */ /* 0x000e240000001000 */
[----:B0-----:R-:W-:Y:S01]  /*0eb0*/  FMUL.FTZ R28, R28, R27 ;  /* 0x0000001b1c1c7220 */ /* 0x001fe20000410000 */
[----:B------:R-:W-:-:S04]  /*0ec0*/  FADD.FTZ R27, -R27, 1 ;  /* 0x3f8000001b1b7421 */ /* 0x000fc80000010100 */
[----:B------:R-:W-:-:S04]  /*0ed0*/  FFMA.FTZ R19, R19, R27, 1 ;  /* 0x3f80000013137423 */ /* 0x000fc8000001001b */
[----:B------:R-:W-:Y:S01]  /*0ee0*/  FMUL.FTZ R17, R28, R19 ;  /* 0x000000131c117220 */ /* 0x000fe20000410000 */
[--C-:B------:R-:W-:Y:S02]  /*0ef0*/  HADD2.F32 R19, -RZ, R29.reuse.H1_H1 ;  /* 0x3000001dff137230 */ /* 0x100fe40000004100 */
[----:B------:R-:W-:Y:S02]  /*0f00*/  HADD2.F32 R29, -RZ, R29.H0_H0 ;  /* 0x2000001dff1d7230 */ /* 0x000fe40000004100 */
[C---:B------:R-:W-:Y:S01]  /*0f10*/  FADD.FTZ R6, R17.reuse, R6 ;  /* 0x0000000611067221 */ /* 0x040fe20000010000 */
[----:B------:R-:W-:Y:S01]  /*0f20*/  FFMA.FTZ R7, R18, R17, R7 ;  /* 0x0000001112077223 */ /* 0x000fe20000010007 */
[----:B------:R-:W-:Y:S01]  /*0f30*/  FADD.FTZ R28, -R2, R19 ;  /* 0x00000013021c7221 */ /* 0x000fe20000010100 */
[----:B------:R-:W-:-:S03]  /*0f40*/  FMUL.FTZ R17, R17, R13 ;  /* 0x0000000d11117220 */ /* 0x000fc60000410000 */
        /* <DEDUP_REMOVED lines=9> */
[----:B------:R-:W-:-:S04]  /*0fe0*/  FMUL.FTZ R27, R29, R27 ;  /* 0x0000001b1d1b7220 */ /* 0x000fc80000410000 */
[----:B------:R-:W-:Y:S01]  /*0ff0*/  FADD.FTZ R8, R27, R8 ;  /* 0x000000081b087221 */ /* 0x000fe20000010000 */
[----:B------:R-:W-:Y:S01]  /*1000*/  FFMA.FTZ R10, R19, R27, R10 ;  /* 0x0000001b130a7223 */ /* 0x000fe2000001000a */
[----:B------:R-:W-:-:S04]  /*1010*/  FMUL.FTZ R27, R27, R12 ;  /* 0x0000000c1b1b7220 */ /* 0x000fc80000410000 */
[----:B------:R-:W-:Y:S01]  /*1020*/  FFMA.FTZ R11, R19, R27, R11 ;  /* 0x0000001b130b7223 */ /* 0x000fe2000001000b */
[----:B------:R-:W-:Y:S01]  /*1030*/  PRMT R19, RZ, 0x7610, R19 ;  /* 0x00007610ff137816 */ /* 0x000fe20000000013 */
[----:B------:R-:W-:Y:S01]  /*1040*/  FADD.FTZ R9, R27, R9 ;  /* 0x000000091b097221 */ /* 0x000fe20000010000 */
[----:B------:R-:W-:Y:S01]  /*1050*/  PRMT R27, RZ, 0x7610, R27 ;  /* 0x00007610ff1b7816 */ /* 0x000fe2000000001b */
[----:B------:R-:W-:Y:S02]  /*1060*/  FFMA.FTZ R11, R18, R17, R11 ;  /* 0x00000011120b7223 */ /* 0x000fe4000001000b */
[----:B------:R-:W-:Y:S01]  /*1070*/  FADD.FTZ R17, R17, R9 ;  /* 0x0000000911117221 */ /* 0x000fe20000010000 */
[----:B------:R-:W-:Y:S02]  /*1080*/  PRMT R9, RZ, 0x5410, RZ ;  /* 0x00005410ff097816 */ /* 0x000fe400000000ff */
[C---:B--2---:R-:W-:Y:S02]  /*1090*/  @!P0 PRMT R19, R26.reuse, 0x7632, R19 ;  /* 0x000076321a138816 */ /* 0x044fe40000000013 */
[----:B------:R-:W-:-:S03]  /*10a0*/  @!P0 PRMT R27, R26, 0x7610, R27 ;  /* 0x000076101a1b8816 */ /* 0x000fc6000000001b */
[----:B------:R-:W-:Y:S02]  /*10b0*/  HADD2.F32 R19, -RZ, R19.H0_H0 ;  /* 0x20000013ff137230 */ /* 0x000fe40000004100 */
[----:B------:R-:W-:-:S03]  /*10c0*/  HADD2.F32 R27, -RZ, R27.H0_H0 ;  /* 0x2000001bff1b7230 */ /* 0x000fc60000004100 */
[C---:B------:R-:W-:Y:S02]  /*10d0*/  FADD.FTZ R28, -R2.reuse, R19 ;  /* 0x00000013021c7221 */ /* 0x040fe40000010100 */
[----:B------:R-:W-:Y:S02]  /*10e0*/  FADD.FTZ R26, -R2, R27 ;  /* 0x0000001b021a7221 */ /* 0x000fe40000010100 */
[----:B------:R-:W-:-:S04]  /*10f0*/  FMUL.FTZ R28, R28, R3 ;  /* 0x000000031c1c7220 */ /* 0x000fc80000410000 */
[----:B------:R-:W-:-:S04]  /*1100*/  FFMA.FTZ R19, R28, R13, R15 ;  /* 0x0000000d1c137223 */ /* 0x000fc8000001000f */
[----:B------:R-:W-:-:S06]  /*1110*/  FMUL.FTZ R29, R19, -1.4426950216293334961 ;  /* 0xbfb8aa3b131d7820 */ /* 0x000fcc0000410000 */
[----:B------:R-:W0:Y:S01]  /*1120*/  MUFU.EX2 R29, R29 ;  /* 0x0000001d001d7308 */ /* 0x000e220000000800 */
[----:B---3--:R-:W-:-:S04]  /*1130*/  @!P0 PRMT R9, R16, 0x7610, R9 ;  /* 0x0000761010098816 */ /* 0x008fc80000000009 */
[----:B------:R-:W-:Y:S01]  /*1140*/  @!P0 PRMT R9, R9, 0x7610, R16 ;  /* 0x0000761009098816 */ /* 0x000fe20000000010 */
[----:B0-----:R-:W-:-:S06]  /*1150*/  FADD.FTZ R18, R29, 1 ;  /* 0x3f8000001d127421 */ /* 0x001fcc0000010000 */
[----:B------:R-:W0:Y:S02]  /*1160*/  MUFU.RCP R18, R18 ;  /* 0x0000001200127308 */ /* 0x000e240000001000 */
[----:B0-----:R-:W-:-:S04]  /*1170*/  FADD.FTZ R16, -R18, 1 ;  /* 0x3f80000012107421 */ /* 0x001fc80000010100 */
[----:B------:R-:W-:Y:S01]  /*1180*/  FFMA.FTZ R16, R19, R16, 1 ;  /* 0x3f80000013107423 */ /* 0x000fe20000010010 */
[--C-:B------:R-:W-:Y:S02]  /*1190*/  HADD2.F32 R19, -RZ, R9.reuse.H1_H1 ;  /* 0x30000009ff137230 */ /* 0x100fe40000004100 */
[----:B------:R-:W-:-:S03]  /*11a0*/  HADD2.F32 R9, -RZ, R9.H0_H0 ;  /* 0x20000009ff097230 */ /* 0x000fc60000004100 */
[----:B------:R-:W-:Y:S01]  /*11b0*/  FMUL.FTZ R27, R19, R18 ;  /* 0x00000012131b7220 */ /* 0x000fe20000410000 */
[----:B------:R-:W-:-:S03]  /*11c0*/  FMUL.FTZ R19, R26, R3 ;  /* 0x000000031a137220 */ /* 0x000fc60000410000 */
[----:B------:R-:W-:Y:S01]  /*11d0*/  FMUL.FTZ R18, R27, R16 ;  /* 0x000000101b127220 */ /* 0x000fe20000410000 */
[----:B------:R-:W-:-:S03]  /*11e0*/  FFMA.FTZ R16, R19, R12, R14 ;  /* 0x0000000c13107223 */ /* 0x000fc6000001000e */
[----:B------:R-:W-:Y:S01]  /*11f0*/  FADD.FTZ R6, R6, R18 ;  /* 0x0000001206067221 */ /* 0x000fe20000010000 */
[----:B------:R-:W-:Y:S01]  /*1200*/  FMUL.FTZ R26, R16, -1.4426950216293334961 ;  /* 0xbfb8aa3b101a7820 */ /* 0x000fe20000410000 */
[----:B------:R-:W-:-:S05]  /*1210*/  FFMA.FTZ R7, R28, R18, R7 ;  /* 0x000000121c077223 */ /* 0x000fca0000010007 */
[----:B------:R-:W0:Y:S02]  /*1220*/  MUFU.EX2 R26, R26 ;  /* 0x0000001a001a7308 */ /* 0x000e240000000800 */
[----:B0-----:R-:W-:-:S06]  /*1230*/  FADD.FTZ R27, R26, 1 ;  /* 0x3f8000001a1b7421 */ /* 0x001fcc0000010000 */
[----:B------:R-:W0:Y:S02]  /*1240*/  MUFU.RCP R27, R27 ;  /* 0x0000001b001b7308 */ /* 0x000e240000001000 */
[----:B0-----:R-:W-:Y:S01]  /*1250*/  FADD.FTZ R29, -R27, 1 ;  /* 0x3f8000001b1d7421 */ /* 0x001fe20000010100 */
[----:B------:R-:W-:-:S03]  /*1260*/  FMUL.FTZ R9, R9, R27 ;  /* 0x0000001b09097220 */ /* 0x000fc60000410000 */
[----:B------:R-:W-:-:S04]  /*1270*/  FFMA.FTZ R16, R16, R29, 1 ;  /* 0x3f80000010107423 */ /* 0x000fc8000001001d */
[----:B------:R-:W-:-:S04]  /*1280*/  FMUL.FTZ R9, R9, R16 ;  /* 0x0000001009097220 */ /* 0x000fc80000410000 */
[----:B------:R-:W-:Y:S01]  /*1290*/  FMUL.FTZ R16, R9, R12 ;  /* 0x0000000c09107220 */ /* 0x000fe20000410000 */
[C---:B------:R-:W-:Y:S01]  /*12a0*/  FFMA.FTZ R10, R19.reuse, R9, R10 ;  /* 0x00000009130a7223 */ /* 0x040fe2000001000a */
[----:B------:R-:W-:Y:S02]  /*12b0*/  FADD.FTZ R8, R8, R9 ;  /* 0x0000000908087221 */ /* 0x000fe40000010000 */
[----:B------:R-:W-:Y:S01]  /*12c0*/  FFMA.FTZ R11, R19, R16, R11 ;  /* 0x00000010130b7223 */ /* 0x000fe2000001000b */
[----:B------:R-:W-:Y:S01]  /*12d0*/  FADD.FTZ R16, R17, R16 ;  /* 0x0000001011107221 */ /* 0x000fe20000010000 */
[C---:B------:R-:W-:Y:S02]  /*12e0*/  IADD3 R17, R20.reuse, 0x1, RZ ;  /* 0x0000000114117810 */ /* 0x040fe40007ffe0ff */
[----:B------:R-:W-:Y:S02]  /*12f0*/  IADD3 R20, P2, R20, 0x2, RZ ;  /* 0x0000000214147810 */ /* 0x000fe40007f5e0ff */
[----:B------:R-:W-:Y:S01]  /*1300*/  ISETP.GE.AND P1, PT, R17, R4, PT ;  /* 0x000000041100720c */ /* 0x000fe20003f26270 */
[----:B------:R-:W-:Y:S01]  /*1310*/  FMUL.FTZ R17, R18, R13 ;  /* 0x0000000d12117220 */ /* 0x000fe20000410000 */
[----:B------:R-:W-:-:S03]  /*1320*/  IADD3.X R21, RZ, R21, RZ, P2, !PT ;  /* 0x00000015ff157210 */ /* 0x000fc600017fe4ff */
[----:B------:R-:W-:Y:S01]  /*1330*/  FFMA.FTZ R11, R28, R17, R11 ;  /* 0x000000111c0b7223 */ /* 0x000fe2000001000b */
[----:B------:R-:W-:-:S07]  /*1340*/  FADD.FTZ R9, R17, R16 ;  /* 0x0000001011097221 */ /* 0x000fce0000010000 */
[----:B------:R-:W-:Y:S05]  /*1350*/  @!P1 BRA `(.L_x_3235) ;  /* 0xfffffff800009947 */ /* 0x000fea000383ffff */
[----:B------:R-:W-:Y:S05]  /*1360*/  BRA `(.L_x_3232) ;  /* 0x0000000c00c47947 */ /* 0x000fea0003800000 */
.L_x_3233:
[----:B------:R-:W-:Y:S02]  /*1370*/  LOP3.LUT P1, R18, R6, 0x3, RZ, 0xc0, !PT ;  /* 0x0000000306127812 */ /* 0x000fe4000782c0ff */
[----:B------:R-:W-:Y:S02]  /*1380*/  CS2R R8, SRZ ;  /* 0x0000000000087805 */ /* 0x000fe4000001ff00 */
[----:B------:R-:W-:Y:S02]  /*1390*/  IADD3 R20, -R20, R7, RZ ;  /* 0x0000000714147210 */ /* 0x000fe40007ffe1ff */
[----:B------:R-:W-:Y:S02]  /*13a0*/  CS2R R10, SRZ ;  /* 0x00000000000a7805 */ /* 0x000fe4000001ff00 */
[----:B------:R-:W-:-:S05]  /*13b0*/  CS2R R6, SRZ ;  /* 0x0000000000067805 */ /* 0x000fca000001ff00 */
[----:B------:R-:W-:Y:S05]  /*13c0*/  @!P1 BRA `(.L_x_3236) ;  /* 0x0000000000c49947 */ /* 0x000fea0003800000 */
[----:B------:R-:W-:-:S07]  /*13d0*/  IMAD.MOV.U32 R9, RZ, RZ, RZ ;  /* 0x000000ffff097224 */ /* 0x000fce00078e00ff */
.L_x_3237:
[----:B------:R-:W0:Y:S01]  /*13e0*/  @!P0 LDC.64 R14, c[0x0][0x288] ;  /* 0x0000a200ff0e8b82 */ /* 0x000e220000000a00 */
[----:B------:R-:W-:Y:S01]  /*13f0*/  @!P0 MOV R27, R23 ;  /* 0x00000017001b8202 */ /* 0x000fe20000000f00 */
        /* <DEDUP_REMOVED lines=15> */
[----:B------:R-:W-:Y:S02]  /*14f0*/  PRMT R27, RZ, 0x7610, R27 ;  /* 0x00007610ff1b7816 */ /* 0x000fe4000000001b */
[----:B------:R-:W-:Y:S02]  /*1500*/  IADD3 R18, R18, -0x1, RZ ;  /* 0xffffffff12127810 */ /* 0x000fe40007ffe0ff */
[----:B------:R-:W-:Y:S02]  /*1510*/  IADD3 R19, P2, R19, 0x1, RZ ;  /* 0x0000000113137810 */ /* 0x000fe40007f5e0ff */
[----:B------:R-:W-:Y:S02]  /*1520*/  ISETP.NE.AND P1, PT, R18, RZ, PT ;  /* 0x000000ff1200720c */ /* 0x000fe40003f25270 */
[----:B------:R-:W-:Y:S02]  /*1530*/  IADD3.X R21, RZ, R21, RZ, P2, !PT ;  /* 0x00000015ff157210 */ /* 0x000fe400017fe4ff */
[----:B0-----:R-:W-:-:S04]  /*1540*/  PRMT R15, RZ, 0x5410, RZ ;  /* 0x00005410ff0f7816 */ /* 0x001fc800000000ff */
[----:B--2---:R-:W-:-:S04]  /*1550*/  @!P0 PRMT R15, R15, 0x5410, R28 ;  /* 0x000054100f0f8816 */ /* 0x004fc8000000001c */
[----:B------:R-:W-:-:S05]  /*1560*/  @!P0 PRMT R15, R28, 0x7632, R15 ;  /* 0x000076321c0f8816 */ /* 0x000fca000000000f */
[----:B------:R-:W-:Y:S01]  /*1570*/  HADD2.F32 R29, -RZ, R15.H1_H1 ;  /* 0x3000000fff1d7230 */ /* 0x000fe20000004100 */
[----:B------:R-:W-:-:S04]  /*1580*/  PRMT R15, R15, 0x5410, RZ ;  /* 0x000054100f0f7816 */ /* 0x000fc800000000ff */
[----:B------:R-:W-:-:S04]  /*1590*/  FADD.FTZ R26, -R2, R29 ;  /* 0x0000001d021a7221 */ /* 0x000fc80000010100 */
[----:B-1----:R-:W-:Y:S01]  /*15a0*/  FMUL.FTZ R26, R26, R3 ;  /* 0x000000031a1a7220 */ /* 0x002fe20000410000 */
[----:B---3--:R-:W-:Y:S02]  /*15b0*/  @!P0 PRMT R27, R14, 0x7610, R27 ;  /* 0x000076100e1b8816 */ /* 0x008fe4000000001b */
[----:B------:R-:W-:-:S03]  /*15c0*/  @!P0 PRMT R15, R15, 0x7610, R14 ;  /* 0x000076100f0f8816 */ /* 0x000fc6000000000e */
[----:B------:R-:W-:-:S05]  /*15d0*/  HADD2.F32 R27, -RZ, R27.H0_H0 ;  /* 0x2000001bff1b7230 */ /* 0x000fca0000004100 */
[C---:B------:R-:W-:Y:S01]  /*15e0*/  FMUL.FTZ R14, R27.reuse, R12 ;  /* 0x0000000c1b0e7220 */ /* 0x040fe20000410000 */
[C---:B------:R-:W-:Y:S01]  /*15f0*/  FADD.FTZ R8, R27.reuse, R8 ;  /* 0x000000081b087221 */ /* 0x040fe20000010000 */
[----:B------:R-:W-:Y:S01]  /*1600*/  FFMA.FTZ R10, R27, R26, R10 ;  /* 0x0000001a1b0a7223 */ /* 0x000fe2000001000a */
[--C-:B------:R-:W-:Y:S02]  /*1610*/  HADD2.F32 R27, -RZ, R15.reuse.H0_H0 ;  /* 0x2000000fff1b7230 */ /* 0x100fe40000004100 */
[----:B------:R-:W-:Y:S01]  /*1620*/  FFMA.FTZ R11, R26, R14, R11 ;  /* 0x0000000e1a0b7223 */ /* 0x000fe2000001000b */
[----:B------:R-:W-:Y:S01]  /*1630*/  FADD.FTZ R9, R14, R9 ;  /* 0x000000090e097221 */ /* 0x000fe20000010000 */
[----:B------:R-:W-:Y:S02]  /*1640*/  HADD2.F32 R14, -RZ, R15.H1_H1 ;  /* 0x3000000fff0e7230 */ /* 0x000fe40000004100 */
[----:B------:R-:W-:-:S03]  /*1650*/  FADD.FTZ R26, -R2, R27 ;  /* 0x0000001b021a7221 */ /* 0x000fc60000010100 */
[----:B------:R-:W-:Y:S01]  /*1660*/  FADD.FTZ R6, R14, R6 ;  /* 0x000000060e067221 */ /* 0x000fe20000010000 */
[----:B------:R-:W-:-:S04]  /*1670*/  FMUL.FTZ R26, R26, R3 ;  /* 0x000000031a1a7220 */ /* 0x000fc80000410000 */
[C---:B------:R-:W-:Y:S01]  /*1680*/  FFMA.FTZ R7, R14.reuse, R26, R7 ;  /* 0x0000001a0e077223 */ /* 0x040fe20000010007 */
[----:B------:R-:W-:-:S04]  /*1690*/  FMUL.FTZ R14, R14, R13 ;  /* 0x0000000d0e0e7220 */ /* 0x000fc80000410000 */
[----:B------:R-:W-:Y:S01]  /*16a0*/  FADD.FTZ R9, R14, R9 ;  /* 0x000000090e097221 */ /* 0x000fe20000010000 */
[----:B------:R-:W-:Y:S01]  /*16b0*/  FFMA.FTZ R11, R26, R14, R11 ;  /* 0x0000000e1a0b7223 */ /* 0x000fe2000001000b */
[----:B------:R-:W-:Y:S06]  /*16c0*/  @P1 BRA `(.L_x_3237) ;  /* 0xfffffffc00441947 */ /* 0x000fec000383ffff */
[----:B------:R-:W-:-:S07]  /*16d0*/  MOV R27, R19 ;  /* 0x00000013001b7202 */ /* 0x000fce0000000f00 */
.L_x_3236:
[----:B------:R-:W-:-:S13]  /*16e0*/  ISETP.GE.U32.AND P0, PT, R20, 0x3, PT ;  /* 0x000000031400780c */ /* 0x000fda0003f06070 */
[----:B------:R-:W-:Y:S05]  /*16f0*/  @!P0 BRA `(.L_x_3232) ;  /* 0x0000000800e08947 */ /* 0x000fea0003800000 */
[----:B------:R-:W-:Y:S01]  /*1700*/  ULDC.64 UR4, c[0x0][0x288] ;  /* 0x0000a20000047ab9 */ /* 0x000fe20000000a00 */
[----:B------:R-:W-:Y:S02]  /*1710*/  SHF.R.S32.HI R21, RZ, 0x1f, R27 ;  /* 0x0000001fff157819 */ /* 0x000fe4000001141b */
[----:B------:R-:W-:-:S04]  /*1720*/  ISETP.GE.U32.AND P0, PT, R16, UR4, PT ;  /* 0x0000000410007c0c */ /* 0x000fc8000bf06070 */
[----:B------:R-:W-:-:S13]  /*1730*/  ISETP.GE.AND.EX P0, PT, R17, UR5, PT, P0 ;  /* 0x0000000511007c0c */ /* 0x000fda000bf06300 */
.L_x_3238:
        /* <DEDUP_REMOVED lines=8> */
[----:B------:R-:W-:Y:S02]  /*17c0*/  @!P0 IADD3 R29, R29, R15, RZ ;  /* 0x0000000f1d1d8210 */ /* 0x000fe40007ffe0ff */
[C---:B------:R-:W-:Y:S02]  /*17d0*/  @!P0 SHF.L.U32 R15, R28.reuse, 0x1, RZ ;  /* 0x000000011c0f8819 */ /* 0x040fe400000006ff */
[----:B------:R-:W-:Y:S02]  /*17e0*/  @!P0 SHF.L.U64.HI R28, R28, 0x1, R29 ;  /* 0x000000011c1c8819 */ /* 0x000fe4000001021d */
[----:B--2---:R-:W-:-:S04]  /*17f0*/  @!P0 IADD3 R16, P1, R15, R16, RZ ;  /* 0x000000100f108210 */ /* 0x004fc80007f3e0ff */
[C---:B------:R-:W-:Y:S02]  /*1800*/  @!P0 IADD3.X R17, R28.reuse, R17, RZ, P1, !PT ;  /* 0x000000111c118210 */ /* 0x040fe40000ffe4ff */
[----:B---3--:R-:W-:Y:S02]  /*1810*/  @!P0 IADD3 R18, P1, R15, R18, RZ ;  /* 0x000000120f128210 */ /* 0x008fe40007f3e0ff */
[----:B------:R-:W0:Y:S01]  /*1820*/  @!P0 LDC.64 R14, c[0x0][0x288] ;  /* 0x0000a200ff0e8b82 */ /* 0x000e220000000a00 */
[----:B------:R2:W3:Y:S02]  /*1830*/  @!P0 LDG.E R16, desc[UR6][R16.64] ;  /* 0x0000000610108981 */ /* 0x0004e4000c1e1900 */
[----:B------:R-:W-:-:S05]  /*1840*/  @!P0 IMAD.X R19, R28, 0x1, R19, P1 ;  /* 0x000000011c138824 */ /* 0x000fca00008e0613 */
[----:B------:R4:W5:Y:S01]  /*1850*/  @!P0 LDG.E R18, desc[UR6][R18.64] ;  /* 0x0000000612128981 */ /* 0x000962000c1e1900 */
[----:B------:R-:W-:Y:S02]  /*1860*/  PRMT R29, RZ, 0x7610, R29 ;  /* 0x00007610ff1d7816 */ /* 0x000fe4000000001d */
[----:B--2---:R-:W-:Y:S02]  /*1870*/  PRMT R17, RZ, 0x7610, R17 ;  /* 0x00007610ff117816 */ /* 0x004fe40000000011 */
[----:B------:R-:W-:Y:S02]  /*1880*/  PRMT R26, RZ, 0x7610, R26 ;  /* 0x00007610ff1a7816 */ /* 0x000fe4000000001a */
[----:B----4-:R-:W-:Y:S02]  /*1890*/  @!P0 IADD3 R19, P1, R27, 0x1, RZ ;  /* 0x000000011b138810 */ /* 0x010fe40007f3e0ff */
[C---:B---3--:R-:W-:Y:S02]  /*18a0*/  @!P0 PRMT R17, R16.reuse, 0x7610, R17 ;  /* 0x0000761010118816 */ /* 0x048fe40000000011 */
[----:B------:R-:W-:-:S03]  /*18b0*/  @!P0 PRMT R26, R16, 0x7632, R26 ;  /* 0x00007632101a8816 */ /* 0x000fc6000000001a */
[----:B------:R-:W-:Y:S01]  /*18c0*/  HADD2.F32 R20, -RZ, R17.H0_H0 ;  /* 0x20000011ff147230 */ /* 0x000fe20000004100 */
[----:B------:R-:W-:Y:S02]  /*18d0*/  PRMT R26, R26, 0x5410, RZ ;  /* 0x000054101a1a7816 */ /* 0x000fe400000000ff */
[----:B-----5:R-:W-:Y:S02]  /*18e0*/  @!P0 PRMT R29, R18, 0x7610, R29 ;  /* 0x00007610121d8816 */ /* 0x020fe4000000001d */
[----:B------:R-:W-:Y:S01]  /*18f0*/  FADD.FTZ R20, -R2, R20 ;  /* 0x0000001402147221 */ /* 0x000fe20000010100 */
[----:B------:R-:W-:Y:S02]  /*1900*/  @!P0 IADD3.X R17, RZ, R21, RZ, P1, !PT ;  /* 0x00000015ff118210 */ /* 0x000fe40000ffe4ff */
[----:B------:R-:W-:Y:S02]  /*1910*/  HADD2.F32 R29, -RZ, R29.H0_H0 ;  /* 0x2000001dff1d7230 */ /* 0x000fe40000004100 */
[----:B-1----:R-:W-:Y:S01]  /*1920*/  FMUL.FTZ R20, R20, R3 ;  /* 0x0000000314147220 */ /* 0x002fe20000410000 */
[----:B------:R-:W-:-:S03]  /*1930*/  @!P0 PRMT R26, R26, 0x7610, R18 ;  /* 0x000076101a1a8816 */ /* 0x000fc60000000012 */
[C---:B------:R-:W-:Y:S01]  /*1940*/  FFMA.FTZ R16, R29.reuse, R20, R10 ;  /* 0x000000141d107223 */ /* 0x040fe2000001000a */
[----:B------:R-:W-:Y:S01]  /*1950*/  FMUL.FTZ R18, R29, R12 ;  /* 0x0000000c1d127220 */ /* 0x000fe20000410000 */
[----:B0-----:R-:W-:Y:S02]  /*1960*/  @!P0 IMAD R10, R17, R14, RZ ;  /* 0x0000000e110a8224 */ /* 0x001fe400078e02ff */
[----:B------:R-:W-:Y:S01]  /*1970*/  FADD.FTZ R8, R29, R8 ;  /* 0x000000081d087221 */ /* 0x000fe20000010000 */
[----:B------:R-:W-:Y:S01]  /*1980*/  FFMA.FTZ R17, R20, R18, R11 ;  /* 0x0000001214117223 */ /* 0x000fe2000001000b */
[----:B------:R-:W-:Y:S01]  /*1990*/  @!P0 IMAD R29, R19, R15, R10 ;  /* 0x0000000f131d8224 */ /* 0x000fe200078e020a */
[----:B------:R-:W-:Y:S02]  /*19a0*/  @!P0 MOV R10, R24 ;  /* 0x00000018000a8202 */ /* 0x000fe40000000f00 */
[----:B------:R-:W-:-:S03]  /*19b0*/  @!P0 MOV R11, R23 ;  /* 0x00000017000b8202 */ /* 0x000fc60000000f00 */
[----:B------:R-:W-:-:S03]  /*19c0*/  @!P0 IMAD.WIDE.U32 R14, R19, R14, R10 ;  /* 0x0000000e130e8225 */ /* 0x000fc600078e000a */
[----:B------:R-:W0:Y:S01]  /*19d0*/  @!P0 LDC.64 R10, c[0x0][0x230] ;  /* 0x00008c00ff0a8b82 */ /* 0x000e220000000a00 */
[----:B------:R-:W-:Y:S01]  /*19e0*/  @!P0 IMAD.SHL.U32 R19, R14, 0x2, RZ ;  /* 0x000000020e138824 */ /* 0x000fe200078e00ff */
[----:B------:R-:W-:-:S04]  /*19f0*/  @!P0 IADD3 R29, R15, R29, RZ ;  /* 0x0000001d0f1d8210 */ /* 0x000fc80007ffe0ff */
[----:B------:R-:W-:Y:S02]  /*1a00*/  @!P0 SHF.L.U64.HI R20, R14, 0x1, R29 ;  /* 0x000000010e148819 */ /* 0x000fe4000001021d */
[----:B------:R-:W1:Y:S01]  /*1a10*/  @!P0 LDC.64 R14, c[0x0][0x228] ;  /* 0x00008a00ff0e8b82 */ /* 0x000e620000000a00 */
[----:B0-----:R-:W-:-:S04]  /*1a20*/  @!P0 IADD3 R10, P1, R19, R10, RZ ;  /* 0x0000000a130a8210 */ /* 0x001fc80007f3e0ff */
[----:B------:R-:W-:-:S05]  /*1a30*/  @!P0 IADD3.X R11, R20, R11, RZ, P1, !PT ;  /* 0x0000000b140b8210 */ /* 0x000fca0000ffe4ff */
[----:B------:R0:W2:Y:S01]  /*1a40*/  @!P0 LDG.E R10, desc[UR6][R10.64] ;  /* 0x000000060a0a8981 */ /* 0x0000a2000c1e1900 */
[----:B-1----:R-:W-:-:S04]  /*1a50*/  @!P0 IADD3 R14, P1, R19, R14, RZ ;  /* 0x0000000e130e8210 */ /* 0x002fc80007f3e0ff */
[----:B------:R-:W-:-:S06]  /*1a60*/  @!P0 IADD3.X R15, R20, R15, RZ, P1, !PT ;  /* 0x0000000f140f8210 */ /* 0x000fcc0000ffe4ff */
[----:B------:R1:W3:Y:S01]  /*1a70*/  @!P0 LDG.E R15, desc[UR6][R14.64] ;  /* 0x000000060e0f8981 */ /* 0x0002e2000c1e1900 */
[----:B------:R-:W-:Y:S01]  /*1a80*/  FADD.FTZ R20, R18, R9 ;  /* 0x0000000912147221 */ /* 0x000fe20000010000 */
[--C-:B------:R-:W-:Y:S02]  /*1a90*/  HADD2.F32 R9, -RZ, R26.reuse.H0_H0 ;  /* 0x2000001aff097230 */ /* 0x100fe40000004100 */
[----:B------:R-:W-:-:S03]  /*1aa0*/  HADD2.F32 R26, -RZ, R26.H1_H1 ;  /* 0x3000001aff1a7230 */ /* 0x000fc60000004100 */
[----:B------:R-:W-:-:S04]  /*1ab0*/  FADD.FTZ R18, -R2, R9 ;  /* 0x0000000902127221 */ /* 0x000fc80000010100 */
[----:B------:R-:W-:Y:S01]  /*1ac0*/  FMUL.FTZ R28, R18, R3 ;  /* 0x00000003121c7220 */ /* 0x000fe20000410000 */
[----:B------:R-:W-:-:S03]  /*1ad0*/  FADD.FTZ R9, R26, R6 ;  /* 0x000000061a097221 */ /* 0x000fc60000010000 */
[C---:B------:R-:W-:Y:S02]  /*1ae0*/  FFMA.FTZ R18, R26.reuse, R28, R7 ;  /* 0x0000001c1a127223 */ /* 0x040fe40000010007 */
[----:B------:R-:W4:Y:S01]  /*1af0*/  @!P0 LDC.64 R6, c[0x0][0x288] ;  /* 0x0000a200ff068b82 */ /* 0x000f220000000a00 */
[----:B0-----:R-:W-:Y:S01]  /*1b00*/  PRMT R11, RZ, 0x7610, R11 ;  /* 0x00007610ff0b7816 */ /* 0x001fe2000000000b */
[----:B------:R-:W-:Y:S01]  /*1b10*/  FMUL.FTZ R29, R26, R13 ;  /* 0x0000000d1a1d7220 */ /* 0x000fe20000410000 */
[----:B------:R-:W-:-:S03]  /*1b20*/  PRMT R19, RZ, 0x7610, R19 ;  /* 0x00007610ff137816 */ /* 0x000fc60000000013 */
[----:B-1----:R-:W-:Y:S01]  /*1b30*/  FADD.FTZ R14, R29, R20 ;  /* 0x000000141d0e7221 */ /* 0x002fe20000010000 */
[----:B------:R-:W-:Y:S01]  /*1b40*/  @!P0 IADD3 R20, P1, R27, 0x2, RZ ;  /* 0x000000021b148810 */ /* 0x000fe20007f3e0ff */
[--C-:B------:R-:W-:Y:S01]  /*1b50*/  FFMA.FTZ R26, R28, R29, R17.reuse ;  /* 0x0000001d1c1a7223 */ /* 0x100fe20000010011 */
[----:B------:R-:W-:Y:S02]  /*1b60*/  PRMT R17, RZ, 0x7610, R17 ;  /* 0x00007610ff117816 */ /* 0x000fe40000000011 */
[----:B--2---:R-:W-:-:S05]  /*1b70*/  @!P0 PRMT R11, R10, 0x7610, R11 ;  /* 0x000076100a0b8816 */ /* 0x004fca000000000b */
[----:B------:R-:W-:Y:S01]  /*1b80*/  HADD2.F32 R11, -RZ, R11.H0_H0 ;  /* 0x2000000bff0b7230 */ /* 0x000fe20000004100 */
[----:B------:R-:W-:-:S04]  /*1b90*/  @!P0 PRMT R19, R10, 0x7632, R19 ;  /* 0x000076320a138816 */ /* 0x000fc80000000013 */
[----:B------:R-:W-:Y:S01]  /*1ba0*/  FADD.FTZ R10, -R2, R11 ;  /* 0x0000000b020a7221 */ /* 0x000fe20000010100 */
[----:B------:R-:W-:Y:S02]  /*1bb0*/  @!P0 IADD3.X R11, RZ, R21, RZ, P1, !PT ;  /* 0x00000015ff0b8210 */ /* 0x000fe40000ffe4ff */
[----:B------:R-:W-:-:S03]  /*1bc0*/  PRMT R19, R19, 0x5410, RZ ;  /* 0x0000541013137816 */ /* 0x000fc600000000ff */
[----:B----4-:R-:W-:Y:S01]  /*1bd0*/  @!P0 IMAD R11, R11, R6, RZ ;  /* 0x000000060b0b8224 */ /* 0x010fe200078e02ff */
[----:B---3--:R-:W-:Y:S02]  /*1be0*/  @!P0 PRMT R17, R15, 0x7610, R17 ;  /* 0x000076100f118816 */ /* 0x008fe40000000011 */
[----:B------:R-:W-:Y:S01]  /*1bf0*/  @!P0 PRMT R19, R19, 0x7610, R15 ;  /* 0x0000761013138816 */ /* 0x000fe2000000000f */
[----:B------:R-:W-:Y:S01]  /*1c00*/  FMUL.FTZ R15, R10, R3 ;  /* 0x000000030a0f7220 */ /* 0x000fe20000410000 */
[----:B------:R-:W-:Y:S01]  /*1c10*/  @!P0 IMAD R29, R20, R7, R11 ;  /* 0x00000007141d8224 */ /* 0x000fe200078e020b */
[----:B------:R-:W-:Y:S01]  /*1c20*/  @!P0 MOV R10, R24 ;  /* 0x00000018000a8202 */ /* 0x000fe20000000f00 */
[----:B------:R-:W-:-:S04]  /*1c30*/  @!P0 IMAD.MOV.U32 R11, RZ, RZ, R23 ;  /* 0x000000ffff0b8224 */ /* 0x000fc800078e0017 */
[----:B------:R-:W-:Y:S02]  /*1c40*/  @!P0 IMAD.WIDE.U32 R10, R20, R6, R10 ;  /* 0x00000006140a8225 */ /* 0x000fe400078e000a */
[----:B------:R-:W0:Y:S03]  /*1c50*/  @!P0 LDC.64 R6, c[0x0][0x230] ;  /* 0x00008c00ff068b82 */ /* 0x000e260000000a00 */
[----:B------:R-:W-:-:S04]  /*1c60*/  @!P0 IADD3 R29, R11, R29, RZ ;  /* 0x0000001d0b1d8210 */ /* 0x000fc80007ffe0ff */
[C---:B------:R-:W-:Y:S02]  /*1c70*/  @!P0 SHF.L.U64.HI R20, R10.reuse, 0x1, R29 ;  /* 0x000000010a148819 */ /* 0x040fe4000001021d */
[----:B------:R-:W-:Y:S02]  /*1c80*/  @!P0 SHF.L.U32 R29, R10, 0x1, RZ ;  /* 0x000000010a1d8819 */ /* 0x000fe400000006ff */
[----:B------:R-:W1:Y:S02]  /*1c90*/  @!P0 LDC.64 R10, c[0x0][0x228] ;  /* 0x00008a00ff0a8b82 */ /* 0x000e640000000a00 */
[----:B0-----:R-:W-:-:S04]  /*1ca0*/  @!P0 IADD3 R6, P1, R29, R6, RZ ;  /* 0x000000061d068210 */ /* 0x001fc80007f3e0ff */
[----:B------:R-:W-:-:S05]  /*1cb0*/  @!P0 IADD3.X R7, R20, R7, RZ, P1, !PT ;  /* 0x0000000714078210 */ /* 0x000fca0000ffe4ff */
[----:B------:R-:W2:Y:S01]  /*1cc0*/  @!P0 LDG.E R6, desc[UR6][R6.64] ;  /* 0x0000000606068981 */ /* 0x000ea2000c1e1900 */
[----:B-1----:R-:W-:-:S04]  /*1cd0*/  @!P0 IADD3 R10, P1, R29, R10, RZ ;  /* 0x0000000a1d0a8210 */ /* 0x002fc80007f3e0ff */
[----:B------:R-:W-:-:S05]  /*1ce0*/  @!P0 IADD3.X R11, R20, R11, RZ, P1, !PT ;  /* 0x0000000b140b8210 */ /* 0x000fca0000ffe4ff */
[----:B------:R0:W3:Y:S01]  /*1cf0*/  @!P0 LDG.E R20, desc[UR6][R10.64] ;  /* 0x000000060a148981 */ /* 0x0000e2000c1e1900 */
[----:B------:R-:W-:-:S05]  /*1d00*/  HADD2.F32 R17, -RZ, R17.H0_H0 ;  /* 0x20000011ff117230 */ /* 0x000fca0000004100 */
[----:B------:R-:W-:Y:S01]  /*1d10*/  FADD.FTZ R8, R8, R17 ;  /* 0x0000001108087221 */ /* 0x000fe20000010000 */
[C---:B------:R-:W-:Y:S01]  /*1d20*/  FFMA.FTZ R16, R17.reuse, R15, R16 ;  /* 0x0000000f11107223 */ /* 0x040fe20000010010 */
[----:B------:R-:W-:Y:S01]  /*1d30*/  FMUL.FTZ R17, R17, R12 ;  /* 0x0000000c11117220 */ /* 0x000fe20000410000 */
[----:B0-----:R-:W0:Y:S03]  /*1d40*/  @!P0 LDC.64 R10, c[0x0][0x288] ;  /* 0x0000a200ff0a8b82 */ /* 0x001e260000000a00 */
[----:B------:R-:W-:Y:S01]  /*1d50*/  FFMA.FTZ R15, R15, R17, R26 ;  /* 0x000000110f0f7223 */ /* 0x000fe2000001001a */
[----:B------:R-:W-:Y:S01]  /*1d60*/  FADD.FTZ R14, R14, R17 ;  /* 0x000000110e0e7221 */ /* 0x000fe20000010000 */
[--C-:B------:R-:W-:Y:S02]  /*1d70*/  HADD2.F32 R17, -RZ, R19.reuse.H0_H0 ;  /* 0x20000013ff117230 */ /* 0x100fe40000004100 */
[----:B------:R-:W-:-:S03]  /*1d80*/  HADD2.F32 R19, -RZ, R19.H1_H1 ;  /* 0x30000013ff137230 */ /* 0x000fc60000004100 */
[----:B------:R-:W-:-:S04]  /*1d90*/  FADD.FTZ R26, -R2, R17 ;  /* 0x00000011021a7221 */ /* 0x000fc80000010100 */
[----:B------:R-:W-:Y:S01]  /*1da0*/  FMUL.FTZ R26, R26, R3 ;  /* 0x000000031a1a7220 */ /* 0x000fe20000410000 */
[----:B------:R-:W-:Y:S01]  /*1db0*/  FADD.FTZ R9, R9, R19 ;  /* 0x0000001309097221 */ /* 0x000fe20000010000 */
[C---:B------:R-:W-:Y:S02]  /*1dc0*/  FMUL.FTZ R17, R19.reuse, R13 ;  /* 0x0000000d13117220 */ /* 0x040fe40000410000 */
[C---:B------:R-:W-:Y:S01]  /*1dd0*/  FFMA.FTZ R18, R19.reuse, R26, R18 ;  /* 0x0000001a13127223 */ /* 0x040fe20000010012 */
[----:B------:R-:W-:Y:S02]  /*1de0*/  PRMT R19, R19, 0x5410, RZ ;  /* 0x0000541013137816 */ /* 0x000fe400000000ff */
[----:B------:R-:W-:Y:S01]  /*1df0*/  PRMT R7, RZ, 0x7610, R7 ;  /* 0x00007610ff077816 */ /* 0x000fe20000000007 */
[--C-:B------:R-:W-:Y:S01]  /*1e00*/  FFMA.FTZ R26, R26, R17, R15.reuse ;  /* 0x000000111a1a7223 */ /* 0x100fe2000001000f */
[----:B------:R-:W-:Y:S01]  /*1e10*/  PRMT R15, RZ, 0x7610, R15 ;  /* 0x00007610ff0f7816 */ /* 0x000fe2000000000f */
[----:B------:R-:W-:Y:S01]  /*1e20*/  FADD.FTZ R14, R17, R14 ;  /* 0x0000000e110e7221 */ /* 0x000fe20000010000 */
[----:B--2---:R-:W-:-:S02]  /*1e30*/  @!P0 PRMT R19, R19, 0x7610, R6 ;  /* 0x0000761013138816 */ /* 0x004fc40000000006 */
[----:B------:R-:W-:Y:S02]  /*1e40*/  @!P0 PRMT R7, R6, 0x7610, R7 ;  /* 0x0000761006078816 */ /* 0x000fe40000000007 */
[----:B------:R-:W-:-:S03]  /*1e50*/  PRMT R19, RZ, 0x7610, R19 ;  /* 0x00007610ff137816 */ /* 0x000fc60000000013 */
[----:B------:R-:W-:Y:S01]  /*1e60*/  HADD2.F32 R7, -RZ, R7.H0_H0 ;  /* 0x20000007ff077230 */ /* 0x000fe20000004100 */
[C---:B---3--:R-:W-:Y:S02]  /*1e70*/  @!P0 PRMT R15, R20.reuse, 0x7610, R15 ;  /* 0x00007610140f8816 */ /* 0x048fe4000000000f */
[----:B------:R-:W-:Y:S02]  /*1e80*/  @!P0 PRMT R19, R20, 0x7632, R19 ;  /* 0x0000763214138816 */ /* 0x000fe40000000013 */
[----:B------:R-:W-:Y:S01]  /*1e90*/  @!P0 IADD3 R20, P1, R27, 0x3, RZ ;  /* 0x000000031b148810 */ /* 0x000fe20007f3e0ff */
[----:B------:R-:W-:-:S04]  /*1ea0*/  FADD.FTZ R6, -R2, R7 ;  /* 0x0000000702067221 */ /* 0x000fc80000010100 */
[----:B------:R-:W-:-:S04]  /*1eb0*/  @!P0 IMAD.X R7, RZ, RZ, R21, P1 ;  /* 0x000000ffff078224 */ /* 0x000fc800008e0615 */
[----:B0-----:R-:W-:Y:S02]  /*1ec0*/  @!P0 IMAD R7, R7, R10, RZ ;  /* 0x0000000a07078224 */ /* 0x001fe400078e02ff */
[----:B------:R-:W-:Y:S01]  /*1ed0*/  FMUL.FTZ R17, R6, R3 ;  /* 0x0000000306117220 */ /* 0x000fe20000410000 */
[----:B------:R-:W-:Y:S01]  /*1ee0*/  @!P0 MOV R6, R24 ;  /* 0x0000001800068202 */ /* 0x000fe20000000f00 */
[----:B------:R-:W-:Y:S01]  /*1ef0*/  @!P0 IMAD R29, R20, R11, R7 ;  /* 0x0000000b141d8224 */ /* 0x000fe200078e0207 */
[----:B------:R-:W-:-:S03]  /*1f00*/  @!P0 MOV R7, R23 ;  /* 0x0000001700078202 */ /* 0x000fc60000000f00 */
[----:B------:R-:W-:-:S03]  /*1f10*/  @!P0 IMAD.WIDE.U32 R10, R20, R10, R6 ;  /* 0x0000000a140a8225 */ /* 0x000fc600078e0006 */
[----:B------:R-:W0:Y:S02]  /*1f20*/  @!P0 LDC.64 R6, c[0x0][0x230] ;  /* 0x00008c00ff068b82 */ /* 0x000e240000000a00 */
[----:B------:R-:W-:-:S04]  /*1f30*/  @!P0 IADD3 R29, R11, R29, RZ ;  /* 0x0000001d0b1d8210 */ /* 0x000fc80007ffe0ff */
[C---:B------:R-:W-:Y:S02]  /*1f40*/  @!P0 SHF.L.U64.HI R20, R10.reuse, 0x1, R29 ;  /* 0x000000010a148819 */ /* 0x040fe4000001021d */
[----:B------:R-:W-:Y:S02]  /*1f50*/  @!P0 SHF.L.U32 R29, R10, 0x1, RZ ;  /* 0x000000010a1d8819 */ /* 0x000fe400000006ff */
[----:B------:R-:W1:Y:S02]  /*1f60*/  @!P0 LDC.64 R10, c[0x0][0x228] ;  /* 0x00008a00ff0a8b82 */ /* 0x000e640000000a00 */
[----:B0-----:R-:W-:-:S05]  /*1f70*/  @!P0 IADD3 R6, P1, R29, R6, RZ ;  /* 0x000000061d068210 */ /* 0x001fca0007f3e0ff */
[----:B------:R-:W-:-:S05]  /*1f80*/  @!P0 IMAD.X R7, R20, 0x1, R7, P1 ;  /* 0x0000000114078824 */ /* 0x000fca00008e0607 */
[----:B------:R0:W2:Y:S01]  /*1f90*/  @!P0 LDG.E R6, desc[UR6][R6.64] ;  /* 0x0000000606068981 */ /* 0x0000a2000c1e1900 */
[----:B-1----:R-:W-:-:S04]  /*1fa0*/  @!P0 IADD3 R10, P1, R29, R10, RZ ;  /* 0x0000000a1d0a8210 */ /* 0x002fc80007f3e0ff */
[----:B------:R-:W-:-:S05]  /*1fb0*/  @!P0 IADD3.X R11, R20, R11, RZ, P1, !PT ;  /* 0x0000000b140b8210 */ /* 0x000fca0000ffe4ff */
[----:B------:R1:W3:Y:S01]  /*1fc0*/  @!P0 LDG.E R10, desc[UR6][R10.64] ;  /* 0x000000060a0a8981 */ /* 0x0002e2000c1e1900 */
[----:B------:R-:W-:-:S05]  /*1fd0*/  HADD2.F32 R15, -RZ, R15.H0_H0 ;  /* 0x2000000fff0f7230 */ /* 0x000fca0000004100 */
[----:B------:R-:W-:Y:S01]  /*1fe0*/  FADD.FTZ R8, R8, R15 ;  /* 0x0000000f08087221 */ /* 0x000fe20000010000 */
[C---:B------:R-:W-:Y:S01]  /*1ff0*/  FFMA.FTZ R16, R15.reuse, R17, R16 ;  /* 0x000000110f107223 */ /* 0x040fe20000010010 */
[----:B------:R-:W-:Y:S01]  /*2000*/  FMUL.FTZ R15, R15, R12 ;  /* 0x0000000c0f0f7220 */ /* 0x000fe20000410000 */
[----:B0-----:R-:W-:-:S03]  /*2010*/  PRMT R7, RZ, 0x5410, RZ ;  /* 0x00005410ff077816 */ /* 0x001fc600000000ff */
[----:B------:R-:W-:Y:S01]  /*2020*/  FFMA.FTZ R17, R17, R15, R26 ;  /* 0x0000000f11117223 */ /* 0x000fe2000001001a */
[----:B------:R-:W-:Y:S01]  /*2030*/  FADD.FTZ R14, R14, R15 ;  /* 0x0000000f0e0e7221 */ /* 0x000fe20000010000 */
[--C-:B------:R-:W-:Y:S02]  /*2040*/  HADD2.F32 R15, -RZ, R19.reuse.H1_H1 ;  /* 0x30000013ff0f7230 */ /* 0x100fe40000004100 */
[----:B------:R-:W-:-:S03]  /*2050*/  HADD2.F32 R19, -RZ, R19.H0_H0 ;  /* 0x20000013ff137230 */ /* 0x000fc60000004100 */
[----:B------:R-:W-:-:S04]  /*2060*/  FADD.FTZ R20, -R2, R15 ;  /* 0x0000000f02147221 */ /* 0x000fc80000010100 */
[----:B------:R-:W-:Y:S01]  /*2070*/  FMUL.FTZ R20, R20, R3 ;  /* 0x0000000314147220 */ /* 0x000fe20000410000 */
[----:B------:R-:W-:-:S03]  /*2080*/  FADD.FTZ R9, R9, R19 ;  /* 0x0000001309097221 */ /* 0x000fc60000010000 */
[C---:B------:R-:W-:Y:S01]  /*2090*/  FFMA.FTZ R18, R19.reuse, R20, R18 ;  /* 0x0000001413127223 */ /* 0x040fe20000010012 */
[----:B------:R-:W-:Y:S01]  /*20a0*/  FMUL.FTZ R19, R19, R13 ;  /* 0x0000000d13137220 */ /* 0x000fe20000410000 */
[----:B------:R-:W-:-:S03]  /*20b0*/  IADD3 R27, P2, R27, 0x4, RZ ;  /* 0x000000041b1b7810 */ /* 0x000fc60007f5e0ff */
[----:B------:R-:W-:Y:S01]  /*20c0*/  FFMA.FTZ R17, R20, R19, R17 ;  /* 0x0000001314117223 */ /* 0x000fe20000010011 */
[----:B------:R-:W-:Y:S01]  /*20d0*/  ISETP.GE.AND P1, PT, R27, R4, PT ;  /* 0x000000041b00720c */ /* 0x000fe20003f26270 */
[----:B------:R-:W-:Y:S01]  /*20e0*/  FADD.FTZ R14, R19, R14 ;  /* 0x0000000e130e7221 */ /* 0x000fe20000010000 */
[----:B------:R-:W-:Y:S02]  /*20f0*/  IADD3.X R21, RZ, R21, RZ, P2, !PT ;  /* 0x00000015ff157210 */ /* 0x000fe400017fe4ff */
[----:B--2---:R-:W-:-:S04]  /*2100*/  @!P0 PRMT R7, R7, 0x5410, R6 ;  /* 0x0000541007078816 */ /* 0x004fc80000000006 */
[----:B------:R-:W-:Y:S02]  /*2110*/  @!P0 PRMT R7, R6, 0x7632, R7 ;  /* 0x0000763206078816 */ /* 0x000fe40000000007 */
[----:B------:R-:W-:-:S03]  /*2120*/  PRMT R6, RZ, 0x5410, RZ ;  /* 0x00005410ff067816 */ /* 0x000fc600000000ff */
[----:B-1----:R-:W-:Y:S01]  /*2130*/  HADD2.F32 R11, -RZ, R7.H1_H1 ;  /* 0x30000007ff0b7230 */ /* 0x002fe20000004100 */
[----:B---3--:R-:W-:-:S04]  /*2140*/  @!P0 PRMT R6, R10, 0x7610, R6 ;  /* 0x000076100a068816 */ /* 0x008fc80000000006 */
[----:B------:R-:W-:Y:S01]  /*2150*/  @!P0 PRMT R6, R6, 0x7610, R10 ;  /* 0x0000761006068816 */ /* 0x000fe2000000000a */
[----:B------:R-:W-:Y:S01]  /*2160*/  FADD.FTZ R20, -R2, R11 ;  /* 0x0000000b02147221 */ /* 0x000fe20000010100 */
[----:B------:R-:W-:-:S03]  /*2170*/  HADD2.F32 R11, -RZ, R7.H0_H0 ;  /* 0x20000007ff0b7230 */ /* 0x000fc60000004100 */
[--C-:B------:R-:W-:Y:S02]  /*2180*/  HADD2.F32 R15, -RZ, R6.reuse.H0_H0 ;  /* 0x20000006ff0f7230 */ /* 0x100fe40000004100 */
[----:B------:R-:W-:Y:S01]  /*2190*/  FMUL.FTZ R20, R20, R3 ;  /* 0x0000000314147220 */ /* 0x000fe20000410000 */
[----:B------:R-:W-:Y:S02]  /*21a0*/  HADD2.F32 R7, -RZ, R6.H1_H1 ;  /* 0x30000006ff077230 */ /* 0x000fe40000004100 */
        /* <DEDUP_REMOVED lines=13> */
.L_x_3232:
        /* <DEDUP_REMOVED lines=17> */
[----:B------:R-:W-:Y:S04]  /*2390*/  LDS R17, [R9+0x220] ;  /* 0x0002200009117984 */ /* 0x000fe80000000800 */
[----:B------:R-:W4:Y:S04]  /*23a0*/  LDS R16, [R9+0x214] ;  /* 0x0002140009107984 */ /* 0x000f280000000800 */
[----:B------:R-:W5:Y:S04]  /*23b0*/  LDS R26, [R9+0x210] ;  /* 0x00021000091a7984 */ /* 0x000f680000000800 */
[----:B------:R-:W0:Y:S04]  /*23c0*/  LDS R2, [R9+0x22c] ;  /* 0x00022c0009027984 */ /* 0x000e280000000800 */
[----:B-1----:R-:W-:Y:S04]  /*23d0*/  LDS R3, [R9+0x224] ;  /* 0x0002240009037984 */ /* 0x002fe80000000800 */
[----:B------:R-:W1:Y:S04]  /*23e0*/  LDS R18, [R9+0x218] ;  /* 0x0002180009127984 */ /* 0x000e680000000800 */
[----:B------:R-:W1:Y:S04]  /*23f0*/  LDS R20, [R9+0x234] ;  /* 0x0002340009147984 */ /* 0x000e680000000800 */
[----:B------:R-:W1:Y:S01]  /*2400*/  LDS R21, [R9+0x240] ;  /* 0x0002400009157984 */ /* 0x000e620000000800 */
[----:B--2---:R-:W-:-:S03]  /*2410*/  ISETP.NE.AND P0, PT, R23, RZ, PT ;  /* 0x000000ff1700720c */ /* 0x004fc60003f05270 */
[----:B------:R-:W2:Y:S01]  /*2420*/  LDS R24, [R9+0x230] ;  /* 0x0002300009187984 */ /* 0x000ea20000000800 */
[----:B---3--:R-:W-:-:S03]  /*2430*/  ISETP.NE.AND P1, PT, R15, RZ, PT ;  /* 0x000000ff0f00720c */ /* 0x008fc60003f25270 */
[----:B------:R-:W3:Y:S04]  /*2440*/  LDS R11, [R9+0x24c] ;  /* 0x00024c00090b7984 */ /* 0x000ee80000000800 */
[----:B------:R-:W3:Y:S04]  /*2450*/  LDS R27, [R9+0x238] ;  /* 0x00023800091b7984 */ /* 0x000ee80000000800 */
[----:B------:R-:W3:Y:S01]  /*2460*/  LDS R12, [R9+0x258] ;  /* 0x00025800090c7984 */ /* 0x000ee20000000800 */
[----:B----4-:R-:W-:Y:S01]  /*2470*/  @!P0 FADD.FTZ R17, R17, R16 ;  /* 0x0000001011118221 */ /* 0x010fe20000010000 */
[----:B-----5:R-:W-:-:S02]  /*2480*/  IADD3 R23, R15, R23, R26 ;  /* 0x000000170f177210 */ /* 0x020fc40007ffe01a */
[----:B------:R-:W4:Y:S01]  /*2490*/  LDS R22, [R9+0x23c] ;  /* 0x00023c0009167984 */ /* 0x000f220000000800 */
[----:B0-----:R-:W-:-:S03]  /*24a0*/  @!P1 FADD.FTZ R2, R17, R2 ;  /* 0x0000000211029221 */ /* 0x001fc60000010000 */
[----:B------:R-:W0:Y:S04]  /*24b0*/  LDS R14, [R9+0x244] ;  /* 0x00024400090e7984 */ /* 0x000e280000000800 */
[----:B------:R-:W5:Y:S01]  /*24c0*/  LDS R15, [R9+0x248] ;  /* 0x00024800090f7984 */ /* 0x000f620000000800 */
[----:B-1----:R-:W-:-:S03]  /*24d0*/  @!P0 FADD.FTZ R3, R3, R18 ;  /* 0x0000001203038221 */ /* 0x002fc60000010000 */
[----:B------:R-:W1:Y:S01]  /*24e0*/  LDS R17, [R9+0x250] ;  /* 0x0002500009117984 */ /* 0x000e620000000800 */
[----:B------:R-:W-:-:S03]  /*24f0*/  ISETP.NE.AND P0, PT, R20, RZ, PT ;  /* 0x000000ff1400720c */ /* 0x000fc60003f05270 */
[----:B------:R-:W1:Y:S01]  /*2500*/  LDS R16, [R9+0x254] ;  /* 0x0002540009107984 */ /* 0x000e620000000800 */
[----:B------:R-:W-:-:S03]  /*2510*/  ISETP.NE.AND P2, PT, R21, RZ, PT ;  /* 0x000000ff1500720c */ /* 0x000fc60003f45270 */
[----:B------:R-:W1:Y:S01]  /*2520*/  LDS R18, [R9+0x25c] ;  /* 0x00025c0009127984 */ /* 0x000e620000000800 */
[----:B------:R-:W-:-:S03]  /*2530*/  IADD3 R23, R21, R23, R20 ;  /* 0x0000001715177210 */ /* 0x000fc60007ffe014 */
[----:B------:R-:W1:Y:S01]  /*2540*/  LDS R19, [R9+0x260] ;  /* 0x0002600009137984 */ /* 0x000e620000000800 */
[----:B--2---:R-:W-:Y:S01]  /*2550*/  @!P1 FADD.FTZ R24, R3, R24 ;  /* 0x0000001803189221 */ /* 0x004fe20000010000 */
[----:B---3--:R-:W-:Y:S01]  /*2560*/  ISETP.NE.AND P1, PT, R11, RZ, PT ;  /* 0x000000ff0b00720c */ /* 0x008fe20003f25270 */
[----:B------:R-:W-:Y:S01]  /*2570*/  @!P0 FADD.FTZ R27, R2, R27 ;  /* 0x0000001b021b8221 */ /* 0x000fe20000010000 */
[----:B------:R-:W-:Y:S02]  /*2580*/  SHF.R.U32.HI R2, RZ, 0x2, R25 ;  /* 0x00000002ff027819 */ /* 0x000fe40000011619 */
[----:B------:R-:W-:-:S03]  /*2590*/  ISETP.NE.AND P3, PT, R12, RZ, PT ;  /* 0x000000ff0c00720c */ /* 0x000fc60003f65270 */
[----:B------:R-:W-:Y:S01]  /*25a0*/  IMAD.WIDE.U32 R2, R2, 0x24924925, RZ ;  /* 0x2492492502027825 */ /* 0x000fe200078e00ff */
[----:B------:R-:W-:-:S03]  /*25b0*/  IADD3 R12, R12, R23, R11 ;  /* 0x000000170c0c7210 */ /* 0x000fc60007ffe00b */
[----:B----4-:R-:W-:Y:S01]  /*25c0*/  @!P0 FADD.FTZ R22, R24, R22 ;  /* 0x0000001618168221 */ /* 0x010fe20000010000 */
[----:B------:R-:W-:Y:S01]  /*25d0*/  IMAD R2, R3, -0x1c, R25 ;  /* 0xffffffe403027824 */ /* 0x000fe200078e0219 */
[----:B------:R-:W-:Y:S01]  /*25e0*/  MOV R3, 0xfffffff ;  /* 0x0fffffff00037802 */ /* 0x000fe20000000f00 */
[----:B0-----:R-:W-:Y:S02]  /*25f0*/  @!P2 FADD.FTZ R14, R27, R14 ;  /* 0x0000000e1b0ea221 */ /* 0x001fe40000010000 */
[----:B------:R-:W-:Y:S01]  /*2600*/  IMAD R13, R2, 0xc, R13 ;  /* 0x0000000c020d7824 */ /* 0x000fe200078e020d */
[----:B------:R-:W-:Y:S01]  /*2610*/  R2UR UR4, R3 ;  /* 0x00000000030472ca */ /* 0x000fe200000e0000 */
[----:B-----5:R-:W-:-:S03]  /*2620*/  @!P2 FADD.FTZ R15, R22, R15 ;  /* 0x0000000f160fa221 */ /* 0x020fc60000010000 */
[----:B------:R0:W-:Y:S01]  /*2630*/  STS [R13+0xc0], R12 ;  /* 0x0000c00c0d007388 */ /* 0x0001e20000000800 */
[----:B-1----:R-:W-:Y:S01]  /*2640*/  @!P1 FADD.FTZ R17, R14, R17 ;  /* 0x000000110e119221 */ /* 0x002fe20000010000 */
[----:B------:R-:W-:-:S03]  /*2650*/  @!P1 FADD.FTZ R16, R15, R16 ;  /* 0x000000100f109221 */ /* 0x000fc60000010000 */
[----:B------:R-:W-:Y:S01]  /*2660*/  @!P3 FADD.FTZ R18, R17, R18 ;  /* 0x000000121112b221 */ /* 0x000fe20000010000 */
[----:B------:R-:W-:-:S04]  /*2670*/  @!P3 FADD.FTZ R19, R16, R19 ;  /* 0x000000131013b221 */ /* 0x000fc80000010000 */
[----:B------:R0:W-:Y:S04]  /*2680*/  STS [R13+0xc4], R18 ;  /* 0x0000c4120d007388 */ /* 0x0001e80000000800 */
[----:B------:R0:W-:Y:S01]  /*2690*/  STS [R13+0xc8], R19 ;  /* 0x0000c8130d007388 */ /* 0x0001e20000000800 */
[----:B------:R-:W-:Y:S05]  /*26a0*/  BRA.DIV UR4, `(.L_x_3240) ;  /* 0x0000000e04c47947 */ /* 0x000fea000b800000 */
[----:B------:R-:W-:Y:S01]  /*26b0*/  NOP ;  /* 0x0000000000007918 */ /* 0x000fe20000000000 */
.L_x_3256:
        /* <DEDUP_REMOVED lines=12> */
.L_x_3242:
[----:B------:R-:W-:Y:S05]  /*2780*/  BSYNC B0 ;  /* 0x0000000000007941 */ /* 0x000fea0003800000 */
.L_x_3241:
[----:B------:R-:W-:-:S13]  /*2790*/  R2UR UR4, R3 ;  /* 0x00000000030472ca */ /* 0x000fda00000e0000 */
[----:B------:R-:W-:Y:S05]  /*27a0*/  BRA.DIV UR4, `(.L_x_3243) ;  /* 0x0000000e04947947 */ /* 0x000fea000b800000 */
[----:B------:R-:W-:Y:S01]  /*27b0*/  NOP ;  /* 0x0000000000007918 */ /* 0x000fe20000000000 */
[----:B------:R1:W-:Y:S04]  /*27c0*/  STS [R13+0xc0], R12 ;  /* 0x0000c00c0d007388 */ /* 0x0003e80000000800 */
[----:B------:R1:W-:Y:S04]  /*27d0*/  STS [R13+0xc4], R18 ;  /* 0x0000c4120d007388 */ /* 0x0003e80000000800 */
[----:B------:R1:W-:Y:S01]  /*27e0*/  STS [R13+0xc8], R19 ;  /* 0x0000c8130d007388 */ /* 0x0003e20000000800 */
[----:B------:R-:W-:Y:S01]  /*27f0*/  NOP ;  /* 0x0000000000007918 */ /* 0x000fe20000000000 */
.L_x_3260:
        /* <DEDUP_REMOVED lines=12> */
.L_x_3245:
[----:B------:R-:W-:Y:S05]  /*28c0*/  BSYNC B0 ;  /* 0x0000000000007941 */ /* 0x000fea0003800000 */
.L_x_3244:
[----:B------:R-:W-:-:S13]  /*28d0*/  R2UR UR4, R3 ;  /* 0x00000000030472ca */ /* 0x000fda00000e0000 */
[----:B------:R-:W-:Y:S05]  /*28e0*/  BRA.DIV UR4, `(.L_x_3246) ;  /* 0x0000000e04747947 */ /* 0x000fea000b800000 */
[----:B------:R-:W-:Y:S01]  /*28f0*/  NOP ;  /* 0x0000000000007918 */ /* 0x000fe20000000000 */
[----:B------:R2:W-:Y:S04]  /*2900*/  STS [R13+0xc0], R12 ;  /* 0x0000c00c0d007388 */ /* 0x0005e80000000800 */
[----:B------:R2:W-:Y:S04]  /*2910*/  STS [R13+0xc4], R18 ;  /* 0x0000c4120d007388 */ /* 0x0005e80000000800 */
[----:B------:R2:W-:Y:S01]  /*2920*/  STS [R13+0xc8], R19 ;  /* 0x0000c8130d007388 */ /* 0x0005e20000000800 */
[----:B------:R-:W-:Y:S01]  /*2930*/  NOP ;  /* 0x0000000000007918 */ /* 0x000fe20000000000 */
.L_x_3264:
        /* <DEDUP_REMOVED lines=12> */
.L_x_3248:
[----:B------:R-:W-:Y:S05]  /*2a00*/  BSYNC B0 ;  /* 0x0000000000007941 */ /* 0x000fea0003800000 */
.L_x_3247:
[----:B------:R-:W-:-:S13]  /*2a10*/  R2UR UR4, R3 ;  /* 0x00000000030472ca */ /* 0x000fda00000e0000 */
[----:B------:R-:W-:Y:S05]  /*2a20*/  BRA.DIV UR4, `(.L_x_3249) ;  /* 0x0000000e04547947 */ /* 0x000fea000b800000 */
[----:B------:R-:W-:Y:S01]  /*2a30*/  NOP ;  /* 0x0000000000007918 */ /* 0x000fe20000000000 */
[----:B------:R3:W-:Y:S04]  /*2a40*/  STS [R13+0xc0], R12 ;  /* 0x0000c00c0d007388 */ /* 0x0007e80000000800 */
[----:B------:R3:W-:Y:S04]  /*2a50*/  STS [R13+0xc4], R18 ;  /* 0x0000c4120d007388 */ /* 0x0007e80000000800 */
[----:B------:R3:W-:Y:S01]  /*2a60*/  STS [R13+0xc8], R19 ;  /* 0x0000c8130d007388 */ /* 0x0007e20000000800 */
[----:B------:R-:W-:Y:S01]  /*2a70*/  NOP ;  /* 0x0000000000007918 */ /* 0x000fe20000000000 */
.L_x_3268:
        /* <DEDUP_REMOVED lines=12> */
.L_x_3251:
[----:B------:R-:W-:Y:S05]  /*2b40*/  BSYNC B0 ;  /* 0x0000000000007941 */ /* 0x000fea0003800000 */
.L_x_3250:
        /* <DEDUP_REMOVED lines=25> */
.L_x_3274:
        /* <DEDUP_REMOVED lines=33> */
[----:B------:R-:W5:Y:S01]  /*2ef0*/  LDS R22, [R9+0x248] ;  /* 0x0002480009167984 */ /* 0x000f620000000800 */
[----:B------:R-:W-:-:S03]  /*2f00*/  IADD3 R3, R4, R27, RZ ;  /* 0x0000001b04037210 */ /* 0x000fc60007ffe0ff */
        /* <DEDUP_REMOVED lines=17> */
[----:B0-----:R-:W-:Y:S02]  /*3020*/  IMAD.IADD R28, R15, 0x1, R4 ;  /* 0x000000010f1c7824 */ /* 0x001fe400078e0204 */
[----:B-----5:R-:W-:Y:S01]  /*3030*/  @!P2 FADD.FTZ R21, R21, R20 ;  /* 0x000000141515a221 */ /* 0x020fe20000010000 */
        /* <DEDUP_REMOVED lines=22> */
.L_x_3239:
[----:B------:R-:W1:Y:S01]  /*31a0*/  S2R R15, SR_CgaCtaId ;  /* 0x00000000000f7919 */ /* 0x000e620000008800 */
[----:B---3--:R-:W-:Y:S01]  /*31b0*/  MOV R14, 0x400 ;  /* 0x00000400000e7802 */ /* 0x008fe20000000f00 */
[----:B------:R-:W-:Y:S05]  /*31c0*/  WARPSYNC.ALL ;  /* 0x0000000000007948 */ /* 0x000fea0003800000 */
[----:B------:R-:W2:Y:S01]  /*31d0*/  S2R R16, SR_TID.X ;  /* 0x0000000000107919 */ /* 0x000ea20000002100 */
[----:B-1----:R-:W-:-:S05]  /*31e0*/  LEA R3, R15, R14, 0x18 ;  /* 0x0000000e0f037211 */ /* 0x002fca00078ec0ff */
[----:B--2---:R-:W-:Y:S01]  /*31f0*/  IMAD R17, R16, 0xc, R3 ;  /* 0x0000000c10117824 */ /* 0x004fe200078e0203 */
[----:B------:R-:W-:Y:S06]  /*3200*/  BAR.SYNC.DEFER_BLOCKING 0x0 ;  /* 0x0000000000007b1d */ /* 0x000fec0000010000 */
[----:B------:R-:W-:Y:S02]  /*3210*/  ULDC UR4, c[0x0][0x2b4] ;  /* 0x0000ad0000047ab9 */ /* 0x000fe40000000800 */
[----:B0-----:R-:W0:Y:S01]  /*3220*/  LDC R11, c[0x0][0x2b0] ;  /* 0x0000ac00ff0b7b82 */ /* 0x001e220000000800 */
[----:B------:R-:W-:Y:S01]  /*3230*/  UIADD3 UR4, UR4, -0x2, URZ ;  /* 0xfffffffe04047890 */ /* 0x000fe2000fffe03f */
[----:B------:R-:W-:Y:S01]  /*3240*/  BSSY B0, `(.L_x_3253) ;  /* 0x0000021000007945 */ /* 0x000fe20003800000 */
[----:B------:R-:W-:-:S04]  /*3250*/  ULDC.64 UR10, c[0x0][0x288] ;  /* 0x0000a200000a7ab9 */ /* 0x000fc80000000a00 */
[----:B------:R-:W-:Y:S01]  /*3260*/  ISETP.NE.AND P2, PT, R5, UR4, PT ;  /* 0x0000000405007c0c */ /* 0x000fe2000bf45270 */
[----:B------:R-:W1:Y:S08]  /*3270*/  LDC R4, c[0x0][0x2a0] ;  /* 0x0000a800ff047b82 */ /* 0x000e700000000800 */
[----:B------:R-:W2:Y:S04]  /*3280*/  LDC R3, c[0x0][0x2b8] ;  /* 0x0000ae00ff037b82 */ /* 0x000ea80000000800 */
[----:B------:R-:W-:Y:S01]  /*3290*/  @!P2 LDS R13, [R17+0x218] ;  /* 0x00021800110da984 */ /* 0x000fe20000000800 */
[----:B------:R-:W-:-:S03]  /*32a0*/  @!P2 IADD3 R5, R14, 0xb50, RZ ;  /* 0x00000b500e05a810 */ /* 0x000fc60007ffe0ff */
        /* <DEDUP_REMOVED lines=13> */
[----:B------:R-:W-:Y:S01]  /*3380*/  IADD3 R0, R14, 0xb50, RZ ;  /* 0x00000b500e007810 */ /* 0x000fe20007ffe0ff */
[----:B------:R-:W-:-:S03]  /*3390*/  USHF.L.U32 UR4, UR9, 0x1, URZ ;  /* 0x0000000109047899 */ /* 0x000fc6000800063f */
[----:B------:R-:W-:Y:S01]  /*33a0*/  LEA R0, R15, R0, 0x18 ;  /* 0x000000000f007211 */ /* 0x000fe200078ec0ff */
[----:B------:R-:W-:Y:S01]  /*33b0*/  UIADD3 UR5, UR4, 0x1, URZ ;  /* 0x0000000104057890 */ /* 0x000fe2000fffe03f */
[----:B------:R-:W1:Y:S01]  /*33c0*/  LDC.64 R14, c[0x0][0x268] ;  /* 0x00009a00ff0e7b82 */ /* 0x000e620000000a00 */
[----:B0-----:R-:W-:Y:S01]  /*33d0*/  IMAD R13, R4, UR4, R9 ;  /* 0x00000004040d7c24 */ /* 0x001fe2000f8e0209 */
[----:B------:R-:W-:-:S03]  /*33e0*/  LEA R0, R16, R0, 0x3 ;  /* 0x0000000010007211 */ /* 0x000fc600078e18ff */
[----:B------:R-:W-:Y:S02]  /*33f0*/  IMAD R9, R4, UR5, R9 ;  /* 0x0000000504097c24 */ /* 0x000fe4000f8e0209 */
[----:B------:R-:W0:Y:S01]  /*3400*/  LDS.64 R16, [R0] ;  /* 0x0000000000107984 */ /* 0x000e220000000a00 */
[----:B-1----:R-:W-:-:S04]  /*3410*/  IMAD.WIDE R12, R13, 0x4, R14 ;  /* 0x000000040d0c7825 */ /* 0x002fc800078e020e */
[----:B------:R-:W-:Y:S01]  /*3420*/  IMAD.WIDE R14, R9, 0x4, R14 ;  /* 0x00000004090e7825 */ /* 0x000fe200078e020e */
[----:B0-----:R1:W-:Y:S04]  /*3430*/  REDG.E.ADD.F32.FTZ.RN.STRONG.GPU desc[UR6][R12.64], R16 ;  /* 0x000000100c0079a6 */ /* 0x0013e8000c10f386 */
[----:B------:R1:W-:Y:S02]  /*3440*/  REDG.E.ADD.F32.FTZ.RN.STRONG.GPU desc[UR6][R14.64], R17 ;  /* 0x000000110e0079a6 */ /* 0x0003e4000c10f386 */
.L_x_3254:
[----:B------:R-:W-:Y:S05]  /*3450*/  BSYNC B0 ;  /* 0x0000000000007941 */ /* 0x000fea0003800000 */
.L_x_3253:
[----:B------:R-:W-:Y:S05]  /*3460*/  @P1 EXIT ;  /* 0x000000000000194d */ /* 0x000fea0003800000 */
[----:B------:R-:W-:Y:S01]  /*3470*/  ULDC UR4, c[0x0][0x270] ;  /* 0x00009c0000047ab9 */ /* 0x000fe20000000800 */
[----:B------:R-:W2:Y:S01]  /*3480*/  LDC R9, c[0x0][RZ] ;  /* 0x00000000ff097b82 */ /* 0x000ea20000000800 */
[----:B------:R-:W-:Y:S01]  /*3490*/  IMAD R4, R4, UR4, RZ ;  /* 0x0000000404047c24 */ /* 0x000fe2000f8e02ff */
[----:B------:R-:W-:-:S03]  /*34a0*/  ULDC.64 UR4, c[0x0][0x268] ;  /* 0x00009a0000047ab9 */ /* 0x000fc60000000a00 */
[----:B------:R-:W-:-:S05]  /*34b0*/  IMAD.SHL.U32 R4, R4, 0x2, RZ ;  /* 0x0000000204047824 */ /* 0x000fca00078e00ff */
[----:B------:R-:W-:-:S04]  /*34c0*/  IADD3 R3, P0, R3, R4, RZ ;  /* 0x0000000403037210 */ /* 0x000fc80007f1e0ff */
[----:B------:R-:W-:Y:S02]  /*34d0*/  LEA.HI.X.SX32 R2, R4, R2, 0x1, P0 ;  /* 0x0000000204027211 */ /* 0x000fe400000f0eff */
[----:B------:R-:W-:Y:S01]  /*34e0*/  LEA R4, P0, R3, UR4, 0x2 ;  /* 0x0000000403047c11 */ /* 0x000fe2000f8010ff */
[----:B------:R-:W-:-:S03]  /*34f0*/  USHF.L.U32 UR4, UR10, 0x2, URZ ;  /* 0x000000020a047899 */ /* 0x000fc6000800063f */
[----:B0-----:R-:W-:Y:S01]  /*3500*/  LEA.HI.X R5, R3, UR5, R2, 0x2, P0 ;  /* 0x0000000503057c11 */ /* 0x001fe200080f1402 */
[----:B------:R-:W-:Y:S02]  /*3510*/  USHF.L.U64.HI UR5, UR10, 0x2, UR11 ;  /* 0x000000020a057899 */ /* 0x000fe4000801020b */
[----:B-1----:R-:W-:Y:S01]  /*3520*/  IADD3 R12, P0, R4, UR4, RZ ;  /* 0x00000004040c7c10 */ /* 0x002fe2000ff1e0ff */
        /* <DEDUP_REMOVED lines=9> */
.L_x_3240:
[----:B0-----:R-:W-:Y:S05]  /*35c0*/  WARPSYNC.COLLECTIVE R3, `(.L_x_3255) ;  /* 0x0000000003087348 */ /* 0x001fea0003c00000 */
[----:B------:R-:W-:Y:S01]  /*35d0*/  NOP ;  /* 0x0000000000007918 */ /* 0x000fe20000000000 */
[----:B0-----:R-:W-:Y:S01]  /*35e0*/  ENDCOLLECTIVE ;  /* 0x000000000000791b */ /* 0x001fe20003800000 */
.L_x_3255:
[----:B------:R-:W-:Y:S05]  /*35f0*/  BRA `(.L_x_3256) ;  /* 0xfffffff000307947 */ /* 0x000fea000383ffff */
.L_x_3243:
[----:B------:R-:W-:Y:S01]  /*3600*/  BSSY B0, `(.L_x_3257) ;  /* 0x0000004000007945 */ /* 0x000fe20003800000 */
[----:B0-----:R-:W-:Y:S05]  /*3610*/  WARPSYNC.COLLECTIVE R3, `(.L_x_3258) ;  /* 0x0000000003087348 */ /* 0x001fea0003c00000 */
[----:B------:R-:W-:Y:S01]  /*3620*/  NOP ;  /* 0x0000000000007918 */ /* 0x000fe20000000000 */
[----:B0-----:R-:W-:Y:S01]  /*3630*/  ENDCOLLECTIVE ;  /* 0x000000000000791b */ /* 0x001fe20003800000 */
.L_x_3258:
[----:B------:R-:W-:Y:S05]  /*3640*/  BSYNC B0 ;  /* 0x0000000000007941 */ /* 0x000fea0003800000 */
.L_x_3257:
[----:B------:R0:W-:Y:S04]  /*3650*/  STS [R13+0xc0], R12 ;  /* 0x0000c00c0d007388 */ /* 0x0001e80000000800 */
[----:B------:R0:W-:Y:S04]  /*3660*/  STS [R13+0xc4], R18 ;  /* 0x0000c4120d007388 */ /* 0x0001e80000000800 */
[----:B------:R0:W-:Y:S02]  /*3670*/  STS [R13+0xc8], R19 ;  /* 0x0000c8130d007388 */ /* 0x0001e40000000800 */
[----:B0-----:R-:W-:Y:S05]  /*3680*/  WARPSYNC.COLLECTIVE R3, `(.L_x_3259) ;  /* 0x0000000003087348 */ /* 0x001fea0003c00000 */
[----:B------:R-:W-:Y:S01]  /*3690*/  NOP ;  /* 0x0000000000007918 */ /* 0x000fe20000000000 */
[----:B0-----:R-:W-:Y:S01]  /*36a0*/  ENDCOLLECTIVE ;  /* 0x000000000000791b */ /* 0x001fe20003800000 */
.L_x_3259:
[----:B------:R-:W-:Y:S05]  /*36b0*/  BRA `(.L_x_3260) ;  /* 0xfffffff000507947 */ /* 0x000fea000383ffff */
.L_x_3246:
[----:B------:R-:W-:Y:S01]  /*36c0*/  BSSY B0, `(.L_x_3261) ;  /* 0x0000004000007945 */ /* 0x000fe20003800000 */
[----:B01----:R-:W-:Y:S05]  /*36d0*/  WARPSYNC.COLLECTIVE R3, `(.L_x_3262) ;  /* 0x0000000003087348 */ /* 0x003fea0003c00000 */
[----:B------:R-:W-:Y:S01]  /*36e0*/  NOP ;  /* 0x0000000000007918 */ /* 0x000fe20000000000 */
[----:B01----:R-:W-:Y:S01]  /*36f0*/  ENDCOLLECTIVE ;  /* 0x000000000000791b */ /* 0x003fe20003800000 */
.L_x_3262:
[----:B------:R-:W-:Y:S05]  /*3700*/  BSYNC B0 ;  /* 0x0000000000007941 */ /* 0x000fea0003800000 */
.L_x_3261:
[----:B------:R0:W-:Y:S04]  /*3710*/  STS [R13+0xc0], R12 ;  /* 0x0000c00c0d007388 */ /* 0x0001e80000000800 */
[----:B------:R0:W-:Y:S04]  /*3720*/  STS [R13+0xc4], R18 ;  /* 0x0000c4120d007388 */ /* 0x0001e80000000800 */
[----:B------:R0:W-:Y:S02]  /*3730*/  STS [R13+0xc8], R19 ;  /* 0x0000c8130d007388 */ /* 0x0001e40000000800 */
[----:B0-----:R-:W-:Y:S05]  /*3740*/  WARPSYNC.COLLECTIVE R3, `(.L_x_3263) ;  /* 0x0000000003087348 */ /* 0x001fea0003c00000 */
[----:B------:R-:W-:Y:S01]  /*3750*/  NOP ;  /* 0x0000000000007918 */ /* 0x000fe20000000000 */
[----:B0-----:R-:W-:Y:S01]  /*3760*/  ENDCOLLECTIVE ;  /* 0x000000000000791b */ /* 0x001fe20003800000 */
.L_x_3263:
[----:B------:R-:W-:Y:S05]  /*3770*/  BRA `(.L_x_3264) ;  /* 0xfffffff000707947 */ /* 0x000fea000383ffff */
.L_x_3249:
[----:B------:R-:W-:Y:S01]  /*3780*/  BSSY B0, `(.L_x_3265) ;  /* 0x0000004000007945 */ /* 0x000fe20003800000 */
[----:B012---:R-:W-:Y:S05]  /*3790*/  WARPSYNC.COLLECTIVE R3, `(.L_x_3266) ;  /* 0x0000000003087348 */ /* 0x007fea0003c00000 */
[----:B------:R-:W-:Y:S01]  /*37a0*/  NOP ;  /* 0x0000000000007918 */ /* 0x000fe20000000000 */
[----:B012---:R-:W-:Y:S01]  /*37b0*/  ENDCOLLECTIVE ;  /* 0x000000000000791b */ /* 0x007fe20003800000 */
.L_x_3266:
[----:B------:R-:W-:Y:S05]  /*37c0*/  BSYNC B0 ;  /* 0x0000000000007941 */ /* 0x000fea0003800000 */
.L_x_3265:
[----:B------:R0:W-:Y:S04]  /*37d0*/  STS [R13+0xc0], R12 ;  /* 0x0000c00c0d007388 */ /* 0x0001e80000000800 */
[----:B------:R0:W-:Y:S04]  /*37e0*/  STS [R13+0xc4], R18 ;  /* 0x0000c4120d007388 */ /* 0x0001e80000000800 */
[----:B------:R0:W-:Y:S02]  /*37f0*/  STS [R13+0xc8], R19 ;  /* 0x0000c8130d007388 */ /* 0x0001e40000000800 */
[----:B0-----:R-:W-:Y:S05]  /*3800*/  WARPSYNC.COLLECTIVE R3, `(.L_x_3267) ;  /* 0x0000000003087348 */ /* 0x001fea0003c00000 */
[----:B------:R-:W-:Y:S01]  /*3810*/  NOP ;  /* 0x0000000000007918 */ /* 0x000fe20000000000 */
[----:B0-----:R-:W-:Y:S01]  /*3820*/  ENDCOLLECTIVE ;  /* 0x000000000000791b */ /* 0x001fe20003800000 */
.L_x_3267:
[----:B------:R-:W-:Y:S05]  /*3830*/  BRA `(.L_x_3268) ;  /* 0xfffffff000907947 */ /* 0x000fea000383ffff */
.L_x_3252:
[----:B------:R-:W-:Y:S01]  /*3840*/  BSSY B0, `(.L_x_3269) ;  /* 0x0000005000007945 */ /* 0x000fe20003800000 */
[----:B------:R-:W-:-:S13]  /*3850*/  ISETP.GE.U32.AND P0, PT, R2, 0x10, PT ;  /* 0x000000100200780c */ /* 0x000fda0003f06070 */
[----:B0123--:R-:W-:Y:S05]  /*3860*/  WARPSYNC.COLLECTIVE R3, `(.L_x_3270) ;  /* 0x0000000003087348 */ /* 0x00ffea0003c00000 */
[----:B------:R-:W-:Y:S01]  /*3870*/  NOP ;  /* 0x0000000000007918 */ /* 0x000fe20000000000 */
[----:B0123--:R-:W-:Y:S01]  /*3880*/  ENDCOLLECTIVE ;  /* 0x000000000000791b */ /* 0x00ffe20003800000 */
.L_x_3270:
[----:B------:R-:W-:Y:S05]  /*3890*/  BSYNC B0 ;  /* 0x0000000000007941 */ /* 0x000fea0003800000 */
.L_x_3269:
[----:B------:R0:W-:Y:S01]  /*38a0*/  STS [R13+0xc0], R12 ;  /* 0x0000c00c0d007388 */ /* 0x0001e20000000800 */
[----:B------:R-:W-:-:S03]  /*38b0*/  ISETP.NE.OR P1, PT, R12, RZ, !P0 ;  /* 0x000000ff0c00720c */ /* 0x000fc60004725670 */
[----:B------:R0:W-:Y:S04]  /*38c0*/  STS [R13+0xc4], R18 ;  /* 0x0000c4120d007388 */ /* 0x0001e80000000800 */
[----:B------:R0:W-:Y:S06]  /*38d0*/  STS [R13+0xc8], R19 ;  /* 0x0000c8130d007388 */ /* 0x0001ec0000000800 */
[----:B0-----:R-:W-:Y:S05]  /*38e0*/  WARPSYNC.COLLECTIVE R3, `(.L_x_3271) ;  /* 0x0000000003087348 */ /* 0x001fea0003c00000 */
[----:B------:R-:W-:Y:S01]  /*38f0*/  NOP ;  /* 0x0000000000007918 */ /* 0x000fe20000000000 */
[----:B0-----:R-:W-:Y:S01]  /*3900*/  ENDCOLLECTIVE ;  /* 0x000000000000791b */ /* 0x001fe20003800000 */
.L_x_3271:
        /* <DEDUP_REMOVED lines=9> */
.L_x_3272:
        /* <DEDUP_REMOVED lines=9> */
.L_x_3273:
[----:B------:R-:W-:Y:S05]  /*3a30*/  BRA `(.L_x_3274) ;  /* 0xfffffff000a87947 */ /* 0x000fea000383ffff */
.L_x_3275:
        /* <DEDUP_REMOVED lines=12> */
.L_x_4530:


//--------------------- .text._Z30group_norm_nhwc_bwd_sum_kernelI11Fp16IOFp32WLi168EEv26Group_norm_nhwc_bwd_params --------------------------
	.section	.text._Z30group_norm_nhwc_bwd_sum_kernelI11Fp16IOFp32WLi168EEv26Group_norm_nhwc_bwd_params,"ax",@progbits
	.align	128
        .global         _Z30group_norm_nhwc_bwd_sum_kernelI11Fp16IOFp32WLi168EEv26Group_norm_nhwc_bwd_params
        .type           _Z30group_norm_nhwc_bwd_sum_kernelI11Fp16IOFp32WLi168EEv26Group_norm_nhwc_bwd_params,@function
        .size           _Z30group_norm_nhwc_bwd_sum_kernelI11Fp16IOFp32WLi168EEv26Group_norm_nhwc_bwd_params,(.L_x_4531 - _Z30group_norm_nhwc_bwd_sum_kernelI11Fp16IOFp32WLi168EEv26Group_norm_nhwc_bwd_params)
        .other          _Z30group_norm_nhwc_bwd_sum_kernelI11Fp16IOFp32WLi168EEv26Group_norm_nhwc_bwd_params,@"STO_CUDA_ENTRY STV_DEFAULT"
_Z30group_norm_nhwc_bwd_sum_kernelI11Fp16IOFp32WLi168EEv26Group_norm_nhwc_bwd_params:
.text._Z30group_norm_nhwc_bwd_sum_kernelI11Fp16IOFp32WLi168EEv26Group_norm_nhwc_bwd_params:
        /* <DEDUP_REMOVED lines=32> */
[----:B------:R-:W0:Y:S11]  /*0200*/  LDC R2, c[0x0][0x2a0] ;  /* 0x0000a800ff027b82 */ /* 0x000e360000000800 */
[----:B------:R-:W-:-:S02]  /*0210*/  @P0 IADD3 R5, R5, 0x1, RZ ;  /* 0x0000000105050810 */ /* 0x000fc40007ffe0ff */
[----:B------:R-:W-:Y:S02]  /*0220*/  ISETP.NE.AND P0, PT, R3, RZ, PT ;  /* 0x000000ff0300720c */ /* 0x000fe40003f05270 */
        /* <DEDUP_REMOVED lines=34> */
.L_x_3277:
[----:B------:R-:W-:Y:S05]  /*0450*/  BSYNC B0 ;  /* 0x0000000000007941 */ /* 0x000fea0003800000 */
.L_x_3276:
[----:B-----5:R-:W-:Y:S01]  /*0460*/  FFMA.FTZ R15, -R14, R14, R15 ;  /* 0x0000000e0e0f7223 */ /* 0x020fe2000001010f */
[----:B------:R-:W1:Y:S01]  /*0470*/  S2UR UR4, SR_CTAID.Y ;  /* 0x00000000000479c3 */ /* 0x000e620000002600 */
[----:B------:R-:W-:Y:S01]  /*0480*/  IMAD R2, R3, R6, R10 ;  /* 0x0000000603027224 */ /* 0x000fe200078e020a */
[----:B------:R-:W-:Y:S02]  /*0490*/  CS2R R8, SRZ ;  /* 0x0000000000087805 */ /* 0x000fe4000001ff00 */
[----:B------:R-:W-:Y:S02]  /*04a0*/  FSETP.GTU.FTZ.AND P2, PT, R15, RZ, PT ;  /* 0x000000ff0f00720b */ /* 0x000fe40003f5c000 */
[CC--:B------:R-:W-:Y:S02]  /*04b0*/  ISETP.GE.U32.AND P3, PT, R2.reuse, R3.reuse, PT ;  /* 0x000000030200720c */ /* 0x0c0fe40003f66070 */
[----:B0-----:R-:W0:Y:S09]  /*04c0*/  LDC.64 R4, c[0x0][0x290] ;  /* 0x0000a400ff047b82 */ /* 0x001e320000000a00 */
[----:B------:R-:W2:Y:S02]  /*04d0*/  @P2 LDC R18, c[0x0][0x250] ;  /* 0x00009400ff122b82 */ /* 0x000ea40000000800 */
[----:B------:R-:W-:-:S02]  /*04e0*/  @P3 IADD3 R2, R2, -R3, RZ ;  /* 0x8000000302023210 */ /* 0x000fc40007ffe0ff */
[----:B------:R-:W-:Y:S02]  /*04f0*/  @P3 IADD3 R7, R7, 0x1, RZ ;  /* 0x0000000107073810 */ /* 0x000fe40007ffe0ff */
[----:B------:R-:W-:Y:S01]  /*0500*/  ISETP.GE.U32.AND P4, PT, R2, R3, PT ;  /* 0x000000030200720c */ /* 0x000fe20003f86070 */
[----:B-1----:R-:W-:Y:S01]  /*0510*/  IMAD R24, R19, UR4, RZ ;  /* 0x0000000413187c24 */ /* 0x002fe2000f8e02ff */
[----:B------:R-:W-:-:S04]  /*0520*/  ISETP.NE.U32.AND P3, PT, R3, RZ, PT ;  /* 0x000000ff0300720c */ /* 0x000fc80003f65070 */
[----:B------:R-:W-:Y:S02]  /*0530*/  SHF.R.S32.HI R2, RZ, 0x1f, R24 ;  /* 0x0000001fff027819 */ /* 0x000fe40000011418 */
[----:B------:R-:W-:-:S04]  /*0540*/  IADD3 R11, P1, R24, R19, RZ ;  /* 0x00000013180b7210 */ /* 0x000fc80007f3e0ff */
[----:B------:R-:W-:Y:S02]  /*0550*/  LEA.HI.X.SX32 R6, R19, R2, 0x1, P1 ;  /* 0x0000000213067211 */ /* 0x000fe400008f0eff */
[----:B0-----:R-:W-:Y:S02]  /*0560*/  ISETP.LT.U32.AND P1, PT, R11, R4, PT ;  /* 0x000000040b00720c */ /* 0x001fe40003f21070 */
[----:B------:R-:W-:Y:S02]  /*0570*/  @P4 IADD3 R7, R7, 0x1, RZ ;  /* 0x0000000107074810 */ /* 0x000fe40007ffe0ff */
[----:B------:R-:W-:Y:S01]  /*0580*/  ISETP.LT.AND.EX P1, PT, R6, R5, PT, P1 ;  /* 0x000000050600720c */ /* 0x000fe20003f21310 */
[----:B--2---:R-:W-:Y:S01]  /*0590*/  @P2 FADD.FTZ R18, R15, R18 ;  /* 0x000000120f122221 */ /* 0x004fe20000010000 */
[----:B------:R-:W-:Y:S01]  /*05a0*/  HFMA2.MMA R15, -RZ, RZ, 1.875, 0 ;  /* 0x3f800000ff0f7435 */ /* 0x000fe200000001ff */
[----:B------:R-:W-:Y:S02]  /*05b0*/  SEL R26, R26, R7, !P3 ;  /* 0x000000071a1a7207 */ /* 0x000fe40005800000 */
[----:B------:R-:W-:-:S02]  /*05c0*/  CS2R R6, SRZ ;  /* 0x0000000000067805 */ /* 0x000fc4000001ff00 */
        /* <DEDUP_REMOVED lines=9> */
[----:B------:R-:W-:Y:S02]  /*0660*/  MOV R3, R2 ;  /* 0x0000000200037202 */ /* 0x000fe40000000f00 */
[----:B------:R-:W-:Y:S02]  /*0670*/  MOV R2, R24 ;  /* 0x0000001800027202 */ /* 0x000fe40000000f00 */
[C---:B------:R-:W-:Y:S02]  /*0680*/  IADD3 R5, -R24.reuse, R11, RZ ;  /* 0x0000000b18057210 */ /* 0x040fe40007ffe1ff */
[----:B------:R-:W-:Y:S01]  /*0690*/  IADD3 R7, -R24, -0x2, RZ ;  /* 0xfffffffe18077810 */ /* 0x000fe20007ffe1ff */
        /* <DEDUP_REMOVED lines=24> */
[----:B0-----:R-:W-:-:S04]  /*0820*/  @!P0 IADD3 R4, P1, R7, R4, RZ ;  /* 0x0000000407048210 */ /* 0x001fc80007f3e0ff */
[----:B------:R-:W-:-:S05]  /*0830*/  @!P0 IADD3.X R5, R2, R5, RZ, P1, !PT ;  /* 0x0000000502058210 */ /* 0x000fca0000ffe4ff */
[----:B------:R-:W3:Y:S01]  /*0840*/  @!P0 LDG.E R4, desc[UR6][R4.64] ;  /* 0x0000000604048981 */ /* 0x000ee2000c1e1900 */
[----:B--2---:R-:W-:-:S04]  /*0850*/  @!P0 IADD3 R6, P1, R7, R8, RZ ;  /* 0x0000000807068210 */ /* 0x004fc80007f3e0ff */
[----:B------:R-:W-:-:S05]  /*0860*/  @!P0 IADD3.X R7, R2, R9, RZ, P1, !PT ;  /* 0x0000000902078210 */ /* 0x000fca0000ffe4ff */
[----:B------:R-:W2:Y:S01]  /*0870*/  @!P0 LDG.E R25, desc[UR6][R6.64] ;  /* 0x0000000606198981 */ /* 0x000ea2000c1e1900 */
[----:B------:R-:W-:Y:S01]  /*0880*/  PRMT R2, RZ, 0x5410, RZ ;  /* 0x00005410ff027816 */ /* 0x000fe200000000ff */
[----:B------:R-:W-:-:S03]  /*0890*/  VIADD R24, R24, 0x1 ;  /* 0x0000000118187836 */ /* 0x000fc60000000000 */
[----:B---3--:R-:W-:-:S04]  /*08a0*/  @!P0 PRMT R2, R2, 0x5410, R4 ;  /* 0x0000541002028816 */ /* 0x008fc80000000004 */
[----:B------:R-:W-:Y:S02]  /*08b0*/  @!P0 PRMT R2, R4, 0x7632, R2 ;  /* 0x0000763204028816 */ /* 0x000fe40000000002 */
[----:B------:R-:W-:-:S03]  /*08c0*/  PRMT R4, RZ, 0x5410, RZ ;  /* 0x00005410ff047816 */ /* 0x000fc600000000ff */
[--C-:B------:R-:W-:Y:S01]  /*08d0*/  HADD2.F32 R3, -RZ, R2.reuse.H1_H1 ;  /* 0x30000002ff037230 */ /* 0x100fe20000004100 */
[----:B--2---:R-:W-:Y:S01]  /*08e0*/  @!P0 PRMT R4, R4, 0x5410, R25 ;  /* 0x0000541004048816 */ /* 0x004fe20000000019 */
[----:B------:R-:W-:-:S03]  /*08f0*/  HADD2.F32 R9, -RZ, R2.H0_H0 ;  /* 0x20000002ff097230 */ /* 0x000fc60000004100 */
[----:B------:R-:W-:Y:S01]  /*0900*/  FADD.FTZ R2, -R14, R3 ;  /* 0x000000030e027221 */ /* 0x000fe20000010100 */
[----:B------:R-:W-:-:S03]  /*0910*/  @!P0 PRMT R4, R25, 0x7632, R4 ;  /* 0x0000763219048816 */ /* 0x000fc60000000004 */
[----:B-1----:R-:W-:Y:S01]  /*0920*/  FMUL.FTZ R3, R2, R15 ;  /* 0x0000000f02037220 */ /* 0x002fe20000410000 */
[----:B------:R-:W-:-:S03]  /*0930*/  FADD.FTZ R2, -R14, R9 ;  /* 0x000000090e027221 */ /* 0x000fc60000010100 */
[----:B------:R-:W-:Y:S01]  /*0940*/  FFMA.FTZ R8, R3, R16, R22 ;  /* 0x0000001003087223 */ /* 0x000fe20000010016 */
[----:B------:R-:W-:-:S03]  /*0950*/  FMUL.FTZ R2, R2, R15 ;  /* 0x0000000f02027220 */ /* 0x000fc60000410000 */
[----:B------:R-:W-:Y:S01]  /*0960*/  FMUL.FTZ R5, R8, -1.4426950216293334961 ;  /* 0xbfb8aa3b08057820 */ /* 0x000fe20000410000 */
[----:B------:R-:W-:-:S04]  /*0970*/  FFMA.FTZ R6, R2, R17, R23 ;  /* 0x0000001102067223 */ /* 0x000fc80000010017 */
[----:B------:R-:W-:Y:S01]  /*0980*/  FMUL.FTZ R9, R6, -1.4426950216293334961 ;  /* 0xbfb8aa3b06097820 */ /* 0x000fe20000410000 */
[----:B------:R-:W0:Y:S08]  /*0990*/  MUFU.EX2 R5, R5 ;  /* 0x0000000500057308 */ /* 0x000e300000000800 */
[----:B------:R-:W1:Y:S01]  /*09a0*/  MUFU.EX2 R9, R9 ;  /* 0x0000000900097308 */ /* 0x000e620000000800 */
[----:B0-----:R-:W-:Y:S01]  /*09b0*/  FADD.FTZ R7, R5, 1 ;  /* 0x3f80000005077421 */ /* 0x001fe20000010000 */
[----:B------:R-:W-:-:S02]  /*09c0*/  HADD2.F32 R5, -RZ, R4.H1_H1 ;  /* 0x30000004ff057230 */ /* 0x000fc40000004100 */
[----:B------:R-:W-:-:S04]  /*09d0*/  HADD2.F32 R4, -RZ, R4.H0_H0 ;  /* 0x20000004ff047230 */ /* 0x000fc80000004100 */
        /* <DEDUP_REMOVED lines=16> */
[----:B------:R-:W-:-:S03]  /*0ae0*/  FADD.FTZ R4, RZ, R4 ;  /* 0x00000004ff047221 */ /* 0x000fc60000010000 */
[C---:B------:R-:W-:Y:S01]  /*0af0*/  FFMA.FTZ R5, R2.reuse, R9, R5 ;  /* 0x0000000902057223 */ /* 0x040fe20000010005 */
[----:B------:R-:W-:Y:S01]  /*0b00*/  FADD.FTZ R4, R9, R4 ;  /* 0x0000000409047221 */ /* 0x000fe20000010000 */
[----:B------:R-:W-:Y:S01]  /*0b10*/  FFMA.FTZ R9, R2, R7, RZ ;  /* 0x0000000702097223 */ /* 0x000fe200000100ff */
[----:B------:R-:W-:-:S07]  /*0b20*/  FADD.FTZ R7, RZ, R7 ;  /* 0x00000007ff077221 */ /* 0x000fce0000010000 */
.L_x_3280:
[----:B------:R-:W-:Y:S05]  /*0b30*/  @!P2 BRA `(.L_x_3278) ;  /* 0x0000001400c4a947 */ /* 0x000fea0003800000 */
[----:B------:R-:W-:-:S04]  /*0b40*/  IADD3 R25, R24, 0x1, RZ ;  /* 0x0000000118197810 */ /* 0x000fc80007ffe0ff */
[----:B------:R-:W-:-:S07]  /*0b50*/  SHF.R.S32.HI R27, RZ, 0x1f, R25 ;  /* 0x0000001fff1b7819 */ /* 0x000fce0000011419 */
.L_x_3281:
[----:B------:R-:W0:Y:S01]  /*0b60*/  @!P0 LDC.64 R2, c[0x0][0x288] ;  /* 0x0000a200ff028b82 */ /* 0x000e220000000a00 */
[----:B------:R-:W-:-:S04]  /*0b70*/  @!P0 IADD3 R29, P1, R25, -0x1, RZ ;  /* 0xffffffff191d8810 */ /* 0x000fc80007f3e0ff */
[----:B------:R-:W-:-:S05]  /*0b80*/  @!P0 IADD3.X R13, R27, -0x1, RZ, P1, !PT ;  /* 0xffffffff1b0d8810 */ /* 0x000fca0000ffe4ff */
[----:B0-----:R-:W-:Y:S01]  /*0b90*/  @!P0 IMAD R12, R13, R2, RZ ;  /* 0x000000020d0c8224 */ /* 0x001fe200078e02ff */
[----:B------:R-:W-:-:S03]  /*0ba0*/  @!P0 MOV R13, R21 ;  /* 0x00000015000d8202 */ /* 0x000fc60000000f00 */
        /* <DEDUP_REMOVED lines=15> */
[----:B------:R-:W-:Y:S02]  /*0ca0*/  PRMT R24, RZ, 0x5410, RZ ;  /* 0x00005410ff187816 */ /* 0x000fe400000000ff */
[----:B--2---:R-:W-:Y:S02]  /*0cb0*/  PRMT R29, RZ, 0x7610, R29 ;  /* 0x00007610ff1d7816 */ /* 0x004fe4000000001d */
[----:B----4-:R-:W-:Y:S01]  /*0cc0*/  @!P0 MOV R13, R21 ;  /* 0x00000015000d8202 */ /* 0x010fe20000000f00 */
[----:B0-----:R-:W-:-:S04]  /*0cd0*/  @!P0 IMAD R30, R27, R2, RZ ;  /* 0x000000021b1e8224 */ /* 0x001fc800078e02ff */
[----:B------:R-:W-:Y:S01]  /*0ce0*/  @!P0 IMAD R3, R25, R3, R30 ;  /* 0x0000000319038224 */ /* 0x000fe200078e021e */
[----:B---3--:R-:W-:-:S04]  /*0cf0*/  @!P0 PRMT R24, R28, 0x7610, R24 ;  /* 0x000076101c188816 */ /* 0x008fc80000000018 */
[--C-:B------:R-:W-:Y:S02]  /*0d00*/  @!P0 PRMT R24, R24, 0x7610, R28.reuse ;  /* 0x0000761018188816 */ /* 0x100fe4000000001c */
[----:B------:R-:W-:Y:S02]  /*0d10*/  PRMT R28, RZ, 0x7610, R28 ;  /* 0x00007610ff1c7816 */ /* 0x000fe4000000001c */
[C---:B-----5:R-:W-:Y:S02]  /*0d20*/  @!P0 PRMT R29, R12.reuse, 0x7610, R29 ;  /* 0x000076100c1d8816 */ /* 0x060fe4000000001d */
[----:B------:R-:W-:Y:S02]  /*0d30*/  @!P0 PRMT R28, R12, 0x7632, R28 ;  /* 0x000076320c1c8816 */ /* 0x000fe4000000001c */
        /* <DEDUP_REMOVED lines=12> */
[----:B------:R0:W3:Y:S01]  /*0e00*/  @!P0 LDG.E R2, desc[UR6][R2.64] ;  /* 0x0000000602028981 */ /* 0x0000e2000c1e1900 */
[----:B------:R-:W-:Y:S02]  /*0e10*/  HADD2.F32 R31, -RZ, R24.H1_H1 ;  /* 0x30000018ff1f7230 */ /* 0x000fe40000004100 */
[----:B------:R-:W-:Y:S02]  /*0e20*/  HADD2.F32 R28, -RZ, R28.H0_H0 ;  /* 0x2000001cff1c7230 */ /* 0x000fe40000004100 */
[----:B------:R-:W-:Y:S02]  /*0e30*/  HADD2.F32 R29, -RZ, R29.H0_H0 ;  /* 0x2000001dff1d7230 */ /* 0x000fe40000004100 */
[----:B------:R-:W-:-:S04]  /*0e40*/  FADD.FTZ R30, -R14, R31 ;  /* 0x0000001f0e1e7221 */ /* 0x000fc80000010100 */
[----:B-1----:R-:W-:Y:S01]  /*0e50*/  FMUL.FTZ R30, R30, R15 ;  /* 0x0000000f1e1e7220 */ /* 0x002fe20000410000 */
[----:B0-----:R-:W-:-:S03]  /*0e60*/  HADD2.F32 R3, -RZ, R24.H0_H0 ;  /* 0x20000018ff037230 */ /* 0x001fc60000004100 */
[----:B------:R-:W-:Y:S02]  /*0e70*/  FFMA.FTZ R31, R30, R17, R23 ;  /* 0x000000111e1f7223 */ /* 0x000fe40000010017 */
[----:B------:R-:W-:Y:S02]  /*0e80*/  FADD.FTZ R24, -R14, R3 ;  /* 0x000000030e187221 */ /* 0x000fe40000010100 */
[----:B------:R-:W-:Y:S02]  /*0e90*/  FMUL.FTZ R32, R31, -1.4426950216293334961 ;  /* 0xbfb8aa3b1f207820 */ /* 0x000fe40000410000 */
[----:B------:R-:W-:-:S04]  /*0ea0*/  FMUL.FTZ R3, R24, R15 ;  /* 0x0000000f18037220 */ /* 0x000fc80000410000 */
[----:B------:R-:W0:Y:S01]  /*0eb0*/  MUFU.EX2 R32, R32 ;  /* 0x0000002000207308 */ /* 0x000e220000000800 */
[----:B------:R-:W-:-:S04]  /*0ec0*/  FFMA.FTZ R13, R3, R16, R22 ;  /* 0x00000010030d7223 */ /* 0x000fc80000010016 */
[----:B------:R-:W-:-:S06]  /*0ed0*/  FMUL.FTZ R24, R13, -1.4426950216293334961 ;  /* 0xbfb8aa3b0d187820 */ /* 0x000fcc0000410000 */
[----:B------:R-:W-:Y:S01]  /*0ee0*/  MUFU.EX2 R24, R24 ;  /* 0x0000001800187308 */ /* 0x000fe20000000800 */
[----:B0-----:R-:W-:-:S07]  /*0ef0*/  FADD.FTZ R33, R32, 1 ;  /* 0x3f80000020217421 */ /* 0x001fce0000010000 */
[----:B------:R-:W0:Y:S02]  /*0f00*/  MUFU.RCP R33, R33 ;  /* 0x0000002100217308 */ /* 0x000e240000001000 */
[----:B0-----:R-:W-:Y:S01]  /*0f10*/  FADD.FTZ R34, -R33, 1 ;  /* 0x3f80000021227421 */ /* 0x001fe20000010100 */
[----:B------:R-:W-:-:S03]  /*0f20*/  FMUL.FTZ R28, R28, R33 ;  /* 0x000000211c1c7220 */ /* 0x000fc60000410000 */
[----:B------:R-:W-:-:S04]  /*0f30*/  FFMA.FTZ R31, R31, R34, 1 ;  /* 0x3f8000001f1f7423 */ /* 0x000fc80000010022 */
[----:B------:R-:W-:Y:S01]  /*0f40*/  FMUL.FTZ R28, R28, R31 ;  /* 0x0000001f1c1c7220 */ /* 0x000fe20000410000 */
[----:B------:R-:W-:-:S03]  /*0f50*/  FADD.FTZ R31, R24, 1 ;  /* 0x3f800000181f7421 */ /* 0x000fc60000010000 */
[----:B------:R-:W-:Y:S01]  /*0f60*/  FFMA.FTZ R9, R30, R28, R9 ;  /* 0x0000001c1e097223 */ /* 0x000fe20000010009 */
[----:B------:R-:W0:Y:S01]  /*0f70*/  MUFU.RCP R32, R31 ;  /* 0x0000001f00207308 */ /* 0x000e220000001000 */
[----:B------:R-:W-:Y:S01]  /*0f80*/  FADD.FTZ R7, R28, R7 ;  /* 0x000000071c077221 */ /* 0x000fe20000010000 */
[----:B0-----:R-:W-:Y:S01]  /*0f90*/  FMUL.FTZ R29, R29, R32 ;  /* 0x000000201d1d7220 */ /* 0x001fe20000410000 */
[----:B------:R-:W-:-:S04]  /*0fa0*/  FADD.FTZ R32, -R32, 1 ;  /* 0x3f80000020207421 */ /* 0x000fc80000010100 */
[----:B------:R-:W-:-:S04]  /*0fb0*/  FFMA.FTZ R32, R13, R32, 1 ;  /* 0x3f8000000d207423 */ /* 0x000fc80000010020 */
[----:B------:R-:W-:-:S04]  /*0fc0*/  FMUL.FTZ R29, R29, R32 ;  /* 0x000000201d1d7220 */ /* 0x000fc80000410000 */
[----:B------:R-:W-:Y:S01]  /*0fd0*/  FMUL.FTZ R32, R29, R16 ;  /* 0x000000101d207220 */ /* 0x000fe20000410000 */
[----:B------:R-:W-:Y:S01]  /*0fe0*/  FFMA.FTZ R8, R3, R29, R8 ;  /* 0x0000001d03087223 */ /* 0x000fe20000010008 */
[----:B------:R-:W-:Y:S02]  /*0ff0*/  FADD.FTZ R6, R29, R6 ;  /* 0x000000061d067221 */ /* 0x000fe40000010000 */
[----:B------:R-:W-:Y:S01]  /*1000*/  FFMA.FTZ R24, R3, R32, R5 ;  /* 0x0000002003187223 */ /* 0x000fe20000010005 */
[--C-:B------:R-:W-:Y:S01]  /*1010*/  FADD.FTZ R32, R32, R4.reuse ;  /* 0x0000000420207221 */ /* 0x100fe20000010000 */
[----:B------:R-:W-:Y:S01]  /*1020*/  PRMT R4, RZ, 0x7610, R4 ;  /* 0x00007610ff047816 */ /* 0x000fe20000000004 */
[----:B------:R-:W-:Y:S01]  /*1030*/  FMUL.FTZ R3, R28, R17 ;  /* 0x000000111c037220 */ /* 0x000fe20000410000 */
[----:B------:R-:W-:-:S03]  /*1040*/  PRMT R5, R5, 0x5410, RZ ;  /* 0x0000541005057816 */ /* 0x000fc600000000ff */
[----:B------:R-:W-:Y:S01]  /*1050*/  FFMA.FTZ R30, R30, R3, R24 ;  /* 0x000000031e1e7223 */ /* 0x000fe20000010018 */
[----:B------:R-:W-:Y:S01]  /*1060*/  FADD.FTZ R3, R3, R32 ;  /* 0x0000002003037221 */ /* 0x000fe20000010000 */
[----:B--2---:R-:W-:Y:S02]  /*1070*/  @!P0 PRMT R4, R12, 0x7632, R4 ;  /* 0x000076320c048816 */ /* 0x004fe40000000004 */
[--C-:B------:R-:W-:Y:S02]  /*1080*/  @!P0 PRMT R5, R5, 0x5410, R12.reuse ;  /* 0x0000541005058816 */ /* 0x100fe4000000000c */
[----:B------:R-:W-:Y:S01]  /*1090*/  PRMT R12, RZ, 0x7610, R12 ;  /* 0x00007610ff0c7816 */ /* 0x000fe2000000000c */
[----:B------:R-:W-:Y:S01]  /*10a0*/  HADD2.F32 R13, -RZ, R4.H0_H0 ;  /* 0x20000004ff0d7230 */ /* 0x000fe20000004100 */
[----:B------:R-:W-:-:S04]  /*10b0*/  PRMT R5, RZ, 0x7610, R5 ;  /* 0x00007610ff057816 */ /* 0x000fc80000000005 */
[----:B------:R-:W-:-:S04]  /*10c0*/  FADD.FTZ R4, -R14, R13 ;  /* 0x0000000d0e047221 */ /* 0x000fc80000010100 */
[----:B------:R-:W-:Y:S01]  /*10d0*/  FMUL.FTZ R4, R4, R15 ;  /* 0x0000000f04047220 */ /* 0x000fe20000410000 */
[C---:B---3--:R-:W-:Y:S02]  /*10e0*/  @!P0 PRMT R5, R2.reuse, 0x7610, R5 ;  /* 0x0000761002058816 */ /* 0x048fe40000000005 */
[----:B------:R-:W-:Y:S01]  /*10f0*/  @!P0 PRMT R12, R2, 0x7632, R12 ;  /* 0x00007632020c8816 */ /* 0x000fe2000000000c */
[----:B------:R-:W-:-:S04]  /*1100*/  FFMA.FTZ R2, R4, R17, R23 ;  /* 0x0000001104027223 */ /* 0x000fc80000010017 */
[----:B------:R-:W-:Y:S01]  /*1110*/  FMUL.FTZ R24, R2, -1.4426950216293334961 ;  /* 0xbfb8aa3b02187820 */ /* 0x000fe20000410000 */
[----:B------:R-:W-:-:S05]  /*1120*/  HADD2.F32 R12, -RZ, R12.H0_H0 ;  /* 0x2000000cff0c7230 */ /* 0x000fca0000004100 */
[----:B------:R-:W0:Y:S02]  /*1130*/  MUFU.EX2 R24, R24 ;  /* 0x0000001800187308 */ /* 0x000e240000000800 */
[----:B0-----:R-:W-:-:S06]  /*1140*/  FADD.FTZ R28, R24, 1 ;  /* 0x3f800000181c7421 */ /* 0x001fcc0000010000 */
[----:B------:R-:W0:Y:S02]  /*1150*/  MUFU.RCP R13, R28 ;  /* 0x0000001c000d7308 */ /* 0x000e240000001000 */
[----:B0-----:R-:W-:Y:S01]  /*1160*/  FMUL.FTZ R12, R12, R13 ;  /* 0x0000000d0c0c7220 */ /* 0x001fe20000410000 */
[----:B------:R-:W-:-:S04]  /*1170*/  FADD.FTZ R13, -R13, 1 ;  /* 0x3f8000000d0d7421 */ /* 0x000fc80000010100 */
[----:B------:R-:W-:Y:S01]  /*1180*/  FFMA.FTZ R29, R2, R13, 1 ;  /* 0x3f800000021d7423 */ /* 0x000fe2000001000d */
[--C-:B------:R-:W-:Y:S02]  /*1190*/  HADD2.F32 R13, -RZ, R5.reuse.H1_H1 ;  /* 0x30000005ff0d7230 */ /* 0x100fe40000004100 */
[----:B------:R-:W-:-:S03]  /*11a0*/  HADD2.F32 R5, -RZ, R5.H0_H0 ;  /* 0x20000005ff057230 */ /* 0x000fc60000004100 */
[----:B------:R-:W-:-:S04]  /*11b0*/  FADD.FTZ R2, -R14, R13 ;  /* 0x0000000d0e027221 */ /* 0x000fc80000010100 */
[----:B------:R-:W-:Y:S01]  /*11c0*/  FMUL.FTZ R13, R2, R15 ;  /* 0x0000000f020d7220 */ /* 0x000fe20000410000 */
[----:B------:R-:W-:-:S03]  /*11d0*/  FMUL.FTZ R2, R12, R29 ;  /* 0x0000001d0c027220 */ /* 0x000fc60000410000 */
[----:B------:R-:W-:Y:S01]  /*11e0*/  FFMA.FTZ R12, R13, R16, R22 ;  /* 0x000000100d0c7223 */ /* 0x000fe20000010016 */
[----:B------:R-:W-:Y:S01]  /*11f0*/  FFMA.FTZ R9, R4, R2, R9 ;  /* 0x0000000204097223 */ /* 0x000fe20000010009 */
[----:B------:R-:W-:Y:S02]  /*1200*/  FADD.FTZ R7, R7, R2 ;  /* 0x0000000207077221 */ /* 0x000fe40000010000 */
[----:B------:R-:W-:-:S06]  /*1210*/  FMUL.FTZ R24, R12, -1.4426950216293334961 ;  /* 0xbfb8aa3b0c187820 */ /* 0x000fcc0000410000 */
[----:B------:R-:W0:Y:S02]  /*1220*/  MUFU.EX2 R24, R24 ;  /* 0x0000001800187308 */ /* 0x000e240000000800 */
[----:B0-----:R-:W-:Y:S01]  /*1230*/  FADD.FTZ R28, R24, 1 ;  /* 0x3f800000181c7421 */ /* 0x001fe20000010000 */
[C---:B------:R-:W-:Y:S02]  /*1240*/  IADD3 R24, R25.reuse, 0x1, RZ ;  /* 0x0000000119187810 */ /* 0x040fe40007ffe0ff */
[----:B------:R-:W-:Y:S02]  /*1250*/  IADD3 R25, P2, R25, 0x2, RZ ;  /* 0x0000000219197810 */ /* 0x000fe40007f5e0ff */
[----:B------:R-:W-:Y:S01]  /*1260*/  ISETP.GE.AND P1, PT, R24, R11, PT ;  /* 0x0000000b1800720c */ /* 0x000fe20003f26270 */
[----:B------:R-:W0:Y:S02]  /*1270*/  MUFU.RCP R28, R28 ;  /* 0x0000001c001c7308 */ /* 0x000e240000001000 */
[----:B------:R-:W-:-:S02]  /*1280*/  IMAD.X R27, RZ, RZ, R27, P2 ;  /* 0x000000ffff1b7224 */ /* 0x000fc400010e061b */
        /* <DEDUP_REMOVED lines=9> */
[----:B------:R-:W-:-:S04]  /*1320*/  FMUL.FTZ R3, R2, R17 ;  /* 0x0000001102037220 */ /* 0x000fc80000410000 */
[----:B------:R-:W-:Y:S01]  /*1330*/  FFMA.FTZ R5, R4, R3, R29 ;  /* 0x0000000304057223 */ /* 0x000fe2000001001d */
[----:B------:R-:W-:Y:S01]  /*1340*/  FADD.FTZ R4, R3, R12 ;  /* 0x0000000c03047221 */ /* 0x000fe20000010000 */
[----:B------:R-:W-:Y:S06]  /*1350*/  @!P1 BRA `(.L_x_3281) ;  /* 0xfffffff800009947 */ /* 0x000fec000383ffff */
[----:B------:R-:W-:Y:S05]  /*1360*/  BRA `(.L_x_3278) ;  /* 0x0000000c00b87947 */ /* 0x000fea0003800000 */
.L_x_3279:
[----:B------:R-:W-:Y:S02]  /*1370*/  LOP3.LUT P1, R27, R5, 0x3, RZ, 0xc0, !PT ;  /* 0x00000003051b7812 */ /* 0x000fe4000782c0ff */
[----:B------:R-:W-:Y:S02]  /*1380*/  CS2R R4, SRZ ;  /* 0x0000000000047805 */ /* 0x000fe4000001ff00 */
[----:B------:R-:W-:Y:S02]  /*1390*/  LOP3.LUT R28, RZ, R11, RZ, 0x33, !PT ;  /* 0x0000000bff1c7212 */ /* 0x000fe400078e33ff */
[----:B------:R-:W-:Y:S02]  /*13a0*/  CS2R R8, SRZ ;  /* 0x0000000000087805 */ /* 0x000fe4000001ff00 */
[----:B------:R-:W-:Y:S02]  /*13b0*/  IADD3 R28, -R28, R7, RZ ;  /* 0x000000071c1c7210 */ /* 0x000fe40007ffe1ff */
[----:B------:R-:W-:-:S03]  /*13c0*/  CS2R R6, SRZ ;  /* 0x0000000000067805 */ /* 0x000fc6000001ff00 */
[----:B------:R-:W-:Y:S05]  /*13d0*/  @!P1 BRA `(.L_x_3282) ;  /* 0x0000000000c09947 */ /* 0x000fea0003800000 */
[----:B------:R-:W-:-:S11]  /*13e0*/  HFMA2.MMA R4, -RZ, RZ, 0, 0 ;  /* 0x00000000ff047435 */ /* 0x000fd600000001ff */
.L_x_3283:
        /* <DEDUP_REMOVED lines=9> */
[----:B------:R-:W0:Y:S08]  /*1480*/  @!P0 LDC.64 R22, c[0x0][0x230] ;  /* 0x00008c00ff168b82 */ /* 0x000e300000000a00 */
[----:B------:R-:W2:Y:S01]  /*1490*/  @!P0 LDC.64 R24, c[0x0][0x228] ;  /* 0x00008a00ff188b82 */ /* 0x000ea20000000a00 */
[----:B0-----:R-:W-:-:S04]  /*14a0*/  @!P0 IADD3 R22, P1, R29, R22, RZ ;  /* 0x000000161d168210 */ /* 0x001fc80007f3e0ff */
[----:B------:R-:W-:Y:S02]  /*14b0*/  @!P0 IADD3.X R23, R30, R23, RZ, P1, !PT ;  /* 0x000000171e178210 */ /* 0x000fe40000ffe4ff */
[----:B--2---:R-:W-:-:S03]  /*14c0*/  @!P0 IADD3 R24, P1, R29, R24, RZ ;  /* 0x000000181d188210 */ /* 0x004fc60007f3e0ff */
[----:B------:R0:W2:Y:S01]  /*14d0*/  @!P0 LDG.E R22, desc[UR6][R22.64] ;  /* 0x0000000616168981 */ /* 0x0000a2000c1e1900 */
[----:B------:R-:W-:-:S05]  /*14e0*/  @!P0 IADD3.X R25, R30, R25, RZ, P1, !PT ;  /* 0x000000191e198210 */ /* 0x000fca0000ffe4ff */
[----:B------:R3:W4:Y:S01]  /*14f0*/  @!P0 LDG.E R24, desc[UR6][R24.64] ;  /* 0x0000000618188981 */ /* 0x000722000c1e1900 */
[----:B------:R-:W-:Y:S02]  /*1500*/  IADD3 R27, R27, -0x1, RZ ;  /* 0xffffffff1b1b7810 */ /* 0x000fe40007ffe0ff */
[----:B0-----:R-:W-:Y:S02]  /*1510*/  PRMT R23, RZ, 0x5410, RZ ;  /* 0x00005410ff177816 */ /* 0x001fe400000000ff */
[----:B------:R-:W-:Y:S02]  /*1520*/  ISETP.NE.AND P1, PT, R27, RZ, PT ;  /* 0x000000ff1b00720c */ /* 0x000fe40003f25270 */
[----:B------:R-:W-:Y:S02]  /*1530*/  IADD3 R2, P2, R2, 0x1, RZ ;  /* 0x0000000102027810 */ /* 0x000fe40007f5e0ff */
[----:B---3--:R-:W-:-:S03]  /*1540*/  PRMT R25, RZ, 0x5410, RZ ;  /* 0x00005410ff197816 */ /* 0x008fc600000000ff */
[----:B------:R-:W-:Y:S01]  /*1550*/  IMAD.X R3, RZ, RZ, R3, P2 ;  /* 0x000000ffff037224 */ /* 0x000fe200010e0603 */
[----:B--2---:R-:W-:-:S04]  /*1560*/  @!P0 PRMT R23, R23, 0x5410, R22 ;  /* 0x0000541017178816 */ /* 0x004fc80000000016 */
[----:B------:R-:W-:Y:S02]  /*1570*/  @!P0 PRMT R23, R22, 0x7632, R23 ;  /* 0x0000763216178816 */ /* 0x000fe40000000017 */
[----:B----4-:R-:W-:-:S03]  /*1580*/  @!P0 PRMT R25, R25, 0x5410, R24 ;  /* 0x0000541019198816 */ /* 0x010fc60000000018 */
[--C-:B------:R-:W-:Y:S02]  /*1590*/  HADD2.F32 R29, -RZ, R23.reuse.H1_H1 ;  /* 0x30000017ff1d7230 */ /* 0x100fe40000004100 */
[----:B------:R-:W-:Y:S01]  /*15a0*/  HADD2.F32 R23, -RZ, R23.H0_H0 ;  /* 0x20000017ff177230 */ /* 0x000fe20000004100 */
[----:B------:R-:W-:Y:S02]  /*15b0*/  @!P0 PRMT R25, R24, 0x7632, R25 ;  /* 0x0000763218198816 */ /* 0x000fe40000000019 */
[----:B------:R-:W-:-:S03]  /*15c0*/  FADD.FTZ R22, -R14, R29 ;  /* 0x0000001d0e167221 */ /* 0x000fc60000010100 */
[----:B------:R-:W-:Y:S02]  /*15d0*/  HADD2.F32 R29, -RZ, R25.H1_H1 ;  /* 0x30000019ff1d7230 */ /* 0x000fe40000004100 */
[----:B-1----:R-:W-:-:S03]  /*15e0*/  FMUL.FTZ R22, R22, R15 ;  /* 0x0000000f16167220 */ /* 0x002fc60000410000 */
[C---:B------:R-:W-:Y:S01]  /*15f0*/  FADD.FTZ R6, R29.reuse, R6 ;  /* 0x000000061d067221 */ /* 0x040fe20000010000 */
[C---:B------:R-:W-:Y:S01]  /*1600*/  FFMA.FTZ R8, R29.reuse, R22, R8 ;  /* 0x000000161d087223 */ /* 0x040fe20000010008 */
[----:B------:R-:W-:-:S04]  /*1610*/  FMUL.FTZ R29, R29, R16 ;  /* 0x000000101d1d7220 */ /* 0x000fc80000410000 */
[----:B------:R-:W-:Y:S01]  /*1620*/  FFMA.FTZ R5, R22, R29, R5 ;  /* 0x0000001d16057223 */ /* 0x000fe20000010005 */
[----:B------:R-:W-:Y:S01]  /*1630*/  FADD.FTZ R24, R29, R4 ;  /* 0x000000041d187221 */ /* 0x000fe20000010000 */
[----:B------:R-:W-:Y:S01]  /*1640*/  FADD.FTZ R22, -R14, R23 ;  /* 0x000000170e167221 */ /* 0x000fe20000010100 */
[----:B------:R-:W-:-:S03]  /*1650*/  HADD2.F32 R4, -RZ, R25.H0_H0 ;  /* 0x20000019ff047230 */ /* 0x000fc60000004100 */
[----:B------:R-:W-:Y:S02]  /*1660*/  FMUL.FTZ R22, R22, R15 ;  /* 0x0000000f16167220 */ /* 0x000fe40000410000 */
[C---:B------:R-:W-:Y:S01]  /*1670*/  FMUL.FTZ R23, R4.reuse, R17 ;  /* 0x0000001104177220 */ /* 0x040fe20000410000 */
[C---:B------:R-:W-:Y:S01]  /*1680*/  FADD.FTZ R7, R4.reuse, R7 ;  /* 0x0000000704077221 */ /* 0x040fe20000010000 */
[----:B------:R-:W-:Y:S02]  /*1690*/  FFMA.FTZ R9, R4, R22, R9 ;  /* 0x0000001604097223 */ /* 0x000fe40000010009 */
[----:B------:R-:W-:Y:S01]  /*16a0*/  FFMA.FTZ R5, R22, R23, R5 ;  /* 0x0000001716057223 */ /* 0x000fe20000010005 */
[----:B------:R-:W-:Y:S01]  /*16b0*/  FADD.FTZ R4, R23, R24 ;  /* 0x0000001817047221 */ /* 0x000fe20000010000 */
[----:B------:R-:W-:Y:S06]  /*16c0*/  @P1 BRA `(.L_x_3283) ;  /* 0xfffffffc00481947 */ /* 0x000fec000383ffff */
[----:B------:R-:W-:-:S07]  /*16d0*/  MOV R24, R2 ;  /* 0x0000000200187202 */ /* 0x000fce0000000f00 */
.L_x_3282:
[----:B------:R-:W-:-:S13]  /*16e0*/  ISETP.GE.U32.AND P0, PT, R28, 0x3, PT ;  /* 0x000000031c00780c */ /* 0x000fda0003f06070 */
[----:B------:R-:W-:Y:S05]  /*16f0*/  @!P0 BRA `(.L_x_3278) ;  /* 0x0000000800d48947 */ /* 0x000fea0003800000 */
[----:B------:R-:W-:Y:S01]  /*1700*/  ULDC.64 UR4, c[0x0][0x288] ;  /* 0x0000a20000047ab9 */ /* 0x000fe20000000a00 */
[----:B------:R-:W-:Y:S02]  /*1710*/  SHF.R.S32.HI R25, RZ, 0x1f, R24 ;  /* 0x0000001fff197819 */ /* 0x000fe40000011418 */
[----:B------:R-:W-:-:S04]  /*1720*/  ISETP.GE.U32.AND P0, PT, R12, UR4, PT ;  /* 0x000000040c007c0c */ /* 0x000fc8000bf06070 */
[----:B------:R-:W-:-:S13]  /*1730*/  ISETP.GE.AND.EX P0, PT, R13, UR5, PT, P0 ;  /* 0x000000050d007c0c */ /* 0x000fda000bf06300 */
.L_x_3284:
[----:B------:R-:W0:Y:S01]  /*1740*/  @!P0 LDC.64 R12, c[0x0][0x288] ;  /* 0x0000a200ff0c8b82 */ /* 0x000e220000000a00 */
[----:B------:R-:W-:-:S07]  /*1750*/  @!P0 MOV R23, R21 ;  /* 0x0000001500178202 */ /* 0x000fce0000000f00 */
[----:B------:R-:W2:Y:S01]  /*1760*/  @!P0 LDC.64 R2, c[0x0][0x230] ;  /* 0x00008c00ff028b82 */ /* 0x000ea20000000a00 */
[----:B0-----:R-:W-:-:S04]  /*1770*/  @!P0 IMAD R22, R25, R12, RZ ;  /* 0x0000000c19168224 */ /* 0x001fc800078e02ff */
[----:B------:R-:W-:Y:S01]  /*1780*/  @!P0 IMAD R27, R24, R13, R22 ;  /* 0x0000000d181b8224 */ /* 0x000fe200078e0216 */
[----:B------:R-:W-:-:S05]  /*1790*/  @!P0 MOV R22, R18 ;  /* 0x0000001200168202 */ /* 0x000fca0000000f00 */
[----:B------:R-:W-:Y:S02]  /*17a0*/  @!P0 IMAD.WIDE.U32 R22, R24, R12, R22 ;  /* 0x0000000c18168225 */ /* 0x000fe400078e0016 */
[----:B------:R-:W0:Y:S03]  /*17b0*/  @!P0 LDC.64 R12, c[0x0][0x228] ;  /* 0x00008a00ff0c8b82 */ /* 0x000e260000000a00 */
[----:B------:R-:W-:-:S04]  /*17c0*/  @!P0 IADD3 R23, R23, R27, RZ ;  /* 0x0000001b17178210 */ /* 0x000fc80007ffe0ff */
[C---:B------:R-:W-:Y:S01]  /*17d0*/  @!P0 SHF.L.U64.HI R28, R22.reuse, 0x1, R23 ;  /* 0x00000001161c8819 */ /* 0x040fe20000010217 */
[----:B------:R-:W-:-:S05]  /*17e0*/  @!P0 IMAD.SHL.U32 R23, R22, 0x2, RZ ;  /* 0x0000000216178824 */ /* 0x000fca00078e00ff */
[----:B--2---:R-:W-:-:S04]  /*17f0*/  @!P0 IADD3 R2, P1, R23, R2, RZ ;  /* 0x0000000217028210 */ /* 0x004fc80007f3e0ff */
[----:B------:R-:W-:-:S05]  /*1800*/  @!P0 IADD3.X R3, R28, R3, RZ, P1, !PT ;  /* 0x000000031c038210 */ /* 0x000fca0000ffe4ff */
[----:B------:R2:W3:Y:S01]  /*1810*/  @!P0 LDG.E R2, desc[UR6][R2.64] ;  /* 0x0000000602028981 */ /* 0x0004e2000c1e1900 */
[----:B0-----:R-:W-:-:S04]  /*1820*/  @!P0 IADD3 R12, P1, R23, R12, RZ ;  /* 0x0000000c170c8210 */ /* 0x001fc80007f3e0ff */
[----:B------:R-:W-:-:S05]  /*1830*/  @!P0 IADD3.X R13, R28, R13, RZ, P1, !PT ;  /* 0x0000000d1c0d8210 */ /* 0x000fca0000ffe4ff */
[----:B------:R0:W4:Y:S01]  /*1840*/  @!P0 LDG.E R12, desc[UR6][R12.64] ;  /* 0x000000060c0c8981 */ /* 0x000122000c1e1900 */
[----:B--2---:R-:W-:Y:S02]  /*1850*/  PRMT R3, RZ, 0x7610, R3 ;  /* 0x00007610ff037816 */ /* 0x004fe40000000003 */
[----:B0-----:R-:W-:Y:S02]  /*1860*/  PRMT R13, RZ, 0x5410, RZ ;  /* 0x00005410ff0d7816 */ /* 0x001fe400000000ff */
[----:B------:R-:W-:Y:S02]  /*1870*/  PRMT R22, RZ, 0x7610, R22 ;  /* 0x00007610ff167816 */ /* 0x000fe40000000016 */
[----:B---3--:R-:W-:-:S05]  /*1880*/  @!P0 PRMT R3, R2, 0x7610, R3 ;  /* 0x0000761002038816 */ /* 0x008fca0000000003 */
[----:B------:R-:W-:Y:S01]  /*1890*/  HADD2.F32 R23, -RZ, R3.H0_H0 ;  /* 0x20000003ff177230 */ /* 0x000fe20000004100 */
[----:B----4-:R-:W-:-:S04]  /*18a0*/  @!P0 PRMT R13, R13, 0x5410, R12 ;  /* 0x000054100d0d8816 */ /* 0x010fc8000000000c */
[----:B------:R-:W-:Y:S01]  /*18b0*/  FADD.FTZ R28, -R14, R23 ;  /* 0x000000170e1c7221 */ /* 0x000fe20000010100 */
[----:B------:R-:W-:Y:S02]  /*18c0*/  @!P0 PRMT R13, R2, 0x7632, R13 ;  /* 0x00007632020d8816 */ /* 0x000fe4000000000d */
[----:B------:R-:W0:Y:S01]  /*18d0*/  @!P0 LDC.64 R2, c[0x0][0x288] ;  /* 0x0000a200ff028b82 */ /* 0x000e220000000a00 */
[----:B-1----:R-:W-:Y:S02]  /*18e0*/  FMUL.FTZ R28, R28, R15 ;  /* 0x0000000f1c1c7220 */ /* 0x002fe40000410000 */
[----:B------:R-:W-:-:S05]  /*18f0*/  HADD2.F32 R23, -RZ, R13.H1_H1 ;  /* 0x3000000dff177230 */ /* 0x000fca0000004100 */
[C---:B------:R-:W-:Y:S01]  /*1900*/  FADD.FTZ R6, R23.reuse, R6 ;  /* 0x0000000617067221 */ /* 0x040fe20000010000 */
[C---:B------:R-:W-:Y:S01]  /*1910*/  FFMA.FTZ R8, R23.reuse, R28, R8 ;  /* 0x0000001c17087223 */ /* 0x040fe20000010008 */
[----:B------:R-:W-:Y:S01]  /*1920*/  FMUL.FTZ R27, R23, R16 ;  /* 0x00000010171b7220 */ /* 0x000fe20000410000 */
[----:B------:R-:W-:Y:S01]  /*1930*/  HADD2.F32 R23, -RZ, R13.H0_H0 ;  /* 0x2000000dff177230 */ /* 0x000fe20000004100 */
[----:B------:R-:W-:Y:S02]  /*1940*/  @!P0 PRMT R22, R12, 0x7632, R22 ;  /* 0x000076320c168816 */ /* 0x000fe40000000016 */
[----:B------:R-:W-:Y:S02]  /*1950*/  FADD.FTZ R13, R27, R4 ;  /* 0x000000041b0d7221 */ /* 0x000fe40000010000 */
[----:B------:R-:W-:Y:S01]  /*1960*/  FADD.FTZ R4, -R14, R23 ;  /* 0x000000170e047221 */ /* 0x000fe20000010100 */
[----:B------:R-:W-:Y:S01]  /*1970*/  @!P0 IADD3 R23, P1, R24, 0x1, RZ ;  /* 0x0000000118178810 */ /* 0x000fe20007f3e0ff */
[----:B------:R-:W-:Y:S01]  /*1980*/  FFMA.FTZ R12, R28, R27, R5 ;  /* 0x0000001b1c0c7223 */ /* 0x000fe20000010005 */
[----:B------:R-:W-:-:S02]  /*1990*/  HADD2.F32 R22, -RZ, R22.H0_H0 ;  /* 0x20000016ff167230 */ /* 0x000fc40000004100 */
[----:B------:R-:W-:Y:S01]  /*19a0*/  FMUL.FTZ R5, R4, R15 ;  /* 0x0000000f04057220 */ /* 0x000fe20000410000 */
[----:B------:R-:W-:Y:S02]  /*19b0*/  @!P0 IADD3.X R27, RZ, R25, RZ, P1, !PT ;  /* 0x00000019ff1b8210 */ /* 0x000fe40000ffe4ff */
[C---:B------:R-:W-:Y:S01]  /*19c0*/  FADD.FTZ R7, R22.reuse, R7 ;  /* 0x0000000716077221 */ /* 0x040fe20000010000 */
[C---:B------:R-:W-:Y:S02]  /*19d0*/  FFMA.FTZ R9, R22.reuse, R5, R9 ;  /* 0x0000000516097223 */ /* 0x040fe40000010009 */
[----:B0-----:R-:W-:Y:S02]  /*19e0*/  @!P0 IMAD R4, R27, R2, RZ ;  /* 0x000000021b048224 */ /* 0x001fe400078e02ff */
[----:B------:R-:W-:Y:S02]  /*19f0*/  FMUL.FTZ R22, R22, R17 ;  /* 0x0000001116167220 */ /* 0x000fe40000410000 */
[----:B------:R-:W-:-:S02]  /*1a00*/  @!P0 IMAD R27, R23, R3, R4 ;  /* 0x00000003171b8224 */ /* 0x000fc400078e0204 */
        /* <DEDUP_REMOVED lines=9> */
[----:B0-----:R-:W-:-:S04]  /*1aa0*/  @!P0 IADD3 R4, P1, R23, R4, RZ ;  /* 0x0000000417048210 */ /* 0x001fc80007f3e0ff */
[----:B------:R-:W-:Y:S02]  /*1ab0*/  @!P0 IADD3.X R5, R28, R5, RZ, P1, !PT ;  /* 0x000000051c058210 */ /* 0x000fe40000ffe4ff */
[----:B-1----:R-:W-:-:S03]  /*1ac0*/  @!P0 IADD3 R2, P1, R23, R2, RZ ;  /* 0x0000000217028210 */ /* 0x002fc60007f3e0ff */
[----:B------:R0:W2:Y:S01]  /*1ad0*/  @!P0 LDG.E R4, desc[UR6][R4.64] ;  /* 0x0000000604048981 */ /* 0x0000a2000c1e1900 */
[----:B------:R-:W-:-:S05]  /*1ae0*/  @!P0 IADD3.X R3, R28, R3, RZ, P1, !PT ;  /* 0x000000031c038210 */ /* 0x000fca0000ffe4ff */
[----:B------:R1:W3:Y:S01]  /*1af0*/  @!P0 LDG.E R27, desc[UR6][R2.64] ;  /* 0x00000006021b8981 */ /* 0x0002e2000c1e1900 */
[----:B0-----:R-:W-:Y:S02]  /*1b00*/  PRMT R5, RZ, 0x5410, RZ ;  /* 0x00005410ff057816 */ /* 0x001fe400000000ff */
[----:B-1----:R-:W-:Y:S01]  /*1b10*/  PRMT R3, RZ, 0x7610, R3 ;  /* 0x00007610ff037816 */ /* 0x002fe20000000003 */
[----:B------:R-:W-:-:S03]  /*1b20*/  FADD.FTZ R30, R22, R13 ;  /* 0x0000000d161e7221 */ /* 0x000fc60000010000 */
[----:B--2---:R-:W-:-:S05]  /*1b30*/  @!P0 PRMT R3, R4, 0x7610, R3 ;  /* 0x0000761004038816 */ /* 0x004fca0000000003 */
[----:B------:R-:W-:Y:S02]  /*1b40*/  HADD2.F32 R23, -RZ, R3.H0_H0 ;  /* 0x20000003ff177230 */ /* 0x000fe40000004100 */
[----:B------:R-:W0:Y:S01]  /*1b50*/  @!P0 LDC.64 R2, c[0x0][0x288] ;  /* 0x0000a200ff028b82 */ /* 0x000e220000000a00 */
[----:B---3--:R-:W-:Y:S02]  /*1b60*/  @!P0 PRMT R5, R5, 0x5410, R27 ;  /* 0x0000541005058816 */ /* 0x008fe4000000001b */
[----:B------:R-:W-:Y:S02]  /*1b70*/  FADD.FTZ R22, -R14, R23 ;  /* 0x000000170e167221 */ /* 0x000fe40000010100 */
[----:B------:R-:W-:Y:S02]  /*1b80*/  @!P0 PRMT R5, R4, 0x7632, R5 ;  /* 0x0000763204058816 */ /* 0x000fe40000000005 */
[----:B------:R-:W-:-:S03]  /*1b90*/  FMUL.FTZ R23, R22, R15 ;  /* 0x0000000f16177220 */ /* 0x000fc60000410000 */
[--C-:B------:R-:W-:Y:S01]  /*1ba0*/  HADD2.F32 R13, -RZ, R5.reuse.H1_H1 ;  /* 0x30000005ff0d7230 */ /* 0x100fe20000004100 */
[----:B------:R-:W-:Y:S01]  /*1bb0*/  PRMT R4, RZ, 0x7610, R4 ;  /* 0x00007610ff047816 */ /* 0x000fe20000000004 */
[----:B------:R-:W-:-:S03]  /*1bc0*/  HADD2.F32 R5, -RZ, R5.H0_H0 ;  /* 0x20000005ff057230 */ /* 0x000fc60000004100 */
[----:B------:R-:W-:Y:S01]  /*1bd0*/  FADD.FTZ R6, R6, R13 ;  /* 0x0000000d06067221 */ /* 0x000fe20000010000 */
[C---:B------:R-:W-:Y:S01]  /*1be0*/  FFMA.FTZ R8, R13.reuse, R23, R8 ;  /* 0x000000170d087223 */ /* 0x040fe20000010008 */
[----:B------:R-:W-:Y:S01]  /*1bf0*/  FMUL.FTZ R13, R13, R16 ;  /* 0x000000100d0d7220 */ /* 0x000fe20000410000 */
[----:B------:R-:W-:-:S03]  /*1c00*/  @!P0 PRMT R4, R27, 0x7632, R4 ;  /* 0x000076321b048816 */ /* 0x000fc60000000004 */
[----:B------:R-:W-:Y:S01]  /*1c10*/  FFMA.FTZ R28, R23, R13, R12 ;  /* 0x0000000d171c7223 */ /* 0x000fe2000001000c */
[----:B------:R-:W-:Y:S01]  /*1c20*/  FADD.FTZ R12, -R14, R5 ;  /* 0x000000050e0c7221 */ /* 0x000fe20000010100 */
[----:B------:R-:W-:Y:S01]  /*1c30*/  @!P0 IADD3 R23, P1, R24, 0x2, RZ ;  /* 0x0000000218178810 */ /* 0x000fe20007f3e0ff */
[----:B------:R-:W-:Y:S02]  /*1c40*/  HADD2.F32 R4, -RZ, R4.H0_H0 ;  /* 0x20000004ff047230 */ /* 0x000fe40000004100 */
[----:B------:R-:W-:Y:S02]  /*1c50*/  FMUL.FTZ R5, R12, R15 ;  /* 0x0000000f0c057220 */ /* 0x000fe40000410000 */
[----:B------:R-:W-:Y:S02]  /*1c60*/  @!P0 IMAD.X R27, RZ, RZ, R25, P1 ;  /* 0x000000ffff1b8224 */ /* 0x000fe400008e0619 */
[----:B------:R-:W-:Y:S01]  /*1c70*/  FADD.FTZ R7, R7, R4 ;  /* 0x0000000407077221 */ /* 0x000fe20000010000 */
[C---:B------:R-:W-:Y:S01]  /*1c80*/  FFMA.FTZ R9, R4.reuse, R5, R9 ;  /* 0x0000000504097223 */ /* 0x040fe20000010009 */
        /* <DEDUP_REMOVED lines=18> */
[----:B0-----:R-:W-:Y:S02]  /*1db0*/  PRMT R5, RZ, 0x5410, RZ ;  /* 0x00005410ff057816 */ /* 0x001fe400000000ff */
[----:B-1----:R-:W-:Y:S01]  /*1dc0*/  PRMT R3, RZ, 0x7610, R3 ;  /* 0x00007610ff037816 */ /* 0x002fe20000000003 */
[----:B------:R-:W-:-:S04]  /*1dd0*/  FADD.FTZ R13, R30, R13 ;  /* 0x0000000d1e0d7221 */ /* 0x000fc80000010000 */
[----:B------:R-:W-:Y:S01]  /*1de0*/  FADD.FTZ R30, R22, R13 ;  /* 0x0000000d161e7221 */ /* 0x000fe20000010000 */
        /* <DEDUP_REMOVED lines=18> */
[----:B------:R-:W-:Y:S01]  /*1f10*/  FMUL.FTZ R5, R12, R15 ;  /* 0x0000000f0c057220 */ /* 0x000fe20000410000 */
[----:B------:R-:W-:Y:S02]  /*1f20*/  @!P0 IADD3.X R27, RZ, R25, RZ, P1, !PT ;  /* 0x00000019ff1b8210 */ /* 0x000fe40000ffe4ff */
        /* <DEDUP_REMOVED lines=21> */
[----:B-1----:R-:W-:Y:S01]  /*2080*/  PRMT R5, RZ, 0x5410, RZ ;  /* 0x00005410ff057816 */ /* 0x002fe200000000ff */
[----:B------:R-:W-:Y:S01]  /*2090*/  FADD.FTZ R13, R30, R13 ;  /* 0x0000000d1e0d7221 */ /* 0x000fe20000010000 */
[----:B------:R-:W-:-:S03]  /*20a0*/  IADD3 R24, P2, R24, 0x4, RZ ;  /* 0x0000000418187810 */ /* 0x000fc60007f5e0ff */
[----:B------:R-:W-:Y:S01]  /*20b0*/  FADD.FTZ R28, R22, R13 ;  /* 0x0000000d161c7221 */ /* 0x000fe20000010000 */
[----:B------:R-:W-:Y:S02]  /*20c0*/  ISETP.GE.AND P1, PT, R24, R11, PT ;  /* 0x0000000b1800720c */ /* 0x000fe40003f26270 */
[----:B------:R-:W-:Y:S02]  /*20d0*/  IADD3.X R25, RZ, R25, RZ, P2, !PT ;  /* 0x00000019ff197210 */ /* 0x000fe400017fe4ff */
[----:B--2---:R-:W-:-:S04]  /*20e0*/  @!P0 PRMT R3, R3, 0x5410, R2 ;  /* 0x0000541003038816 */ /* 0x004fc80000000002 */
[----:B------:R-:W-:Y:S02]  /*20f0*/  @!P0 PRMT R3, R2, 0x7632, R3 ;  /* 0x0000763202038816 */ /* 0x000fe40000000003 */
[----:B---3--:R-:W-:-:S03]  /*2100*/  @!P0 PRMT R5, R5, 0x5410, R4 ;  /* 0x0000541005058816 */ /* 0x008fc60000000004 */
[----:B------:R-:W-:Y:S01]  /*2110*/  HADD2.F32 R23, -RZ, R3.H1_H1 ;  /* 0x30000003ff177230 */ /* 0x000fe20000004100 */
[----:B------:R-:W-:-:S04]  /*2120*/  @!P0 PRMT R5, R4, 0x7632, R5 ;  /* 0x0000763204058816 */ /* 0x000fc80000000005 */
[----:B------:R-:W-:Y:S01]  /*2130*/  FADD.FTZ R2, -R14, R23 ;  /* 0x000000170e027221 */ /* 0x000fe20000010100 */
[----:B------:R-:W-:Y:S02]  /*2140*/  HADD2.F32 R3, -RZ, R3.H0_H0 ;  /* 0x20000003ff037230 */ /* 0x000fe40000004100 */
[--C-:B------:R-:W-:Y:S02]  /*2150*/  HADD2.F32 R13, -RZ, R5.reuse.H1_H1 ;  /* 0x30000005ff0d7230 */ /* 0x100fe40000004100 */
[----:B------:R-:W-:Y:S01]  /*2160*/  FMUL.FTZ R23, R2, R15 ;  /* 0x0000000f02177220 */ /* 0x000fe20000410000 */
[----:B------:R-:W-:Y:S02]  /*2170*/  HADD2.F32 R2, -RZ, R5.H0_H0 ;  /* 0x20000005ff027230 */ /* 0x000fe40000004100 */
        /* <DEDUP_REMOVED lines=13> */
.L_x_3278:
        /* <DEDUP_REMOVED lines=63> */
.L_x_3302:
        /* <DEDUP_REMOVED lines=12> */
.L_x_3288:
[----:B------:R-:W-:Y:S05]  /*2700*/  BSYNC B0 ;  /* 0x0000000000007941 */ /* 0x000fea0003800000 */
.L_x_3287:
[----:B------:R-:W-:-:S13]  /*2710*/  R2UR UR4, R5 ;  /* 0x00000000050472ca */ /* 0x000fda00000e0000 */
[----:B------:R-:W-:Y:S05]  /*2720*/  BRA.DIV UR4, `(.L_x_3289) ;  /* 0x0000000e04707947 */ /* 0x000fea000b800000 */
[----:B------:R-:W-:Y:S01]  /*2730*/  NOP ;  /* 0x0000000000007918 */ /* 0x000fe20000000000 */
[----:B------:R1:W-:Y:S04]  /*2740*/  STS [R12+0xc0], R3 ;  /* 0x0000c0030c007388 */ /* 0x0003e80000000800 */
[----:B------:R1:W-:Y:S04]  /*2750*/  STS [R12+0xc4], R15 ;  /* 0x0000c40f0c007388 */ /* 0x0003e80000000800 */
[----:B------:R1:W-:Y:S01]  /*2760*/  STS [R12+0xc8], R13 ;  /* 0x0000c80d0c007388 */ /* 0x0003e20000000800 */
[----:B------:R-:W-:Y:S01]  /*2770*/  NOP ;  /* 0x0000000000007918 */ /* 0x000fe20000000000 */
.L_x_3306:
        /* <DEDUP_REMOVED lines=12> */
.L_x_3291:
[----:B------:R-:W-:Y:S05]  /*2840*/  BSYNC B0 ;  /* 0x0000000000007941 */ /* 0x000fea0003800000 */
.L_x_3290:
[----:B------:R-:W-:-:S13]  /*2850*/  R2UR UR4, R5 ;  /* 0x00000000050472ca */ /* 0x000fda00000e0000 */
[----:B------:R-:W-:Y:S05]  /*2860*/  BRA.DIV UR4, `(.L_x_3292) ;  /* 0x0000000e04507947 */ /* 0x000fea000b800000 */
[----:B------:R-:W-:Y:S01]  /*2870*/  NOP ;  /* 0x0000000000007918 */ /* 0x000fe20000000000 */
[----:B------:R2:W-:Y:S04]  /*2880*/  STS [R12+0xc0], R3 ;  /* 0x0000c0030c007388 */ /* 0x0005e80000000800 */
[----:B------:R2:W-:Y:S04]  /*2890*/  STS [R12+0xc4], R15 ;  /* 0x0000c40f0c007388 */ /* 0x0005e80000000800 */
[----:B------:R2:W-:Y:S01]  /*28a0*/  STS [R12+0xc8], R13 ;  /* 0x0000c80d0c007388 */ /* 0x0005e20000000800 */
[----:B------:R-:W-:Y:S01]  /*28b0*/  NOP ;  /* 0x0000000000007918 */ /* 0x000fe20000000000 */
.L_x_3310:
        /* <DEDUP_REMOVED lines=12> */
.L_x_3294:
[----:B------:R-:W-:Y:S05]  /*2980*/  BSYNC B0 ;  /* 0x0000000000007941 */ /* 0x000fea0003800000 */
.L_x_3293:
[----:B------:R-:W-:-:S13]  /*2990*/  R2UR UR4, R5 ;  /* 0x00000000050472ca */ /* 0x000fda00000e0000 */
[----:B------:R-:W-:Y:S05]  /*29a0*/  BRA.DIV UR4, `(.L_x_3295) ;  /* 0x0000000e04307947 */ /* 0x000fea000b800000 */
[----:B------:R-:W-:Y:S01]  /*29b0*/  NOP ;  /* 0x0000000000007918 */ /* 0x000fe20000000000 */
[----:B------:R3:W-:Y:S04]  /*29c0*/  STS [R12+0xc0], R3 ;  /* 0x0000c0030c007388 */ /* 0x0007e80000000800 */
[----:B------:R3:W-:Y:S04]  /*29d0*/  STS [R12+0xc4], R15 ;  /* 0x0000c40f0c007388 */ /* 0x0007e80000000800 */
[----:B------:R3:W-:Y:S01]  /*29e0*/  STS [R12+0xc8], R13 ;  /* 0x0000c80d0c007388 */ /* 0x0007e20000000800 */
[----:B------:R-:W-:Y:S01]  /*29f0*/  NOP ;  /* 0x0000000000007918 */ /* 0x000fe20000000000 */
.L_x_3314:
        /* <DEDUP_REMOVED lines=12> */
.L_x_3297:
[----:B------:R-:W-:Y:S05]  /*2ac0*/  BSYNC B0 ;  /* 0x0000000000007941 */ /* 0x000fea0003800000 */
.L_x_3296:
        /* <DEDUP_REMOVED lines=25> */
.L_x_3320:
        /* <DEDUP_REMOVED lines=66> */
.L_x_3285:
        /* <DEDUP_REMOVED lines=17> */
[----:B------:R-:W-:-:S03]  /*3190*/  @!P2 IADD3 R4, R12, 0xb50, RZ ;  /* 0x00000b500c04a810 */ /* 0x000fc60007ffe0ff */
        /* <DEDUP_REMOVED lines=26> */
.L_x_3300:
[----:B------:R-:W-:Y:S05]  /*3340*/  BSYNC B0 ;  /* 0x0000000000007941 */ /* 0x000fea0003800000 */
.L_x_3299:
        /* <DEDUP_REMOVED lines=22> */
.L_x_3286:
[----:B0-----:R-:W-:Y:S05]  /*34b0*/  WARPSYNC.COLLECTIVE R5, `(.L_x_3301) ;  /* 0x0000000005087348 */ /* 0x001fea0003c00000 */
[----:B------:R-:W-:Y:S01]  /*34c0*/  NOP ;  /* 0x0000000000007918 */ /* 0x000fe20000000000 */
[----:B0-----:R-:W-:Y:S01]  /*34d0*/  ENDCOLLECTIVE ;  /* 0x000000000000791b */ /* 0x001fe20003800000 */
.L_x_3301:
[----:B------:R-:W-:Y:S05]  /*34e0*/  BRA `(.L_x_3302) ;  /* 0xfffffff000547947 */ /* 0x000fea000383ffff */
.L_x_3289:
[----:B------:R-:W-:Y:S01]  /*34f0*/  BSSY B0, `(.L_x_3303) ;  /* 0x0000004000007945 */ /* 0x000fe20003800000 */
[----:B0-----:R-:W-:Y:S05]  /*3500*/  WARPSYNC.COLLECTIVE R5, `(.L_x_3304) ;  /* 0x0000000005087348 */ /* 0x001fea0003c00000 */
[----:B------:R-:W-:Y:S01]  /*3510*/  NOP ;  /* 0x0000000000007918 */ /* 0x000fe20000000000 */
[----:B0-----:R-:W-:Y:S01]  /*3520*/  ENDCOLLECTIVE ;  /* 0x000000000000791b */ /* 0x001fe20003800000 */
.L_x_3304:
[----:B------:R-:W-:Y:S05]  /*3530*/  BSYNC B0 ;  /* 0x0000000000007941 */ /* 0x000fea0003800000 */
.L_x_3303:
[----:B------:R0:W-:Y:S04]  /*3540*/  STS [R12+0xc0], R3 ;  /* 0x0000c0030c007388 */ /* 0x0001e80000000800 */
[----:B------:R0:W-:Y:S04]  /*3550*/  STS [R12+0xc4], R15 ;  /* 0x0000c40f0c007388 */ /* 0x0001e80000000800 */
[----:B------:R0:W-:Y:S02]  /*3560*/  STS [R12+0xc8], R13 ;  /* 0x0000c80d0c007388 */ /* 0x0001e40000000800 */
[----:B0-----:R-:W-:Y:S05]  /*3570*/  WARPSYNC.COLLECTIVE R5, `(.L_x_3305) ;  /* 0x0000000005087348 */ /* 0x001fea0003c00000 */
[----:B------:R-:W-:Y:S01]  /*3580*/  NOP ;  /* 0x0000000000007918 */ /* 0x000fe20000000000 */
[----:B0-----:R-:W-:Y:S01]  /*3590*/  ENDCOLLECTIVE ;  /* 0x000000000000791b */ /* 0x001fe20003800000 */
.L_x_3305:
[----:B------:R-:W-:Y:S05]  /*35a0*/  BRA `(.L_x_3306) ;  /* 0xfffffff000747947 */ /* 0x000fea000383ffff */
.L_x_3292:
[----:B------:R-:W-:Y:S01]  /*35b0*/  BSSY B0, `(.L_x_3307) ;  /* 0x0000004000007945 */ /* 0x000fe20003800000 */
[----:B01----:R-:W-:Y:S05]  /*35c0*/  WARPSYNC.COLLECTIVE R5, `(.L_x_3308) ;  /* 0x0000000005087348 */ /* 0x003fea0003c00000 */
[----:B------:R-:W-:Y:S01]  /*35d0*/  NOP ;  /* 0x0000000000007918 */ /* 0x000fe20000000000 */
[----:B01----:R-:W-:Y:S01]  /*35e0*/  ENDCOLLECTIVE ;  /* 0x000000000000791b */ /* 0x003fe20003800000 */
.L_x_3308:
[----:B------:R-:W-:Y:S05]  /*35f0*/  BSYNC B0 ;  /* 0x0000000000007941 */ /* 0x000fea0003800000 */
.L_x_3307:
[----:B------:R0:W-:Y:S04]  /*3600*/  STS [R12+0xc0], R3 ;  /* 0x0000c0030c007388 */ /* 0x0001e80000000800 */
[----:B------:R0:W-:Y:S04]  /*3610*/  STS [R12+0xc4], R15 ;  /* 0x0000c40f0c007388 */ /* 0x0001e80000000800 */
[----:B------:R0:W-:Y:S02]  /*3620*/  STS [R12+0xc8], R13 ;  /* 0x0000c80d0c007388 */ /* 0x0001e40000000800 */
[----:B0-----:R-:W-:Y:S05]  /*3630*/  WARPSYNC.COLLECTIVE R5, `(.L_x_3309) ;  /* 0x0000000005087348 */ /* 0x001fea0003c00000 */
[----:B------:R-:W-:Y:S01]  /*3640*/  NOP ;  /* 0x0000000000007918 */ /* 0x000fe20000000000 */
[----:B0-----:R-:W-:Y:S01]  /*3650*/  ENDCOLLECTIVE ;  /* 0x000000000000791b */ /* 0x001fe20003800000 */
.L_x_3309:
[----:B------:R-:W-:Y:S05]  /*3660*/  BRA `(.L_x_3310) ;  /* 0xfffffff000947947 */ /* 0x000fea000383ffff */
.L_x_3295:
[----:B------:R-:W-:Y:S01]  /*3670*/  BSSY B0, `(.L_x_3311) ;  /* 0x0000004000007945 */ /* 0x000fe20003800000 */
[----:B012---:R-:W-:Y:S05]  /*3680*/  WARPSYNC.COLLECTIVE R5, `(.L_x_3312) ;  /* 0x0000000005087348 */ /* 0x007fea0003c00000 */
[----:B------:R-:W-:Y:S01]  /*3690*/  NOP ;  /* 0x0000000000007918 */ /* 0x000fe20000000000 */
[----:B012---:R-:W-:Y:S01]  /*36a0*/  ENDCOLLECTIVE ;  /* 0x000000000000791b */ /* 0x007fe20003800000 */
.L_x_3312:
[----:B------:R-:W-:Y:S05]  /*36b0*/  BSYNC B0 ;  /* 0x0000000000007941 */ /* 0x000fea0003800000 */
.L_x_3311:
[----:B------:R0:W-:Y:S04]  /*36c0*/  STS [R12+0xc0], R3 ;  /* 0x0000c0030c007388 */ /* 0x0001e80000000800 */
[----:B------:R0:W-:Y:S04]  /*36d0*/  STS [R12+0xc4], R15 ;  /* 0x0000c40f0c007388 */ /* 0x0001e80000000800 */
[----:B------:R0:W-:Y:S02]  /*36e0*/  STS [R12+0xc8], R13 ;  /* 0x0000c80d0c007388 */ /* 0x0001e40000000800 */
[----:B0-----:R-:W-:Y:S05]  /*36f0*/  WARPSYNC.COLLECTIVE R5, `(.L_x_3313) ;  /* 0x0000000005087348 */ /* 0x001fea0003c00000 */
[----:B------:R-:W-:Y:S01]  /*3700*/  NOP ;  /* 0x0000000000007918 */ /* 0x000fe20000000000 */
[----:B0-----:R-:W-:Y:S01]  /*3710*/  ENDCOLLECTIVE ;  /* 0x000000000000791b */ /* 0x001fe20003800000 */
.L_x_3313:
[----:B------:R-:W-:Y:S05]  /*3720*/  BRA `(.L_x_3314) ;  /* 0xfffffff000b47947 */ /* 0x000fea000383ffff */
.L_x_3298:
[----:B------:R-:W-:Y:S01]  /*3730*/  BSSY B0, `(.L_x_3315) ;  /* 0x0000005000007945 */ /* 0x000fe20003800000 */
[----:B------:R-:W-:-:S13]  /*3740*/  ISETP.GE.U32.AND P0, PT, R2, 0x10, PT ;  /* 0x000000100200780c */ /* 0x000fda0003f06070 */
[----:B0123--:R-:W-:Y:S05]  /*3750*/  WARPSYNC.COLLECTIVE R5, `(.L_x_3316) ;  /* 0x0000000005087348 */ /* 0x00ffea0003c00000 */
[----:B------:R-:W-:Y:S01]  /*3760*/  NOP ;  /* 0x0000000000007918 */ /* 0x000fe20000000000 */
[----:B0123--:R-:W-:Y:S01]  /*3770*/  ENDCOLLECTIVE ;  /* 0x000000000000791b */ /* 0x00ffe20003800000 */
.L_x_3316:
[----:B------:R-:W-:Y:S05]  /*3780*/  BSYNC B0 ;  /* 0x0000000000007941 */ /* 0x000fea0003800000 */
.L_x_3315:
[----:B------:R0:W-:Y:S01]  /*3790*/  STS [R12+0xc0], R3 ;  /* 0x0000c0030c007388 */ /* 0x0001e20000000800 */
[----:B------:R-:W-:-:S03]  /*37a0*/  ISETP.NE.OR P1, PT, R3, RZ, !P0 ;  /* 0x000000ff0300720c */ /* 0x000fc60004725670 */
[----:B------:R0:W-:Y:S04]  /*37b0*/  STS [R12+0xc4], R15 ;  /* 0x0000c40f0c007388 */ /* 0x0001e80000000800 */
[----:B------:R0:W-:Y:S06]  /*37c0*/  STS [R12+0xc8], R13 ;  /* 0x0000c80d0c007388 */ /* 0x0001ec0000000800 */
[----:B0-----:R-:W-:Y:S05]  /*37d0*/  WARPSYNC.COLLECTIVE R5, `(.L_x_3317) ;  /* 0x0000000005087348 */ /* 0x001fea0003c00000 */
[----:B------:R-:W-:Y:S01]  /*37e0*/  NOP ;  /* 0x0000000000007918 */ /* 0x000fe20000000000 */
[----:B0-----:R-:W-:Y:S01]  /*37f0*/  ENDCOLLECTIVE ;  /* 0x000000000000791b */ /* 0x001fe20003800000 */
.L_x_3317:
        /* <DEDUP_REMOVED lines=9> */
.L_x_3318:
        /* <DEDUP_REMOVED lines=9> */
.L_x_3319:
[----:B------:R-:W-:Y:S05]  /*3920*/  BRA `(.L_x_3320) ;  /* 0xfffffff000cc7947 */ /* 0x000fea000383ffff */
.L_x_3321:
        /* <DEDUP_REMOVED lines=13> */
.L_x_4531:


//--------------------- .text._Z30group_norm_nhwc_bwd_sum_kernelI11Fp16IOFp32WLi64EEv26Group_norm_nhwc_bwd_params --------------------------
	.section	.text._Z30group_norm_nhwc_bwd_sum_kernelI11Fp16IOFp32WLi64EEv26Group_norm_nhwc_bwd_params,"ax",@progbits
	.align	128
        .global         _Z30group_norm_nhwc_bwd_sum_kernelI11Fp16IOFp32WLi64EEv26Group_norm_nhwc_bwd_params
        .type           _Z30group_norm_nhwc_bwd_sum_kernelI11Fp16IOFp32WLi64EEv26Group_norm_nhwc_bwd_params,@function
        .size           _Z30group_norm_nhwc_bwd_sum_kernelI11Fp16IOFp32WLi64EEv26Group_norm_nhwc_bwd_params,(.L_x_4532 - _Z30group_norm_nhwc_bwd_sum_kernelI11Fp16IOFp32WLi64EEv26Group_norm_nhwc_bwd_params)
        .other          _Z30group_norm_nhwc_bwd_sum_kernelI11Fp16IOFp32WLi64EEv26Group_norm_nhwc_bwd_params,@"STO_CUDA_ENTRY STV_DEFAULT"
_Z30group_norm_nhwc_bwd_sum_kernelI11Fp16IOFp32WLi64EEv26Group_norm_nhwc_bwd_params:
.text._Z30group_norm_nhwc_bwd_sum_kernelI11Fp16IOFp32WLi64EEv26Group_norm_nhwc_bwd_params:
        /* <DEDUP_REMOVED lines=70> */
.L_x_3323:
[----:B------:R-:W-:Y:S05]  /*0460*/  BSYNC B0 ;  /* 0x0000000000007941 */ /* 0x000fea0003800000 */
.L_x_3322:
        /* <DEDUP_REMOVED lines=62> */
[----:B------:R-:W-:Y:S02]  /*0850*/  PRMT R5, RZ, 0x5410, RZ ;  /* 0x00005410ff057816 */ /* 0x000fe400000000ff */
[----:B------:R-:W-:Y:S02]  /*0860*/  ISETP.NE.AND P1, PT, RZ, UR6, PT ;  /* 0x00000006ff007c0c */ /* 0x000fe4000bf25270 */
[----:B------:R-:W-:Y:S02]  /*0870*/  PRMT R24, RZ, 0x7610, R24 ;  /* 0x00007610ff187816 */ /* 0x000fe40000000018 */
[----:B------:R-:W-:Y:S02]  /*0880*/  PRMT R13, RZ, 0x7610, R13 ;  /* 0x00007610ff0d7816 */ /* 0x000fe4000000000d */
[----:B--2---:R-:W-:-:S04]  /*0890*/  @!P0 PRMT R5, R5, 0x5410, R20 ;  /* 0x0000541005058816 */ /* 0x004fc80000000014 */
[----:B------:R-:W-:-:S05]  /*08a0*/  @!P0 PRMT R5, R20, 0x7632, R5 ;  /* 0x0000763214058816 */ /* 0x000fca0000000005 */
[--C-:B------:R-:W-:Y:S01]  /*08b0*/  HADD2.F32 R19, -RZ, R5.reuse.H1_H1 ;  /* 0x30000005ff137230 */ /* 0x100fe20000004100 */
[C---:B---3--:R-:W-:Y:S01]  /*08c0*/  @!P0 PRMT R24, R6.reuse, 0x7610, R24 ;  /* 0x0000761006188816 */ /* 0x048fe20000000018 */
[----:B------:R-:W-:Y:S01]  /*08d0*/  HADD2.F32 R5, -RZ, R5.H0_H0 ;  /* 0x20000005ff057230 */ /* 0x000fe20000004100 */
[----:B------:R-:W-:Y:S02]  /*08e0*/  @!P0 PRMT R13, R6, 0x7632, R13 ;  /* 0x00007632060d8816 */ /* 0x000fe4000000000d */
[C---:B------:R-:W-:Y:S01]  /*08f0*/  FADD.FTZ R19, -R12.reuse, R19 ;  /* 0x000000130c137221 */ /* 0x040fe20000010100 */
[----:B------:R-:W-:Y:S02]  /*0900*/  HADD2.F32 R24, -RZ, R24.H0_H0 ;  /* 0x20000018ff187230 */ /* 0x000fe40000004100 */
[----:B------:R-:W-:Y:S01]  /*0910*/  FADD.FTZ R5, -R12, R5 ;  /* 0x000000050c057221 */ /* 0x000fe20000010100 */
[----:B------:R-:W-:Y:S02]  /*0920*/  HADD2.F32 R13, -RZ, R13.H0_H0 ;  /* 0x2000000dff0d7230 */ /* 0x000fe40000004100 */
        /* <DEDUP_REMOVED lines=21> */
.L_x_3326:
        /* <DEDUP_REMOVED lines=11> */
.L_x_3325:
[----:B------:R-:W-:Y:S02]  /*0b30*/  IADD3 R5, -R18, -0x2, RZ ;  /* 0xfffffffe12057810 */ /* 0x000fe40007ffe1ff */
[----:B------:R-:W-:-:S04]  /*0b40*/  LOP3.LUT R18, RZ, R3, RZ, 0x33, !PT ;  /* 0x00000003ff127212 */ /* 0x000fc800078e33ff */
[----:B------:R-:W-:-:S13]  /*0b50*/  ISETP.NE.AND P1, PT, R5, R18, PT ;  /* 0x000000120500720c */ /* 0x000fda0003f25270 */
[----:B------:R-:W-:Y:S05]  /*0b60*/  @!P1 BRA `(.L_x_3324) ;  /* 0x0000000800189947 */ /* 0x000fea0003800000 */
[----:B------:R-:W-:-:S05]  /*0b70*/  VIADD R5, R7, 0x1 ;  /* 0x0000000107057836 */ /* 0x000fca0000000000 */
[----:B------:R-:W-:-:S07]  /*0b80*/  SHF.R.S32.HI R7, RZ, 0x1f, R5 ;  /* 0x0000001fff077819 */ /* 0x000fce0000011405 */
.L_x_3329:
        /* <DEDUP_REMOVED lines=15> */
[----:B------:R0:W3:Y:S01]  /*0c80*/  @!P0 LDG.E R18, desc[UR4][R18.64] ;  /* 0x0000000412128981 */ /* 0x0000e2000c1e1900 */
[----:B--2---:R-:W-:-:S05]  /*0c90*/  @!P0 IADD3 R20, P1, R27, R20, RZ ;  /* 0x000000141b148210 */ /* 0x004fca0007f3e0ff */
[----:B------:R-:W-:-:S05]  /*0ca0*/  @!P0 IMAD.X R21, R26, 0x1, R21, P1 ;  /* 0x000000011a158824 */ /* 0x000fca00008e0615 */
[----:B------:R2:W4:Y:S01]  /*0cb0*/  @!P0 LDG.E R20, desc[UR4][R20.64] ;  /* 0x0000000414148981 */ /* 0x000522000c1e1900 */
[----:B0-----:R-:W-:Y:S02]  /*0cc0*/  PRMT R19, R19, 0x5410, RZ ;  /* 0x0000541013137816 */ /* 0x001fe400000000ff */
[----:B------:R-:W-:Y:S02]  /*0cd0*/  ISETP.NE.AND P2, PT, RZ, UR6, PT ;  /* 0x00000006ff007c0c */ /* 0x000fe4000bf45270 */
[----:B--2---:R-:W-:Y:S02]  /*0ce0*/  PRMT R21, RZ, 0x7610, R21 ;  /* 0x00007610ff157816 */ /* 0x004fe40000000015 */
[----:B------:R-:W-:Y:S02]  /*0cf0*/  PRMT R27, RZ, 0x7610, R27 ;  /* 0x00007610ff1b7816 */ /* 0x000fe4000000001b */
[----:B---3--:R-:W-:Y:S02]  /*0d00*/  @!P0 PRMT R19, R19, 0x7610, R18 ;  /* 0x0000761013138816 */ /* 0x008fe40000000012 */
[----:B------:R-:W-:-:S02]  /*0d10*/  @!P0 PRMT R21, R18, 0x7610, R21 ;  /* 0x0000761012158816 */ /* 0x000fc40000000015 */
[----:B------:R-:W-:-:S03]  /*0d20*/  PRMT R19, RZ, 0x7610, R19 ;  /* 0x00007610ff137816 */ /* 0x000fc60000000013 */
[----:B------:R-:W-:Y:S02]  /*0d30*/  HADD2.F32 R29, -RZ, R21.H0_H0 ;  /* 0x20000015ff1d7230 */ /* 0x000fe40000004100 */
[----:B------:R-:W-:Y:S01]  /*0d40*/  HADD2.F32 R18, -RZ, R19.H1_H1 ;  /* 0x30000013ff127230 */ /* 0x000fe20000004100 */
[----:B----4-:R-:W-:Y:S02]  /*0d50*/  @!P0 PRMT R27, R20, 0x7610, R27 ;  /* 0x00007610141b8816 */ /* 0x010fe4000000001b */
[----:B------:R-:W-:Y:S01]  /*0d60*/  FADD.FTZ R29, -R12, R29 ;  /* 0x0000001d0c1d7221 */ /* 0x000fe20000010100 */
[----:B------:R-:W-:Y:S01]  /*0d70*/  @!P0 PRMT R19, R20, 0x7632, R19 ;  /* 0x0000763214138816 */ /* 0x000fe20000000013 */
[----:B------:R-:W-:Y:S01]  /*0d80*/  FADD.FTZ R21, -R12, R18 ;  /* 0x000000120c157221 */ /* 0x000fe20000010100 */
[----:B------:R-:W-:Y:S02]  /*0d90*/  HADD2.F32 R27, -RZ, R27.H0_H0 ;  /* 0x2000001bff1b7230 */ /* 0x000fe40000004100 */
[----:B-1----:R-:W-:Y:S01]  /*0da0*/  FMUL.FTZ R26, R29, R2 ;  /* 0x000000021d1a7220 */ /* 0x002fe20000410000 */
[----:B------:R-:W-:-:S02]  /*0db0*/  HADD2.F32 R20, -RZ, R19.H0_H0 ;  /* 0x20000013ff147230 */ /* 0x000fc40000004100 */
        /* <DEDUP_REMOVED lines=20> */
.L_x_3327:
        /* <DEDUP_REMOVED lines=26> */
[----:B------:R-:W-:Y:S01]  /*10a0*/  PRMT R19, R19, 0x5410, RZ ;  /* 0x0000541013137816 */ /* 0x000fe200000000ff */
[----:B------:R-:W-:Y:S01]  /*10b0*/  FADD.FTZ R22, R27, R22 ;  /* 0x000000161b167221 */ /* 0x000fe20000010000 */
[----:B0-----:R-:W-:-:S04]  /*10c0*/  PRMT R21, R21, 0x5410, RZ ;  /* 0x0000541015157816 */ /* 0x001fc800000000ff */
[--C-:B--2---:R-:W-:Y:S02]  /*10d0*/  @!P0 PRMT R21, R21, 0x5410, R29.reuse ;  /* 0x0000541015158816 */ /* 0x104fe4000000001d */
[----:B------:R-:W-:Y:S02]  /*10e0*/  @!P0 PRMT R19, R19, 0x7610, R29 ;  /* 0x0000761013138816 */ /* 0x000fe4000000001d */
[----:B------:R-:W-:Y:S02]  /*10f0*/  PRMT R21, RZ, 0x7610, R21 ;  /* 0x00007610ff157816 */ /* 0x000fe40000000015 */
[----:B------:R-:W-:-:S03]  /*1100*/  PRMT R19, RZ, 0x7610, R19 ;  /* 0x00007610ff137816 */ /* 0x000fc60000000013 */
[----:B------:R-:W-:Y:S02]  /*1110*/  HADD2.F32 R23, -RZ, R21.H1_H1 ;  /* 0x30000015ff177230 */ /* 0x000fe40000004100 */
[----:B------:R-:W-:-:S03]  /*1120*/  HADD2.F32 R29, -RZ, R19.H1_H1 ;  /* 0x30000013ff1d7230 */ /* 0x000fc60000004100 */
[C---:B------:R-:W-:Y:S02]  /*1130*/  FADD.FTZ R23, -R12.reuse, R23 ;  /* 0x000000170c177221 */ /* 0x040fe40000010100 */
[----:B------:R-:W-:-:S04]  /*1140*/  FADD.FTZ R29, -R12, R29 ;  /* 0x0000001d0c1d7221 */ /* 0x000fc80000010100 */
[----:B------:R-:W-:Y:S01]  /*1150*/  FMUL.FTZ R18, R29, R2 ;  /* 0x000000021d127220 */ /* 0x000fe20000410000 */
[C---:B---3--:R-:W-:Y:S02]  /*1160*/  @!P0 PRMT R21, R20.reuse, 0x7632, R21 ;  /* 0x0000763214158816 */ /* 0x048fe40000000015 */
[----:B------:R-:W-:-:S03]  /*1170*/  @!P0 PRMT R19, R20, 0x7610, R19 ;  /* 0x0000761014138816 */ /* 0x000fc60000000013 */
[----:B------:R-:W-:Y:S02]  /*1180*/  HADD2.F32 R20, -RZ, R21.H0_H0 ;  /* 0x20000015ff147230 */ /* 0x000fe40000004100 */
[----:B------:R-:W-:Y:S01]  /*1190*/  FMUL.FTZ R21, R23, R2 ;  /* 0x0000000217157220 */ /* 0x000fe20000410000 */
[----:B------:R-:W-:Y:S01]  /*11a0*/  HADD2.F32 R19, -RZ, R19.H0_H0 ;  /* 0x20000013ff137230 */ /* 0x000fe20000004100 */
        /* <DEDUP_REMOVED lines=19> */
.L_x_3328:
        /* <DEDUP_REMOVED lines=15> */
.L_x_3324:
        /* <DEDUP_REMOVED lines=80> */
.L_x_3352:
        /* <DEDUP_REMOVED lines=13> */
.L_x_3330:
        /* <DEDUP_REMOVED lines=43> */
.L_x_3333:
[----:B------:R-:W-:Y:S05]  /*1c50*/  BSYNC B0 ;  /* 0x0000000000007941 */ /* 0x000fea0003800000 */
.L_x_3332:
        /* <DEDUP_REMOVED lines=22> */
.L_x_3331:
        /* <DEDUP_REMOVED lines=10> */
.L_x_3334:
[----:B------:R-:W-:Y:S01]  /*1e60*/  IMAD.MOV.U32 R26, RZ, RZ, R17 ;  /* 0x000000ffff1a7224 */ /* 0x000fe200078e0011 */
[----:B------:R-:W-:-:S07]  /*1e70*/  MOV R20, R28 ;  /* 0x0000001c00147202 */ /* 0x000fce0000000f00 */
[----:B------:R-:W-:Y:S05]  /*1e80*/  WARPSYNC.COLLECTIVE R19, `(.L_x_3335) ;  /* 0x0000000013087348 */ /* 0x000fea0003c00000 */
[----:B------:R0:W1:Y:S02]  /*1e90*/  SHFL.UP P0, R28, R26, R21, R22 ;  /* 0x040000151a1c7389 */ /* 0x0000640000000016 */
[----:B01----:R-:W-:Y:S01]  /*1ea0*/  ENDCOLLECTIVE ;  /* 0x000000000000791b */ /* 0x003fe20003800000 */
.L_x_3335:
[----:B------:R-:W-:Y:S01]  /*1eb0*/  @P3 IMAD.IADD R15, R15, 0x1, R20 ;  /* 0x000000010f0f3824 */ /* 0x000fe200078e0214 */
[----:B------:R-:W-:Y:S01]  /*1ec0*/  MOV R26, R18 ;  /* 0x00000012001a7202 */ /* 0x000fe20000000f00 */
[----:B------:R-:W-:-:S05]  /*1ed0*/  FADD.FTZ R28, R17, R28 ;  /* 0x0000001c111c7221 */ /* 0x000fca0000010000 */
[----:B------:R-:W-:-:S07]  /*1ee0*/  @P3 FSEL R17, R28, R17, !P2 ;  /* 0x000000111c113208 */ /* 0x000fce0005000000 */
[----:B------:R-:W-:Y:S05]  /*1ef0*/  WARPSYNC.COLLECTIVE R19, `(.L_x_3336) ;  /* 0x0000000013087348 */ /* 0x000fea0003c00000 */
[----:B------:R0:W1:Y:S02]  /*1f00*/  SHFL.UP P0, R28, R26, R21, R22 ;  /* 0x040000151a1c7389 */ /* 0x0000640000000016 */
[----:B01----:R-:W-:Y:S01]  /*1f10*/  ENDCOLLECTIVE ;  /* 0x000000000000791b */ /* 0x003fe20003800000 */
.L_x_3336:
[----:B------:R-:W-:Y:S01]  /*1f20*/  HFMA2.MMA R21, -RZ, RZ, 0, 1.1920928955078125e-07 ;  /* 0x00000002ff157435 */ /* 0x000fe200000001ff */
[----:B------:R-:W-:Y:S02]  /*1f30*/  MOV R26, R15 ;  /* 0x0000000f001a7202 */ /* 0x000fe40000000f00 */
[----:B------:R-:W-:-:S08]  /*1f40*/  MOV R23, R28 ;  /* 0x0000001c00177202 */ /* 0x000fd00000000f00 */
[----:B------:R-:W-:Y:S05]  /*1f50*/  WARPSYNC.COLLECTIVE R19, `(.L_x_3337) ;  /* 0x0000000013087348 */ /* 0x000fea0003c00000 */
[----:B------:R0:W1:Y:S02]  /*1f60*/  SHFL.UP P0, R28, R26, R21, R22 ;  /* 0x040000151a1c7389 */ /* 0x0000640000000016 */
[----:B01----:R-:W-:Y:S01]  /*1f70*/  ENDCOLLECTIVE ;  /* 0x000000000000791b */ /* 0x003fe20003800000 */
.L_x_3337:
        /* <DEDUP_REMOVED lines=9> */
.L_x_3338:
[----:B------:R-:W-:Y:S02]  /*2010*/  @P3 IADD3 R15, R15, R20, RZ ;  /* 0x000000140f0f3210 */ /* 0x000fe40007ffe0ff */
[----:B------:R-:W-:Y:S01]  /*2020*/  MOV R26, R18 ;  /* 0x00000012001a7202 */ /* 0x000fe20000000f00 */
[----:B------:R-:W-:-:S05]  /*2030*/  FADD.FTZ R28, R17, R28 ;  /* 0x0000001c111c7221 */ /* 0x000fca0000010000 */
[----:B------:R-:W-:-:S07]  /*2040*/  @P3 FSEL R17, R28, R17, !P2 ;  /* 0x000000111c113208 */ /* 0x000fce0005000000 */
[----:B------:R-:W-:Y:S05]  /*2050*/  WARPSYNC.COLLECTIVE R19, `(.L_x_3339) ;  /* 0x0000000013087348 */ /* 0x000fea0003c00000 */
[----:B------:R0:W1:Y:S02]  /*2060*/  SHFL.UP P0, R28, R26, R21, R22 ;  /* 0x040000151a1c7389 */ /* 0x0000640000000016 */
[----:B01----:R-:W-:Y:S01]  /*2070*/  ENDCOLLECTIVE ;  /* 0x000000000000791b */ /* 0x003fe20003800000 */
.L_x_3339:
[----:B------:R-:W-:Y:S01]  /*2080*/  MOV R26, R15 ;  /* 0x0000000f001a7202 */ /* 0x000fe20000000f00 */
[----:B------:R-:W-:Y:S02]  /*2090*/  IMAD.MOV.U32 R21, RZ, RZ, 0x4 ;  /* 0x00000004ff157424 */ /* 0x000fe400078e00ff */
[----:B------:R-:W-:-:S07]  /*20a0*/  IMAD.MOV.U32 R23, RZ, RZ, R28 ;  /* 0x000000ffff177224 */ /* 0x000fce00078e001c */
[----:B------:R-:W-:Y:S05]  /*20b0*/  WARPSYNC.COLLECTIVE R19, `(.L_x_3340) ;  /* 0x0000000013087348 */ /* 0x000fea0003c00000 */
[----:B------:R0:W1:Y:S02]  /*20c0*/  SHFL.UP P0, R28, R26, R21, R22 ;  /* 0x040000151a1c7389 */ /* 0x0000640000000016 */
[----:B01----:R-:W-:Y:S01]  /*20d0*/  ENDCOLLECTIVE ;  /* 0x000000000000791b */ /* 0x003fe20003800000 */
.L_x_3340:
        /* <DEDUP_REMOVED lines=9> */
.L_x_3341:
[----:B------:R-:W-:Y:S01]  /*2170*/  @P3 IADD3 R15, R15, R20, RZ ;  /* 0x000000140f0f3210 */ /* 0x000fe20007ffe0ff */
[----:B------:R-:W-:Y:S02]  /*2180*/  IMAD.MOV.U32 R26, RZ, RZ, R18 ;  /* 0x000000ffff1a7224 */ /* 0x000fe400078e0012 */
[----:B------:R-:W-:-:S05]  /*2190*/  FADD.FTZ R28, R17, R28 ;  /* 0x0000001c111c7221 */ /* 0x000fca0000010000 */
[----:B------:R-:W-:-:S07]  /*21a0*/  @P3 FSEL R17, R28, R17, !P2 ;  /* 0x000000111c113208 */ /* 0x000fce0005000000 */
[----:B------:R-:W-:Y:S05]  /*21b0*/  WARPSYNC.COLLECTIVE R19, `(.L_x_3342) ;  /* 0x0000000013087348 */ /* 0x000fea0003c00000 */
[----:B------:R0:W1:Y:S02]  /*21c0*/  SHFL.UP P0, R28, R26, R21, R22 ;  /* 0x040000151a1c7389 */ /* 0x0000640000000016 */
[----:B01----:R-:W-:Y:S01]  /*21d0*/  ENDCOLLECTIVE ;  /* 0x000000000000791b */ /* 0x003fe20003800000 */
.L_x_3342:
[----:B------:R-:W-:Y:S01]  /*21e0*/  HFMA2.MMA R21, -RZ, RZ, 0, 4.76837158203125e-07 ;  /* 0x00000008ff157435 */ /* 0x000fe200000001ff */
[----:B------:R-:W-:Y:S01]  /*21f0*/  IMAD.MOV.U32 R26, RZ, RZ, R15 ;  /* 0x000000ffff1a7224 */ /* 0x000fe200078e000f */
[----:B------:R-:W-:-:S09]  /*2200*/  MOV R23, R28 ;  /* 0x0000001c00177202 */ /* 0x000fd20000000f00 */
[----:B------:R-:W-:Y:S05]  /*2210*/  WARPSYNC.COLLECTIVE R19, `(.L_x_3343) ;  /* 0x0000000013087348 */ /* 0x000fea0003c00000 */
[----:B------:R0:W1:Y:S02]  /*2220*/  SHFL.UP P0, R28, R26, R21, R22 ;  /* 0x040000151a1c7389 */ /* 0x0000640000000016 */
[----:B01----:R-:W-:Y:S01]  /*2230*/  ENDCOLLECTIVE ;  /* 0x000000000000791b */ /* 0x003fe20003800000 */
.L_x_3343:
[----:B------:R-:W-:-:S05]  /*2240*/  FADD.FTZ R23, R18, R23 ;  /* 0x0000001712177221 */ /* 0x000fca0000010000 */
[----:B------:R-:W-:Y:S02]  /*2250*/  @P3 FSEL R18, R23, R18, !P2 ;  /* 0x0000001217123208 */ /* 0x000fe40005000000 */
[----:B------:R-:W-:Y:S02]  /*2260*/  ISETP.NE.AND P3, PT, R15, RZ, PT ;  /* 0x000000ff0f00720c */ /* 0x000fe40003f65270 */
[----:B------:R-:W-:Y:S01]  /*2270*/  ISETP.GE.AND P2, PT, R16, 0x10, PT ;  /* 0x000000101000780c */ /* 0x000fe20003f46270 */
[----:B------:R-:W-:Y:S01]  /*2280*/  IMAD.MOV.U32 R26, RZ, RZ, R17 ;  /* 0x000000ffff1a7224 */ /* 0x000fe200078e0011 */
[----:B------:R-:W-:-:S11]  /*2290*/  MOV R20, R28 ;  /* 0x0000001c00147202 */ /* 0x000fd60000000f00 */
[----:B------:R-:W-:Y:S05]  /*22a0*/  WARPSYNC.COLLECTIVE R19, `(.L_x_3344) ;  /* 0x0000000013087348 */ /* 0x000fea0003c00000 */
[----:B------:R0:W1:Y:S02]  /*22b0*/  SHFL.UP P0, R28, R26, R21, R22 ;  /* 0x040000151a1c7389 */ /* 0x0000640000000016 */
[----:B01----:R-:W-:Y:S01]  /*22c0*/  ENDCOLLECTIVE ;  /* 0x000000000000791b */ /* 0x003fe20003800000 */
.L_x_3344:
[----:B------:R-:W-:Y:S01]  /*22d0*/  @P4 IMAD.IADD R15, R15, 0x1, R20 ;  /* 0x000000010f0f4824 */ /* 0x000fe200078e0214 */
[----:B------:R-:W-:Y:S01]  /*22e0*/  MOV R26, R18 ;  /* 0x00000012001a7202 */ /* 0x000fe20000000f00 */
[----:B------:R-:W-:-:S05]  /*22f0*/  FADD.FTZ R28, R17, R28 ;  /* 0x0000001c111c7221 */ /* 0x000fca0000010000 */
[----:B------:R-:W-:-:S07]  /*2300*/  @P4 FSEL R17, R28, R17, !P3 ;  /* 0x000000111c114208 */ /* 0x000fce0005800000 */
[----:B------:R-:W-:Y:S05]  /*2310*/  WARPSYNC.COLLECTIVE R19, `(.L_x_3345) ;  /* 0x0000000013087348 */ /* 0x000fea0003c00000 */
[----:B------:R0:W1:Y:S02]  /*2320*/  SHFL.UP P0, R28, R26, R21, R22 ;  /* 0x040000151a1c7389 */ /* 0x0000640000000016 */
[----:B01----:R-:W-:Y:S01]  /*2330*/  ENDCOLLECTIVE ;  /* 0x000000000000791b */ /* 0x003fe20003800000 */
.L_x_3345:
[----:B------:R-:W-:Y:S01]  /*2340*/  HFMA2.MMA R21, -RZ, RZ, 0, 9.5367431640625e-07 ;  /* 0x00000010ff157435 */ /* 0x000fe200000001ff */
[----:B------:R-:W-:Y:S02]  /*2350*/  MOV R26, R15 ;  /* 0x0000000f001a7202 */ /* 0x000fe40000000f00 */
[----:B------:R-:W-:-:S08]  /*2360*/  MOV R23, R28 ;  /* 0x0000001c00177202 */ /* 0x000fd00000000f00 */
[----:B------:R-:W-:Y:S05]  /*2370*/  WARPSYNC.COLLECTIVE R19, `(.L_x_3346) ;  /* 0x0000000013087348 */ /* 0x000fea0003c00000 */
[----:B------:R0:W1:Y:S02]  /*2380*/  SHFL.UP P0, R28, R26, R21, R22 ;  /* 0x040000151a1c7389 */ /* 0x0000640000000016 */
[----:B01----:R-:W-:Y:S01]  /*2390*/  ENDCOLLECTIVE ;  /* 0x000000000000791b */ /* 0x003fe20003800000 */
.L_x_3346:
        /* <DEDUP_REMOVED lines=8> */
.L_x_3347:
[----:B------:R-:W-:Y:S01]  /*2420*/  IMAD.MOV.U32 R26, RZ, RZ, R18 ;  /* 0x000000ffff1a7224 */ /* 0x000fe200078e0012 */
[----:B------:R-:W-:-:S07]  /*2430*/  MOV R20, R28 ;  /* 0x0000001c00147202 */ /* 0x000fce0000000f00 */
[----:B------:R-:W-:Y:S05]  /*2440*/  WARPSYNC.COLLECTIVE R19, `(.L_x_3348) ;  /* 0x0000000013087348 */ /* 0x000fea0003c00000 */
[----:B------:R0:W1:Y:S02]  /*2450*/  SHFL.UP P0, R28, R26, R21, R22 ;  /* 0x040000151a1c7389 */ /* 0x0000640000000016 */
[----:B01----:R-:W-:Y:S01]  /*2460*/  ENDCOLLECTIVE ;  /* 0x000000000000791b */ /* 0x003fe20003800000 */
.L_x_3348:
        /* <DEDUP_REMOVED lines=8> */
.L_x_3349:
[----:B------:R-:W-:-:S05]  /*24f0*/  FADD.FTZ R23, R18, R23 ;  /* 0x0000001712177221 */ /* 0x000fca0000010000 */
[----:B------:R-:W-:Y:S02]  /*2500*/  @P2 FSEL R18, R23, R18, !P3 ;  /* 0x0000001217122208 */ /* 0x000fe40005800000 */
[----:B------:R-:W-:Y:S02]  /*2510*/  MOV R26, R17 ;  /* 0x00000011001a7202 */ /* 0x000fe40000000f00 */
[----:B------:R-:W-:-:S07]  /*2520*/  MOV R23, R28 ;  /* 0x0000001c00177202 */ /* 0x000fce0000000f00 */
[----:B------:R-:W-:Y:S05]  /*2530*/  WARPSYNC.COLLECTIVE R19, `(.L_x_3350) ;  /* 0x0000000013087348 */ /* 0x000fea0003c00000 */
[----:B------:R0:W1:Y:S02]  /*2540*/  SHFL.UP P0, R28, R26, R21, R22 ;  /* 0x040000151a1c7389 */ /* 0x0000640000000016 */
[----:B01----:R-:W-:Y:S01]  /*2550*/  ENDCOLLECTIVE ;  /* 0x000000000000791b */ /* 0x003fe20003800000 */
.L_x_3350:
[----:B------:R-:W-:Y:S01]  /*2560*/  MOV R26, R18 ;  /* 0x00000012001a7202 */ /* 0x000fe20000000f00 */
[----:B------:R-:W-:-:S07]  /*2570*/  IMAD.MOV.U32 R16, RZ, RZ, R28 ;  /* 0x000000ffff107224 */ /* 0x000fce00078e001c */
[----:B------:R-:W-:Y:S05]  /*2580*/  WARPSYNC.COLLECTIVE R19, `(.L_x_3351) ;  /* 0x0000000013087348 */ /* 0x000fea0003c00000 */
[----:B------:R0:W1:Y:S02]  /*2590*/  SHFL.UP P0, R28, R26, R21, R22 ;  /* 0x040000151a1c7389 */ /* 0x0000640000000016 */
[----:B01----:R-:W-:Y:S01]  /*25a0*/  ENDCOLLECTIVE ;  /* 0x000000000000791b */ /* 0x003fe20003800000 */
.L_x_3351:
[----:B------:R-:W-:Y:S01]  /*25b0*/  MOV R27, R28 ;  /* 0x0000001c001b7202 */ /* 0x000fe20000000f00 */
[----:B------:R-:W-:Y:S06]  /*25c0*/  BRA `(.L_x_3352) ;  /* 0xfffffff000c07947 */ /* 0x000fec000383ffff */
.L_x_3353:
        /* <DEDUP_REMOVED lines=11> */
.L_x_4532:


//--------------------- .text._Z30group_norm_nhwc_bwd_sum_kernelI11Fp16IOFp32WLi128EEv26Group_norm_nhwc_bwd_params --------------------------
	.section	.text._Z30group_norm_nhwc_bwd_sum_kernelI11Fp16IOFp32WLi128EEv26Group_norm_nhwc_bwd_params,"ax",@progbits
	.align	128
        .global         _Z30group_norm_nhwc_bwd_sum_kernelI11Fp16IOFp32WLi128EEv26Group_norm_nhwc_bwd_params
        .type           _Z30group_norm_nhwc_bwd_sum_kernelI11Fp16IOFp32WLi128EEv26Group_norm_nhwc_bwd_params,@function
        .size           _Z30group_norm_nhwc_bwd_sum_kernelI11Fp16IOFp32WLi128EEv26Group_norm_nhwc_bwd_params,(.L_x_4533 - _Z30group_norm_nhwc_bwd_sum_kernelI11Fp16IOFp32WLi128EEv26Group_norm_nhwc_bwd_params)
        .other          _Z30group_norm_nhwc_bwd_sum_kernelI11Fp16IOFp32WLi128EEv26Group_norm_nhwc_bwd_params,@"STO_CUDA_ENTRY STV_DEFAULT"
_Z30group_norm_nhwc_bwd_sum_kernelI11Fp16IOFp32WLi128EEv26Group_norm_nhwc_bwd_params:
.text._Z30group_norm_nhwc_bwd_sum_kernelI11Fp16IOFp32WLi128EEv26Group_norm_nhwc_bwd_params:
        /* <DEDUP_REMOVED lines=51> */
[----:B0-----:R-:W-:Y:S01]  /*0330*/  MOV R8, RZ ;  /* 0x000000ff00087202 */ /* 0x001fe20000000f00 */
[----:B--2---:R-:W-:-:S04]  /*0340*/  IMAD.MOV R10, RZ, RZ, -R9 ;  /* 0x000000ffff0a7224 */ /* 0x004fc800078e0a09 */
        /* <DEDUP_REMOVED lines=17> */
.L_x_3355:
[----:B------:R-:W-:Y:S05]  /*0460*/  BSYNC B0 ;  /* 0x0000000000007941 */ /* 0x000fea0003800000 */
.L_x_3354:
[C---:B------:R-:W-:Y:S01]  /*0470*/  IMAD R10, R7.reuse, R11, R6 ;  /* 0x0000000b070a7224 */ /* 0x040fe200078e0206 */
[----:B------:R-:W1:Y:S01]  /*0480*/  S2UR UR7, SR_CTAID.Y ;  /* 0x00000000000779c3 */ /* 0x000e620000002600 */
[----:B-----5:R-:W-:Y:S01]  /*0490*/  FFMA.FTZ R12, -R2, R2, R3 ;  /* 0x00000002020c7223 */ /* 0x020fe20000010103 */
[----:B------:R-:W-:Y:S01]  /*04a0*/  ISETP.NE.U32.AND P4, PT, R7, RZ, PT ;  /* 0x000000ff0700720c */ /* 0x000fe20003f85070 */
[----:B------:R-:W-:Y:S01]  /*04b0*/  HFMA2.MMA R24, -RZ, RZ, 0, 0 ;  /* 0x00000000ff187435 */ /* 0x000fe200000001ff */
[-C--:B------:R-:W-:Y:S02]  /*04c0*/  ISETP.GE.U32.AND P1, PT, R10, R7.reuse, PT ;  /* 0x000000070a00720c */ /* 0x080fe40003f26070 */
[----:B------:R-:W-:Y:S02]  /*04d0*/  FSETP.GTU.FTZ.AND P2, PT, R12, RZ, PT ;  /* 0x000000ff0c00720b */ /* 0x000fe40003f5c000 */
[----:B0-----:R-:W0:Y:S09]  /*04e0*/  LDC.64 R8, c[0x0][0x290] ;  /* 0x0000a400ff087b82 */ /* 0x001e320000000a00 */
[-C--:B------:R-:W-:Y:S01]  /*04f0*/  @P1 IADD3 R10, R10, -R7.reuse, RZ ;  /* 0x800000070a0a1210 */ /* 0x080fe20007ffe0ff */
[----:B------:R-:W-:Y:S01]  /*0500*/  @P1 VIADD R5, R5, 0x1 ;  /* 0x0000000105051836 */ /* 0x000fe20000000000 */
[----:B------:R-:W2:Y:S02]  /*0510*/  @P2 LDC R19, c[0x0][0x250] ;  /* 0x00009400ff132b82 */ /* 0x000ea40000000800 */
[----:B------:R-:W-:Y:S01]  /*0520*/  ISETP.GE.U32.AND P3, PT, R10, R7, PT ;  /* 0x000000070a00720c */ /* 0x000fe20003f66070 */
[----:B-1----:R-:W-:-:S05]  /*0530*/  IMAD R18, R20, UR7, RZ ;  /* 0x0000000714127c24 */ /* 0x002fca000f8e02ff */
[----:B------:R-:W-:Y:S02]  /*0540*/  SHF.R.S32.HI R25, RZ, 0x1f, R18 ;  /* 0x0000001fff197819 */ /* 0x000fe40000011412 */
[----:B------:R-:W-:-:S05]  /*0550*/  IADD3 R11, P5, R18, R20, RZ ;  /* 0x00000014120b7210 */ /* 0x000fca0007fbe0ff */
[----:B------:R-:W-:Y:S02]  /*0560*/  @P3 IADD3 R5, R5, 0x1, RZ ;  /* 0x0000000105053810 */ /* 0x000fe40007ffe0ff */
[----:B------:R-:W-:Y:S02]  /*0570*/  LEA.HI.X.SX32 R10, R20, R25, 0x1, P5 ;  /* 0x00000019140a7211 */ /* 0x000fe400028f0eff */
[----:B0-----:R-:W-:Y:S02]  /*0580*/  ISETP.LT.U32.AND P1, PT, R11, R8, PT ;  /* 0x000000080b00720c */ /* 0x001fe40003f21070 */
[----:B------:R-:W-:Y:S01]  /*0590*/  SEL R3, R4, R5, !P4 ;  /* 0x0000000504037207 */ /* 0x000fe20006000000 */
[----:B------:R-:W-:Y:S01]  /*05a0*/  HFMA2.MMA R4, -RZ, RZ, 1.875, 0 ;  /* 0x3f800000ff047435 */ /* 0x000fe200000001ff */
[----:B------:R-:W-:Y:S01]  /*05b0*/  ISETP.LT.AND.EX P1, PT, R10, R9, PT, P1 ;  /* 0x000000090a00720c */ /* 0x000fe20003f21310 */
[----:B--2---:R-:W-:Y:S01]  /*05c0*/  @P2 FADD.FTZ R19, R12, R19 ;  /* 0x000000130c132221 */ /* 0x004fe20000010000 */
[----:B------:R-:W-:-:S02]  /*05d0*/  MOV R9, RZ ;  /* 0x000000ff00097202 */ /* 0x000fc40000000f00 */
[----:B------:R-:W-:Y:S02]  /*05e0*/  CS2R R12, SRZ ;  /* 0x00000000000c7805 */ /* 0x000fe4000001ff00 */
[----:B------:R-:W-:Y:S01]  /*05f0*/  SEL R5, R11, R8, P1 ;  /* 0x000000080b057207 */ /* 0x000fe20000800000 */
[----:B------:R-:W-:Y:S01]  /*0600*/  IMAD.MOV R8, RZ, RZ, -R3 ;  /* 0x000000ffff087224 */ /* 0x000fe200078e0a03 */
[----:B------:R-:W-:Y:S02]  /*0610*/  CS2R R10, SRZ ;  /* 0x00000000000a7805 */ /* 0x000fe4000001ff00 */
[----:B------:R-:W-:Y:S01]  /*0620*/  ISETP.GE.AND P1, PT, R18, R5, PT ;  /* 0x000000051200720c */ /* 0x000fe20003f26270 */
[----:B------:R0:W1:Y:S01]  /*0630*/  @P2 MUFU.RSQ R4, R19 ;  /* 0x0000001300042308 */ /* 0x0000620000001400 */
[----:B------:R-:W-:-:S11]  /*0640*/  IMAD R6, R7, R8, R6 ;  /* 0x0000000807067224 */ /* 0x000fd600078e0206 */
[----:B0-----:R-:W-:Y:S05]  /*0650*/  @P1 BRA `(.L_x_3356) ;  /* 0x0000001c00141947 */ /* 0x001fea0003800000 */
        /* <DEDUP_REMOVED lines=30> */
[----:B0-----:R-:W-:-:S04]  /*0840*/  @!P0 IADD3 R8, P1, R11, R8, RZ ;  /* 0x000000080b088210 */ /* 0x001fc80007f3e0ff */
[----:B------:R-:W-:-:S05]  /*0850*/  @!P0 IADD3.X R9, R12, R9, RZ, P1, !PT ;  /* 0x000000090c098210 */ /* 0x000fca0000ffe4ff */
[----:B------:R0:W3:Y:S01]  /*0860*/  @!P0 LDG.E R8, desc[UR4][R8.64] ;  /* 0x0000000408088981 */ /* 0x0000e2000c1e1900 */
[----:B--2---:R-:W-:-:S05]  /*0870*/  @!P0 IADD3 R10, P1, R11, R20, RZ ;  /* 0x000000140b0a8210 */ /* 0x004fca0007f3e0ff */
[----:B------:R-:W-:-:S05]  /*0880*/  @!P0 IMAD.X R11, R12, 0x1, R21, P1 ;  /* 0x000000010c0b8824 */ /* 0x000fca00008e0615 */
[----:B------:R-:W2:Y:S01]  /*0890*/  @!P0 LDG.E R21, desc[UR4][R10.64] ;  /* 0x000000040a158981 */ /* 0x000ea2000c1e1900 */
[----:B------:R-:W-:Y:S02]  /*08a0*/  PRMT R7, RZ, 0x5410, RZ ;  /* 0x00005410ff077816 */ /* 0x000fe400000000ff */
[----:B0-----:R-:W-:Y:S02]  /*08b0*/  PRMT R9, RZ, 0x5410, RZ ;  /* 0x00005410ff097816 */ /* 0x001fe400000000ff */
[----:B------:R-:W-:Y:S02]  /*08c0*/  IADD3 R18, R18, 0x1, RZ ;  /* 0x0000000112127810 */ /* 0x000fe40007ffe0ff */
[----:B---3--:R-:W-:-:S04]  /*08d0*/  @!P0 PRMT R7, R7, 0x5410, R8 ;  /* 0x0000541007078816 */ /* 0x008fc80000000008 */
[----:B------:R-:W-:-:S05]  /*08e0*/  @!P0 PRMT R7, R8, 0x7632, R7 ;  /* 0x0000763208078816 */ /* 0x000fca0000000007 */
[--C-:B------:R-:W-:Y:S02]  /*08f0*/  HADD2.F32 R13, -RZ, R7.reuse.H1_H1 ;  /* 0x30000007ff0d7230 */ /* 0x100fe40000004100 */
[----:B------:R-:W-:Y:S01]  /*0900*/  HADD2.F32 R19, -RZ, R7.H0_H0 ;  /* 0x20000007ff137230 */ /* 0x000fe20000004100 */
[----:B--2---:R-:W-:Y:S02]  /*0910*/  @!P0 PRMT R9, R9, 0x5410, R21 ;  /* 0x0000541009098816 */ /* 0x004fe40000000015 */
[C---:B------:R-:W-:Y:S02]  /*0920*/  FADD.FTZ R7, -R2.reuse, R13 ;  /* 0x0000000d02077221 */ /* 0x040fe40000010100 */
[----:B------:R-:W-:Y:S01]  /*0930*/  FADD.FTZ R19, -R2, R19 ;  /* 0x0000001302137221 */ /* 0x000fe20000010100 */
[----:B------:R-:W-:Y:S01]  /*0940*/  @!P0 PRMT R9, R21, 0x7632, R9 ;  /* 0x0000763215098816 */ /* 0x000fe20000000009 */
[-C--:B-1----:R-:W-:Y:S02]  /*0950*/  FMUL.FTZ R7, R7, R4.reuse ;  /* 0x0000000407077220 */ /* 0x082fe40000410000 */
[----:B------:R-:W-:-:S02]  /*0960*/  FMUL.FTZ R8, R19, R4 ;  /* 0x0000000413087220 */ /* 0x000fc40000410000 */
[----:B------:R-:W-:Y:S02]  /*0970*/  FFMA.FTZ R12, R7, R14, R16 ;  /* 0x0000000e070c7223 */ /* 0x000fe40000010010 */
[----:B------:R-:W-:Y:S02]  /*0980*/  FFMA.FTZ R11, R8, R15, R17 ;  /* 0x0000000f080b7223 */ /* 0x000fe40000010011 */
[----:B------:R-:W-:Y:S02]  /*0990*/  FMUL.FTZ R10, R12, -1.4426950216293334961 ;  /* 0xbfb8aa3b0c0a7820 */ /* 0x000fe40000410000 */
[----:B------:R-:W-:-:S04]  /*09a0*/  FMUL.FTZ R19, R11, -1.4426950216293334961 ;  /* 0xbfb8aa3b0b137820 */ /* 0x000fc80000410000 */
        /* <DEDUP_REMOVED lines=11> */
[----:B-1----:R-:W-:-:S03]  /*0a60*/  FADD.FTZ R22, -R20, 1 ;  /* 0x3f80000014167421 */ /* 0x002fc60000010100 */
[----:B------:R-:W-:Y:S01]  /*0a70*/  FMUL.FTZ R21, R10, R21 ;  /* 0x000000150a157220 */ /* 0x000fe20000410000 */
[----:B------:R-:W-:Y:S01]  /*0a80*/  FMUL.FTZ R9, R9, R20 ;  /* 0x0000001409097220 */ /* 0x000fe20000410000 */
[----:B------:R-:W-:Y:S02]  /*0a90*/  FFMA.FTZ R22, R11, R22, 1 ;  /* 0x3f8000000b167423 */ /* 0x000fe40000010016 */
[----:B------:R-:W-:Y:S01]  /*0aa0*/  FMUL.FTZ R10, R21, R14 ;  /* 0x0000000e150a7220 */ /* 0x000fe20000410000 */
[----:B------:R-:W-:Y:S01]  /*0ab0*/  FFMA.FTZ R24, R7, R21, RZ ;  /* 0x0000001507187223 */ /* 0x000fe200000100ff */
[----:B------:R-:W-:Y:S01]  /*0ac0*/  FADD.FTZ R12, RZ, R21 ;  /* 0x00000015ff0c7221 */ /* 0x000fe20000010000 */
        /* <DEDUP_REMOVED lines=8> */
.L_x_3358:
[----:B------:R-:W-:Y:S05]  /*0b50*/  @!P2 BRA `(.L_x_3356) ;  /* 0x0000001400d4a947 */ /* 0x000fea0003800000 */
[----:B------:R-:W-:-:S04]  /*0b60*/  IADD3 R25, R18, 0x1, RZ ;  /* 0x0000000112197810 */ /* 0x000fc80007ffe0ff */
[----:B------:R-:W-:-:S07]  /*0b70*/  SHF.R.S32.HI R7, RZ, 0x1f, R25 ;  /* 0x0000001fff077819 */ /* 0x000fce0000011419 */
.L_x_3359:
        /* <DEDUP_REMOVED lines=17> */
[----:B------:R-:W-:-:S07]  /*0c90*/  @!P0 IMAD.MOV.U32 R29, RZ, RZ, R27 ;  /* 0x000000ffff1d8224 */ /* 0x000fce00078e001b */
[----:B------:R-:W4:Y:S01]  /*0ca0*/  @!P0 LDC.64 R22, c[0x0][0x228] ;  /* 0x00008a00ff168b82 */ /* 0x000f220000000a00 */
[----:B0-----:R-:W-:-:S04]  /*0cb0*/  @!P0 IMAD R28, R7, R18, RZ ;  /* 0x00000012071c8224 */ /* 0x001fc800078e02ff */
[----:B------:R-:W-:Y:S01]  /*0cc0*/  @!P0 IMAD R19, R25, R19, R28 ;  /* 0x0000001319138224 */ /* 0x000fe200078e021c */
[----:B------:R-:W-:-:S05]  /*0cd0*/  @!P0 MOV R28, R30 ;  /* 0x0000001e001c8202 */ /* 0x000fca0000000f00 */
[----:B------:R-:W-:-:S05]  /*0ce0*/  @!P0 IMAD.WIDE.U32 R28, R25, R18, R28 ;  /* 0x00000012191c8225 */ /* 0x000fca00078e001c */
[----:B------:R-:W-:Y:S02]  /*0cf0*/  @!P0 IADD3 R19, R29, R19, RZ ;  /* 0x000000131d138210 */ /* 0x000fe40007ffe0ff */
[C---:B------:R-:W-:Y:S02]  /*0d00*/  @!P0 SHF.L.U32 R29, R28.reuse, 0x1, RZ ;  /* 0x000000011c1d8819 */ /* 0x040fe400000006ff */
[----:B------:R-:W-:Y:S02]  /*0d10*/  @!P0 SHF.L.U64.HI R28, R28, 0x1, R19 ;  /* 0x000000011c1c8819 */ /* 0x000fe40000010213 */
[----:B---3--:R-:W-:Y:S01]  /*0d20*/  @!P0 IADD3 R20, P2, R29, R20, RZ ;  /* 0x000000141d148210 */ /* 0x008fe20007f5e0ff */
[----:B------:R-:W0:Y:S01]  /*0d30*/  @!P0 LDC.64 R18, c[0x0][0x228] ;  /* 0x00008a00ff128b82 */ /* 0x000e220000000a00 */
[----:B----4-:R-:W-:-:S03]  /*0d40*/  @!P0 IADD3 R22, P1, R33, R22, RZ ;  /* 0x0000001621168210 */ /* 0x010fc60007f3e0ff */
[----:B------:R-:W-:Y:S01]  /*0d50*/  @!P0 IMAD.X R21, R28, 0x1, R21, P2 ;  /* 0x000000011c158824 */ /* 0x000fe200010e0615 */
[----:B------:R-:W-:-:S05]  /*0d60*/  @!P0 IADD3.X R23, R32, R23, RZ, P1, !PT ;  /* 0x0000001720178210 */ /* 0x000fca0000ffe4ff */
[----:B------:R-:W3:Y:S04]  /*0d70*/  @!P0 LDG.E R21, desc[UR4][R20.64] ;  /* 0x0000000414158981 */ /* 0x000ee8000c1e1900 */
[----:B------:R-:W4:Y:S01]  /*0d80*/  @!P0 LDG.E R22, desc[UR4][R22.64] ;  /* 0x0000000416168981 */ /* 0x000f22000c1e1900 */
[----:B0-----:R-:W-:-:S04]  /*0d90*/  @!P0 IADD3 R18, P1, R29, R18, RZ ;  /* 0x000000121d128210 */ /* 0x001fc80007f3e0ff */
[----:B------:R-:W-:-:S05]  /*0da0*/  @!P0 IADD3.X R19, R28, R19, RZ, P1, !PT ;  /* 0x000000131c138210 */ /* 0x000fca0000ffe4ff */
[----:B------:R0:W5:Y:S02]  /*0db0*/  @!P0 LDG.E R18, desc[UR4][R18.64] ;  /* 0x0000000412128981 */ /* 0x000164000c1e1900 */
[----:B0-----:R-:W-:-:S04]  /*0dc0*/  PRMT R19, RZ, 0x7610, R19 ;  /* 0x00007610ff137816 */ /* 0x001fc80000000013 */
[C---:B--2---:R-:W-:Y:S02]  /*0dd0*/  @!P0 PRMT R19, R8.reuse, 0x7632, R19 ;  /* 0x0000763208138816 */ /* 0x044fe40000000013 */
[----:B------:R-:W-:-:S03]  /*0de0*/  PRMT R8, R8, 0x5410, RZ ;  /* 0x0000541008087816 */ /* 0x000fc600000000ff */
[----:B------:R-:W-:Y:S01]  /*0df0*/  HADD2.F32 R29, -RZ, R19.H0_H0 ;  /* 0x20000013ff1d7230 */ /* 0x000fe20000004100 */
[----:B------:R-:W-:-:S04]  /*0e00*/  @!P0 PRMT R8, R8, 0x5410, R8 ;  /* 0x0000541008088816 */ /* 0x000fc80000000008 */
[C---:B------:R-:W-:Y:S01]  /*0e10*/  FADD.FTZ R29, -R2.reuse, R29 ;  /* 0x0000001d021d7221 */ /* 0x040fe20000010100 */
[----:B------:R-:W-:Y:S01]  /*0e20*/  HADD2.F32 R23, -RZ, R8.H1_H1 ;  /* 0x30000008ff177230 */ /* 0x000fe20000004100 */
[----:B------:R-:W-:Y:S02]  /*0e30*/  PRMT R8, RZ, 0x5410, RZ ;  /* 0x00005410ff087816 */ /* 0x000fe400000000ff */
[-C--:B-1----:R-:W-:Y:S01]  /*0e40*/  FMUL.FTZ R20, R29, R4.reuse ;  /* 0x000000041d147220 */ /* 0x082fe20000410000 */
[----:B------:R-:W-:Y:S01]  /*0e50*/  PRMT R29, RZ, 0x5410, RZ ;  /* 0x00005410ff1d7816 */ /* 0x000fe200000000ff */
        /* <DEDUP_REMOVED lines=9> */
[----:B---3--:R-:W-:-:S06]  /*0ef0*/  @!P0 PRMT R29, R29, 0x5410, R21 ;  /* 0x000054101d1d8816 */ /* 0x008fcc0000000015 */
[----:B------:R-:W0:Y:S01]  /*0f00*/  MUFU.RCP R33, R33 ;  /* 0x0000002100217308 */ /* 0x000e220000001000 */
[----:B-1----:R-:W-:Y:S01]  /*0f10*/  FADD.FTZ R28, R28, 1 ;  /* 0x3f8000001c1c7421 */ /* 0x002fe20000010000 */
[----:B----4-:R-:W-:Y:S02]  /*0f20*/  @!P0 PRMT R29, R22, 0x7610, R29 ;  /* 0x00007610161d8816 */ /* 0x010fe4000000001d */
[----:B------:R-:W-:-:S04]  /*0f30*/  @!P0 PRMT R8, R8, 0x7610, R22 ;  /* 0x0000761008088816 */ /* 0x000fc80000000016 */
[----:B------:R-:W1:Y:S01]  /*0f40*/  MUFU.RCP R28, R28 ;  /* 0x0000001c001c7308 */ /* 0x000e620000001000 */
[----:B------:R-:W-:Y:S01]  /*0f50*/  @!P0 PRMT R8, R21, 0x7632, R8 ;  /* 0x0000763215088816 */ /* 0x000fe20000000008 */
[--C-:B------:R-:W-:Y:S02]  /*0f60*/  HADD2.F32 R35, -RZ, R29.reuse.H1_H1 ;  /* 0x3000001dff237230 */ /* 0x100fe40000004100 */
[----:B------:R-:W-:Y:S02]  /*0f70*/  HADD2.F32 R29, -RZ, R29.H0_H0 ;  /* 0x2000001dff1d7230 */ /* 0x000fe40000004100 */
[----:B------:R-:W-:Y:S02]  /*0f80*/  HADD2.F32 R22, -RZ, R8.H1_H1 ;  /* 0x30000008ff167230 */ /* 0x000fe40000004100 */
[----:B0-----:R-:W-:-:S03]  /*0f90*/  FADD.FTZ R21, -R33, 1 ;  /* 0x3f80000021157421 */ /* 0x001fc60000010100 */
[----:B------:R-:W-:Y:S01]  /*0fa0*/  FMUL.FTZ R33, R22, R33 ;  /* 0x0000002116217220 */ /* 0x000fe20000410000 */
[----:B------:R-:W-:Y:S01]  /*0fb0*/  FFMA.FTZ R32, R32, R21, 1 ;  /* 0x3f80000020207423 */ /* 0x000fe20000010015 */
[----:B------:R-:W-:Y:S01]  /*0fc0*/  FADD.FTZ R21, -R2, R35 ;  /* 0x0000002302157221 */ /* 0x000fe20000010100 */
[----:B------:R-:W-:Y:S02]  /*0fd0*/  HADD2.F32 R35, -RZ, R8.H0_H0 ;  /* 0x20000008ff237230 */ /* 0x000fe40000004100 */
[----:B-1----:R-:W-:Y:S01]  /*0fe0*/  FADD.FTZ R36, -R28, 1 ;  /* 0x3f8000001c247421 */ /* 0x002fe20000010100 */
[----:B------:R-:W-:Y:S01]  /*0ff0*/  FMUL.FTZ R21, R21, R4 ;  /* 0x0000000415157220 */ /* 0x000fe20000410000 */
[----:B------:R-:W-:Y:S01]  /*1000*/  FMUL.FTZ R32, R33, R32 ;  /* 0x0000002021207220 */ /* 0x000fe20000410000 */
[----:B------:R-:W-:Y:S02]  /*1010*/  FADD.FTZ R35, -R2, R35 ;  /* 0x0000002302237221 */ /* 0x000fe40000010100 */
[----:B------:R-:W-:Y:S01]  /*1020*/  FFMA.FTZ R8, R21, R14, R16 ;  /* 0x0000000e15087223 */ /* 0x000fe20000010010 */
[----:B------:R-:W-:Y:S01]  /*1030*/  FADD.FTZ R11, R32, R11 ;  /* 0x0000000b200b7221 */ /* 0x000fe20000010000 */
[----:B------:R-:W-:Y:S01]  /*1040*/  FMUL.FTZ R22, R35, R4 ;  /* 0x0000000423167220 */ /* 0x000fe20000410000 */
[----:B------:R-:W-:Y:S01]  /*1050*/  FFMA.FTZ R35, R23, R36, 1 ;  /* 0x3f80000017237423 */ /* 0x000fe20000010024 */
[----:B------:R-:W-:Y:S01]  /*1060*/  FMUL.FTZ R37, R8, -1.4426950216293334961 ;  /* 0xbfb8aa3b08257820 */ /* 0x000fe20000410000 */
[----:B------:R-:W-:Y:S01]  /*1070*/  FMUL.FTZ R36, R29, R28 ;  /* 0x0000001c1d247220 */ /* 0x000fe20000410000 */
[----:B------:R-:W-:Y:S01]  /*1080*/  FFMA.FTZ R23, R22, R15, R17 ;  /* 0x0000000f16177223 */ /* 0x000fe20000010011 */
[----:B------:R-:W-:Y:S01]  /*1090*/  FFMA.FTZ R9, R20, R32, R9 ;  /* 0x0000002014097223 */ /* 0x000fe20000010009 */
[----:B------:R-:W0:Y:S01]  /*10a0*/  MUFU.EX2 R34, R37 ;  /* 0x0000002500227308 */ /* 0x000e220000000800 */
[----:B------:R-:W-:Y:S01]  /*10b0*/  FMUL.FTZ R29, R36, R35 ;  /* 0x00000023241d7220 */ /* 0x000fe20000410000 */
[----:B------:R-:W-:Y:S01]  /*10c0*/  FMUL.FTZ R28, R23, -1.4426950216293334961 ;  /* 0xbfb8aa3b171c7820 */ /* 0x000fe20000410000 */
[----:B------:R-:W-:-:S02]  /*10d0*/  FMUL.FTZ R32, R32, R15 ;  /* 0x0000000f20207220 */ /* 0x000fc40000410000 */
[----:B------:R-:W-:Y:S01]  /*10e0*/  FFMA.FTZ R24, R19, R29, R24 ;  /* 0x0000001d13187223 */ /* 0x000fe20000010018 */
[C---:B------:R-:W-:Y:S02]  /*10f0*/  FADD.FTZ R12, R29.reuse, R12 ;  /* 0x0000000c1d0c7221 */ /* 0x040fe40000010000 */
[----:B------:R-:W1:Y:S01]  /*1100*/  MUFU.EX2 R28, R28 ;  /* 0x0000001c001c7308 */ /* 0x000e620000000800 */
[----:B0-----:R-:W-:Y:S01]  /*1110*/  FADD.FTZ R35, R34, 1 ;  /* 0x3f80000022237421 */ /* 0x001fe20000010000 */
[----:B------:R-:W-:Y:S01]  /*1120*/  FMUL.FTZ R34, R29, R14 ;  /* 0x0000000e1d227220 */ /* 0x000fe20000410000 */
[----:B------:R-:W-:-:S05]  /*1130*/  PRMT R29, RZ, 0x7610, R29 ;  /* 0x00007610ff1d7816 */ /* 0x000fca000000001d */
[----:B------:R-:W0:Y:S01]  /*1140*/  MUFU.RCP R33, R35 ;  /* 0x0000002300217308 */ /* 0x000e220000001000 */
[----:B------:R-:W-:Y:S01]  /*1150*/  FFMA.FTZ R13, R19, R34, R13 ;  /* 0x00000022130d7223 */ /* 0x000fe2000001000d */
[----:B-----5:R-:W-:Y:S01]  /*1160*/  @!P0 PRMT R29, R18, 0x7610, R29 ;  /* 0x00007610121d8816 */ /* 0x020fe2000000001d */
[----:B-1----:R-:W-:Y:S01]  /*1170*/  FADD.FTZ R19, R28, 1 ;  /* 0x3f8000001c137421 */ /* 0x002fe20000010000 */
[----:B------:R-:W-:Y:S01]  /*1180*/  PRMT R28, RZ, 0x7610, R28 ;  /* 0x00007610ff1c7816 */ /* 0x000fe2000000001c */
[----:B------:R-:W-:-:S03]  /*1190*/  FFMA.FTZ R20, R20, R32, R13 ;  /* 0x0000002014147223 */ /* 0x000fc6000001000d */
[----:B------:R-:W-:Y:S01]  /*11a0*/  @!P0 PRMT R28, R18, 0x7632, R28 ;  /* 0x00007632121c8816 */ /* 0x000fe2000000001c */
[----:B------:R-:W1:Y:S01]  /*11b0*/  MUFU.RCP R19, R19 ;  /* 0x0000001300137308 */ /* 0x000e620000001000 */
[----:B------:R-:W-:-:S03]  /*11c0*/  HADD2.F32 R18, -RZ, R29.H0_H0 ;  /* 0x2000001dff127230 */ /* 0x000fc60000004100 */
[----:B------:R-:W-:Y:S02]  /*11d0*/  HADD2.F32 R28, -RZ, R28.H0_H0 ;  /* 0x2000001cff1c7230 */ /* 0x000fe40000004100 */
[----:B0-----:R-:W-:Y:S01]  /*11e0*/  FADD.FTZ R29, -R33, 1 ;  /* 0x3f800000211d7421 */ /* 0x001fe20000010100 */
[----:B------:R-:W-:Y:S01]  /*11f0*/  FMUL.FTZ R33, R18, R33 ;  /* 0x0000002112217220 */ /* 0x000fe20000410000 */
[C---:B------:R-:W-:Y:S01]  /*1200*/  VIADD R18, R25.reuse, 0x1 ;  /* 0x0000000119127836 */ /* 0x040fe20000000000 */
[----:B------:R-:W-:Y:S01]  /*1210*/  IADD3 R25, P2, R25, 0x2, RZ ;  /* 0x0000000219197810 */ /* 0x000fe20007f5e0ff */
[----:B------:R-:W-:-:S03]  /*1220*/  FFMA.FTZ R8, R8, R29, 1 ;  /* 0x3f80000008087423 */ /* 0x000fc6000001001d */
[----:B------:R-:W-:Y:S01]  /*1230*/  ISETP.GE.AND P1, PT, R18, R5, PT ;  /* 0x000000051200720c */ /* 0x000fe20003f26270 */
[----:B------:R-:W-:Y:S01]  /*1240*/  FMUL.FTZ R33, R33, R8 ;  /* 0x0000000821217220 */ /* 0x000fe20000410000 */
[----:B------:R-:W-:Y:S01]  /*1250*/  IADD3.X R7, RZ, R7, RZ, P2, !PT ;  /* 0x00000007ff077210 */ /* 0x000fe200017fe4ff */
[----:B-1----:R-:W-:Y:S01]  /*1260*/  FADD.FTZ R18, -R19, 1 ;  /* 0x3f80000013127421 */ /* 0x002fe20000010100 */
[----:B------:R-:W-:Y:S01]  /*1270*/  FMUL.FTZ R28, R28, R19 ;  /* 0x000000131c1c7220 */ /* 0x000fe20000410000 */
[----:B------:R-:W-:Y:S01]  /*1280*/  FADD.FTZ R19, R34, R10 ;  /* 0x0000000a22137221 */ /* 0x000fe20000010000 */
[----:B------:R-:W-:Y:S01]  /*1290*/  FMUL.FTZ R8, R33, R14 ;  /* 0x0000000e21087220 */ /* 0x000fe20000410000 */
[----:B------:R-:W-:Y:S01]  /*12a0*/  FFMA.FTZ R23, R23, R18, 1 ;  /* 0x3f80000017177423 */ /* 0x000fe20000010012 */
[C---:B------:R-:W-:Y:S01]  /*12b0*/  FFMA.FTZ R24, R21.reuse, R33, R24 ;  /* 0x0000002115187223 */ /* 0x040fe20000010018 */
[----:B------:R-:W-:Y:S01]  /*12c0*/  FADD.FTZ R12, R12, R33 ;  /* 0x000000210c0c7221 */ /* 0x000fe20000010000 */
[----:B------:R-:W-:Y:S01]  /*12d0*/  FFMA.FTZ R13, R21, R8, R20 ;  /* 0x00000008150d7223 */ /* 0x000fe20000010014 */
[----:B------:R-:W-:Y:S01]  /*12e0*/  FMUL.FTZ R28, R28, R23 ;  /* 0x000000171c1c7220 */ /* 0x000fe20000410000 */
[----:B------:R-:W-:-:S03]  /*12f0*/  FADD.FTZ R23, R32, R19 ;  /* 0x0000001320177221 */ /* 0x000fc60000010000 */
        /* <DEDUP_REMOVED lines=8> */
.L_x_3357:
[----:B------:R-:W-:Y:S02]  /*1380*/  LOP3.LUT P1, R8, R8, 0x3, RZ, 0xc0, !PT ;  /* 0x0000000308087812 */ /* 0x000fe4000782c0ff */
[----:B------:R-:W-:Y:S02]  /*1390*/  CS2R R10, SRZ ;  /* 0x00000000000a7805 */ /* 0x000fe4000001ff00 */
[----:B------:R-:W-:Y:S01]  /*13a0*/  IADD3 R32, -R32, R9, RZ ;  /* 0x0000000920207210 */ /* 0x000fe20007ffe1ff */
[----:B------:R-:W-:Y:S01]  /*13b0*/  HFMA2.MMA R9, -RZ, RZ, 0, 0 ;  /* 0x00000000ff097435 */ /* 0x000fe200000001ff */
[----:B------:R-:W-:Y:S01]  /*13c0*/  CS2R R12, SRZ ;  /* 0x00000000000c7805 */ /* 0x000fe2000001ff00 */
[----:B------:R-:W-:-:S06]  /*13d0*/  IMAD.MOV.U32 R24, RZ, RZ, RZ ;  /* 0x000000ffff187224 */ /* 0x000fcc00078e00ff */
[----:B------:R-:W-:Y:S05]  /*13e0*/  @!P1 BRA `(.L_x_3360) ;  /* 0x0000000000c89947 */ /* 0x000fea0003800000 */
[----:B------:R-:W-:-:S07]  /*13f0*/  MOV R10, RZ ;  /* 0x000000ff000a7202 */ /* 0x000fce0000000f00 */
.L_x_3361:
        /* <DEDUP_REMOVED lines=13> */
[C---:B------:R-:W-:Y:S02]  /*14d0*/  @!P0 IADD3.X R19, R28.reuse, R19, RZ, P1, !PT ;  /* 0x000000131c138210 */ /* 0x040fe40000ffe4ff */
[----:B------:R-:W-:-:S03]  /*14e0*/  @!P0 IADD3.X R21, R28, R21, RZ, P2, !PT ;  /* 0x000000151c158210 */ /* 0x000fc600017fe4ff */
[----:B------:R-:W2:Y:S04]  /*14f0*/  @!P0 LDG.E R18, desc[UR4][R18.64] ;  /* 0x0000000412128981 */ /* 0x000ea8000c1e1900 */
[----:B------:R-:W3:Y:S01]  /*1500*/  @!P0 LDG.E R20, desc[UR4][R20.64] ;  /* 0x0000000414148981 */ /* 0x000ee2000c1e1900 */
[----:B------:R-:W-:Y:S01]  /*1510*/  PRMT R16, R16, 0x5410, RZ ;  /* 0x0000541010107816 */ /* 0x000fe200000000ff */
[----:B------:R-:W-:Y:S01]  /*1520*/  VIADD R8, R8, 0xffffffff ;  /* 0xffffffff08087836 */ /* 0x000fe20000000000 */
[----:B------:R-:W-:Y:S02]  /*1530*/  PRMT R17, RZ, 0x7610, R17 ;  /* 0x00007610ff117816 */ /* 0x000fe40000000011 */
[----:B------:R-:W-:Y:S02]  /*1540*/  IADD3 R7, P2, R7, 0x1, RZ ;  /* 0x0000000107077810 */ /* 0x000fe40007f5e0ff */
[----:B------:R-:W-:-:S02]  /*1550*/  ISETP.NE.AND P1, PT, R8, RZ, PT ;  /* 0x000000ff0800720c */ /* 0x000fc40003f25270 */
[----:B------:R-:W-:Y:S02]  /*1560*/  IADD3.X R25, RZ, R25, RZ, P2, !PT ;  /* 0x00000019ff197210 */ /* 0x000fe400017fe4ff */
[----:B--2---:R-:W-:-:S04]  /*1570*/  @!P0 PRMT R16, R16, 0x5410, R18 ;  /* 0x0000541010108816 */ /* 0x004fc80000000012 */
[----:B------:R-:W-:Y:S02]  /*1580*/  PRMT R16, RZ, 0x7610, R16 ;  /* 0x00007610ff107816 */ /* 0x000fe40000000010 */
[----:B---3--:R-:W-:-:S03]  /*1590*/  @!P0 PRMT R17, R20, 0x7610, R17 ;  /* 0x0000761014118816 */ /* 0x008fc60000000011 */
[----:B------:R-:W-:Y:S01]  /*15a0*/  HADD2.F32 R29, -RZ, R16.H1_H1 ;  /* 0x30000010ff1d7230 */ /* 0x000fe20000004100 */
[----:B------:R-:W-:Y:S01]  /*15b0*/  @!P0 PRMT R16, R18, 0x7632, R16 ;  /* 0x0000763212108816 */ /* 0x000fe20000000010 */
[----:B------:R-:W-:-:S03]  /*15c0*/  HADD2.F32 R19, -RZ, R17.H0_H0 ;  /* 0x20000011ff137230 */ /* 0x000fc60000004100 */
[----:B------:R-:W-:Y:S01]  /*15d0*/  PRMT R16, R16, 0x5410, RZ ;  /* 0x0000541010107816 */ /* 0x000fe200000000ff */
[----:B------:R-:W-:Y:S01]  /*15e0*/  FADD.FTZ R29, -R2, R29 ;  /* 0x0000001d021d7221 */ /* 0x000fe20000010100 */
[C---:B------:R-:W-:Y:S01]  /*15f0*/  FMUL.FTZ R21, R19.reuse, R14 ;  /* 0x0000000e13157220 */ /* 0x040fe20000410000 */
[----:B------:R-:W-:Y:S01]  /*1600*/  FADD.FTZ R12, R19, R12 ;  /* 0x0000000c130c7221 */ /* 0x000fe20000010000 */
[----:B------:R-:W-:Y:S01]  /*1610*/  @!P0 PRMT R16, R16, 0x7610, R20 ;  /* 0x0000761010108816 */ /* 0x000fe20000000014 */
[----:B-1----:R-:W-:-:S04]  /*1620*/  FMUL.FTZ R18, R29, R4 ;  /* 0x000000041d127220 */ /* 0x002fc80000410000 */
[--C-:B------:R-:W-:Y:S02]  /*1630*/  HADD2.F32 R17, -RZ, R16.reuse.H0_H0 ;  /* 0x20000010ff117230 */ /* 0x100fe40000004100 */
[----:B------:R-:W-:Y:S01]  /*1640*/  FFMA.FTZ R24, R19, R18, R24 ;  /* 0x0000001213187223 */ /* 0x000fe20000010018 */
[----:B------:R-:W-:Y:S02]  /*1650*/  HADD2.F32 R16, -RZ, R16.H1_H1 ;  /* 0x30000010ff107230 */ /* 0x000fe40000004100 */
[----:B------:R-:W-:Y:S01]  /*1660*/  FFMA.FTZ R20, R18, R21, R13 ;  /* 0x0000001512147223 */ /* 0x000fe2000001000d */
[----:B------:R-:W-:Y:S01]  /*1670*/  FADD.FTZ R19, R21, R10 ;  /* 0x0000000a15137221 */ /* 0x000fe20000010000 */
[----:B------:R-:W-:Y:S01]  /*1680*/  FADD.FTZ R17, -R2, R17 ;  /* 0x0000001102117221 */ /* 0x000fe20000010100 */
[C---:B------:R-:W-:Y:S01]  /*1690*/  FMUL.FTZ R18, R16.reuse, R15 ;  /* 0x0000000f10127220 */ /* 0x040fe20000410000 */
[----:B------:R-:W-:Y:S02]  /*16a0*/  FADD.FTZ R11, R16, R11 ;  /* 0x0000000b100b7221 */ /* 0x000fe40000010000 */
[----:B------:R-:W-:Y:S01]  /*16b0*/  FMUL.FTZ R17, R17, R4 ;  /* 0x0000000411117220 */ /* 0x000fe20000410000 */
[----:B------:R-:W-:-:S03]  /*16c0*/  FADD.FTZ R10, R18, R19 ;  /* 0x00000013120a7221 */ /* 0x000fc60000010000 */
[----:B------:R-:W-:Y:S01]  /*16d0*/  FFMA.FTZ R9, R16, R17, R9 ;  /* 0x0000001110097223 */ /* 0x000fe20000010009 */
[----:B------:R-:W-:Y:S01]  /*16e0*/  FFMA.FTZ R13, R17, R18, R20 ;  /* 0x00000012110d7223 */ /* 0x000fe20000010014 */
[----:B------:R-:W-:Y:S06]  /*16f0*/  @P1 BRA `(.L_x_3361) ;  /* 0xfffffffc00401947 */ /* 0x000fec000383ffff */
[----:B------:R-:W-:-:S07]  /*1700*/  MOV R18, R7 ;  /* 0x0000000700127202 */ /* 0x000fce0000000f00 */
.L_x_3360:
[----:B------:R-:W-:-:S13]  /*1710*/  ISETP.GE.U32.AND P0, PT, R32, 0x3, PT ;  /* 0x000000032000780c */ /* 0x000fda0003f06070 */
[----:B------:R-:W-:Y:S05]  /*1720*/  @!P0 BRA `(.L_x_3356) ;  /* 0x0000000800e08947 */ /* 0x000fea0003800000 */
[----:B------:R-:W-:Y:S01]  /*1730*/  ULDC.64 UR6, c[0x0][0x288] ;  /* 0x0000a20000067ab9 */ /* 0x000fe20000000a00 */
[--C-:B------:R-:W-:Y:S01]  /*1740*/  SHF.R.S32.HI R7, RZ, 0x1f, R18.reuse ;  /* 0x0000001fff077819 */ /* 0x100fe20000011412 */
[----:B------:R-:W-:Y:S01]  /*1750*/  IMAD.MOV.U32 R8, RZ, RZ, R18 ;  /* 0x000000ffff087224 */ /* 0x000fe200078e0012 */
[----:B------:R-:W-:-:S04]  /*1760*/  ISETP.GE.U32.AND P0, PT, R22, UR6, PT ;  /* 0x0000000616007c0c */ /* 0x000fc8000bf06070 */
[----:B------:R-:W-:-:S13]  /*1770*/  ISETP.GE.AND.EX P0, PT, R23, UR7, PT, P0 ;  /* 0x0000000717007c0c */ /* 0x000fda000bf06300 */
.L_x_3362:
[----:B------:R-:W0:Y:S01]  /*1780*/  @!P0 LDC.64 R16, c[0x0][0x288] ;  /* 0x0000a200ff108b82 */ /* 0x000e220000000a00 */
[----:B------:R-:W-:Y:S02]  /*1790*/  @!P0 MOV R28, R30 ;  /* 0x0000001e001c8202 */ /* 0x000fe40000000f00 */
[----:B------:R-:W-:-:S05]  /*17a0*/  @!P0 MOV R29, R27 ;  /* 0x0000001b001d8202 */ /* 0x000fca0000000f00 */
[----:B------:R-:W2:Y:S08]  /*17b0*/  @!P0 LDC.64 R18, c[0x0][0x230] ;  /* 0x00008c00ff128b82 */ /* 0x000eb00000000a00 */
[----:B------:R-:W3:Y:S08]  /*17c0*/  @!P0 LDC.64 R20, c[0x0][0x228] ;  /* 0x00008a00ff148b82 */ /* 0x000ef00000000a00 */
[----:B------:R-:W4:Y:S01]  /*17d0*/  @!P0 LDC.64 R22, c[0x0][0x288] ;  /* 0x0000a200ff168b82 */ /* 0x000f220000000a00 */
[----:B0-----:R-:W-:-:S02]  /*17e0*/  @!P0 IMAD R25, R7, R16, RZ ;  /* 0x0000001007198224 */ /* 0x001fc400078e02ff */
[----:B------:R-:W-:-:S04]  /*17f0*/  @!P0 IMAD.WIDE.U32 R28, R8, R16, R28 ;  /* 0x00000010081c8225 */ /* 0x000fc800078e001c */
[C---:B------:R-:W-:Y:S01]  /*1800*/  @!P0 IMAD R17, R8.reuse, R17, R25 ;  /* 0x0000001108118224 */ /* 0x040fe200078e0219 */
[----:B------:R-:W-:Y:S02]  /*1810*/  @!P0 IADD3 R25, P1, R8, 0x1, RZ ;  /* 0x0000000108198810 */ /* 0x000fe40007f3e0ff */
[C---:B------:R-:W-:Y:S01]  /*1820*/  @!P0 SHF.L.U32 R33, R28.reuse, 0x1, RZ ;  /* 0x000000011c218819 */ /* 0x040fe200000006ff */
[----:B------:R-:W-:Y:S01]  /*1830*/  @!P0 IMAD.IADD R17, R29, 0x1, R17 ;  /* 0x000000011d118824 */ /* 0x000fe200078e0211 */
[----:B------:R-:W-:Y:S02]  /*1840*/  @!P0 IADD3.X R29, RZ, R7, RZ, P1, !PT ;  /* 0x00000007ff1d8210 */ /* 0x000fe40000ffe4ff */
[C---:B--2---:R-:W-:Y:S02]  /*1850*/  @!P0 IADD3 R36, P1, R33.reuse, R18, RZ ;  /* 0x0000001221248210 */ /* 0x044fe40007f3e0ff */
[----:B------:R-:W-:Y:S02]  /*1860*/  @!P0 SHF.L.U64.HI R32, R28, 0x1, R17 ;  /* 0x000000011c208819 */ /* 0x000fe40000010211 */
[----:B------:R-:W0:Y:S01]  /*1870*/  @!P0 LDC.64 R16, c[0x0][0x288] ;  /* 0x0000a200ff108b82 */ /* 0x000e220000000a00 */
[----:B---3--:R-:W-:Y:S01]  /*1880*/  @!P0 IADD3 R28, P2, R33, R20, RZ ;  /* 0x00000014211c8210 */ /* 0x008fe20007f5e0ff */
[----:B------:R-:W-:-:S02]  /*1890*/  @!P0 IMAD.MOV.U32 R33, RZ, RZ, R27 ;  /* 0x000000ffff218224 */ /* 0x000fc400078e001b */
[C---:B------:R-:W-:Y:S02]  /*18a0*/  @!P0 IMAD.X R37, R32.reuse, 0x1, R19, P1 ;  /* 0x0000000120258824 */ /* 0x040fe400008e0613 */
[----:B----4-:R-:W-:Y:S01]  /*18b0*/  @!P0 IMAD R18, R29, R22, RZ ;  /* 0x000000161d128224 */ /* 0x010fe200078e02ff */
[----:B------:R-:W-:Y:S02]  /*18c0*/  @!P0 IADD3.X R29, R32, R21, RZ, P2, !PT ;  /* 0x00000015201d8210 */ /* 0x000fe400017fe4ff */
[----:B------:R-:W-:Y:S01]  /*18d0*/  @!P0 MOV R32, R30 ;  /* 0x0000001e00208202 */ /* 0x000fe20000000f00 */
[C---:B------:R-:W-:Y:S01]  /*18e0*/  @!P0 IMAD R35, R25.reuse, R23, R18 ;  /* 0x0000001719238224 */ /* 0x040fe200078e0212 */
[----:B------:R-:W2:Y:S01]  /*18f0*/  @!P0 LDC.64 R20, c[0x0][0x228] ;  /* 0x00008a00ff148b82 */ /* 0x000ea20000000a00 */
[----:B------:R-:W3:Y:S02]  /*1900*/  @!P0 LDG.E R28, desc[UR4][R28.64] ;  /* 0x000000041c1c8981 */ /* 0x000ee4000c1e1900 */
[----:B------:R-:W-:-:S02]  /*1910*/  @!P0 IMAD.WIDE.U32 R32, R25, R22, R32 ;  /* 0x0000001619208225 */ /* 0x000fc400078e0020 */
[----:B------:R4:W5:Y:S03]  /*1920*/  @!P0 LDG.E R25, desc[UR4][R36.64] ;  /* 0x0000000424198981 */ /* 0x000966000c1e1900 */
[----:B------:R-:W1:Y:S01]  /*1930*/  @!P0 LDC.64 R18, c[0x0][0x230] ;  /* 0x00008c00ff128b82 */ /* 0x000e620000000a00 */
[----:B----4-:R-:W-:-:S04]  /*1940*/  @!P0 IADD3 R37, P1, R8, 0x2, RZ ;  /* 0x0000000208258810 */ /* 0x010fc80007f3e0ff */
[----:B------:R-:W-:Y:S02]  /*1950*/  @!P0 IADD3.X R23, RZ, R7, RZ, P1, !PT ;  /* 0x00000007ff178210 */ /* 0x000fe40000ffe4ff */
[----:B------:R-:W-:-:S03]  /*1960*/  @!P0 IADD3 R33, R33, R35, RZ ;  /* 0x0000002321218210 */ /* 0x000fc60007ffe0ff */
[----:B0-----:R-:W-:Y:S01]  /*1970*/  @!P0 IMAD R22, R23, R16, RZ ;  /* 0x0000001017168224 */ /* 0x001fe200078e02ff */
[C---:B------:R-:W-:Y:S01]  /*1980*/  @!P0 SHF.L.U64.HI R34, R32.reuse, 0x1, R33 ;  /* 0x0000000120228819 */ /* 0x040fe20000010221 */
[----:B------:R-:W-:Y:S01]  /*1990*/  @!P0 IMAD.SHL.U32 R35, R32, 0x2, RZ ;  /* 0x0000000220238824 */ /* 0x000fe200078e00ff */
[----:B------:R-:W-:Y:S01]  /*19a0*/  @!P0 MOV R32, R30 ;  /* 0x0000001e00208202 */ /* 0x000fe20000000f00 */
[----:B------:R-:W-:Y:S01]  /*19b0*/  @!P0 IMAD R29, R37, R17, R22 ;  /* 0x00000011251d8224 */ /* 0x000fe200078e0216 */
[----:B------:R-:W-:Y:S01]  /*19c0*/  @!P0 MOV R33, R27 ;  /* 0x0000001b00218202 */ /* 0x000fe20000000f00 */
[----:B------:R-:W0:Y:S01]  /*19d0*/  @!P0 LDC.64 R22, c[0x0][0x230] ;  /* 0x00008c00ff168b82 */ /* 0x000e220000000a00 */
[----:B-1----:R-:W-:Y:S01]  /*19e0*/  @!P0 IADD3 R36, P1, R35, R18, RZ ;  /* 0x0000001223248210 */ /* 0x002fe20007f3e0ff */
[----:B------:R-:W-:-:S06]  /*19f0*/  @!P0 IMAD.WIDE.U32 R32, R37, R16, R32 ;  /* 0x0000001025208225 */ /* 0x000fcc00078e0020 */
[----:B------:R-:W1:Y:S01]  /*1a00*/  @!P0 LDC.64 R16, c[0x0][0x228] ;  /* 0x00008a00ff108b82 */ /* 0x000e620000000a00 */
[C---:B------:R-:W-:Y:S01]  /*1a10*/  @!P0 IMAD.X R37, R34.reuse, 0x1, R19, P1 ;  /* 0x0000000122258824 */ /* 0x040fe200008e0613 */
[----:B--2---:R-:W-:Y:S02]  /*1a20*/  @!P0 IADD3 R20, P2, R35, R20, RZ ;  /* 0x0000001423148210 */ /* 0x004fe40007f5e0ff */
[----:B------:R-:W-:Y:S02]  /*1a30*/  @!P0 IADD3 R29, R33, R29, RZ ;  /* 0x0000001d211d8210 */ /* 0x000fe40007ffe0ff */
[----:B------:R-:W2:Y:S01]  /*1a40*/  @!P0 LDG.E R36, desc[UR4][R36.64] ;  /* 0x0000000424248981 */ /* 0x000ea2000c1e1900 */
[----:B------:R-:W-:Y:S01]  /*1a50*/  @!P0 IADD3.X R21, R34, R21, RZ, P2, !PT ;  /* 0x0000001522158210 */ /* 0x000fe200017fe4ff */
[C---:B------:R-:W-:Y:S01]  /*1a60*/  @!P0 IMAD.SHL.U32 R35, R32.reuse, 0x2, RZ ;  /* 0x0000000220238824 */ /* 0x040fe200078e00ff */
[----:B------:R-:W-:Y:S01]  /*1a70*/  @!P0 SHF.L.U64.HI R34, R32, 0x1, R29 ;  /* 0x0000000120228819 */ /* 0x000fe2000001021d */
[----:B------:R-:W4:Y:S02]  /*1a80*/  @!P0 LDC.64 R18, c[0x0][0x288] ;  /* 0x0000a200ff128b82 */ /* 0x000f240000000a00 */
[----:B------:R0:W2:Y:S02]  /*1a90*/  @!P0 LDG.E R29, desc[UR4][R20.64] ;  /* 0x00000004141d8981 */ /* 0x0000a4000c1e1900 */
[----:B0-----:R-:W-:-:S04]  /*1aa0*/  @!P0 IADD3 R32, P1, R35, R22, RZ ;  /* 0x0000001623208210 */ /* 0x001fc80007f3e0ff */
[----:B------:R-:W-:Y:S01]  /*1ab0*/  @!P0 IADD3.X R33, R34, R23, RZ, P1, !PT ;  /* 0x0000001722218210 */ /* 0x000fe20000ffe4ff */
[----:B------:R-:W0:Y:S01]  /*1ac0*/  @!P0 LDC.64 R20, c[0x0][0x228] ;  /* 0x00008a00ff148b82 */ /* 0x000e220000000a00 */
[----:B-1----:R-:W-:-:S03]  /*1ad0*/  @!P0 IADD3 R22, P1, R35, R16, RZ ;  /* 0x0000001023168210 */ /* 0x002fc60007f3e0ff */
[----:B------:R1:W2:Y:S01]  /*1ae0*/  @!P0 LDG.E R32, desc[UR4][R32.64] ;  /* 0x0000000420208981 */ /* 0x0002a2000c1e1900 */
[----:B------:R-:W-:-:S03]  /*1af0*/  @!P0 IADD3.X R23, R34, R17, RZ, P1, !PT ;  /* 0x0000001122178210 */ /* 0x000fc60000ffe4ff */
[----:B------:R-:W0:Y:S02]  /*1b00*/  @!P0 LDC.64 R16, c[0x0][0x230] ;  /* 0x00008c00ff108b82 */ /* 0x000e240000000a00 */
[----:B------:R4:W2:Y:S01]  /*1b10*/  @!P0 LDG.E R34, desc[UR4][R22.64] ;  /* 0x0000000416228981 */ /* 0x0008a2000c1e1900 */
[----:B-1----:R-:W-:-:S05]  /*1b20*/  @!P0 IADD3 R33, P2, R8, 0x3, RZ ;  /* 0x0000000308218810 */ /* 0x002fca0007f5e0ff */
[----:B------:R-:W-:Y:S01]  /*1b30*/  @!P0 IMAD.X R35, RZ, RZ, R7, P2 ;  /* 0x000000ffff238224 */ /* 0x000fe200010e0607 */
[----:B----4-:R-:W-:-:S03]  /*1b40*/  @!P0 MOV R22, R30 ;  /* 0x0000001e00168202 */ /* 0x010fc60000000f00 */
[----:B------:R-:W-:Y:S01]  /*1b50*/  @!P0 IMAD R35, R35, R18, RZ ;  /* 0x0000001223238224 */ /* 0x000fe200078e02ff */
[----:B------:R-:W-:-:S03]  /*1b60*/  @!P0 MOV R23, R27 ;  /* 0x0000001b00178202 */ /* 0x000fc60000000f00 */
[C---:B------:R-:W-:Y:S02]  /*1b70*/  @!P0 IMAD R35, R33.reuse, R19, R35 ;  /* 0x0000001321238224 */ /* 0x040fe400078e0223 */
[----:B------:R-:W-:-:S04]  /*1b80*/  @!P0 IMAD.WIDE.U32 R18, R33, R18, R22 ;  /* 0x0000001221128225 */ /* 0x000fc800078e0016 */
[----:B------:R-:W-:Y:S01]  /*1b90*/  @!P0 IMAD.IADD R33, R19, 0x1, R35 ;  /* 0x0000000113218824 */ /* 0x000fe200078e0223 */
[----:B------:R-:W-:-:S04]  /*1ba0*/  @!P0 SHF.L.U32 R19, R18, 0x1, RZ ;  /* 0x0000000112138819 */ /* 0x000fc800000006ff */
[----:B------:R-:W-:Y:S02]  /*1bb0*/  @!P0 SHF.L.U64.HI R18, R18, 0x1, R33 ;  /* 0x0000000112128819 */ /* 0x000fe40000010221 */
[----:B0-----:R-:W-:-:S04]  /*1bc0*/  @!P0 IADD3 R16, P1, R19, R16, RZ ;  /* 0x0000001013108210 */ /* 0x001fc80007f3e0ff */
[----:B------:R-:W-:Y:S02]  /*1bd0*/  @!P0 IADD3.X R17, R18, R17, RZ, P1, !PT ;  /* 0x0000001112118210 */ /* 0x000fe40000ffe4ff */
[----:B------:R-:W-:-:S03]  /*1be0*/  @!P0 IADD3 R20, P1, R19, R20, RZ ;  /* 0x0000001413148210 */ /* 0x000fc60007f3e0ff */
[----:B------:R0:W4:Y:S02]  /*1bf0*/  @!P0 LDG.E R16, desc[UR4][R16.64] ;  /* 0x0000000410108981 */ /* 0x000124000c1e1900 */
[----:B------:R-:W-:-:S05]  /*1c00*/  @!P0 IMAD.X R21, R18, 0x1, R21, P1 ;  /* 0x0000000112158824 */ /* 0x000fca00008e0615 */
[----:B------:R1:W4:Y:S01]  /*1c10*/  @!P0 LDG.E R20, desc[UR4][R20.64] ;  /* 0x0000000414148981 */ /* 0x000322000c1e1900 */
[----:B0-----:R-:W-:Y:S02]  /*1c20*/  PRMT R17, RZ, 0x7610, R17 ;  /* 0x00007610ff117816 */ /* 0x001fe40000000011 */
[----:B------:R-:W-:Y:S02]  /*1c30*/  PRMT R18, RZ, 0x7610, R18 ;  /* 0x00007610ff127816 */ /* 0x000fe40000000012 */
[----:B------:R-:W-:-:S04]  /*1c40*/  IADD3 R8, P2, R8, 0x4, RZ ;  /* 0x0000000408087810 */ /* 0x000fc80007f5e0ff */
[----:B------:R-:W-:Y:S02]  /*1c50*/  ISETP.GE.AND P1, PT, R8, R5, PT ;  /* 0x000000050800720c */ /* 0x000fe40003f26270 */
[----:B------:R-:W-:Y:S02]  /*1c60*/  IADD3.X R7, RZ, R7, RZ, P2, !PT ;  /* 0x00000007ff077210 */ /* 0x000fe400017fe4ff */
[----:B-----5:R-:W-:Y:S02]  /*1c70*/  @!P0 PRMT R17, R25, 0x7610, R17 ;  /* 0x0000761019118816 */ /* 0x020fe40000000011 */
[----:B---3--:R-:W-:-:S03]  /*1c80*/  @!P0 PRMT R18, R28, 0x7610, R18 ;  /* 0x000076101c128816 */ /* 0x008fc60000000012 */
[----:B------:R-:W-:Y:S01]  /*1c90*/  HADD2.F32 R19, -RZ, R17.H0_H0 ;  /* 0x20000011ff137230 */ /* 0x000fe20000004100 */
[----:B------:R-:W-:-:S04]  /*1ca0*/  PRMT R17, RZ, 0x5410, RZ ;  /* 0x00005410ff117816 */ /* 0x000fc800000000ff */
[----:B------:R-:W-:Y:S01]  /*1cb0*/  FADD.FTZ R23, -R2, R19 ;  /* 0x0000001302177221 */ /* 0x000fe20000010100 */
[----:B------:R-:W-:Y:S01]  /*1cc0*/  @!P0 PRMT R17, R17, 0x7610, R25 ;  /* 0x0000761011118816 */ /* 0x000fe20000000019 */
[----:B------:R-:W-:Y:S02]  /*1cd0*/  HADD2.F32 R19, -RZ, R18.H0_H0 ;  /* 0x20000012ff137230 */ /* 0x000fe40000004100 */
[----:B------:R-:W-:Y:S01]  /*1ce0*/  FMUL.FTZ R22, R23, R4 ;  /* 0x0000000417167220 */ /* 0x000fe20000410000 */
[----:B------:R-:W-:Y:S02]  /*1cf0*/  @!P0 PRMT R17, R28, 0x7632, R17 ;  /* 0x000076321c118816 */ /* 0x000fe40000000011 */
[C---:B-1----:R-:W-:Y:S01]  /*1d00*/  FMUL.FTZ R21, R19.reuse, R14 ;  /* 0x0000000e13157220 */ /* 0x042fe20000410000 */
[C---:B------:R-:W-:Y:S01]  /*1d10*/  FADD.FTZ R12, R19.reuse, R12 ;  /* 0x0000000c130c7221 */ /* 0x040fe20000010000 */
[----:B------:R-:W-:Y:S01]  /*1d20*/  FFMA.FTZ R24, R19, R22, R24 ;  /* 0x0000001613187223 */ /* 0x000fe20000010018 */
[----:B------:R-:W-:Y:S01]  /*1d30*/  HADD2.F32 R19, -RZ, R17.H1_H1 ;  /* 0x30000011ff137230 */ /* 0x000fe20000004100 */
[----:B------:R-:W-:Y:S01]  /*1d40*/  PRMT R17, R17, 0x5410, RZ ;  /* 0x0000541011117816 */ /* 0x000fe200000000ff */
[----:B------:R-:W-:Y:S01]  /*1d50*/  FADD.FTZ R18, R21, R10 ;  /* 0x0000000a15127221 */ /* 0x000fe20000010000 */
[----:B------:R-:W-:-:S03]  /*1d60*/  PRMT R10, RZ, 0x5410, RZ ;  /* 0x00005410ff0a7816 */ /* 0x000fc600000000ff */
[----:B------:R-:W-:Y:S02]  /*1d70*/  HADD2.F32 R28, -RZ, R17.H0_H0 ;  /* 0x20000011ff1c7230 */ /* 0x000fe40000004100 */
[----:B------:R-:W-:Y:S01]  /*1d80*/  FADD.FTZ R19, -R2, R19 ;  /* 0x0000001302137221 */ /* 0x000fe20000010100 */
[----:B------:R-:W-:Y:S01]  /*1d90*/  FFMA.FTZ R13, R22, R21, R13 ;  /* 0x00000015160d7223 */ /* 0x000fe2000001000d */
[----:B--2---:R-:W-:-:S05]  /*1da0*/  @!P0 PRMT R17, R17, 0x5410, R36 ;  /* 0x0000541011118816 */ /* 0x004fca0000000024 */
[----:B------:R-:W-:Y:S01]  /*1db0*/  HADD2.F32 R23, -RZ, R17.H1_H1 ;  /* 0x30000011ff177230 */ /* 0x000fe20000004100 */
[----:B------:R-:W-:Y:S01]  /*1dc0*/  @!P0 PRMT R10, R10, 0x5410, R29 ;  /* 0x000054100a0a8816 */ /* 0x000fe2000000001d */
[----:B------:R-:W-:Y:S01]  /*1dd0*/  FMUL.FTZ R22, R19, R4 ;  /* 0x0000000413167220 */ /* 0x000fe20000410000 */
[----:B------:R-:W-:Y:S01]  /*1de0*/  PRMT R17, RZ, 0x7610, R17 ;  /* 0x00007610ff117816 */ /* 0x000fe20000000011 */
[----:B------:R-:W-:Y:S01]  /*1df0*/  FMUL.FTZ R21, R28, R15 ;  /* 0x0000000f1c157220 */ /* 0x000fe20000410000 */
[----:B------:R-:W-:Y:S01]  /*1e00*/  FADD.FTZ R23, -R2, R23 ;  /* 0x0000001702177221 */ /* 0x000fe20000010100 */
[----:B------:R-:W-:Y:S02]  /*1e10*/  HADD2.F32 R19, -RZ, R10.H1_H1 ;  /* 0x3000000aff137230 */ /* 0x000fe40000004100 */
[----:B------:R-:W-:Y:S01]  /*1e20*/  FFMA.FTZ R9, R28, R22, R9 ;  /* 0x000000161c097223 */ /* 0x000fe20000010009 */
[----:B------:R-:W-:Y:S01]  /*1e30*/  @!P0 PRMT R17, R36, 0x7632, R17 ;  /* 0x0000763224118816 */ /* 0x000fe20000000011 */
[----:B------:R-:W-:Y:S01]  /*1e40*/  FMUL.FTZ R23, R23, R4 ;  /* 0x0000000417177220 */ /* 0x000fe20000410000 */
[----:B------:R-:W-:Y:S01]  /*1e50*/  FADD.FTZ R18, R21, R18 ;  /* 0x0000001215127221 */ /* 0x000fe20000010000 */
[----:B------:R-:W-:Y:S01]  /*1e60*/  FFMA.FTZ R22, R22, R21, R13 ;  /* 0x0000001516167223 */ /* 0x000fe2000001000d */
[C---:B------:R-:W-:Y:S01]  /*1e70*/  FMUL.FTZ R21, R19.reuse, R14 ;  /* 0x0000000e13157220 */ /* 0x040fe20000410000 */
[----:B------:R-:W-:Y:S01]  /*1e80*/  FADD.FTZ R12, R12, R19 ;  /* 0x000000130c0c7221 */ /* 0x000fe20000010000 */
[----:B------:R-:W-:Y:S01]  /*1e90*/  FFMA.FTZ R24, R19, R23, R24 ;  /* 0x0000001713187223 */ /* 0x000fe20000010018 */
[----:B------:R-:W-:-:S02]  /*1ea0*/  HADD2.F32 R19, -RZ, R17.H0_H0 ;  /* 0x20000011ff137230 */ /* 0x000fc40000004100 */
[----:B------:R-:W-:Y:S01]  /*1eb0*/  FADD.FTZ R13, R18, R21 ;  /* 0x00000015120d7221 */ /* 0x000fe20000010000 */
[----:B------:R-:W-:Y:S01]  /*1ec0*/  FFMA.FTZ R17, R23, R21, R22 ;  /* 0x0000001517117223 */ /* 0x000fe20000010016 */
[----:B------:R-:W-:Y:S02]  /*1ed0*/  PRMT R21, RZ, 0x5410, RZ ;  /* 0x00005410ff157816 */ /* 0x000fe400000000ff */
[----:B------:R-:W-:Y:S02]  /*1ee0*/  @!P0 PRMT R10, R29, 0x7632, R10 ;  /* 0x000076321d0a8816 */ /* 0x000fe4000000000a */
[----:B------:R-:W-:Y:S02]  /*1ef0*/  @!P0 PRMT R21, R32, 0x7610, R21 ;  /* 0x0000761020158816 */ /* 0x000fe40000000015 */
[----:B------:R-:W-:Y:S01]  /*1f00*/  PRMT R10, R10, 0x5410, RZ ;  /* 0x000054100a0a7816 */ /* 0x000fe200000000ff */
[----:B------:R-:W-:Y:S01]  /*1f10*/  FADD.FTZ R19, -R2, R19 ;  /* 0x0000001302137221 */ /* 0x000fe20000010100 */
[----:B------:R-:W-:-:S03]  /*1f20*/  @!P0 PRMT R21, R21, 0x5410, R34 ;  /* 0x0000541015158816 */ /* 0x000fc60000000022 */
[----:B------:R-:W-:Y:S01]  /*1f30*/  HADD2.F32 R18, -RZ, R10.H0_H0 ;  /* 0x2000000aff127230 */ /* 0x000fe20000004100 */
[----:B------:R-:W-:Y:S01]  /*1f40*/  @!P0 PRMT R10, R10, 0x7610, R32 ;  /* 0x000076100a0a8816 */ /* 0x000fe20000000020 */
[----:B------:R-:W-:Y:S01]  /*1f50*/  FMUL.FTZ R22, R19, R4 ;  /* 0x0000000413167220 */ /* 0x000fe20000410000 */
[--C-:B------:R-:W-:Y:S02]  /*1f60*/  HADD2.F32 R19, -RZ, R21.reuse.H0_H0 ;  /* 0x20000015ff137230 */ /* 0x100fe40000004100 */
[----:B------:R-:W-:Y:S01]  /*1f70*/  FADD.FTZ R11, R28, R11 ;  /* 0x0000000b1c0b7221 */ /* 0x000fe20000010000 */
[----:B------:R-:W-:Y:S01]  /*1f80*/  PRMT R10, RZ, 0x7610, R10 ;  /* 0x00007610ff0a7816 */ /* 0x000fe2000000000a */
[----:B------:R-:W-:Y:S01]  /*1f90*/  FFMA.FTZ R9, R18, R22, R9 ;  /* 0x0000001612097223 */ /* 0x000fe20000010009 */
[----:B------:R-:W-:Y:S02]  /*1fa0*/  HADD2.F32 R21, -RZ, R21.H1_H1 ;  /* 0x30000015ff157230 */ /* 0x000fe40000004100 */
[----:B------:R-:W-:Y:S01]  /*1fb0*/  FADD.FTZ R11, R11, R18 ;  /* 0x000000120b0b7221 */ /* 0x000fe20000010000 */
[----:B------:R-:W-:Y:S01]  /*1fc0*/  FADD.FTZ R19, -R2, R19 ;  /* 0x0000001302137221 */ /* 0x000fe20000010100 */
[----:B------:R-:W-:Y:S01]  /*1fd0*/  FMUL.FTZ R18, R18, R15 ;  /* 0x0000000f12127220 */ /* 0x000fe20000410000 */
[----:B------:R-:W-:-:S02]  /*1fe0*/  @!P0 PRMT R10, R34, 0x7632, R10 ;  /* 0x00007632220a8816 */ /* 0x000fc4000000000a */
[----:B------:R-:W-:Y:S01]  /*1ff0*/  FMUL.FTZ R19, R19, R4 ;  /* 0x0000000413137220 */ /* 0x000fe20000410000 */
[----:B------:R-:W-:Y:S01]  /*2000*/  FADD.FTZ R13, R18, R13 ;  /* 0x0000000d120d7221 */ /* 0x000fe20000010000 */
[----:B------:R-:W-:Y:S01]  /*2010*/  FFMA.FTZ R22, R22, R18, R17 ;  /* 0x0000001216167223 */ /* 0x000fe20000010011 */
[C---:B------:R-:W-:Y:S01]  /*2020*/  FMUL.FTZ R18, R21.reuse, R14 ;  /* 0x0000000e15127220 */ /* 0x040fe20000410000 */
[----:B------:R-:W-:Y:S02]  /*2030*/  HADD2.F32 R17, -RZ, R10.H1_H1 ;  /* 0x3000000aff117230 */ /* 0x000fe40000004100 */
[--C-:B------:R-:W-:Y:S01]  /*2040*/  FADD.FTZ R12, R12, R21.reuse ;  /* 0x000000150c0c7221 */ /* 0x100fe20000010000 */
[----:B------:R-:W-:Y:S01]  /*2050*/  FFMA.FTZ R24, R21, R19, R24 ;  /* 0x0000001315187223 */ /* 0x000fe20000010018 */
[----:B------:R-:W-:Y:S01]  /*2060*/  PRMT R21, RZ, 0x7610, R21 ;  /* 0x00007610ff157816 */ /* 0x000fe20000000015 */
[----:B------:R-:W-:Y:S01]  /*2070*/  FADD.FTZ R13, R13, R18 ;  /* 0x000000120d0d7221 */ /* 0x000fe20000010000 */
[----:B------:R-:W-:Y:S01]  /*2080*/  FFMA.FTZ R18, R19, R18, R22 ;  /* 0x0000001213127223 */ /* 0x000fe20000010016 */
[--C-:B------:R-:W-:Y:S01]  /*2090*/  FADD.FTZ R19, -R2, R17.reuse ;  /* 0x0000001102137221 */ /* 0x100fe20000010100 */
[----:B------:R-:W-:-:S02]  /*20a0*/  PRMT R17, RZ, 0x7610, R17 ;  /* 0x00007610ff117816 */ /* 0x000fc40000000011 */
[C---:B----4-:R-:W-:Y:S02]  /*20b0*/  @!P0 PRMT R21, R16.reuse, 0x7610, R21 ;  /* 0x0000761010158816 */ /* 0x050fe40000000015 */
[----:B------:R-:W-:Y:S02]  /*20c0*/  @!P0 PRMT R17, R16, 0x7632, R17 ;  /* 0x0000763210118816 */ /* 0x000fe40000000011 */
[----:B------:R-:W-:Y:S01]  /*20d0*/  PRMT R21, R21, 0x5410, RZ ;  /* 0x0000541015157816 */ /* 0x000fe200000000ff */
[----:B------:R-:W-:Y:S01]  /*20e0*/  HADD2.F32 R10, -RZ, R10.H0_H0 ;  /* 0x2000000aff0a7230 */ /* 0x000fe20000004100 */
[----:B------:R-:W-:Y:S01]  /*20f0*/  PRMT R17, R17, 0x5410, RZ ;  /* 0x0000541011117816 */ /* 0x000fe200000000ff */
[----:B------:R-:W-:Y:S02]  /*2100*/  FMUL.FTZ R19, R19, R4 ;  /* 0x0000000413137220 */ /* 0x000fe40000410000 */
[----:B------:R-:W-:Y:S02]  /*2110*/  HADD2.F32 R23, -RZ, R21.H0_H0 ;  /* 0x20000015ff177230 */ /* 0x000fe40000004100 */
[----:B------:R-:W-:Y:S01]  /*2120*/  FMUL.FTZ R16, R10, R15 ;  /* 0x0000000f0a107220 */ /* 0x000fe20000410000 */
[----:B------:R-:W-:-:S02]  /*2130*/  @!P0 PRMT R21, R21, 0x5410, R20 ;  /* 0x0000541015158816 */ /* 0x000fc40000000014 */
[----:B------:R-:W-:Y:S01]  /*2140*/  @!P0 PRMT R17, R17, 0x7610, R20 ;  /* 0x0000761011118816 */ /* 0x000fe20000000014 */
[----:B------:R-:W-:Y:S01]  /*2150*/  FADD.FTZ R23, -R2, R23 ;  /* 0x0000001702177221 */ /* 0x000fe20000010100 */
[----:B------:R-:W-:Y:S01]  /*2160*/  FADD.FTZ R11, R11, R10 ;  /* 0x0000000a0b0b7221 */ /* 0x000fe20000010000 */
[----:B------:R-:W-:Y:S01]  /*2170*/  FFMA.FTZ R9, R10, R19, R9 ;  /* 0x000000130a097223 */ /* 0x000fe20000010009 */
[----:B------:R-:W-:Y:S01]  /*2180*/  FADD.FTZ R10, R16, R13 ;  /* 0x0000000d100a7221 */ /* 0x000fe20000010000 */
[----:B------:R-:W-:Y:S02]  /*2190*/  HADD2.F32 R13, -RZ, R17.H0_H0 ;  /* 0x20000011ff0d7230 */ /* 0x000fe40000004100 */
[----:B------:R-:W-:Y:S01]  /*21a0*/  FMUL.FTZ R23, R23, R4 ;  /* 0x0000000417177220 */ /* 0x000fe20000410000 */
[----:B------:R-:W-:Y:S02]  /*21b0*/  HADD2.F32 R21, -RZ, R21.H1_H1 ;  /* 0x30000015ff157230 */ /* 0x000fe40000004100 */
[----:B------:R-:W-:Y:S01]  /*21c0*/  FFMA.FTZ R22, R19, R16, R18 ;  /* 0x0000001013167223 */ /* 0x000fe20000010012 */
[----:B------:R-:W-:-:S02]  /*21d0*/  HADD2.F32 R16, -RZ, R17.H1_H1 ;  /* 0x30000011ff107230 */ /* 0x000fc40000004100 */
[----:B------:R-:W-:Y:S01]  /*21e0*/  FADD.FTZ R13, -R2, R13 ;  /* 0x0000000d020d7221 */ /* 0x000fe20000010100 */
[----:B------:R-:W-:Y:S01]  /*21f0*/  FADD.FTZ R12, R12, R21 ;  /* 0x000000150c0c7221 */ /* 0x000fe20000010000 */
[C---:B------:R-:W-:Y:S01]  /*2200*/  FFMA.FTZ R24, R21.reuse, R23, R24 ;  /* 0x0000001715187223 */ /* 0x040fe20000010018 */
[----:B------:R-:W-:Y:S01]  /*2210*/  FMUL.FTZ R21, R21, R14 ;  /* 0x0000000e15157220 */ /* 0x000fe20000410000 */
[----:B------:R-:W-:Y:S01]  /*2220*/  FMUL.FTZ R13, R13, R4 ;  /* 0x000000040d0d7220 */ /* 0x000fe20000410000 */
[----:B------:R-:W-:Y:S02]  /*2230*/  FMUL.FTZ R18, R16, R15 ;  /* 0x0000000f10127220 */ /* 0x000fe40000410000 */
[----:B------:R-:W-:Y:S01]  /*2240*/  FADD.FTZ R17, R10, R21 ;  /* 0x000000150a117221 */ /* 0x000fe20000010000 */
[----:B------:R-:W-:Y:S01]  /*2250*/  FFMA.FTZ R20, R23, R21, R22 ;  /* 0x0000001517147223 */ /* 0x000fe20000010016 */
[----:B------:R-:W-:Y:S01]  /*2260*/  FFMA.FTZ R9, R16, R13, R9 ;  /* 0x0000000d10097223 */ /* 0x000fe20000010009 */
[----:B------:R-:W-:Y:S01]  /*2270*/  FADD.FTZ R11, R11, R16 ;  /* 0x000000100b0b7221 */ /* 0x000fe20000010000 */
[----:B------:R-:W-:Y:S01]  /*2280*/  FADD.FTZ R10, R18, R17 ;  /* 0x00000011120a7221 */ /* 0x000fe20000010000 */
[----:B------:R-:W-:Y:S01]  /*2290*/  FFMA.FTZ R13, R13, R18, R20 ;  /* 0x000000120d0d7223 */ /* 0x000fe20000010014 */
[----:B------:R-:W-:Y:S06]  /*22a0*/  @!P1 BRA `(.L_x_3362) ;  /* 0xfffffff400349947 */ /* 0x000fec000383ffff */
.L_x_3356:
        /* <DEDUP_REMOVED lines=18> */
[----:B0-----:R-:W0:Y:S04]  /*23d0*/  LDS R4, [R20+0x1c] ;  /* 0x00001c0014047984 */ /* 0x001e280000000800 */
        /* <DEDUP_REMOVED lines=9> */
[----:B--2---:R-:W-:Y:S01]  /*2470*/  FADD.FTZ R22, R5, R6 ;  /* 0x0000000605167221 */ /* 0x004fe20000010000 */
[----:B0-----:R-:W-:-:S04]  /*2480*/  ISETP.NE.AND P1, PT, R4, RZ, PT ;  /* 0x000000ff0400720c */ /* 0x001fc80003f25270 */
        /* <DEDUP_REMOVED lines=9> */
[----:B------:R-:W-:-:S03]  /*2520*/  ISETP.NE.AND P3, PT, R15, RZ, PT ;  /* 0x000000ff0f00720c */ /* 0x000fc60003f65270 */
[----:B------:R-:W-:Y:S01]  /*2530*/  FADD.FTZ R28, R20, R19 ;  /* 0x00000013141c7221 */ /* 0x000fe20000010000 */
[----:B------:R-:W-:Y:S02]  /*2540*/  FSEL R21, R22, R17, !P3 ;  /* 0x0000001116157208 */ /* 0x000fe40005800000 */
[----:B------:R-:W-:Y:S02]  /*2550*/  IADD3 R26, R13, R4, R16 ;  /* 0x000000040d1a7210 */ /* 0x000fe40007ffe010 */
[----:B------:R-:W-:Y:S02]  /*2560*/  FSEL R22, R28, R19, !P3 ;  /* 0x000000131c167208 */ /* 0x000fe40005800000 */
[----:B------:R-:W-:Y:S01]  /*2570*/  IADD3 R20, R26, R15, RZ ;  /* 0x0000000f1a147210 */ /* 0x000fe20007ffe0ff */
        /* <DEDUP_REMOVED lines=54> */
.L_x_3385:
[----:B------:R-:W-:Y:S01]  /*28e0*/  ISETP.NE.AND P4, PT, R0, RZ, PT ;  /* 0x000000ff0000720c */ /* 0x000fe20003f85270 */
[----:B-1----:R-:W1:Y:S01]  /*28f0*/  S2R R20, SR_TID.X ;  /* 0x0000000000147919 */ /* 0x002e620000002100 */
[----:B------:R-:W-:Y:S02]  /*2900*/  PLOP3.LUT P0, PT, PT, PT, PT, 0x80, 0x0 ;  /* 0x000000000000781c */ /* 0x000fe40003f0f070 */
[----:B------:R-:W-:-:S04]  /*2910*/  MOV R23, 0x400 ;  /* 0x0000040000177802 */ /* 0x000fc80000000f00 */
[----:B------:R-:W-:-:S05]  /*2920*/  LEA R23, R2, R23, 0x18 ;  /* 0x0000001702177211 */ /* 0x000fca00078ec0ff */
[----:B------:R-:W-:Y:S02]  /*2930*/  @P4 ISETP.NE.AND P5, PT, R16, RZ, PT ;  /* 0x000000ff1000420c */ /* 0x000fe40003fa5270 */
[----:B--2---:R-:W-:Y:S02]  /*2940*/  @P4 IADD3 R16, R18, R16, RZ ;  /* 0x0000001012104210 */ /* 0x004fe40007ffe0ff */
[----:B------:R-:W-:-:S03]  /*2950*/  @P4 PLOP3.LUT P0, PT, P5, PT, PT, 0x80, 0x0 ;  /* 0x000000000000481c */ /* 0x000fc60002f0f070 */
[----:B------:R-:W-:-:S05]  /*2960*/  IMAD.IADD R4, R4, 0x1, R16 ;  /* 0x0000000104047824 */ /* 0x000fca00078e0210 */
[----:B------:R-:W-:-:S04]  /*2970*/  IADD3 R0, R13, R4, RZ ;  /* 0x000000040d007210 */ /* 0x000fc80007ffe0ff */
[----:B------:R-:W-:Y:S01]  /*2980*/  IADD3 R15, R15, R0, RZ ;  /* 0x000000000f0f7210 */ /* 0x000fe20007ffe0ff */
[----:B---3--:R-:W-:Y:S01]  /*2990*/  @!P0 FADD.FTZ R6, R21, R6 ;  /* 0x0000000615068221 */ /* 0x008fe20000010000 */
[----:B0-----:R-:W-:Y:S01]  /*29a0*/  @!P0 FADD.FTZ R8, R22, R8 ;  /* 0x0000000816088221 */ /* 0x001fe20000010000 */
        /* <DEDUP_REMOVED lines=19> */
.L_x_3363:
[----:B-1----:R-:W1:Y:S01]  /*2ae0*/  S2R R0, SR_TID.X ;  /* 0x0000000000007919 */ /* 0x002e620000002100 */
[----:B0-----:R-:W0:Y:S01]  /*2af0*/  LDC R4, c[0x0][0x2b4] ;  /* 0x0000ad00ff047b82 */ /* 0x001e220000000800 */
[----:B------:R-:W-:Y:S01]  /*2b00*/  MOV R15, 0x400 ;  /* 0x00000400000f7802 */ /* 0x000fe20000000f00 */
[----:B------:R-:W-:Y:S05]  /*2b10*/  WARPSYNC.ALL ;  /* 0x0000000000007948 */ /* 0x000fea0003800000 */
[----:B------:R-:W2:Y:S01]  /*2b20*/  S2R R14, SR_TID.X ;  /* 0x00000000000e7919 */ /* 0x000ea20000002100 */
[----:B------:R-:W-:Y:S02]  /*2b30*/  LEA R6, R2, R15, 0x18 ;  /* 0x0000000f02067211 */ /* 0x000fe400078ec0ff */
[----:B-1----:R-:W-:Y:S01]  /*2b40*/  LEA.HI R5, R0, R0, RZ, 0x1e ;  /* 0x0000000000057211 */ /* 0x002fe200078ff0ff */
[----:B0-----:R-:W-:-:S04]  /*2b50*/  IMAD R0, R3, R4, RZ ;  /* 0x0000000403007224 */ /* 0x001fc800078e02ff */
[----:B------:R-:W-:Y:S02]  /*2b60*/  IMAD R16, R5, 0xc, R6 ;  /* 0x0000000c05107824 */ /* 0x000fe400078e0206 */
[----:B--2---:R-:W-:Y:S01]  /*2b70*/  IMAD R0, R14, 0x2, -R0 ;  /* 0x000000020e007824 */ /* 0x004fe200078e0a00 */
        /* <DEDUP_REMOVED lines=26> */
[----:B------:R-:W-:-:S04]  /*2d20*/  LEA R5, R2, R5, 0x18 ;  /* 0x0000000502057211 */ /* 0x000fc800078ec0ff */
[----:B------:R-:W-:Y:S02]  /*2d30*/  LEA R6, R14, R5, 0x3 ;  /* 0x000000050e067211 */ /* 0x000fe400078e18ff */
[----:B------:R-:W1:Y:S04]  /*2d40*/  LDC.64 R4, c[0x0][0x268] ;  /* 0x00009a00ff047b82 */ /* 0x000e680000000a00 */
        /* <DEDUP_REMOVED lines=9> */
.L_x_3366:
[----:B------:R-:W-:Y:S05]  /*2de0*/  BSYNC B0 ;  /* 0x0000000000007941 */ /* 0x000fea0003800000 */
.L_x_3365:
        /* <DEDUP_REMOVED lines=22> */
.L_x_3364:
[----:B------:R-:W-:Y:S01]  /*2f50*/  HFMA2.MMA R25, -RZ, RZ, 0, 5.9604644775390625e-08 ;  /* 0x00000001ff197435 */ /* 0x000fe200000001ff */
[----:B------:R-:W-:Y:S01]  /*2f60*/  IMAD.MOV.U32 R28, RZ, RZ, R20 ;  /* 0x000000ffff1c7224 */ /* 0x000fe200078e0014 */
[----:B------:R-:W-:Y:S01]  /*2f70*/  MOV R26, RZ ;  /* 0x000000ff001a7202 */ /* 0x000fe20000000f00 */
[----:B------:R-:W-:Y:S01]  /*2f80*/  IMAD.MOV.U32 R23, RZ, RZ, -0x1 ;  /* 0xffffffffff177424 */ /* 0x000fe200078e00ff */
[----:B------:R-:W-:-:S13]  /*2f90*/  ISETP.GE.AND P4, PT, R18, 0x1, PT ;  /* 0x000000011200780c */ /* 0x000fda0003f86270 */
[----:B------:R-:W-:Y:S05]  /*2fa0*/  WARPSYNC.COLLECTIVE R23, `(.L_x_3367) ;  /* 0x0000000017087348 */ /* 0x000fea0003c00000 */
[----:B------:R0:W1:Y:S02]  /*2fb0*/  SHFL.UP P0, R29, R28, R25, R26 ;  /* 0x040000191c1d7389 */ /* 0x000064000000001a */
[----:B01----:R-:W-:Y:S01]  /*2fc0*/  ENDCOLLECTIVE ;  /* 0x000000000000791b */ /* 0x003fe20003800000 */
.L_x_3367:
[----:B------:R-:W-:Y:S02]  /*2fd0*/  MOV R28, R21 ;  /* 0x00000015001c7202 */ /* 0x000fe40000000f00 */
[----:B------:R-:W-:-:S07]  /*2fe0*/  MOV R27, R29 ;  /* 0x0000001d001b7202 */ /* 0x000fce0000000f00 */
[----:B------:R-:W-:Y:S05]  /*2ff0*/  WARPSYNC.COLLECTIVE R23, `(.L_x_3368) ;  /* 0x0000000017087348 */ /* 0x000fea0003c00000 */
[----:B------:R0:W1:Y:S02]  /*3000*/  SHFL.UP P0, R29, R28, R25, R26 ;  /* 0x040000191c1d7389 */ /* 0x000064000000001a */
[----:B01----:R-:W-:Y:S01]  /*3010*/  ENDCOLLECTIVE ;  /* 0x000000000000791b */ /* 0x003fe20003800000 */
.L_x_3368:
[----:B------:R-:W-:Y:S01]  /*3020*/  MOV R28, R22 ;  /* 0x00000016001c7202 */ /* 0x000fe20000000f00 */
[----:B------:R-:W-:-:S07]  /*3030*/  IMAD.MOV.U32 R30, RZ, RZ, R29 ;  /* 0x000000ffff1e7224 */ /* 0x000fce00078e001d */
[----:B------:R-:W-:Y:S05]  /*3040*/  WARPSYNC.COLLECTIVE R23, `(.L_x_3369) ;  /* 0x0000000017087348 */ /* 0x000fea0003c00000 */
[----:B------:R0:W1:Y:S02]  /*3050*/  SHFL.UP P0, R29, R28, R25, R26 ;  /* 0x040000191c1d7389 */ /* 0x000064000000001a */
[----:B01----:R-:W-:Y:S01]  /*3060*/  ENDCOLLECTIVE ;  /* 0x000000000000791b */ /* 0x003fe20003800000 */
.L_x_3369:
[----:B------:R-:W-:Y:S01]  /*3070*/  FADD.FTZ R30, R21, R30 ;  /* 0x0000001e151e7221 */ /* 0x000fe20000010000 */
[----:B------:R-:W-:Y:S01]  /*3080*/  HFMA2.MMA R25, -RZ, RZ, 0, 1.1920928955078125e-07 ;  /* 0x00000002ff197435 */ /* 0x000fe200000001ff */
        /* <DEDUP_REMOVED lines=10> */
.L_x_3370:
[----:B------:R-:W-:Y:S01]  /*3130*/  IMAD.MOV.U32 R28, RZ, RZ, R21 ;  /* 0x000000ffff1c7224 */ /* 0x000fe200078e0015 */
[----:B------:R-:W-:-:S07]  /*3140*/  MOV R27, R29 ;  /* 0x0000001d001b7202 */ /* 0x000fce0000000f00 */
[----:B------:R-:W-:Y:S05]  /*3150*/  WARPSYNC.COLLECTIVE R23, `(.L_x_3371) ;  /* 0x0000000017087348 */ /* 0x000fea0003c00000 */
[----:B------:R0:W1:Y:S02]  /*3160*/  SHFL.UP P0, R29, R28, R25, R26 ;  /* 0x040000191c1d7389 */ /* 0x000064000000001a */
[----:B01----:R-:W-:Y:S01]  /*3170*/  ENDCOLLECTIVE ;  /* 0x000000000000791b */ /* 0x003fe20003800000 */
.L_x_3371:
[----:B------:R-:W-:Y:S02]  /*3180*/  MOV R28, R22 ;  /* 0x00000016001c7202 */ /* 0x000fe40000000f00 */
[----:B------:R-:W-:-:S07]  /*3190*/  MOV R30, R29 ;  /* 0x0000001d001e7202 */ /* 0x000fce0000000f00 */
[----:B------:R-:W-:Y:S05]  /*31a0*/  WARPSYNC.COLLECTIVE R23, `(.L_x_3372) ;  /* 0x0000000017087348 */ /* 0x000fea0003c00000 */
[----:B------:R0:W1:Y:S02]  /*31b0*/  SHFL.UP P0, R29, R28, R25, R26 ;  /* 0x040000191c1d7389 */ /* 0x000064000000001a */
[----:B01----:R-:W-:Y:S01]  /*31c0*/  ENDCOLLECTIVE ;  /* 0x000000000000791b */ /* 0x003fe20003800000 */
.L_x_3372:
[----:B------:R-:W-:Y:S01]  /*31d0*/  FADD.FTZ R30, R21, R30 ;  /* 0x0000001e151e7221 */ /* 0x000fe20000010000 */
[----:B------:R-:W-:Y:S01]  /*31e0*/  HFMA2.MMA R25, -RZ, RZ, 0, 2.384185791015625e-07 ;  /* 0x00000004ff197435 */ /* 0x000fe200000001ff */
        /* <DEDUP_REMOVED lines=10> */
.L_x_3373:
[----:B------:R-:W-:Y:S01]  /*3290*/  MOV R28, R21 ;  /* 0x00000015001c7202 */ /* 0x000fe20000000f00 */
[----:B------:R-:W-:-:S07]  /*32a0*/  IMAD.MOV.U32 R27, RZ, RZ, R29 ;  /* 0x000000ffff1b7224 */ /* 0x000fce00078e001d */
[----:B------:R-:W-:Y:S05]  /*32b0*/  WARPSYNC.COLLECTIVE R23, `(.L_x_3374) ;  /* 0x0000000017087348 */ /* 0x000fea0003c00000 */
[----:B------:R0:W1:Y:S02]  /*32c0*/  SHFL.UP P0, R29, R28, R25, R26 ;  /* 0x040000191c1d7389 */ /* 0x000064000000001a */
[----:B01----:R-:W-:Y:S01]  /*32d0*/  ENDCOLLECTIVE ;  /* 0x000000000000791b */ /* 0x003fe20003800000 */
.L_x_3374:
[----:B------:R-:W-:Y:S01]  /*32e0*/  IMAD.MOV.U32 R28, RZ, RZ, R22 ;  /* 0x000000ffff1c7224 */ /* 0x000fe200078e0016 */
[----:B------:R-:W-:-:S07]  /*32f0*/  MOV R30, R29 ;  /* 0x0000001d001e7202 */ /* 0x000fce0000000f00 */
[----:B------:R-:W-:Y:S05]  /*3300*/  WARPSYNC.COLLECTIVE R23, `(.L_x_3375) ;  /* 0x0000000017087348 */ /* 0x000fea0003c00000 */
[----:B------:R0:W1:Y:S02]  /*3310*/  SHFL.UP P0, R29, R28, R25, R26 ;  /* 0x040000191c1d7389 */ /* 0x000064000000001a */
[----:B01----:R-:W-:Y:S01]  /*3320*/  ENDCOLLECTIVE ;  /* 0x000000000000791b */ /* 0x003fe20003800000 */
.L_x_3375:
        /* <DEDUP_REMOVED lines=12> */
.L_x_3376:
[----:B------:R-:W-:Y:S02]  /*33f0*/  MOV R28, R21 ;  /* 0x00000015001c7202 */ /* 0x000fe40000000f00 */
[----:B------:R-:W-:-:S07]  /*3400*/  MOV R27, R29 ;  /* 0x0000001d001b7202 */ /* 0x000fce0000000f00 */
[----:B------:R-:W-:Y:S05]  /*3410*/  WARPSYNC.COLLECTIVE R23, `(.L_x_3377) ;  /* 0x0000000017087348 */ /* 0x000fea0003c00000 */
[----:B------:R0:W1:Y:S02]  /*3420*/  SHFL.UP P0, R29, R28, R25, R26 ;  /* 0x040000191c1d7389 */ /* 0x000064000000001a */
[----:B01----:R-:W-:Y:S01]  /*3430*/  ENDCOLLECTIVE ;  /* 0x000000000000791b */ /* 0x003fe20003800000 */
.L_x_3377:
[----:B------:R-:W-:Y:S01]  /*3440*/  MOV R28, R22 ;  /* 0x00000016001c7202 */ /* 0x000fe20000000f00 */
[----:B------:R-:W-:-:S07]  /*3450*/  IMAD.MOV.U32 R30, RZ, RZ, R29 ;  /* 0x000000ffff1e7224 */ /* 0x000fce00078e001d */
[----:B------:R-:W-:Y:S05]  /*3460*/  WARPSYNC.COLLECTIVE R23, `(.L_x_3378) ;  /* 0x0000000017087348 */ /* 0x000fea0003c00000 */
[----:B------:R0:W1:Y:S02]  /*3470*/  SHFL.UP P0, R29, R28, R25, R26 ;  /* 0x040000191c1d7389 */ /* 0x000064000000001a */
[----:B01----:R-:W-:Y:S01]  /*3480*/  ENDCOLLECTIVE ;  /* 0x000000000000791b */ /* 0x003fe20003800000 */
.L_x_3378:
[----:B------:R-:W-:Y:S01]  /*3490*/  FADD.FTZ R30, R21, R30 ;  /* 0x0000001e151e7221 */ /* 0x000fe20000010000 */
[----:B------:R-:W-:Y:S01]  /*34a0*/  HFMA2.MMA R25, -RZ, RZ, 0, 9.5367431640625e-07 ;  /* 0x00000010ff197435 */ /* 0x000fe200000001ff */
        /* <DEDUP_REMOVED lines=10> */
.L_x_3379:
[----:B------:R-:W-:Y:S01]  /*3550*/  IMAD.MOV.U32 R28, RZ, RZ, R21 ;  /* 0x000000ffff1c7224 */ /* 0x000fe200078e0015 */
[----:B------:R-:W-:-:S07]  /*3560*/  MOV R27, R29 ;  /* 0x0000001d001b7202 */ /* 0x000fce0000000f00 */
[----:B------:R-:W-:Y:S05]  /*3570*/  WARPSYNC.COLLECTIVE R23, `(.L_x_3380) ;  /* 0x0000000017087348 */ /* 0x000fea0003c00000 */
[----:B------:R0:W1:Y:S02]  /*3580*/  SHFL.UP P0, R29, R28, R25, R26 ;  /* 0x040000191c1d7389 */ /* 0x000064000000001a */
[----:B01----:R-:W-:Y:S01]  /*3590*/  ENDCOLLECTIVE ;  /* 0x000000000000791b */ /* 0x003fe20003800000 */
.L_x_3380:
[----:B------:R-:W-:Y:S02]  /*35a0*/  MOV R28, R22 ;  /* 0x00000016001c7202 */ /* 0x000fe40000000f00 */
[----:B------:R-:W-:-:S07]  /*35b0*/  MOV R30, R29 ;  /* 0x0000001d001e7202 */ /* 0x000fce0000000f00 */
[----:B------:R-:W-:Y:S05]  /*35c0*/  WARPSYNC.COLLECTIVE R23, `(.L_x_3381) ;  /* 0x0000000017087348 */ /* 0x000fea0003c00000 */
[----:B------:R0:W1:Y:S02]  /*35d0*/  SHFL.UP P0, R29, R28, R25, R26 ;  /* 0x040000191c1d7389 */ /* 0x000064000000001a */
[----:B01----:R-:W-:Y:S01]  /*35e0*/  ENDCOLLECTIVE ;  /* 0x000000000000791b */ /* 0x003fe20003800000 */
.L_x_3381:
        /* <DEDUP_REMOVED lines=11> */
.L_x_3382:
[----:B------:R-:W-:Y:S01]  /*36a0*/  IMAD.MOV.U32 R28, RZ, RZ, R21 ;  /* 0x000000ffff1c7224 */ /* 0x000fe200078e0015 */
[----:B------:R-:W-:-:S07]  /*36b0*/  MOV R18, R29 ;  /* 0x0000001d00127202 */ /* 0x000fce0000000f00 */
[----:B------:R-:W-:Y:S05]  /*36c0*/  WARPSYNC.COLLECTIVE R23, `(.L_x_3383) ;  /* 0x0000000017087348 */ /* 0x000fea0003c00000 */
[----:B------:R0:W1:Y:S02]  /*36d0*/  SHFL.UP P0, R29, R28, R25, R26 ;  /* 0x040000191c1d7389 */ /* 0x000064000000001a */
[----:B01----:R-:W-:Y:S01]  /*36e0*/  ENDCOLLECTIVE ;  /* 0x000000000000791b */ /* 0x003fe20003800000 */
.L_x_3383:
[----:B------:R-:W-:Y:S02]  /*36f0*/  MOV R28, R22 ;  /* 0x00000016001c7202 */ /* 0x000fe40000000f00 */
[----:B------:R-:W-:-:S07]  /*3700*/  MOV R21, R29 ;  /* 0x0000001d00157202 */ /* 0x000fce0000000f00 */
[----:B------:R-:W-:Y:S05]  /*3710*/  WARPSYNC.COLLECTIVE R23, `(.L_x_3384) ;  /* 0x0000000017087348 */ /* 0x000fea0003c00000 */
[----:B------:R0:W1:Y:S02]  /*3720*/  SHFL.UP P0, R29, R28, R25, R26 ;  /* 0x040000191c1d7389 */ /* 0x000064000000001a */
[----:B01----:R-:W-:Y:S01]  /*3730*/  ENDCOLLECTIVE ;  /* 0x000000000000791b */ /* 0x003fe20003800000 */
.L_x_3384:
[----:B------:R-:W-:Y:S01]  /*3740*/  MOV R22, R29 ;  /* 0x0000001d00167202 */ /* 0x000fe20000000f00 */
[----:B------:R-:W-:Y:S06]  /*3750*/  BRA `(.L_x_3385) ;  /* 0xfffffff000607947 */ /* 0x000fec000383ffff */
.L_x_3386:
        /* <DEDUP_REMOVED lines=10> */
.L_x_4533:


//--------------------- .text._Z30group_norm_nhwc_bwd_sum_kernelI11Fp16IOFp32WLi192EEv26Group_norm_nhwc_bwd_params --------------------------
	.section	.text._Z30group_norm_nhwc_bwd_sum_kernelI11Fp16IOFp32WLi192EEv26Group_norm_nhwc_bwd_params,"ax",@progbits
	.align	128
        .global         _Z30group_norm_nhwc_bwd_sum_kernelI11Fp16IOFp32WLi192EEv26Group_norm_nhwc_bwd_params
        .type           _Z30group_norm_nhwc_bwd_sum_kernelI11Fp16IOFp32WLi192EEv26Group_norm_nhwc_bwd_params,@function
        .size           _Z30group_norm_nhwc_bwd_sum_kernelI11Fp16IOFp32WLi192EEv26Group_norm_nhwc_bwd_params,(.L_x_4534 - _Z30group_norm_nhwc_bwd_sum_kernelI11Fp16IOFp32WLi192EEv26Group_norm_nhwc_bwd_params)
        .other          _Z30group_norm_nhwc_bwd_sum_kernelI11Fp16IOFp32WLi192EEv26Group_norm_nhwc_bwd_params,@"STO_CUDA_ENTRY STV_DEFAULT"
_Z30group_norm_nhwc_bwd_sum_kernelI11Fp16IOFp32WLi192EEv26Group_norm_nhwc_bwd_params:
.text._Z30group_norm_nhwc_bwd_sum_kernelI11Fp16IOFp32WLi192EEv26Group_norm_nhwc_bwd_params:
        /* <DEDUP_REMOVED lines=70> */
.L_x_3388:
[----:B------:R-:W-:Y:S05]  /*0460*/  BSYNC B0 ;  /* 0x0000000000007941 */ /* 0x000fea0003800000 */
.L_x_3387:
[----:B------:R-:W1:Y:S01]  /*0470*/  S2UR UR7, SR_CTAID.Y ;  /* 0x00000000000779c3 */ /* 0x000e620000002600 */
[C---:B------:R-:W-:Y:S02]  /*0480*/  IMAD R10, R7.reuse, R11, R6 ;  /* 0x0000000b070a7224 */ /* 0x040fe400078e0206 */
[----:B-----5:R-:W-:Y:S01]  /*0490*/  FFMA.FTZ R12, -R2, R2, R3 ;  /* 0x00000002020c7223 */ /* 0x020fe20000010103 */
[----:B------:R-:W-:Y:S01]  /*04a0*/  ISETP.NE.U32.AND P4, PT, R7, RZ, PT ;  /* 0x000000ff0700720c */ /* 0x000fe20003f85070 */
[----:B------:R-:W-:Y:S01]  /*04b0*/  HFMA2.MMA R24, -RZ, RZ, 0, 0 ;  /* 0x00000000ff187435 */ /* 0x000fe200000001ff */
[-C--:B------:R-:W-:Y:S02]  /*04c0*/  ISETP.GE.U32.AND P1, PT, R10, R7.reuse, PT ;  /* 0x000000070a00720c */ /* 0x080fe40003f26070 */
[----:B------:R-:W-:Y:S01]  /*04d0*/  FSETP.GTU.FTZ.AND P2, PT, R12, RZ, PT ;  /* 0x000000ff0c00720b */ /* 0x000fe20003f5c000 */
[----:B0-----:R-:W0:Y:S10]  /*04e0*/  LDC.64 R8, c[0x0][0x290] ;  /* 0x0000a400ff087b82 */ /* 0x001e340000000a00 */
[----:B------:R-:W-:-:S02]  /*04f0*/  @P1 IADD3 R10, R10, -R7, RZ ;  /* 0x800000070a0a1210 */ /* 0x000fc40007ffe0ff */
[----:B------:R-:W2:Y:S01]  /*0500*/  @P2 LDC R19, c[0x0][0x250] ;  /* 0x00009400ff132b82 */ /* 0x000ea20000000800 */
[----:B------:R-:W-:Y:S02]  /*0510*/  @P1 IADD3 R5, R5, 0x1, RZ ;  /* 0x0000000105051810 */ /* 0x000fe40007ffe0ff */
        /* <DEDUP_REMOVED lines=8> */
[----:B------:R-:W-:Y:S01]  /*05a0*/  IMAD.MOV.U32 R9, RZ, RZ, RZ ;  /* 0x000000ffff097224 */ /* 0x000fe200078e00ff */
[----:B------:R-:W-:Y:S01]  /*05b0*/  SEL R3, R4, R5, !P4 ;  /* 0x0000000504037207 */ /* 0x000fe20006000000 */
[----:B--2---:R-:W-:Y:S01]  /*05c0*/  @P2 FADD.FTZ R19, R12, R19 ;  /* 0x000000130c132221 */ /* 0x004fe20000010000 */
[----:B------:R-:W-:Y:S02]  /*05d0*/  SEL R5, R11, R8, P1 ;  /* 0x000000080b057207 */ /* 0x000fe40000800000 */
[----:B------:R-:W-:Y:S02]  /*05e0*/  CS2R R10, SRZ ;  /* 0x00000000000a7805 */ /* 0x000fe4000001ff00 */
[----:B------:R-:W-:Y:S02]  /*05f0*/  MOV R4, 0x3f800000 ;  /* 0x3f80000000047802 */ /* 0x000fe40000000f00 */
[----:B------:R-:W-:-:S02]  /*0600*/  CS2R R12, SRZ ;  /* 0x00000000000c7805 */ /* 0x000fc4000001ff00 */
[----:B------:R-:W-:Y:S02]  /*0610*/  ISETP.GE.AND P1, PT, R18, R5, PT ;  /* 0x000000051200720c */ /* 0x000fe40003f26270 */
[----:B------:R-:W-:Y:S01]  /*0620*/  IADD3 R8, -R3, RZ, RZ ;  /* 0x000000ff03087210 */ /* 0x000fe20007ffe1ff */
[----:B------:R0:W1:Y:S04]  /*0630*/  @P2 MUFU.RSQ R4, R19 ;  /* 0x0000001300042308 */ /* 0x0000680000001400 */
[----:B------:R-:W-:-:S06]  /*0640*/  IMAD R6, R7, R8, R6 ;  /* 0x0000000807067224 */ /* 0x000fcc00078e0206 */
        /* <DEDUP_REMOVED lines=33> */
[----:B------:R0:W3:Y:S01]  /*0860*/  @!P0 LDG.E R8, desc[UR4][R8.64] ;  /* 0x0000000408088981 */ /* 0x0000e2000c1e1900 */
[----:B--2---:R-:W-:-:S04]  /*0870*/  @!P0 IADD3 R10, P1, R11, R20, RZ ;  /* 0x000000140b0a8210 */ /* 0x004fc80007f3e0ff */
[----:B------:R-:W-:-:S05]  /*0880*/  @!P0 IADD3.X R11, R12, R21, RZ, P1, !PT ;  /* 0x000000150c0b8210 */ /* 0x000fca0000ffe4ff */
[----:B------:R-:W2:Y:S01]  /*0890*/  @!P0 LDG.E R21, desc[UR4][R10.64] ;  /* 0x000000040a158981 */ /* 0x000ea2000c1e1900 */
[----:B------:R-:W-:Y:S01]  /*08a0*/  PRMT R7, RZ, 0x5410, RZ ;  /* 0x00005410ff077816 */ /* 0x000fe200000000ff */
[----:B------:R-:W-:Y:S01]  /*08b0*/  VIADD R18, R18, 0x1 ;  /* 0x0000000112127836 */ /* 0x000fe20000000000 */
[----:B0-----:R-:W-:Y:S02]  /*08c0*/  PRMT R9, RZ, 0x5410, RZ ;  /* 0x00005410ff097816 */ /* 0x001fe400000000ff */
[----:B---3--:R-:W-:-:S04]  /*08d0*/  @!P0 PRMT R7, R7, 0x5410, R8 ;  /* 0x0000541007078816 */ /* 0x008fc80000000008 */
[----:B------:R-:W-:-:S05]  /*08e0*/  @!P0 PRMT R7, R8, 0x7632, R7 ;  /* 0x0000763208078816 */ /* 0x000fca0000000007 */
[--C-:B------:R-:W-:Y:S01]  /*08f0*/  HADD2.F32 R13, -RZ, R7.reuse.H1_H1 ;  /* 0x30000007ff0d7230 */ /* 0x100fe20000004100 */
[----:B--2---:R-:W-:Y:S01]  /*0900*/  @!P0 PRMT R9, R9, 0x5410, R21 ;  /* 0x0000541009098816 */ /* 0x004fe20000000015 */
[----:B------:R-:W-:-:S03]  /*0910*/  HADD2.F32 R19, -RZ, R7.H0_H0 ;  /* 0x20000007ff137230 */ /* 0x000fc60000004100 */
[C---:B------:R-:W-:Y:S01]  /*0920*/  FADD.FTZ R7, -R2.reuse, R13 ;  /* 0x0000000d02077221 */ /* 0x040fe20000010100 */
[----:B------:R-:W-:Y:S01]  /*0930*/  @!P0 PRMT R9, R21, 0x7632, R9 ;  /* 0x0000763215098816 */ /* 0x000fe20000000009 */
[----:B------:R-:W-:Y:S02]  /*0940*/  FADD.FTZ R19, -R2, R19 ;  /* 0x0000001302137221 */ /* 0x000fe40000010100 */
[-C--:B-1----:R-:W-:Y:S02]  /*0950*/  FMUL.FTZ R7, R7, R4.reuse ;  /* 0x0000000407077220 */ /* 0x082fe40000410000 */
[----:B------:R-:W-:Y:S02]  /*0960*/  FMUL.FTZ R8, R19, R4 ;  /* 0x0000000413087220 */ /* 0x000fe40000410000 */
[----:B------:R-:W-:Y:S02]  /*0970*/  FFMA.FTZ R12, R7, R14, R16 ;  /* 0x0000000e070c7223 */ /* 0x000fe40000010010 */
[----:B------:R-:W-:-:S02]  /*0980*/  FFMA.FTZ R11, R8, R15, R17 ;  /* 0x0000000f080b7223 */ /* 0x000fc40000010011 */
        /* <DEDUP_REMOVED lines=28> */
.L_x_3391:
[----:B------:R-:W-:Y:S05]  /*0b50*/  @!P2 BRA `(.L_x_3389) ;  /* 0x0000001400d4a947 */ /* 0x000fea0003800000 */
[----:B------:R-:W-:-:S04]  /*0b60*/  IADD3 R25, R18, 0x1, RZ ;  /* 0x0000000112197810 */ /* 0x000fc80007ffe0ff */
[----:B------:R-:W-:-:S07]  /*0b70*/  SHF.R.S32.HI R7, RZ, 0x1f, R25 ;  /* 0x0000001fff077819 */ /* 0x000fce0000011419 */
.L_x_3392:
        /* <DEDUP_REMOVED lines=8> */
[----:B------:R-:W-:-:S03]  /*0c00*/  @!P0 IMAD.WIDE.U32 R22, R29, R18, R22 ;  /* 0x000000121d168225 */ /* 0x000fc600078e0016 */
[C---:B------:R-:W-:Y:S02]  /*0c10*/  @!P0 SHF.L.U32 R33, R22.reuse, 0x1, RZ ;  /* 0x0000000116218819 */ /* 0x040fe400000006ff */
[----:B------:R-:W-:Y:S02]  /*0c20*/  @!P0 IADD3 R19, R23, R19, RZ ;  /* 0x0000001317138210 */ /* 0x000fe40007ffe0ff */
[----:B--2---:R-:W-:Y:S02]  /*0c30*/  @!P0 IADD3 R34, P1, R33, R20, RZ ;  /* 0x0000001421228210 */ /* 0x004fe40007f3e0ff */
[----:B------:R-:W-:Y:S02]  /*0c40*/  @!P0 SHF.L.U64.HI R32, R22, 0x1, R19 ;  /* 0x0000000116208819 */ /* 0x000fe40000010213 */
[----:B------:R-:W0:Y:S03]  /*0c50*/  @!P0 LDC.64 R18, c[0x0][0x288] ;  /* 0x0000a200ff128b82 */ /* 0x000e260000000a00 */
[----:B------:R-:W-:-:S05]  /*0c60*/  @!P0 IMAD.X R35, R32, 0x1, R21, P1 ;  /* 0x0000000120238824 */ /* 0x000fca00008e0615 */
[----:B------:R-:W2:Y:S01]  /*0c70*/  @!P0 LDG.E R8, desc[UR4][R34.64] ;  /* 0x0000000422088981 */ /* 0x000ea2000c1e1900 */
[----:B------:R-:W3:Y:S01]  /*0c80*/  @!P0 LDC.64 R20, c[0x0][0x230] ;  /* 0x00008c00ff148b82 */ /* 0x000ee20000000a00 */
[----:B------:R-:W-:-:S07]  /*0c90*/  @!P0 MOV R29, R27 ;  /* 0x0000001b001d8202 */ /* 0x000fce0000000f00 */
[----:B------:R-:W4:Y:S01]  /*0ca0*/  @!P0 LDC.64 R22, c[0x0][0x228] ;  /* 0x00008a00ff168b82 */ /* 0x000f220000000a00 */
[----:B0-----:R-:W-:-:S04]  /*0cb0*/  @!P0 IMAD R28, R7, R18, RZ ;  /* 0x00000012071c8224 */ /* 0x001fc800078e02ff */
[----:B------:R-:W-:Y:S01]  /*0cc0*/  @!P0 IMAD R19, R25, R19, R28 ;  /* 0x0000001319138224 */ /* 0x000fe200078e021c */
[----:B------:R-:W-:-:S05]  /*0cd0*/  @!P0 MOV R28, R30 ;  /* 0x0000001e001c8202 */ /* 0x000fca0000000f00 */
[----:B------:R-:W-:-:S04]  /*0ce0*/  @!P0 IMAD.WIDE.U32 R28, R25, R18, R28 ;  /* 0x00000012191c8225 */ /* 0x000fc800078e001c */
[----:B------:R-:W-:Y:S01]  /*0cf0*/  @!P0 IMAD.IADD R19, R29, 0x1, R19 ;  /* 0x000000011d138824 */ /* 0x000fe200078e0213 */
[C---:B------:R-:W-:Y:S02]  /*0d00*/  @!P0 SHF.L.U32 R29, R28.reuse, 0x1, RZ ;  /* 0x000000011c1d8819 */ /* 0x040fe400000006ff */
[----:B----4-:R-:W-:Y:S02]  /*0d10*/  @!P0 IADD3 R22, P1, R33, R22, RZ ;  /* 0x0000001621168210 */ /* 0x010fe40007f3e0ff */
[----:B------:R-:W-:Y:S02]  /*0d20*/  @!P0 SHF.L.U64.HI R28, R28, 0x1, R19 ;  /* 0x000000011c1c8819 */ /* 0x000fe40000010213 */
[----:B---3--:R-:W-:Y:S01]  /*0d30*/  @!P0 IADD3 R20, P2, R29, R20, RZ ;  /* 0x000000141d148210 */ /* 0x008fe20007f5e0ff */
[----:B------:R-:W-:Y:S01]  /*0d40*/  @!P0 IMAD.X R23, R32, 0x1, R23, P1 ;  /* 0x0000000120178824 */ /* 0x000fe200008e0617 */
[----:B------:R-:W0:Y:S02]  /*0d50*/  @!P0 LDC.64 R18, c[0x0][0x228] ;  /* 0x00008a00ff128b82 */ /* 0x000e240000000a00 */
[----:B------:R-:W-:-:S02]  /*0d60*/  @!P0 IADD3.X R21, R28, R21, RZ, P2, !PT ;  /* 0x000000151c158210 */ /* 0x000fc400017fe4ff */
[----:B------:R-:W3:Y:S04]  /*0d70*/  @!P0 LDG.E R22, desc[UR4][R22.64] ;  /* 0x0000000416168981 */ /* 0x000ee8000c1e1900 */
[----:B------:R-:W4:Y:S01]  /*0d80*/  @!P0 LDG.E R21, desc[UR4][R20.64] ;  /* 0x0000000414158981 */ /* 0x000f22000c1e1900 */
[----:B0-----:R-:W-:-:S04]  /*0d90*/  @!P0 IADD3 R18, P1, R29, R18, RZ ;  /* 0x000000121d128210 */ /* 0x001fc80007f3e0ff */
[----:B------:R-:W-:-:S05]  /*0da0*/  @!P0 IADD3.X R19, R28, R19, RZ, P1, !PT ;  /* 0x000000131c138210 */ /* 0x000fca0000ffe4ff */
[----:B------:R0:W5:Y:S02]  /*0db0*/  @!P0 LDG.E R18, desc[UR4][R18.64] ;  /* 0x0000000412128981 */ /* 0x000164000c1e1900 */
[----:B0-----:R-:W-:-:S04]  /*0dc0*/  PRMT R19, RZ, 0x7610, R19 ;  /* 0x00007610ff137816 */ /* 0x001fc80000000013 */
[----:B--2---:R-:W-:-:S05]  /*0dd0*/  @!P0 PRMT R19, R8, 0x7632, R19 ;  /* 0x0000763208138816 */ /* 0x004fca0000000013 */
[----:B------:R-:W-:Y:S01]  /*0de0*/  HADD2.F32 R29, -RZ, R19.H0_H0 ;  /* 0x20000013ff1d7230 */ /* 0x000fe20000004100 */
[----:B------:R-:W-:-:S04]  /*0df0*/  PRMT R8, R8, 0x5410, RZ ;  /* 0x0000541008087816 */ /* 0x000fc800000000ff */
[----:B------:R-:W-:Y:S01]  /*0e00*/  FADD.FTZ R29, -R2, R29 ;  /* 0x0000001d021d7221 */ /* 0x000fe20000010100 */
[----:B------:R-:W-:-:S03]  /*0e10*/  @!P0 PRMT R8, R8, 0x5410, R8 ;  /* 0x0000541008088816 */ /* 0x000fc60000000008 */
[----:B-1----:R-:W-:Y:S02]  /*0e20*/  FMUL.FTZ R20, R29, R4 ;  /* 0x000000041d147220 */ /* 0x002fe40000410000 */
[----:B------:R-:W-:Y:S02]  /*0e30*/  HADD2.F32 R23, -RZ, R8.H1_H1 ;  /* 0x30000008ff177230 */ /* 0x000fe40000004100 */
[----:B------:R-:W-:-:S04]  /*0e40*/  FFMA.FTZ R32, R20, R15, R17 ;  /* 0x0000000f14207223 */ /* 0x000fc80000010011 */
[----:B------:R-:W-:Y:S01]  /*0e50*/  FMUL.FTZ R34, R32, -1.4426950216293334961 ;  /* 0xbfb8aa3b20227820 */ /* 0x000fe20000410000 */
[----:B------:R-:W-:-:S04]  /*0e60*/  FADD.FTZ R19, -R2, R23 ;  /* 0x0000001702137221 */ /* 0x000fc80000010100 */
[----:B------:R-:W-:Y:S01]  /*0e70*/  FMUL.FTZ R19, R19, R4 ;  /* 0x0000000413137220 */ /* 0x000fe20000410000 */
[----:B------:R-:W0:Y:S03]  /*0e80*/  MUFU.EX2 R34, R34 ;  /* 0x0000002200227308 */ /* 0x000e260000000800 */
[----:B------:R-:W-:-:S04]  /*0e90*/  FFMA.FTZ R23, R19, R14, R16 ;  /* 0x0000000e13177223 */ /* 0x000fc80000010010 */
[----:B------:R-:W-:-:S06]  /*0ea0*/  FMUL.FTZ R28, R23, -1.4426950216293334961 ;  /* 0xbfb8aa3b171c7820 */ /* 0x000fcc0000410000 */
[----:B------:R-:W1:Y:S01]  /*0eb0*/  MUFU.EX2 R28, R28 ;  /* 0x0000001c001c7308 */ /* 0x000e620000000800 */
[----:B0-----:R-:W-:Y:S01]  /*0ec0*/  FADD.FTZ R33, R34, 1 ;  /* 0x3f80000022217421 */ /* 0x001fe20000010000 */
[----:B------:R-:W-:-:S06]  /*0ed0*/  PRMT R29, RZ, 0x5410, RZ ;  /* 0x00005410ff1d7816 */ /* 0x000fcc00000000ff */
[----:B------:R-:W0:Y:S01]  /*0ee0*/  MUFU.RCP R33, R33 ;  /* 0x0000002100217308 */ /* 0x000e220000001000 */
[----:B------:R-:W-:Y:S02]  /*0ef0*/  PRMT R8, RZ, 0x5410, RZ ;  /* 0x00005410ff087816 */ /* 0x000fe400000000ff */
[----:B----4-:R-:W-:Y:S01]  /*0f00*/  @!P0 PRMT R29, R29, 0x5410, R21 ;  /* 0x000054101d1d8816 */ /* 0x010fe20000000015 */
[----:B-1----:R-:W-:-:S03]  /*0f10*/  FADD.FTZ R28, R28, 1 ;  /* 0x3f8000001c1c7421 */ /* 0x002fc60000010000 */
[----:B---3--:R-:W-:Y:S02]  /*0f20*/  @!P0 PRMT R29, R22, 0x7610, R29 ;  /* 0x00007610161d8816 */ /* 0x008fe4000000001d */
[----:B------:R-:W-:Y:S01]  /*0f30*/  @!P0 PRMT R8, R8, 0x7610, R22 ;  /* 0x0000761008088816 */ /* 0x000fe20000000016 */
[----:B------:R-:W1:Y:S03]  /*0f40*/  MUFU.RCP R28, R28 ;  /* 0x0000001c001c7308 */ /* 0x000e660000001000 */
[----:B------:R-:W-:Y:S01]  /*0f50*/  @!P0 PRMT R8, R21, 0x7632, R8 ;  /* 0x0000763215088816 */ /* 0x000fe20000000008 */
[----:B------:R-:W-:Y:S02]  /*0f60*/  HADD2.F32 R35, -RZ, R29.H1_H1 ;  /* 0x3000001dff237230 */ /* 0x000fe40000004100 */
[----:B0-----:R-:W-:-:S04]  /*0f70*/  FADD.FTZ R21, -R33, 1 ;  /* 0x3f80000021157421 */ /* 0x001fc80000010100 */
[----:B------:R-:W-:Y:S01]  /*0f80*/  FFMA.FTZ R32, R32, R21, 1 ;  /* 0x3f80000020207423 */ /* 0x000fe20000010015 */
[C---:B------:R-:W-:Y:S01]  /*0f90*/  FADD.FTZ R21, -R2.reuse, R35 ;  /* 0x0000002302157221 */ /* 0x040fe20000010100 */
[--C-:B------:R-:W-:Y:S02]  /*0fa0*/  HADD2.F32 R35, -RZ, R8.reuse.H0_H0 ;  /* 0x20000008ff237230 */ /* 0x100fe40000004100 */
[----:B------:R-:W-:Y:S02]  /*0fb0*/  HADD2.F32 R22, -RZ, R8.H1_H1 ;  /* 0x30000008ff167230 */ /* 0x000fe40000004100 */
[----:B------:R-:W-:Y:S01]  /*0fc0*/  FMUL.FTZ R21, R21, R4 ;  /* 0x0000000415157220 */ /* 0x000fe20000410000 */
[----:B------:R-:W-:Y:S02]  /*0fd0*/  FADD.FTZ R35, -R2, R35 ;  /* 0x0000002302237221 */ /* 0x000fe40000010100 */
[----:B------:R-:W-:Y:S01]  /*0fe0*/  FMUL.FTZ R33, R22, R33 ;  /* 0x0000002116217220 */ /* 0x000fe20000410000 */
[----:B-1----:R-:W-:Y:S01]  /*0ff0*/  FADD.FTZ R36, -R28, 1 ;  /* 0x3f8000001c247421 */ /* 0x002fe20000010100 */
[----:B------:R-:W-:Y:S01]  /*1000*/  FFMA.FTZ R8, R21, R14, R16 ;  /* 0x0000000e15087223 */ /* 0x000fe20000010010 */
[----:B------:R-:W-:Y:S01]  /*1010*/  FMUL.FTZ R22, R35, R4 ;  /* 0x0000000423167220 */ /* 0x000fe20000410000 */
[----:B------:R-:W-:-:S02]  /*1020*/  HADD2.F32 R29, -RZ, R29.H0_H0 ;  /* 0x2000001dff1d7230 */ /* 0x000fc40000004100 */
[----:B------:R-:W-:Y:S01]  /*1030*/  FFMA.FTZ R35, R23, R36, 1 ;  /* 0x3f80000017237423 */ /* 0x000fe20000010024 */
[----:B------:R-:W-:Y:S01]  /*1040*/  FMUL.FTZ R37, R8, -1.4426950216293334961 ;  /* 0xbfb8aa3b08257820 */ /* 0x000fe20000410000 */
[----:B------:R-:W-:Y:S01]  /*1050*/  FFMA.FTZ R23, R22, R15, R17 ;  /* 0x0000000f16177223 */ /* 0x000fe20000010011 */
[----:B------:R-:W-:Y:S02]  /*1060*/  FMUL.FTZ R36, R29, R28 ;  /* 0x0000001c1d247220 */ /* 0x000fe40000410000 */
[----:B------:R-:W0:Y:S01]  /*1070*/  MUFU.EX2 R34, R37 ;  /* 0x0000002500227308 */ /* 0x000e220000000800 */
[----:B------:R-:W-:-:S07]  /*1080*/  FMUL.FTZ R28, R23, -1.4426950216293334961 ;  /* 0xbfb8aa3b171c7820 */ /* 0x000fce0000410000 */
[----:B------:R-:W1:Y:S01]  /*1090*/  MUFU.EX2 R28, R28 ;  /* 0x0000001c001c7308 */ /* 0x000e620000000800 */
[----:B------:R-:W-:Y:S01]  /*10a0*/  FMUL.FTZ R29, R36, R35 ;  /* 0x00000023241d7220 */ /* 0x000fe20000410000 */
[----:B------:R-:W-:Y:S01]  /*10b0*/  FMUL.FTZ R32, R33, R32 ;  /* 0x0000002021207220 */ /* 0x000fe20000410000 */
[----:B0-----:R-:W-:Y:S02]  /*10c0*/  FADD.FTZ R35, R34, 1 ;  /* 0x3f80000022237421 */ /* 0x001fe40000010000 */
[----:B------:R-:W-:Y:S01]  /*10d0*/  FMUL.FTZ R34, R29, R14 ;  /* 0x0000000e1d227220 */ /* 0x000fe20000410000 */
[C---:B------:R-:W-:Y:S02]  /*10e0*/  FFMA.FTZ R24, R19.reuse, R29, R24 ;  /* 0x0000001d13187223 */ /* 0x040fe40000010018 */
[----:B------:R-:W0:Y:S01]  /*10f0*/  MUFU.RCP R33, R35 ;  /* 0x0000002300217308 */ /* 0x000e220000001000 */
[----:B------:R-:W-:Y:S01]  /*1100*/  FFMA.FTZ R13, R19, R34, R13 ;  /* 0x00000022130d7223 */ /* 0x000fe2000001000d */
[----:B------:R-:W-:Y:S01]  /*1110*/  FADD.FTZ R12, R29, R12 ;  /* 0x0000000c1d0c7221 */ /* 0x000fe20000010000 */
[----:B-1----:R-:W-:Y:S01]  /*1120*/  FADD.FTZ R19, R28, 1 ;  /* 0x3f8000001c137421 */ /* 0x002fe20000010000 */
[----:B------:R-:W-:-:S02]  /*1130*/  PRMT R29, RZ, 0x7610, R29 ;  /* 0x00007610ff1d7816 */ /* 0x000fc4000000001d */
[----:B------:R-:W-:Y:S02]  /*1140*/  PRMT R28, RZ, 0x7610, R28 ;  /* 0x00007610ff1c7816 */ /* 0x000fe4000000001c */
[C---:B-----5:R-:W-:Y:S01]  /*1150*/  @!P0 PRMT R29, R18.reuse, 0x7610, R29 ;  /* 0x00007610121d8816 */ /* 0x060fe2000000001d */
[----:B------:R-:W1:Y:S01]  /*1160*/  MUFU.RCP R19, R19 ;  /* 0x0000001300137308 */ /* 0x000e620000001000 */
[----:B------:R-:W-:-:S03]  /*1170*/  @!P0 PRMT R28, R18, 0x7632, R28 ;  /* 0x00007632121c8816 */ /* 0x000fc6000000001c */
[----:B------:R-:W-:Y:S02]  /*1180*/  HADD2.F32 R18, -RZ, R29.H0_H0 ;  /* 0x2000001dff127230 */ /* 0x000fe40000004100 */
[----:B0-----:R-:W-:-:S03]  /*1190*/  FADD.FTZ R29, -R33, 1 ;  /* 0x3f800000211d7421 */ /* 0x001fc60000010100 */
[----:B------:R-:W-:Y:S01]  /*11a0*/  FMUL.FTZ R33, R18, R33 ;  /* 0x0000002112217220 */ /* 0x000fe20000410000 */
[----:B------:R-:W-:Y:S01]  /*11b0*/  IADD3 R18, R25, 0x1, RZ ;  /* 0x0000000119127810 */ /* 0x000fe20007ffe0ff */
[----:B------:R-:W-:Y:S02]  /*11c0*/  HADD2.F32 R28, -RZ, R28.H0_H0 ;  /* 0x2000001cff1c7230 */ /* 0x000fe40000004100 */
[----:B------:R-:W-:Y:S01]  /*11d0*/  FFMA.FTZ R8, R8, R29, 1 ;  /* 0x3f80000008087423 */ /* 0x000fe2000001001d */
[----:B------:R-:W-:Y:S01]  /*11e0*/  ISETP.GE.AND P1, PT, R18, R5, PT ;  /* 0x000000051200720c */ /* 0x000fe20003f26270 */
[----:B-1----:R-:W-:Y:S01]  /*11f0*/  FADD.FTZ R18, -R19, 1 ;  /* 0x3f80000013127421 */ /* 0x002fe20000010100 */
[----:B------:R-:W-:Y:S01]  /*1200*/  FADD.FTZ R11, R32, R11 ;  /* 0x0000000b200b7221 */ /* 0x000fe20000010000 */
[----:B------:R-:W-:Y:S01]  /*1210*/  FFMA.FTZ R9, R20, R32, R9 ;  /* 0x0000002014097223 */ /* 0x000fe20000010009 */
[----:B------:R-:W-:Y:S01]  /*1220*/  FMUL.FTZ R32, R32, R15 ;  /* 0x0000000f20207220 */ /* 0x000fe20000410000 */
[----:B------:R-:W-:Y:S01]  /*1230*/  FFMA.FTZ R23, R23, R18, 1 ;  /* 0x3f80000017177423 */ /* 0x000fe20000010012 */
[----:B------:R-:W-:Y:S01]  /*1240*/  FMUL.FTZ R28, R28, R19 ;  /* 0x000000131c1c7220 */ /* 0x000fe20000410000 */
[----:B------:R-:W-:Y:S01]  /*1250*/  FMUL.FTZ R33, R33, R8 ;  /* 0x0000000821217220 */ /* 0x000fe20000410000 */
[----:B------:R-:W-:Y:S01]  /*1260*/  FADD.FTZ R19, R34, R10 ;  /* 0x0000000a22137221 */ /* 0x000fe20000010000 */
[----:B------:R-:W-:Y:S01]  /*1270*/  FFMA.FTZ R20, R20, R32, R13 ;  /* 0x0000002014147223 */ /* 0x000fe2000001000d */
[----:B------:R-:W-:Y:S01]  /*1280*/  FMUL.FTZ R28, R28, R23 ;  /* 0x000000171c1c7220 */ /* 0x000fe20000410000 */
[----:B------:R-:W-:Y:S01]  /*1290*/  FMUL.FTZ R8, R33, R14 ;  /* 0x0000000e21087220 */ /* 0x000fe20000410000 */
[----:B------:R-:W-:Y:S01]  /*12a0*/  FADD.FTZ R23, R32, R19 ;  /* 0x0000001320177221 */ /* 0x000fe20000010000 */
[----:B------:R-:W-:Y:S01]  /*12b0*/  IADD3 R25, P2, R25, 0x2, RZ ;  /* 0x0000000219197810 */ /* 0x000fe20007f5e0ff */
[----:B------:R-:W-:Y:S01]  /*12c0*/  FMUL.FTZ R19, R28, R15 ;  /* 0x0000000f1c137220 */ /* 0x000fe20000410000 */
[----:B------:R-:W-:Y:S01]  /*12d0*/  FFMA.FTZ R13, R21, R8, R20 ;  /* 0x00000008150d7223 */ /* 0x000fe20000010014 */
[----:B------:R-:W-:Y:S01]  /*12e0*/  FADD.FTZ R8, R23, R8 ;  /* 0x0000000817087221 */ /* 0x000fe20000010000 */
[----:B------:R-:W-:Y:S01]  /*12f0*/  FADD.FTZ R11, R11, R28 ;  /* 0x0000001c0b0b7221 */ /* 0x000fe20000010000 */
[----:B------:R-:W-:Y:S01]  /*1300*/  FFMA.FTZ R9, R22, R28, R9 ;  /* 0x0000001c16097223 */ /* 0x000fe20000010009 */
[----:B------:R-:W-:Y:S01]  /*1310*/  FFMA.FTZ R24, R21, R33, R24 ;  /* 0x0000002115187223 */ /* 0x000fe20000010018 */
[----:B------:R-:W-:Y:S01]  /*1320*/  FADD.FTZ R12, R12, R33 ;  /* 0x000000210c0c7221 */ /* 0x000fe20000010000 */
[----:B------:R-:W-:Y:S01]  /*1330*/  FFMA.FTZ R13, R22, R19, R13 ;  /* 0x00000013160d7223 */ /* 0x000fe2000001000d */
[----:B------:R-:W-:Y:S01]  /*1340*/  FADD.FTZ R10, R19, R8 ;  /* 0x00000008130a7221 */ /* 0x000fe20000010000 */
[----:B------:R-:W-:Y:S01]  /*1350*/  IMAD.X R7, RZ, RZ, R7, P2 ;  /* 0x000000ffff077224 */ /* 0x000fe200010e0607 */
[----:B------:R-:W-:Y:S06]  /*1360*/  @!P1 BRA `(.L_x_3392) ;  /* 0xfffffff800049947 */ /* 0x000fec000383ffff */
[----:B------:R-:W-:Y:S05]  /*1370*/  BRA `(.L_x_3389) ;  /* 0x0000000c00cc7947 */ /* 0x000fea0003800000 */
.L_x_3390:
[----:B------:R-:W-:Y:S01]  /*1380*/  LOP3.LUT P1, R8, R8, 0x3, RZ, 0xc0, !PT ;  /* 0x0000000308087812 */ /* 0x000fe2000782c0ff */
[----:B------:R-:W-:Y:S01]  /*1390*/  HFMA2.MMA R24, -RZ, RZ, 0, 0 ;  /* 0x00000000ff187435 */ /* 0x000fe200000001ff */
[----:B------:R-:W-:Y:S02]  /*13a0*/  IADD3 R32, -R32, R9, RZ ;  /* 0x0000000920207210 */ /* 0x000fe40007ffe1ff */
[----:B------:R-:W-:Y:S02]  /*13b0*/  CS2R R10, SRZ ;  /* 0x00000000000a7805 */ /* 0x000fe4000001ff00 */
[----:B------:R-:W-:Y:S01]  /*13c0*/  CS2R R12, SRZ ;  /* 0x00000000000c7805 */ /* 0x000fe2000001ff00 */
[----:B------:R-:W-:-:S06]  /*13d0*/  IMAD.MOV.U32 R9, RZ, RZ, RZ ;  /* 0x000000ffff097224 */ /* 0x000fcc00078e00ff */
[----:B------:R-:W-:Y:S05]  /*13e0*/  @!P1 BRA `(.L_x_3393) ;  /* 0x0000000000c89947 */ /* 0x000fea0003800000 */
[----:B------:R-:W-:-:S07]  /*13f0*/  MOV R10, RZ ;  /* 0x000000ff000a7202 */ /* 0x000fce0000000f00 */
.L_x_3394:
        /* <DEDUP_REMOVED lines=17> */
[----:B------:R-:W-:Y:S02]  /*1510*/  PRMT R16, R16, 0x5410, RZ ;  /* 0x0000541010107816 */ /* 0x000fe400000000ff */
[----:B------:R-:W-:Y:S02]  /*1520*/  PRMT R17, RZ, 0x7610, R17 ;  /* 0x00007610ff117816 */ /* 0x000fe40000000011 */
[----:B------:R-:W-:Y:S02]  /*1530*/  IADD3 R8, R8, -0x1, RZ ;  /* 0xffffffff08087810 */ /* 0x000fe40007ffe0ff */
[----:B------:R-:W-:-:S02]  /*1540*/  IADD3 R7, P2, R7, 0x1, RZ ;  /* 0x0000000107077810 */ /* 0x000fc40007f5e0ff */
[----:B------:R-:W-:-:S03]  /*1550*/  ISETP.NE.AND P1, PT, R8, RZ, PT ;  /* 0x000000ff0800720c */ /* 0x000fc60003f25270 */
[----:B------:R-:W-:Y:S01]  /*1560*/  IMAD.X R25, RZ, RZ, R25, P2 ;  /* 0x000000ffff197224 */ /* 0x000fe200010e0619 */
        /* <DEDUP_REMOVED lines=26> */
.L_x_3393:
[----:B------:R-:W-:-:S13]  /*1710*/  ISETP.GE.U32.AND P0, PT, R32, 0x3, PT ;  /* 0x000000032000780c */ /* 0x000fda0003f06070 */
[----:B------:R-:W-:Y:S05]  /*1720*/  @!P0 BRA `(.L_x_3389) ;  /* 0x0000000800e08947 */ /* 0x000fea0003800000 */
[----:B------:R-:W-:Y:S01]  /*1730*/  ULDC.64 UR6, c[0x0][0x288] ;  /* 0x0000a20000067ab9 */ /* 0x000fe20000000a00 */
[----:B------:R-:W-:Y:S02]  /*1740*/  SHF.R.S32.HI R7, RZ, 0x1f, R18 ;  /* 0x0000001fff077819 */ /* 0x000fe40000011412 */
[----:B------:R-:W-:Y:S02]  /*1750*/  ISETP.GE.U32.AND P0, PT, R22, UR6, PT ;  /* 0x0000000616007c0c */ /* 0x000fe4000bf06070 */
[----:B------:R-:W-:Y:S02]  /*1760*/  MOV R8, R18 ;  /* 0x0000001200087202 */ /* 0x000fe40000000f00 */
[----:B------:R-:W-:-:S13]  /*1770*/  ISETP.GE.AND.EX P0, PT, R23, UR7, PT, P0 ;  /* 0x0000000717007c0c */ /* 0x000fda000bf06300 */
.L_x_3395:
[----:B------:R-:W0:Y:S01]  /*1780*/  @!P0 LDC.64 R16, c[0x0][0x288] ;  /* 0x0000a200ff108b82 */ /* 0x000e220000000a00 */
[----:B------:R-:W-:Y:S01]  /*1790*/  @!P0 MOV R29, R27 ;  /* 0x0000001b001d8202 */ /* 0x000fe20000000f00 */
[----:B------:R-:W-:-:S06]  /*17a0*/  @!P0 IMAD.MOV.U32 R28, RZ, RZ, R30 ;  /* 0x000000ffff1c8224 */ /* 0x000fcc00078e001e */
[----:B------:R-:W2:Y:S08]  /*17b0*/  @!P0 LDC.64 R20, c[0x0][0x228] ;  /* 0x00008a00ff148b82 */ /* 0x000eb00000000a00 */
[----:B------:R-:W3:Y:S08]  /*17c0*/  @!P0 LDC.64 R18, c[0x0][0x230] ;  /* 0x00008c00ff128b82 */ /* 0x000ef00000000a00 */
[----:B------:R-:W4:Y:S01]  /*17d0*/  @!P0 LDC.64 R22, c[0x0][0x288] ;  /* 0x0000a200ff168b82 */ /* 0x000f220000000a00 */
[----:B0-----:R-:W-:-:S02]  /*17e0*/  @!P0 IMAD R25, R7, R16, RZ ;  /* 0x0000001007198224 */ /* 0x001fc400078e02ff */
[----:B------:R-:W-:-:S04]  /*17f0*/  @!P0 IMAD.WIDE.U32 R28, R8, R16, R28 ;  /* 0x00000010081c8225 */ /* 0x000fc800078e001c */
[C---:B------:R-:W-:Y:S01]  /*1800*/  @!P0 IMAD R17, R8.reuse, R17, R25 ;  /* 0x0000001108118224 */ /* 0x040fe200078e0219 */
[----:B------:R-:W-:Y:S01]  /*1810*/  @!P0 IADD3 R25, P1, R8, 0x1, RZ ;  /* 0x0000000108198810 */ /* 0x000fe20007f3e0ff */
[----:B------:R-:W-:-:S03]  /*1820*/  @!P0 IMAD.SHL.U32 R33, R28, 0x2, RZ ;  /* 0x000000021c218824 */ /* 0x000fc600078e00ff */
[----:B------:R-:W-:Y:S02]  /*1830*/  @!P0 IADD3 R17, R29, R17, RZ ;  /* 0x000000111d118210 */ /* 0x000fe40007ffe0ff */
[----:B------:R-:W-:Y:S02]  /*1840*/  @!P0 IADD3.X R29, RZ, R7, RZ, P1, !PT ;  /* 0x00000007ff1d8210 */ /* 0x000fe40000ffe4ff */
[----:B------:R-:W-:Y:S02]  /*1850*/  @!P0 SHF.L.U64.HI R32, R28, 0x1, R17 ;  /* 0x000000011c208819 */ /* 0x000fe40000010211 */
[----:B------:R-:W0:Y:S01]  /*1860*/  @!P0 LDC.64 R16, c[0x0][0x288] ;  /* 0x0000a200ff108b82 */ /* 0x000e220000000a00 */
[C---:B--2---:R-:W-:Y:S02]  /*1870*/  @!P0 IADD3 R28, P2, R33.reuse, R20, RZ ;  /* 0x00000014211c8210 */ /* 0x044fe40007f5e0ff */
[----:B---3--:R-:W-:Y:S02]  /*1880*/  @!P0 IADD3 R36, P1, R33, R18, RZ ;  /* 0x0000001221248210 */ /* 0x008fe40007f3e0ff */
[----:B------:R-:W-:Y:S01]  /*1890*/  @!P0 MOV R33, R27 ;  /* 0x0000001b00218202 */ /* 0x000fe20000000f00 */
[----:B----4-:R-:W-:Y:S01]  /*18a0*/  @!P0 IMAD R18, R29, R22, RZ ;  /* 0x000000161d128224 */ /* 0x010fe200078e02ff */
[C---:B------:R-:W-:Y:S01]  /*18b0*/  @!P0 IADD3.X R37, R32.reuse, R19, RZ, P1, !PT ;  /* 0x0000001320258210 */ /* 0x040fe20000ffe4ff */
[----:B------:R-:W-:Y:S01]  /*18c0*/  @!P0 IMAD.X R29, R32, 0x1, R21, P2 ;  /* 0x00000001201d8824 */ /* 0x000fe200010e0615 */
[----:B------:R-:W-:Y:S01]  /*18d0*/  @!P0 MOV R32, R30 ;  /* 0x0000001e00208202 */ /* 0x000fe20000000f00 */
[C---:B------:R-:W-:Y:S01]  /*18e0*/  @!P0 IMAD R35, R25.reuse, R23, R18 ;  /* 0x0000001719238224 */ /* 0x040fe200078e0212 */
[----:B------:R-:W2:Y:S02]  /*18f0*/  @!P0 LDC.64 R20, c[0x0][0x228] ;  /* 0x00008a00ff148b82 */ /* 0x000ea40000000a00 */
[----:B------:R-:W3:Y:S01]  /*1900*/  @!P0 LDG.E R28, desc[UR4][R28.64] ;  /* 0x000000041c1c8981 */ /* 0x000ee2000c1e1900 */
[----:B------:R-:W-:-:S03]  /*1910*/  @!P0 IMAD.WIDE.U32 R32, R25, R22, R32 ;  /* 0x0000001619208225 */ /* 0x000fc600078e0020 */
[----:B------:R4:W5:Y:S02]  /*1920*/  @!P0 LDG.E R25, desc[UR4][R36.64] ;  /* 0x0000000424198981 */ /* 0x000964000c1e1900 */
[----:B------:R-:W1:Y:S01]  /*1930*/  @!P0 LDC.64 R18, c[0x0][0x230] ;  /* 0x00008c00ff128b82 */ /* 0x000e620000000a00 */
[----:B----4-:R-:W-:-:S05]  /*1940*/  @!P0 IADD3 R37, P1, R8, 0x2, RZ ;  /* 0x0000000208258810 */ /* 0x010fca0007f3e0ff */
[----:B------:R-:W-:Y:S01]  /*1950*/  @!P0 IMAD.X R23, RZ, RZ, R7, P1 ;  /* 0x000000ffff178224 */ /* 0x000fe200008e0607 */
[----:B------:R-:W-:-:S03]  /*1960*/  @!P0 IADD3 R33, R33, R35, RZ ;  /* 0x0000002321218210 */ /* 0x000fc60007ffe0ff */
[----:B0-----:R-:W-:Y:S01]  /*1970*/  @!P0 IMAD R22, R23, R16, RZ ;  /* 0x0000001017168224 */ /* 0x001fe200078e02ff */
[----:B------:R-:W-:-:S03]  /*1980*/  @!P0 SHF.L.U64.HI R34, R32, 0x1, R33 ;  /* 0x0000000120228819 */ /* 0x000fc60000010221 */
[----:B------:R-:W-:Y:S01]  /*1990*/  @!P0 IMAD R29, R37, R17, R22 ;  /* 0x00000011251d8224 */ /* 0x000fe200078e0216 */
[----:B------:R-:W-:Y:S01]  /*19a0*/  @!P0 SHF.L.U32 R35, R32, 0x1, RZ ;  /* 0x0000000120238819 */ /* 0x000fe200000006ff */
[----:B------:R-:W0:Y:S01]  /*19b0*/  @!P0 LDC.64 R22, c[0x0][0x230] ;  /* 0x00008c00ff168b82 */ /* 0x000e220000000a00 */
[----:B------:R-:W-:Y:S01]  /*19c0*/  @!P0 MOV R33, R27 ;  /* 0x0000001b00218202 */ /* 0x000fe20000000f00 */
[----:B------:R-:W-:Y:S01]  /*19d0*/  @!P0 IMAD.MOV.U32 R32, RZ, RZ, R30 ;  /* 0x000000ffff208224 */ /* 0x000fe200078e001e */
[----:B-1----:R-:W-:-:S03]  /*19e0*/  @!P0 IADD3 R36, P1, R35, R18, RZ ;  /* 0x0000001223248210 */ /* 0x002fc60007f3e0ff */
[----:B------:R-:W-:Y:S02]  /*19f0*/  @!P0 IMAD.WIDE.U32 R32, R37, R16, R32 ;  /* 0x0000001025208225 */ /* 0x000fe400078e0020 */
[----:B------:R-:W1:Y:S01]  /*1a00*/  @!P0 LDC.64 R16, c[0x0][0x228] ;  /* 0x00008a00ff108b82 */ /* 0x000e620000000a00 */
[C---:B------:R-:W-:Y:S02]  /*1a10*/  @!P0 IADD3.X R37, R34.reuse, R19, RZ, P1, !PT ;  /* 0x0000001322258210 */ /* 0x040fe40000ffe4ff */
[----:B--2---:R-:W-:Y:S02]  /*1a20*/  @!P0 IADD3 R20, P2, R35, R20, RZ ;  /* 0x0000001423148210 */ /* 0x004fe40007f5e0ff */
[----:B------:R-:W-:Y:S01]  /*1a30*/  @!P0 IADD3 R29, R33, R29, RZ ;  /* 0x0000001d211d8210 */ /* 0x000fe20007ffe0ff */
[----:B------:R-:W2:Y:S02]  /*1a40*/  @!P0 LDG.E R36, desc[UR4][R36.64] ;  /* 0x0000000424248981 */ /* 0x000ea4000c1e1900 */
[----:B------:R-:W-:Y:S01]  /*1a50*/  @!P0 IMAD.X R21, R34, 0x1, R21, P2 ;  /* 0x0000000122158824 */ /* 0x000fe200010e0615 */
[C---:B------:R-:W-:Y:S01]  /*1a60*/  @!P0 SHF.L.U32 R35, R32.reuse, 0x1, RZ ;  /* 0x0000000120238819 */ /* 0x040fe200000006ff */
[----:B------:R-:W4:Y:S01]  /*1a70*/  @!P0 LDC.64 R18, c[0x0][0x288] ;  /* 0x0000a200ff128b82 */ /* 0x000f220000000a00 */
[----:B------:R-:W-:-:S02]  /*1a80*/  @!P0 SHF.L.U64.HI R34, R32, 0x1, R29 ;  /* 0x0000000120228819 */ /* 0x000fc4000001021d */
[----:B------:R0:W2:Y:S02]  /*1a90*/  @!P0 LDG.E R29, desc[UR4][R20.64] ;  /* 0x00000004141d8981 */ /* 0x0000a4000c1e1900 */
[----:B0-----:R-:W-:-:S05]  /*1aa0*/  @!P0 IADD3 R32, P1, R35, R22, RZ ;  /* 0x0000001623208210 */ /* 0x001fca0007f3e0ff */
[----:B------:R-:W-:Y:S01]  /*1ab0*/  @!P0 IMAD.X R33, R34, 0x1, R23, P1 ;  /* 0x0000000122218824 */ /* 0x000fe200008e0617 */
[----:B------:R-:W0:Y:S01]  /*1ac0*/  @!P0 LDC.64 R20, c[0x0][0x228] ;  /* 0x00008a00ff148b82 */ /* 0x000e220000000a00 */
[----:B-1----:R-:W-:-:S03]  /*1ad0*/  @!P0 IADD3 R22, P1, R35, R16, RZ ;  /* 0x0000001023168210 */ /* 0x002fc60007f3e0ff */
[----:B------:R1:W2:Y:S01]  /*1ae0*/  @!P0 LDG.E R32, desc[UR4][R32.64] ;  /* 0x0000000420208981 */ /* 0x0002a2000c1e1900 */
[----:B------:R-:W-:-:S03]  /*1af0*/  @!P0 IADD3.X R23, R34, R17, RZ, P1, !PT ;  /* 0x0000001122178210 */ /* 0x000fc60000ffe4ff */
[----:B------:R-:W0:Y:S02]  /*1b00*/  @!P0 LDC.64 R16, c[0x0][0x230] ;  /* 0x00008c00ff108b82 */ /* 0x000e240000000a00 */
[----:B------:R4:W2:Y:S01]  /*1b10*/  @!P0 LDG.E R34, desc[UR4][R22.64] ;  /* 0x0000000416228981 */ /* 0x0008a2000c1e1900 */
[----:B-1----:R-:W-:-:S04]  /*1b20*/  @!P0 IADD3 R33, P2, R8, 0x3, RZ ;  /* 0x0000000308218810 */ /* 0x002fc80007f5e0ff */
[----:B------:R-:W-:Y:S02]  /*1b30*/  @!P0 IADD3.X R35, RZ, R7, RZ, P2, !PT ;  /* 0x00000007ff238210 */ /* 0x000fe400017fe4ff */
[----:B----4-:R-:W-:Y:S01]  /*1b40*/  @!P0 MOV R23, R27 ;  /* 0x0000001b00178202 */ /* 0x010fe20000000f00 */
[----:B------:R-:W-:Y:S02]  /*1b50*/  @!P0 IMAD.MOV.U32 R22, RZ, RZ, R30 ;  /* 0x000000ffff168224 */ /* 0x000fe400078e001e */
[----:B------:R-:W-:-:S04]  /*1b60*/  @!P0 IMAD R35, R35, R18, RZ ;  /* 0x0000001223238224 */ /* 0x000fc800078e02ff */
[C---:B------:R-:W-:Y:S02]  /*1b70*/  @!P0 IMAD R35, R33.reuse, R19, R35 ;  /* 0x0000001321238224 */ /* 0x040fe400078e0223 */
[----:B------:R-:W-:-:S05]  /*1b80*/  @!P0 IMAD.WIDE.U32 R18, R33, R18, R22 ;  /* 0x0000001221128225 */ /* 0x000fca00078e0016 */
[----:B------:R-:W-:Y:S01]  /*1b90*/  @!P0 IADD3 R33, R19, R35, RZ ;  /* 0x0000002313218210 */ /* 0x000fe20007ffe0ff */
[----:B------:R-:W-:-:S03]  /*1ba0*/  @!P0 IMAD.SHL.U32 R19, R18, 0x2, RZ ;  /* 0x0000000212138824 */ /* 0x000fc600078e00ff */
[----:B------:R-:W-:Y:S02]  /*1bb0*/  @!P0 SHF.L.U64.HI R18, R18, 0x1, R33 ;  /* 0x0000000112128819 */ /* 0x000fe40000010221 */
[----:B0-----:R-:W-:-:S04]  /*1bc0*/  @!P0 IADD3 R16, P1, R19, R16, RZ ;  /* 0x0000001013108210 */ /* 0x001fc80007f3e0ff */
[----:B------:R-:W-:Y:S02]  /*1bd0*/  @!P0 IADD3.X R17, R18, R17, RZ, P1, !PT ;  /* 0x0000001112118210 */ /* 0x000fe40000ffe4ff */
[----:B------:R-:W-:-:S03]  /*1be0*/  @!P0 IADD3 R20, P1, R19, R20, RZ ;  /* 0x0000001413148210 */ /* 0x000fc60007f3e0ff */
[----:B------:R0:W4:Y:S01]  /*1bf0*/  @!P0 LDG.E R16, desc[UR4][R16.64] ;  /* 0x0000000410108981 */ /* 0x000122000c1e1900 */
[----:B------:R-:W-:-:S05]  /*1c00*/  @!P0 IADD3.X R21, R18, R21, RZ, P1, !PT ;  /* 0x0000001512158210 */ /* 0x000fca0000ffe4ff */
[----:B------:R1:W4:Y:S01]  /*1c10*/  @!P0 LDG.E R20, desc[UR4][R20.64] ;  /* 0x0000000414148981 */ /* 0x000322000c1e1900 */
[----:B0-----:R-:W-:Y:S02]  /*1c20*/  PRMT R17, RZ, 0x7610, R17 ;  /* 0x00007610ff117816 */ /* 0x001fe40000000011 */
[----:B------:R-:W-:Y:S02]  /*1c30*/  PRMT R18, RZ, 0x7610, R18 ;  /* 0x00007610ff127816 */ /* 0x000fe40000000012 */
[----:B------:R-:W-:-:S04]  /*1c40*/  IADD3 R8, P2, R8, 0x4, RZ ;  /* 0x0000000408087810 */ /* 0x000fc80007f5e0ff */
[----:B------:R-:W-:Y:S01]  /*1c50*/  ISETP.GE.AND P1, PT, R8, R5, PT ;  /* 0x000000050800720c */ /* 0x000fe20003f26270 */
[----:B------:R-:W-:Y:S01]  /*1c60*/  IMAD.X R7, RZ, RZ, R7, P2 ;  /* 0x000000ffff077224 */ /* 0x000fe200010e0607 */
        /* <DEDUP_REMOVED lines=23> */
[----:B------:R-:W-:Y:S02]  /*1de0*/  PRMT R17, RZ, 0x7610, R17 ;  /* 0x00007610ff117816 */ /* 0x000fe40000000011 */
[----:B------:R-:W-:Y:S01]  /*1df0*/  FADD.FTZ R23, -R2, R23 ;  /* 0x0000001702177221 */ /* 0x000fe20000010100 */
[C---:B------:R-:W-:Y:S01]  /*1e00*/  FMUL.FTZ R21, R28.reuse, R15 ;  /* 0x0000000f1c157220 */ /* 0x040fe20000410000 */
        /* <DEDUP_REMOVED lines=74> */
.L_x_3389:
        /* <DEDUP_REMOVED lines=21> */
[----:B------:R-:W-:Y:S04]  /*2400*/  LDS R22, [R0+0x24] ;  /* 0x0000240000167984 */ /* 0x000fe80000000800 */
[----:B------:R-:W2:Y:S04]  /*2410*/  LDS R20, [R0+0x18] ;  /* 0x0000180000147984 */ /* 0x000ea80000000800 */
[----:B------:R-:W3:Y:S01]  /*2420*/  LDS R27, [R0+0x1c] ;  /* 0x00001c00001b7984 */ /* 0x000ee20000000800 */
[----:B------:R-:W4:Y:S03]  /*2430*/  S2R R18, SR_TID.X ;  /* 0x0000000000127919 */ /* 0x000f260000002100 */
[----:B------:R-:W5:Y:S04]  /*2440*/  LDS R21, [R0+0x2c] ;  /* 0x00002c0000157984 */ /* 0x000f680000000800 */
[----:B------:R-:W5:Y:S01]  /*2450*/  LDS R19, [R0+0x30] ;  /* 0x0000300000137984 */ /* 0x000f620000000800 */
[----:B0-----:R-:W-:-:S03]  /*2460*/  LEA R5, R2, R5, 0x18 ;  /* 0x0000000502057211 */ /* 0x001fc600078ec0ff */
[----:B------:R-:W0:Y:S04]  /*2470*/  LDS R23, [R0+0x28] ;  /* 0x0000280000177984 */ /* 0x000e280000000800 */
[----:B------:R-:W0:Y:S04]  /*2480*/  LDS R16, [R0+0x38] ;  /* 0x0000380000107984 */ /* 0x000e280000000800 */
[----:B------:R-:W0:Y:S04]  /*2490*/  LDS R14, [R0+0x3c] ;  /* 0x00003c00000e7984 */ /* 0x000e280000000800 */
[----:B------:R-:W0:Y:S04]  /*24a0*/  LDS R17, [R0+0x34] ;  /* 0x0000340000117984 */ /* 0x000e280000000800 */
[----:B------:R-:W0:Y:S04]  /*24b0*/  LDS R15, [R0+0x44] ;  /* 0x00004400000f7984 */ /* 0x000e280000000800 */
[----:B------:R-:W0:Y:S01]  /*24c0*/  LDS R13, [R0+0x48] ;  /* 0x00004800000d7984 */ /* 0x000e220000000800 */
[----:B----4-:R-:W-:-:S02]  /*24d0*/  IMAD R30, R18, 0x54, R5 ;  /* 0x00000054121e7824 */ /* 0x010fc400078e0205 */
[----:B-1----:R-:W-:Y:S01]  /*24e0*/  FADD.FTZ R5, R26, R25 ;  /* 0x000000191a057221 */ /* 0x002fe20000010000 */
[----:B--2---:R-:W-:Y:S01]  /*24f0*/  FADD.FTZ R29, R22, R20 ;  /* 0x00000014161d7221 */ /* 0x004fe20000010000 */
[----:B------:R-:W1:Y:S01]  /*2500*/  LDS R10, [R0+0x40] ;  /* 0x00004000000a7984 */ /* 0x000e620000000800 */
[----:B---3--:R-:W-:-:S03]  /*2510*/  ISETP.NE.AND P5, PT, R27, RZ, PT ;  /* 0x000000ff1b00720c */ /* 0x008fc60003fa5270 */
[----:B------:R-:W2:Y:S01]  /*2520*/  LDS R8, [R0+0x10] ;  /* 0x0000100000087984 */ /* 0x000ea20000000800 */
[----:B------:R-:W-:Y:S02]  /*2530*/  FSEL R2, R5, R26, !P5 ;  /* 0x0000001a05027208 */ /* 0x000fe40006800000 */
[----:B------:R-:W-:Y:S01]  /*2540*/  FSEL R28, R29, R22, !P5 ;  /* 0x000000161d1c7208 */ /* 0x000fe20006800000 */
[----:B------:R-:W3:Y:S02]  /*2550*/  LDS R6, [R30+0x50] ;  /* 0x000050001e067984 */ /* 0x000ee40000000800 */
[----:B-----5:R-:W-:Y:S02]  /*2560*/  FADD.FTZ R2, R2, R21 ;  /* 0x0000001502027221 */ /* 0x020fe40000010000 */
        /* <DEDUP_REMOVED lines=14> */
[----:B-1----:R-:W-:Y:S02]  /*2650*/  ISETP.NE.AND P2, PT, R10, RZ, PT ;  /* 0x000000ff0a00720c */ /* 0x002fe40003f45270 */
[----:B--2---:R-:W-:Y:S02]  /*2660*/  IADD3 R0, R23, R27, R8 ;  /* 0x0000001b17007210 */ /* 0x004fe40007ffe008 */
[----:B------:R-:W-:Y:S02]  /*2670*/  FSEL R5, R28, R15, !P2 ;  /* 0x0000000f1c057208 */ /* 0x000fe40005000000 */
[----:B------:R-:W-:Y:S02]  /*2680*/  FSEL R29, R2, R13, !P2 ;  /* 0x0000000d021d7208 */ /* 0x000fe40005000000 */
[----:B------:R-:W-:Y:S01]  /*2690*/  IADD3 R0, R10, R0, R17 ;  /* 0x000000000a007210 */ /* 0x000fe20007ffe011 */
[----:B---3--:R-:W-:-:S02]  /*26a0*/  FADD.FTZ R5, R5, R6 ;  /* 0x0000000605057221 */ /* 0x008fc40000010000 */
[----:B----4-:R-:W-:Y:S01]  /*26b0*/  FADD.FTZ R29, R29, R4 ;  /* 0x000000041d1d7221 */ /* 0x010fe20000010000 */
[----:B------:R-:W-:Y:S02]  /*26c0*/  ISETP.NE.AND P1, PT, R7, RZ, PT ;  /* 0x000000ff0700720c */ /* 0x000fe40003f25270 */
[----:B------:R-:W-:Y:S02]  /*26d0*/  IADD3 R32, R0, R7, RZ ;  /* 0x0000000700207210 */ /* 0x000fe40007ffe0ff */
        /* <DEDUP_REMOVED lines=56> */
.L_x_3419:
        /* <DEDUP_REMOVED lines=15> */
[----:B------:R-:W-:Y:S02]  /*2b50*/  @!P4 FADD.FTZ R21, R21, R26 ;  /* 0x0000001a1515c221 */ /* 0x000fe40000010000 */
[----:B------:R-:W-:Y:S02]  /*2b60*/  @!P4 FADD.FTZ R19, R19, R22 ;  /* 0x000000161313c221 */ /* 0x000fe40000010000 */
[----:B------:R-:W-:Y:S02]  /*2b70*/  @!P3 FADD.FTZ R16, R16, R21 ;  /* 0x000000151010b221 */ /* 0x000fe40000010000 */
[----:B------:R-:W-:-:S02]  /*2b80*/  @!P3 FADD.FTZ R14, R14, R19 ;  /* 0x000000130e0eb221 */ /* 0x000fc40000010000 */
[----:B------:R-:W-:Y:S02]  /*2b90*/  @!P2 FADD.FTZ R15, R15, R16 ;  /* 0x000000100f0fa221 */ /* 0x000fe40000010000 */
[----:B------:R-:W-:Y:S02]  /*2ba0*/  @!P2 FADD.FTZ R13, R13, R14 ;  /* 0x0000000e0d0da221 */ /* 0x000fe40000010000 */
[----:B------:R-:W-:Y:S02]  /*2bb0*/  @!P1 FADD.FTZ R6, R6, R15 ;  /* 0x0000000f06069221 */ /* 0x000fe40000010000 */
[----:B------:R-:W-:Y:S01]  /*2bc0*/  @!P1 FADD.FTZ R4, R4, R13 ;  /* 0x0000000d04049221 */ /* 0x000fe20000010000 */
[----:B-----5:R-:W-:Y:S02]  /*2bd0*/  LEA R5, R0, R5, 0x18 ;  /* 0x0000000500057211 */ /* 0x020fe400078ec0ff */
[----:B------:R-:W-:-:S03]  /*2be0*/  IADD3 R0, R27, R8, RZ ;  /* 0x000000081b007210 */ /* 0x000fc60007ffe0ff */
[----:B----4-:R-:W-:Y:S02]  /*2bf0*/  IMAD R5, R28, 0x54, R5 ;  /* 0x000000541c057824 */ /* 0x010fe400078e0205 */
[----:B------:R-:W-:-:S03]  /*2c00*/  IMAD.IADD R2, R23, 0x1, R0 ;  /* 0x0000000117027824 */ /* 0x000fc600078e0200 */
[----:B------:R2:W-:Y:S02]  /*2c10*/  STS [R5+0x10], R8 ;  /* 0x0000100805007388 */ /* 0x0005e40000000800 */
[----:B------:R-:W-:Y:S02]  /*2c20*/  IADD3 R17, R17, R2, RZ ;  /* 0x0000000211117210 */ /* 0x000fe40007ffe0ff */
[----:B------:R2:W-:Y:S02]  /*2c30*/  STS [R5+0x1c], R0 ;  /* 0x00001c0005007388 */ /* 0x0005e40000000800 */
[----:B------:R-:W-:Y:S02]  /*2c40*/  IADD3 R10, R10, R17, RZ ;  /* 0x000000110a0a7210 */ /* 0x000fe40007ffe0ff */
[----:B------:R2:W-:Y:S03]  /*2c50*/  STS [R5+0x14], R25 ;  /* 0x0000141905007388 */ /* 0x0005e60000000800 */
[----:B------:R-:W-:Y:S01]  /*2c60*/  IMAD.IADD R7, R7, 0x1, R10 ;  /* 0x0000000107077824 */ /* 0x000fe200078e020a */
        /* <DEDUP_REMOVED lines=15> */
.L_x_3397:
[----:B------:R-:W-:Y:S05]  /*2d60*/  BSYNC B0 ;  /* 0x0000000000007941 */ /* 0x000fea0003800000 */
.L_x_3396:
[----:B0-2---:R-:W0:Y:S01]  /*2d70*/  S2R R7, SR_TID.X ;  /* 0x0000000000077919 */ /* 0x005e220000002100 */
[----:B------:R-:W2:Y:S01]  /*2d80*/  LDC R2, c[0x0][0x2b4] ;  /* 0x0000ad00ff027b82 */ /* 0x000ea20000000800 */
[----:B------:R-:W-:Y:S01]  /*2d90*/  MOV R14, 0x400 ;  /* 0x00000400000e7802 */ /* 0x000fe20000000f00 */
[----:B------:R-:W-:Y:S05]  /*2da0*/  WARPSYNC.ALL ;  /* 0x0000000000007948 */ /* 0x000fea0003800000 */
[----:B------:R-:W3:Y:S01]  /*2db0*/  S2R R15, SR_CgaCtaId ;  /* 0x00000000000f7919 */ /* 0x000ee20000008800 */
[----:B------:R-:W4:Y:S01]  /*2dc0*/  S2R R10, SR_TID.X ;  /* 0x00000000000a7919 */ /* 0x000f220000002100 */
[----:B--2---:R-:W-:-:S02]  /*2dd0*/  IMAD R0, R3, R2, RZ ;  /* 0x0000000203007224 */ /* 0x004fc400078e02ff */
[----:B0-----:R-:W-:-:S05]  /*2de0*/  IMAD.WIDE.U32 R4, R7, -0x55555555, RZ ;  /* 0xaaaaaaab07047825 */ /* 0x001fca00078e00ff */
        /* <DEDUP_REMOVED lines=42> */
.L_x_3400:
[----:B------:R-:W-:Y:S05]  /*3090*/  BSYNC B0 ;  /* 0x0000000000007941 */ /* 0x000fea0003800000 */
.L_x_3399:
        /* <DEDUP_REMOVED lines=22> */
.L_x_3398:
        /* <DEDUP_REMOVED lines=8> */
.L_x_3401:
[----:B------:R-:W-:Y:S01]  /*3280*/  IMAD.MOV.U32 R5, RZ, RZ, R30 ;  /* 0x000000ffff057224 */ /* 0x000fe200078e001e */
[----:B------:R-:W-:-:S07]  /*3290*/  MOV R33, R35 ;  /* 0x0000002300217202 */ /* 0x000fce0000000f00 */
[----:B------:R-:W-:Y:S05]  /*32a0*/  WARPSYNC.COLLECTIVE R29, `(.L_x_3402) ;  /* 0x000000001d087348 */ /* 0x000fea0003c00000 */
[----:B------:R0:W1:Y:S02]  /*32b0*/  SHFL.UP P0, R35, R5, R0, R28 ;  /* 0x0400000005237389 */ /* 0x000064000000001c */
[----:B01----:R-:W-:Y:S01]  /*32c0*/  ENDCOLLECTIVE ;  /* 0x000000000000791b */ /* 0x003fe20003800000 */
.L_x_3402:
[----:B------:R-:W-:Y:S02]  /*32d0*/  MOV R5, R2 ;  /* 0x0000000200057202 */ /* 0x000fe40000000f00 */
[----:B------:R-:W-:Y:S01]  /*32e0*/  ISETP.GE.AND P0, PT, R31, 0x1, PT ;  /* 0x000000011f00780c */ /* 0x000fe20003f06270 */
[----:B------:R-:W-:-:S12]  /*32f0*/  FADD.FTZ R35, R30, R35 ;  /* 0x000000231e237221 */ /* 0x000fd80000010000 */
[----:B------:R-:W-:-:S07]  /*3300*/  @P0 FSEL R30, R35, R30, !P6 ;  /* 0x0000001e231e0208 */ /* 0x000fce0007000000 */
[----:B------:R-:W-:Y:S05]  /*3310*/  WARPSYNC.COLLECTIVE R29, `(.L_x_3403) ;  /* 0x000000001d087348 */ /* 0x000fea0003c00000 */
[----:B------:R0:W1:Y:S02]  /*3320*/  SHFL.UP P0, R35, R5, R0, R28 ;  /* 0x0400000005237389 */ /* 0x000064000000001c */
[----:B01----:R-:W-:Y:S01]  /*3330*/  ENDCOLLECTIVE ;  /* 0x000000000000791b */ /* 0x003fe20003800000 */
.L_x_3403:
        /* <DEDUP_REMOVED lines=11> */
.L_x_3404:
[----:B------:R-:W-:Y:S01]  /*33f0*/  MOV R5, R30 ;  /* 0x0000001e00057202 */ /* 0x000fe20000000f00 */
[----:B------:R-:W-:-:S07]  /*3400*/  IMAD.MOV.U32 R33, RZ, RZ, R35 ;  /* 0x000000ffff217224 */ /* 0x000fce00078e0023 */
[----:B------:R-:W-:Y:S05]  /*3410*/  WARPSYNC.COLLECTIVE R29, `(.L_x_3405) ;  /* 0x000000001d087348 */ /* 0x000fea0003c00000 */
[----:B------:R0:W1:Y:S02]  /*3420*/  SHFL.UP P0, R35, R5, R0, R28 ;  /* 0x0400000005237389 */ /* 0x000064000000001c */
[----:B01----:R-:W-:Y:S01]  /*3430*/  ENDCOLLECTIVE ;  /* 0x000000000000791b */ /* 0x003fe20003800000 */
.L_x_3405:
[----:B------:R-:W-:Y:S02]  /*3440*/  MOV R5, R2 ;  /* 0x0000000200057202 */ /* 0x000fe40000000f00 */
[----:B------:R-:W-:Y:S01]  /*3450*/  ISETP.GE.AND P0, PT, R31, 0x2, PT ;  /* 0x000000021f00780c */ /* 0x000fe20003f06270 */
[----:B------:R-:W-:-:S12]  /*3460*/  FADD.FTZ R35, R30, R35 ;  /* 0x000000231e237221 */ /* 0x000fd80000010000 */
[----:B------:R-:W-:-:S07]  /*3470*/  @P0 FSEL R30, R35, R30, !P6 ;  /* 0x0000001e231e0208 */ /* 0x000fce0007000000 */
[----:B------:R-:W-:Y:S05]  /*3480*/  WARPSYNC.COLLECTIVE R29, `(.L_x_3406) ;  /* 0x000000001d087348 */ /* 0x000fea0003c00000 */
[----:B------:R0:W1:Y:S02]  /*3490*/  SHFL.UP P0, R35, R5, R0, R28 ;  /* 0x0400000005237389 */ /* 0x000064000000001c */
[----:B01----:R-:W-:Y:S01]  /*34a0*/  ENDCOLLECTIVE ;  /* 0x000000000000791b */ /* 0x003fe20003800000 */
.L_x_3406:
        /* <DEDUP_REMOVED lines=11> */
.L_x_3407:
[----:B------:R-:W-:Y:S02]  /*3560*/  MOV R5, R30 ;  /* 0x0000001e00057202 */ /* 0x000fe40000000f00 */
[----:B------:R-:W-:-:S07]  /*3570*/  MOV R33, R35 ;  /* 0x0000002300217202 */ /* 0x000fce0000000f00 */
[----:B------:R-:W-:Y:S05]  /*3580*/  WARPSYNC.COLLECTIVE R29, `(.L_x_3408) ;  /* 0x000000001d087348 */ /* 0x000fea0003c00000 */
[----:B------:R0:W1:Y:S02]  /*3590*/  SHFL.UP P0, R35, R5, R0, R28 ;  /* 0x0400000005237389 */ /* 0x000064000000001c */
[----:B01----:R-:W-:Y:S01]  /*35a0*/  ENDCOLLECTIVE ;  /* 0x000000000000791b */ /* 0x003fe20003800000 */
.L_x_3408:
[----:B------:R-:W-:Y:S01]  /*35b0*/  IMAD.MOV.U32 R5, RZ, RZ, R2 ;  /* 0x000000ffff057224 */ /* 0x000fe200078e0002 */
[----:B------:R-:W-:Y:S01]  /*35c0*/  ISETP.GE.AND P0, PT, R31, 0x4, PT ;  /* 0x000000041f00780c */ /* 0x000fe20003f06270 */
[----:B------:R-:W-:-:S12]  /*35d0*/  FADD.FTZ R35, R30, R35 ;  /* 0x000000231e237221 */ /* 0x000fd80000010000 */
[----:B------:R-:W-:-:S07]  /*35e0*/  @P0 FSEL R30, R35, R30, !P6 ;  /* 0x0000001e231e0208 */ /* 0x000fce0007000000 */
[----:B------:R-:W-:Y:S05]  /*35f0*/  WARPSYNC.COLLECTIVE R29, `(.L_x_3409) ;  /* 0x000000001d087348 */ /* 0x000fea0003c00000 */
[----:B------:R0:W1:Y:S02]  /*3600*/  SHFL.UP P0, R35, R5, R0, R28 ;  /* 0x0400000005237389 */ /* 0x000064000000001c */
[----:B01----:R-:W-:Y:S01]  /*3610*/  ENDCOLLECTIVE ;  /* 0x000000000000791b */ /* 0x003fe20003800000 */
.L_x_3409:
        /* <DEDUP_REMOVED lines=11> */
.L_x_3410:
[----:B------:R-:W-:Y:S01]  /*36d0*/  IMAD.MOV.U32 R5, RZ, RZ, R30 ;  /* 0x000000ffff057224 */ /* 0x000fe200078e001e */
[----:B------:R-:W-:-:S07]  /*36e0*/  MOV R33, R35 ;  /* 0x0000002300217202 */ /* 0x000fce0000000f00 */
[----:B------:R-:W-:Y:S05]  /*36f0*/  WARPSYNC.COLLECTIVE R29, `(.L_x_3411) ;  /* 0x000000001d087348 */ /* 0x000fea0003c00000 */
[----:B------:R0:W1:Y:S02]  /*3700*/  SHFL.UP P0, R35, R5, R0, R28 ;  /* 0x0400000005237389 */ /* 0x000064000000001c */
[----:B01----:R-:W-:Y:S01]  /*3710*/  ENDCOLLECTIVE ;  /* 0x000000000000791b */ /* 0x003fe20003800000 */
.L_x_3411:
[----:B------:R-:W-:Y:S02]  /*3720*/  MOV R5, R2 ;  /* 0x0000000200057202 */ /* 0x000fe40000000f00 */
[----:B------:R-:W-:Y:S01]  /*3730*/  ISETP.GE.AND P0, PT, R31, 0x8, PT ;  /* 0x000000081f00780c */ /* 0x000fe20003f06270 */
[----:B------:R-:W-:-:S12]  /*3740*/  FADD.FTZ R35, R30, R35 ;  /* 0x000000231e237221 */ /* 0x000fd80000010000 */
[----:B------:R-:W-:-:S07]  /*3750*/  @P0 FSEL R30, R35, R30, !P6 ;  /* 0x0000001e231e0208 */ /* 0x000fce0007000000 */
[----:B------:R-:W-:Y:S05]  /*3760*/  WARPSYNC.COLLECTIVE R29, `(.L_x_3412) ;  /* 0x000000001d087348 */ /* 0x000fea0003c00000 */
[----:B------:R0:W1:Y:S02]  /*3770*/  SHFL.UP P0, R35, R5, R0, R28 ;  /* 0x0400000005237389 */ /* 0x000064000000001c */
[----:B01----:R-:W-:Y:S01]  /*3780*/  ENDCOLLECTIVE ;  /* 0x000000000000791b */ /* 0x003fe20003800000 */
.L_x_3412:
        /* <DEDUP_REMOVED lines=11> */
.L_x_3413:
[----:B------:R-:W-:Y:S02]  /*3840*/  MOV R5, R30 ;  /* 0x0000001e00057202 */ /* 0x000fe40000000f00 */
[----:B------:R-:W-:-:S13]  /*3850*/  ISETP.GE.AND P0, PT, R31, 0x10, PT ;  /* 0x000000101f00780c */ /* 0x000fda0003f06270 */
[----:B------:R-:W-:-:S07]  /*3860*/  @P0 IMAD.IADD R32, R32, 0x1, R35 ;  /* 0x0000000120200824 */ /* 0x000fce00078e0223 */
[----:B------:R-:W-:Y:S05]  /*3870*/  WARPSYNC.COLLECTIVE R29, `(.L_x_3414) ;  /* 0x000000001d087348 */ /* 0x000fea0003c00000 */
[----:B------:R0:W1:Y:S02]  /*3880*/  SHFL.UP P0, R35, R5, R0, R28 ;  /* 0x0400000005237389 */ /* 0x000064000000001c */
[----:B01----:R-:W-:Y:S01]  /*3890*/  ENDCOLLECTIVE ;  /* 0x000000000000791b */ /* 0x003fe20003800000 */
.L_x_3414:
[----:B------:R-:W-:Y:S01]  /*38a0*/  IMAD.MOV.U32 R5, RZ, RZ, R2 ;  /* 0x000000ffff057224 */ /* 0x000fe200078e0002 */
[----:B------:R-:W-:-:S07]  /*38b0*/  MOV R33, R35 ;  /* 0x0000002300217202 */ /* 0x000fce0000000f00 */
[----:B------:R-:W-:Y:S05]  /*38c0*/  WARPSYNC.COLLECTIVE R29, `(.L_x_3415) ;  /* 0x000000001d087348 */ /* 0x000fea0003c00000 */
[----:B------:R0:W1:Y:S02]  /*38d0*/  SHFL.UP P0, R35, R5, R0, R28 ;  /* 0x0400000005237389 */ /* 0x000064000000001c */
[----:B01----:R-:W-:Y:S01]  /*38e0*/  ENDCOLLECTIVE ;  /* 0x000000000000791b */ /* 0x003fe20003800000 */
.L_x_3415:
        /* <DEDUP_REMOVED lines=11> */
.L_x_3416:
[----:B------:R-:W-:Y:S02]  /*39a0*/  MOV R5, R30 ;  /* 0x0000001e00057202 */ /* 0x000fe40000000f00 */
[----:B------:R-:W-:-:S07]  /*39b0*/  MOV R31, R35 ;  /* 0x00000023001f7202 */ /* 0x000fce0000000f00 */
[----:B------:R-:W-:Y:S05]  /*39c0*/  WARPSYNC.COLLECTIVE R29, `(.L_x_3417) ;  /* 0x000000001d087348 */ /* 0x000fea0003c00000 */
[----:B------:R0:W1:Y:S02]  /*39d0*/  SHFL.UP P0, R35, R5, R0, R28 ;  /* 0x0400000005237389 */ /* 0x000064000000001c */
[----:B01----:R-:W-:Y:S01]  /*39e0*/  ENDCOLLECTIVE ;  /* 0x000000000000791b */ /* 0x003fe20003800000 */
.L_x_3417:
[----:B------:R-:W-:Y:S01]  /*39f0*/  MOV R5, R2 ;  /* 0x0000000200057202 */ /* 0x000fe20000000f00 */
[----:B------:R-:W-:-:S07]  /*3a00*/  IMAD.MOV.U32 R30, RZ, RZ, R35 ;  /* 0x000000ffff1e7224 */ /* 0x000fce00078e0023 */
[----:B------:R-:W-:Y:S05]  /*3a10*/  WARPSYNC.COLLECTIVE R29, `(.L_x_3418) ;  /* 0x000000001d087348 */ /* 0x000fea0003c00000 */
[----:B------:R0:W1:Y:S02]  /*3a20*/  SHFL.UP P0, R35, R5, R0, R28 ;  /* 0x0400000005237389 */ /* 0x000064000000001c */
[----:B01----:R-:W-:Y:S01]  /*3a30*/  ENDCOLLECTIVE ;  /* 0x000000000000791b */ /* 0x003fe20003800000 */
.L_x_3418:
[----:B------:R-:W-:Y:S01]  /*3a40*/  MOV R2, R35 ;  /* 0x0000002300027202 */ /* 0x000fe20000000f00 */
[----:B------:R-:W-:Y:S06]  /*3a50*/  BRA `(.L_x_3419) ;  /* 0xfffffff000007947 */ /* 0x000fec000383ffff */
.L_x_3420:
        /* <DEDUP_REMOVED lines=10> */
.L_x_4534:


//--------------------- .text._Z30group_norm_nhwc_bwd_sum_kernelI11Fp16IOFp32WLi448EEv26Group_norm_nhwc_bwd_params --------------------------
	.section	.text._Z30group_norm_nhwc_bwd_sum_kernelI11Fp16IOFp32WLi448EEv26Group_norm_nhwc_bwd_params,"ax",@progbits
	.align	128
        .global         _Z30group_norm_nhwc_bwd_sum_kernelI11Fp16IOFp32WLi448EEv26Group_norm_nhwc_bwd_params
        .type           _Z30group_norm_nhwc_bwd_sum_kernelI11Fp16IOFp32WLi448EEv26Group_norm_nhwc_bwd_params,@function
        .size           _Z30group_norm_nhwc_bwd_sum_kernelI11Fp16IOFp32WLi448EEv26Group_norm_nhwc_bwd_params,(.L_x_4535 - _Z30group_norm_nhwc_bwd_sum_kernelI11Fp16IOFp32WLi448EEv26Group_norm_nhwc_bwd_params)
        .other          _Z30group_norm_nhwc_bwd_sum_kernelI11Fp16IOFp32WLi448EEv26Group_norm_nhwc_bwd_params,@"STO_CUDA_ENTRY STV_DEFAULT"
_Z30group_norm_nhwc_bwd_sum_kernelI11Fp16IOFp32WLi448EEv26Group_norm_nhwc_bwd_params:
.text._Z30group_norm_nhwc_bwd_sum_kernelI11Fp16IOFp32WLi448EEv26Group_norm_nhwc_bwd_params:
        /* <DEDUP_REMOVED lines=70> */
.L_x_3422:
[----:B------:R-:W-:Y:S05]  /*0460*/  BSYNC B0 ;  /* 0x0000000000007941 */ /* 0x000fea0003800000 */
.L_x_3421:
[----:B------:R-:W1:Y:S01]  /*0470*/  S2UR UR7, SR_CTAID.Y ;  /* 0x00000000000779c3 */ /* 0x000e620000002600 */
[----:B-----5:R-:W-:Y:S01]  /*0480*/  FFMA.FTZ R3, -R2, R2, R3 ;  /* 0x0000000202037223 */ /* 0x020fe20000010103 */
[C---:B------:R-:W-:Y:S01]  /*0490*/  IMAD R0, R7.reuse, R6, R16 ;  /* 0x0000000607007224 */ /* 0x040fe200078e0210 */
[----:B------:R-:W-:Y:S01]  /*04a0*/  MOV R14, 0x3f800000 ;  /* 0x3f800000000e7802 */ /* 0x000fe20000000f00 */
[----:B------:R-:W-:Y:S01]  /*04b0*/  HFMA2.MMA R18, -RZ, RZ, 0, 0 ;  /* 0x00000000ff127435 */ /* 0x000fe200000001ff */
[----:B------:R-:W-:Y:S01]  /*04c0*/  ISETP.NE.U32.AND P4, PT, R7, RZ, PT ;  /* 0x000000ff0700720c */ /* 0x000fe20003f85070 */
[----:B------:R-:W-:Y:S01]  /*04d0*/  IMAD.MOV.U32 R17, RZ, RZ, RZ ;  /* 0x000000ffff117224 */ /* 0x000fe200078e00ff */
[----:B------:R-:W-:Y:S01]  /*04e0*/  FSETP.GTU.FTZ.AND P2, PT, R3, RZ, PT ;  /* 0x000000ff0300720b */ /* 0x000fe20003f5c000 */
[----:B0-----:R-:W0:Y:S01]  /*04f0*/  LDC.64 R8, c[0x0][0x290] ;  /* 0x0000a400ff087b82 */ /* 0x001e220000000a00 */
        /* <DEDUP_REMOVED lines=8> */
[----:B------:R-:W-:Y:S01]  /*0580*/  LEA.HI.X.SX32 R0, R12, R19, 0x1, P5 ;  /* 0x000000130c007211 */ /* 0x000fe200028f0eff */
[----:B------:R-:W-:Y:S01]  /*0590*/  HFMA2.MMA R12, -RZ, RZ, 0, 0 ;  /* 0x00000000ff0c7435 */ /* 0x000fe200000001ff */
[----:B0-----:R-:W-:-:S03]  /*05a0*/  ISETP.LT.U32.AND P1, PT, R15, R8, PT ;  /* 0x000000080f00720c */ /* 0x001fc60003f21070 */
[----:B------:R-:W-:Y:S01]  /*05b0*/  @P3 VIADD R10, R10, 0x1 ;  /* 0x000000010a0a3836 */ /* 0x000fe20000000000 */
[----:B------:R-:W-:Y:S01]  /*05c0*/  ISETP.LT.AND.EX P1, PT, R0, R9, PT, P1 ;  /* 0x000000090000720c */ /* 0x000fe20003f21310 */
[----:B--2---:R-:W-:-:S03]  /*05d0*/  @P2 FADD.FTZ R6, R3, R6 ;  /* 0x0000000603062221 */ /* 0x004fc60000010000 */
[----:B------:R-:W-:Y:S01]  /*05e0*/  SEL R15, R15, R8, P1 ;  /* 0x000000080f0f7207 */ /* 0x000fe20000800000 */
[----:B------:R-:W-:Y:S01]  /*05f0*/  IMAD.MOV.U32 R3, RZ, RZ, RZ ;  /* 0x000000ffff037224 */ /* 0x000fe200078e00ff */
[----:B------:R-:W-:Y:S01]  /*0600*/  SEL R10, R11, R10, !P4 ;  /* 0x0000000a0b0a7207 */ /* 0x000fe20006000000 */
[----:B------:R0:W1:Y:S01]  /*0610*/  @P2 MUFU.RSQ R14, R6 ;  /* 0x00000006000e2308 */ /* 0x0000620000001400 */
[----:B------:R-:W-:Y:S01]  /*0620*/  ISETP.GE.AND P1, PT, R24, R15, PT ;  /* 0x0000000f1800720c */ /* 0x000fe20003f26270 */
[----:B------:R-:W-:Y:S02]  /*0630*/  IMAD.MOV.U32 R11, RZ, RZ, RZ ;  /* 0x000000ffff0b7224 */ /* 0x000fe400078e00ff */
[----:B------:R-:W-:-:S04]  /*0640*/  IMAD.MOV R0, RZ, RZ, -R10 ;  /* 0x000000ffff007224 */ /* 0x000fc800078e0a0a */
[----:B------:R-:W-:Y:S01]  /*0650*/  IMAD R16, R7, R0, R16 ;  /* 0x0000000007107224 */ /* 0x000fe200078e0210 */
[----:B------:R-:W-:-:S05]  /*0660*/  MOV R0, RZ ;  /* 0x000000ff00007202 */ /* 0x000fca0000000f00 */
        /* <DEDUP_REMOVED lines=20> */
[----:B------:R-:W-:Y:S01]  /*07b0*/  MOV R18, RZ ;  /* 0x000000ff00127202 */ /* 0x000fe20000000f00 */
[----:B------:R-:W-:Y:S01]  /*07c0*/  IMAD.MOV.U32 R11, RZ, RZ, RZ ;  /* 0x000000ffff0b7224 */ /* 0x000fe200078e00ff */
[----:B------:R-:W-:-:S09]  /*07d0*/  MOV R12, RZ ;  /* 0x000000ff000c7202 */ /* 0x000fd20000000f00 */
        /* <DEDUP_REMOVED lines=16> */
[----:B------:R-:W-:Y:S02]  /*08e0*/  PRMT R0, RZ, 0x5410, RZ ;  /* 0x00005410ff007816 */ /* 0x000fe400000000ff */
[----:B------:R-:W-:Y:S02]  /*08f0*/  IADD3 R24, R24, 0x1, RZ ;  /* 0x0000000118187810 */ /* 0x000fe40007ffe0ff */
[----:B--2---:R-:W-:-:S04]  /*0900*/  @!P0 PRMT R0, R0, 0x5410, R18 ;  /* 0x0000541000008816 */ /* 0x004fc80000000012 */
[----:B------:R-:W-:-:S05]  /*0910*/  @!P0 PRMT R0, R18, 0x7632, R0 ;  /* 0x0000763212008816 */ /* 0x000fca0000000000 */
[--C-:B------:R-:W-:Y:S02]  /*0920*/  HADD2.F32 R3, -RZ, R0.reuse.H1_H1 ;  /* 0x30000000ff037230 */ /* 0x100fe40000004100 */
[----:B------:R-:W-:-:S03]  /*0930*/  HADD2.F32 R11, -RZ, R0.H0_H0 ;  /* 0x20000000ff0b7230 */ /* 0x000fc60000004100 */
[C---:B------:R-:W-:Y:S02]  /*0940*/  FADD.FTZ R3, -R2.reuse, R3 ;  /* 0x0000000302037221 */ /* 0x040fe40000010100 */
[----:B------:R-:W-:Y:S02]  /*0950*/  FADD.FTZ R11, -R2, R11 ;  /* 0x0000000b020b7221 */ /* 0x000fe40000010100 */
[-C--:B-1----:R-:W-:Y:S02]  /*0960*/  FMUL.FTZ R3, R3, R14.reuse ;  /* 0x0000000e03037220 */ /* 0x082fe40000410000 */
[----:B------:R-:W-:Y:S01]  /*0970*/  FMUL.FTZ R0, R11, R14 ;  /* 0x0000000e0b007220 */ /* 0x000fe20000410000 */
[----:B------:R-:W-:Y:S01]  /*0980*/  PRMT R11, RZ, 0x5410, RZ ;  /* 0x00005410ff0b7816 */ /* 0x000fe200000000ff */
[----:B------:R-:W-:Y:S02]  /*0990*/  FFMA.FTZ R17, R3, R4, R20 ;  /* 0x0000000403117223 */ /* 0x000fe40000010014 */
[----:B------:R-:W-:-:S02]  /*09a0*/  FFMA.FTZ R18, R0, R5, R21 ;  /* 0x0000000500127223 */ /* 0x000fc40000010015 */
[----:B------:R-:W-:Y:S02]  /*09b0*/  FMUL.FTZ R12, R17, -1.4426950216293334961 ;  /* 0xbfb8aa3b110c7820 */ /* 0x000fe40000410000 */
[----:B0-----:R-:W-:Y:S01]  /*09c0*/  FMUL.FTZ R22, R18, -1.4426950216293334961 ;  /* 0xbfb8aa3b12167820 */ /* 0x001fe20000410000 */
[----:B---3--:R-:W-:-:S03]  /*09d0*/  @!P0 PRMT R11, R11, 0x5410, R25 ;  /* 0x000054100b0b8816 */ /* 0x008fc60000000019 */
[----:B------:R-:W0:Y:S01]  /*09e0*/  MUFU.EX2 R12, R12 ;  /* 0x0000000c000c7308 */ /* 0x000e220000000800 */
[----:B------:R-:W-:-:S07]  /*09f0*/  @!P0 PRMT R11, R25, 0x7632, R11 ;  /* 0x00007632190b8816 */ /* 0x000fce000000000b */
[----:B------:R-:W1:Y:S01]  /*0a00*/  MUFU.EX2 R22, R22 ;  /* 0x0000001600167308 */ /* 0x000e620000000800 */
[----:B0-----:R-:W-:Y:S01]  /*0a10*/  FADD.FTZ R19, R12, 1 ;  /* 0x3f8000000c137421 */ /* 0x001fe20000010000 */
[--C-:B------:R-:W-:Y:S02]  /*0a20*/  HADD2.F32 R12, -RZ, R11.reuse.H1_H1 ;  /* 0x3000000bff0c7230 */ /* 0x100fe40000004100 */
        /* <DEDUP_REMOVED lines=17> */
[----:B------:R-:W-:Y:S01]  /*0b40*/  FFMA.FTZ R11, R3, R12, RZ ;  /* 0x0000000c030b7223 */ /* 0x000fe200000100ff */
[----:B------:R-:W-:Y:S01]  /*0b50*/  FADD.FTZ R3, RZ, R12 ;  /* 0x0000000cff037221 */ /* 0x000fe20000010000 */
[----:B------:R-:W-:Y:S01]  /*0b60*/  FFMA.FTZ R12, R0, R19, RZ ;  /* 0x00000013000c7223 */ /* 0x000fe200000100ff */
[----:B------:R-:W-:Y:S01]  /*0b70*/  FADD.FTZ R17, R17, R22 ;  /* 0x0000001611117221 */ /* 0x000fe20000010000 */
[----:B------:R-:W-:-:S07]  /*0b80*/  FADD.FTZ R0, RZ, R19 ;  /* 0x00000013ff007221 */ /* 0x000fce0000010000 */
.L_x_3425:
[----:B------:R-:W-:Y:S05]  /*0b90*/  @!P2 BRA `(.L_x_3423) ;  /* 0x0000001400e4a947 */ /* 0x000fea0003800000 */
[----:B------:R-:W-:-:S05]  /*0ba0*/  VIADD R22, R24, 0x1 ;  /* 0x0000000118167836 */ /* 0x000fca0000000000 */
[----:B------:R-:W-:-:S07]  /*0bb0*/  SHF.R.S32.HI R19, RZ, 0x1f, R22 ;  /* 0x0000001fff137819 */ /* 0x000fce0000011416 */
.L_x_3426:
[----:B------:R-:W0:Y:S01]  /*0bc0*/  @!P0 LDC.64 R34, c[0x0][0x288] ;  /* 0x0000a200ff228b82 */ /* 0x000e220000000a00 */
[----:B------:R-:W-:Y:S01]  /*0bd0*/  @!P0 IADD3 R23, P1, R22, -0x1, RZ ;  /* 0xffffffff16178810 */ /* 0x000fe20007f3e0ff */
[----:B------:R-:W-:Y:S01]  /*0be0*/  @!P0 IMAD.MOV.U32 R31, RZ, RZ, R9 ;  /* 0x000000ffff1f8224 */ /* 0x000fe200078e0009 */
[----:B------:R-:W-:Y:S02]  /*0bf0*/  @!P0 MOV R30, R6 ;  /* 0x00000006001e8202 */ /* 0x000fe40000000f00 */
[----:B------:R-:W-:-:S03]  /*0c00*/  @!P0 IADD3.X R25, R19, -0x1, RZ, P1, !PT ;  /* 0xffffffff13198810 */ /* 0x000fc60000ffe4ff */
[----:B------:R-:W2:Y:S08]  /*0c10*/  @!P0 LDC.64 R26, c[0x0][0x230] ;  /* 0x00008c00ff1a8b82 */ /* 0x000eb00000000a00 */
[----:B------:R-:W3:Y:S01]  /*0c20*/  @!P0 LDC.64 R28, c[0x0][0x288] ;  /* 0x0000a200ff1c8b82 */ /* 0x000ee20000000a00 */
[-C--:B0-----:R-:W-:Y:S02]  /*0c30*/  @!P0 IMAD R32, R25, R34.reuse, RZ ;  /* 0x0000002219208224 */ /* 0x081fe400078e02ff */
[----:B------:R-:W-:-:S05]  /*0c40*/  @!P0 IMAD.WIDE.U32 R30, R23, R34, R30 ;  /* 0x00000022171e8225 */ /* 0x000fca00078e001e */
[----:B------:R-:W0:Y:S01]  /*0c50*/  @!P0 LDC.64 R24, c[0x0][0x230] ;  /* 0x00008c00ff188b82 */ /* 0x000e220000000a00 */
[----:B------:R-:W-:Y:S02]  /*0c60*/  @!P0 IMAD R23, R23, R35, R32 ;  /* 0x0000002317178224 */ /* 0x000fe400078e0220 */
[----:B------:R-:W-:-:S03]  /*0c70*/  @!P0 IMAD.SHL.U32 R33, R30, 0x2, RZ ;  /* 0x000000021e218824 */ /* 0x000fc600078e00ff */
[----:B------:R-:W-:Y:S01]  /*0c80*/  @!P0 IADD3 R23, R31, R23, RZ ;  /* 0x000000171f178210 */ /* 0x000fe20007ffe0ff */
[----:B------:R-:W-:Y:S01]  /*0c90*/  @!P0 IMAD.MOV.U32 R31, RZ, RZ, R9 ;  /* 0x000000ffff1f8224 */ /* 0x000fe200078e0009 */
[----:B--2---:R-:W-:Y:S02]  /*0ca0*/  @!P0 IADD3 R26, P1, R33, R26, RZ ;  /* 0x0000001a211a8210 */ /* 0x004fe40007f3e0ff */
[----:B------:R-:W-:Y:S01]  /*0cb0*/  @!P0 SHF.L.U64.HI R34, R30, 0x1, R23 ;  /* 0x000000011e228819 */ /* 0x000fe20000010217 */
[----:B---3--:R-:W-:Y:S01]  /*0cc0*/  @!P0 IMAD R23, R19, R28, RZ ;  /* 0x0000001c13178224 */ /* 0x008fe200078e02ff */
[----:B------:R-:W-:Y:S02]  /*0cd0*/  @!P0 MOV R30, R6 ;  /* 0x00000006001e8202 */ /* 0x000fe40000000f00 */
[----:B------:R-:W-:Y:S01]  /*0ce0*/  @!P0 IADD3.X R27, R34, R27, RZ, P1, !PT ;  /* 0x0000001b221b8210 */ /* 0x000fe20000ffe4ff */
[C---:B------:R-:W-:Y:S02]  /*0cf0*/  @!P0 IMAD R29, R22.reuse, R29, R23 ;  /* 0x0000001d161d8224 */ /* 0x040fe400078e0217 */
[----:B------:R-:W-:-:S02]  /*0d00*/  @!P0 IMAD.WIDE.U32 R30, R22, R28, R30 ;  /* 0x0000001c161e8225 */ /* 0x000fc400078e001e */
[----:B------:R-:W2:Y:S02]  /*0d10*/  @!P0 LDG.E R26, desc[UR4][R26.64] ;  /* 0x000000041a1a8981 */ /* 0x000ea4000c1e1900 */
[----:B------:R-:W-:Y:S01]  /*0d20*/  @!P0 IMAD.SHL.U32 R23, R30, 0x2, RZ ;  /* 0x000000021e178824 */ /* 0x000fe200078e00ff */
[----:B------:R-:W-:-:S04]  /*0d30*/  @!P0 IADD3 R29, R31, R29, RZ ;  /* 0x0000001d1f1d8210 */ /* 0x000fc80007ffe0ff */
[----:B0-----:R-:W-:Y:S02]  /*0d40*/  @!P0 IADD3 R28, P1, R23, R24, RZ ;  /* 0x00000018171c8210 */ /* 0x001fe40007f3e0ff */
[----:B------:R-:W-:Y:S02]  /*0d50*/  @!P0 SHF.L.U64.HI R32, R30, 0x1, R29 ;  /* 0x000000011e208819 */ /* 0x000fe4000001021d */
[----:B------:R-:W0:Y:S03]  /*0d60*/  @!P0 LDC.64 R30, c[0x0][0x228] ;  /* 0x00008a00ff1e8b82 */ /* 0x000e260000000a00 */
[----:B------:R-:W-:-:S05]  /*0d70*/  @!P0 IMAD.X R29, R32, 0x1, R25, P1 ;  /* 0x00000001201d8824 */ /* 0x000fca00008e0619 */
[----:B------:R-:W3:Y:S01]  /*0d80*/  @!P0 LDG.E R28, desc[UR4][R28.64] ;  /* 0x000000041c1c8981 */ /* 0x000ee2000c1e1900 */
[----:B------:R-:W4:Y:S02]  /*0d90*/  @!P0 LDC.64 R24, c[0x0][0x228] ;  /* 0x00008a00ff188b82 */ /* 0x000f240000000a00 */
[----:B----4-:R-:W-:-:S04]  /*0da0*/  @!P0 IADD3 R24, P1, R33, R24, RZ ;  /* 0x0000001821188210 */ /* 0x010fc80007f3e0ff */
[----:B------:R-:W-:-:S05]  /*0db0*/  @!P0 IADD3.X R25, R34, R25, RZ, P1, !PT ;  /* 0x0000001922198210 */ /* 0x000fca0000ffe4ff */
[----:B------:R4:W5:Y:S01]  /*0dc0*/  @!P0 LDG.E R39, desc[UR4][R24.64] ;  /* 0x0000000418278981 */ /* 0x000962000c1e1900 */
[----:B0-----:R-:W-:-:S05]  /*0dd0*/  @!P0 IADD3 R30, P1, R23, R30, RZ ;  /* 0x0000001e171e8210 */ /* 0x001fca0007f3e0ff */
[----:B------:R-:W-:-:S05]  /*0de0*/  @!P0 IMAD.X R31, R32, 0x1, R31, P1 ;  /* 0x00000001201f8824 */ /* 0x000fca00008e061f */
[----:B------:R0:W5:Y:S01]  /*0df0*/  @!P0 LDG.E R23, desc[UR4][R30.64] ;  /* 0x000000041e178981 */ /* 0x000162000c1e1900 */
[----:B----4-:R-:W-:-:S04]  /*0e00*/  PRMT R25, RZ, 0x7610, R25 ;  /* 0x00007610ff197816 */ /* 0x010fc80000000019 */
[----:B--2---:R-:W-:-:S04]  /*0e10*/  @!P0 PRMT R25, R26, 0x7632, R25 ;  /* 0x000076321a198816 */ /* 0x004fc80000000019 */
[----:B------:R-:W-:-:S05]  /*0e20*/  PRMT R25, R25, 0x5410, RZ ;  /* 0x0000541019197816 */ /* 0x000fca00000000ff */
[----:B------:R-:W-:Y:S01]  /*0e30*/  HADD2.F32 R27, -RZ, R25.H0_H0 ;  /* 0x20000019ff1b7230 */ /* 0x000fe20000004100 */
[----:B------:R-:W-:-:S04]  /*0e40*/  @!P0 PRMT R25, R25, 0x5410, R26 ;  /* 0x0000541019198816 */ /* 0x000fc8000000001a */
[----:B------:R-:W-:Y:S01]  /*0e50*/  PRMT R25, RZ, 0x7610, R25 ;  /* 0x00007610ff197816 */ /* 0x000fe20000000019 */
[----:B------:R-:W-:-:S04]  /*0e60*/  FADD.FTZ R29, -R2, R27 ;  /* 0x0000001b021d7221 */ /* 0x000fc80000010100 */
[----:B------:R-:W-:Y:S01]  /*0e70*/  HADD2.F32 R27, -RZ, R25.H1_H1 ;  /* 0x30000019ff1b7230 */ /* 0x000fe20000004100 */
[----:B------:R-:W-:Y:S01]  /*0e80*/  PRMT R26, RZ, 0x7610, R26 ;  /* 0x00007610ff1a7816 */ /* 0x000fe2000000001a */
[----:B-1----:R-:W-:-:S03]  /*0e90*/  FMUL.FTZ R24, R29, R14 ;  /* 0x0000000e1d187220 */ /* 0x002fc60000410000 */
[----:B------:R-:W-:Y:S01]  /*0ea0*/  FADD.FTZ R27, -R2, R27 ;  /* 0x0000001b021b7221 */ /* 0x000fe20000010100 */
[----:B---3--:R-:W-:Y:S01]  /*0eb0*/  @!P0 PRMT R25, R28, 0x7632, R25 ;  /* 0x000076321c198816 */ /* 0x008fe20000000019 */
[----:B0-----:R-:W-:Y:S01]  /*0ec0*/  FFMA.FTZ R31, R24, R5, R21 ;  /* 0x00000005181f7223 */ /* 0x001fe20000010015 */
[----:B------:R-:W-:Y:S01]  /*0ed0*/  @!P0 PRMT R26, R28, 0x7610, R26 ;  /* 0x000076101c1a8816 */ /* 0x000fe2000000001a */
[----:B------:R-:W-:Y:S02]  /*0ee0*/  FMUL.FTZ R27, R27, R14 ;  /* 0x0000000e1b1b7220 */ /* 0x000fe40000410000 */
[----:B------:R-:W-:Y:S02]  /*0ef0*/  HADD2.F32 R33, -RZ, R25.H0_H0 ;  /* 0x20000019ff217230 */ /* 0x000fe40000004100 */
[----:B------:R-:W-:Y:S01]  /*0f00*/  FMUL.FTZ R29, R31, -1.4426950216293334961 ;  /* 0xbfb8aa3b1f1d7820 */ /* 0x000fe20000410000 */
[----:B------:R-:W-:Y:S01]  /*0f10*/  FFMA.FTZ R30, R27, R4, R20 ;  /* 0x000000041b1e7223 */ /* 0x000fe20000010014 */
[----:B------:R-:W-:-:S03]  /*0f20*/  HADD2.F32 R25, -RZ, R26.H0_H0 ;  /* 0x2000001aff197230 */ /* 0x000fc60000004100 */
[----:B------:R-:W-:Y:S01]  /*0f30*/  FMUL.FTZ R28, R30, -1.4426950216293334961 ;  /* 0xbfb8aa3b1e1c7820 */ /* 0x000fe20000410000 */
[----:B------:R-:W0:Y:S01]  /*0f40*/  MUFU.EX2 R29, R29 ;  /* 0x0000001d001d7308 */ /* 0x000e220000000800 */
[C---:B------:R-:W-:Y:S01]  /*0f50*/  FADD.FTZ R25, -R2.reuse, R25 ;  /* 0x0000001902197221 */ /* 0x040fe20000010100 */
[----:B------:R-:W-:-:S03]  /*0f60*/  FADD.FTZ R33, -R2, R33 ;  /* 0x0000002102217221 */ /* 0x000fc60000010100 */
[----:B------:R-:W-:-:S03]  /*0f70*/  FMUL.FTZ R25, R25, R14 ;  /* 0x0000000e19197220 */ /* 0x000fc60000410000 */
[----:B------:R-:W1:Y:S01]  /*0f80*/  MUFU.EX2 R28, R28 ;  /* 0x0000001c001c7308 */ /* 0x000e620000000800 */
[----:B------:R-:W-:Y:S01]  /*0f90*/  FMUL.FTZ R26, R33, R14 ;  /* 0x0000000e211a7220 */ /* 0x000fe20000410000 */
[----:B------:R-:W-:-:S03]  /*0fa0*/  FFMA.FTZ R36, R25, R4, R20 ;  /* 0x0000000419247223 */ /* 0x000fc60000010014 */
[----:B------:R-:W-:Y:S01]  /*0fb0*/  FFMA.FTZ R37, R26, R5, R21 ;  /* 0x000000051a257223 */ /* 0x000fe20000010015 */
[----:B------:R-:W-:-:S03]  /*0fc0*/  FMUL.FTZ R34, R36, -1.4426950216293334961 ;  /* 0xbfb8aa3b24227820 */ /* 0x000fc60000410000 */
[----:B------:R-:W-:Y:S01]  /*0fd0*/  FMUL.FTZ R35, R37, -1.4426950216293334961 ;  /* 0xbfb8aa3b25237820 */ /* 0x000fe20000410000 */
[----:B0-----:R-:W-:Y:S02]  /*0fe0*/  FADD.FTZ R33, R29, 1 ;  /* 0x3f8000001d217421 */ /* 0x001fe40000010000 */
[----:B------:R-:W0:Y:S01]  /*0ff0*/  MUFU.EX2 R34, R34 ;  /* 0x0000002200227308 */ /* 0x000e220000000800 */
[----:B-1----:R-:W-:-:S07]  /*1000*/  FADD.FTZ R32, R28, 1 ;  /* 0x3f8000001c207421 */ /* 0x002fce0000010000 */
[----:B------:R-:W1:Y:S01]  /*1010*/  MUFU.EX2 R35, R35 ;  /* 0x0000002300237308 */ /* 0x000e620000000800 */
[----:B------:R-:W-:-:S07]  /*1020*/  PRMT R28, RZ, 0x5410, RZ ;  /* 0x00005410ff1c7816 */ /* 0x000fce00000000ff */
[----:B------:R-:W2:Y:S01]  /*1030*/  MUFU.RCP R33, R33 ;  /* 0x0000002100217308 */ /* 0x000ea20000001000 */
[----:B-----5:R-:W-:-:S07]  /*1040*/  @!P0 PRMT R28, R28, 0x5410, R39 ;  /* 0x000054101c1c8816 */ /* 0x020fce0000000027 */
[----:B------:R-:W3:Y:S01]  /*1050*/  MUFU.RCP R32, R32 ;  /* 0x0000002000207308 */ /* 0x000ee20000001000 */
[----:B------:R-:W-:Y:S01]  /*1060*/  @!P0 PRMT R28, R39, 0x7632, R28 ;  /* 0x00007632271c8816 */ /* 0x000fe2000000001c */
[----:B0-----:R-:W-:Y:S01]  /*1070*/  FADD.FTZ R38, R34, 1 ;  /* 0x3f80000022267421 */ /* 0x001fe20000010000 */
[----:B-1----:R-:W-:-:S03]  /*1080*/  FADD.FTZ R40, R35, 1 ;  /* 0x3f80000023287421 */ /* 0x002fc60000010000 */
[--C-:B------:R-:W-:Y:S02]  /*1090*/  HADD2.F32 R29, -RZ, R28.reuse.H1_H1 ;  /* 0x3000001cff1d7230 */ /* 0x100fe40000004100 */
[----:B------:R0:W1:Y:S01]  /*10a0*/  MUFU.RCP R39, R38 ;  /* 0x0000002600277308 */ /* 0x0000620000001000 */
[----:B------:R-:W-:Y:S02]  /*10b0*/  HADD2.F32 R28, -RZ, R28.H0_H0 ;  /* 0x2000001cff1c7230 */ /* 0x000fe40000004100 */
[----:B--2---:R-:W-:-:S04]  /*10c0*/  FADD.FTZ R34, -R33, 1 ;  /* 0x3f80000021227421 */ /* 0x004fc80000010100 */
[----:B------:R-:W-:Y:S01]  /*10d0*/  FFMA.FTZ R31, R31, R34, 1 ;  /* 0x3f8000001f1f7423 */ /* 0x000fe20000010022 */
[----:B------:R2:W4:Y:S01]  /*10e0*/  MUFU.RCP R41, R40 ;  /* 0x0000002800297308 */ /* 0x0005220000001000 */
[----:B---3--:R-:W-:Y:S01]  /*10f0*/  FADD.FTZ R35, -R32, 1 ;  /* 0x3f80000020237421 */ /* 0x008fe20000010100 */
[----:B------:R-:W-:Y:S01]  /*1100*/  FMUL.FTZ R28, R28, R33 ;  /* 0x000000211c1c7220 */ /* 0x000fe20000410000 */
[----:B------:R-:W-:Y:S01]  /*1110*/  FMUL.FTZ R29, R29, R32 ;  /* 0x000000201d1d7220 */ /* 0x000fe20000410000 */
[----:B------:R-:W-:Y:S01]  /*1120*/  PRMT R32, RZ, 0x7610, R32 ;  /* 0x00007610ff207816 */ /* 0x000fe20000000020 */
[----:B------:R-:W-:Y:S01]  /*1130*/  FFMA.FTZ R30, R30, R35, 1 ;  /* 0x3f8000001e1e7423 */ /* 0x000fe20000010023 */
[----:B------:R-:W-:Y:S01]  /*1140*/  FMUL.FTZ R31, R28, R31 ;  /* 0x0000001f1c1f7220 */ /* 0x000fe20000410000 */
[----:B------:R-:W-:Y:S02]  /*1150*/  PRMT R28, RZ, 0x7610, R28 ;  /* 0x00007610ff1c7816 */ /* 0x000fe4000000001c */
[----:B------:R-:W-:Y:S01]  /*1160*/  @!P0 PRMT R32, R23, 0x7610, R32 ;  /* 0x0000761017208816 */ /* 0x000fe20000000020 */
[----:B------:R-:W-:Y:S01]  /*1170*/  FMUL.FTZ R30, R29, R30 ;  /* 0x0000001e1d1e7220 */ /* 0x000fe20000410000 */
[----:B------:R-:W-:-:S02]  /*1180*/  @!P0 PRMT R28, R23, 0x7632, R28 ;  /* 0x00007632171c8816 */ /* 0x000fc4000000001c */
[----:B------:R-:W-:Y:S01]  /*1190*/  IADD3 R34, R22, 0x1, RZ ;  /* 0x0000000116227810 */ /* 0x000fe20007ffe0ff */
[----:B0-----:R-:W-:Y:S01]  /*11a0*/  FADD.FTZ R38, R30, R3 ;  /* 0x000000031e267221 */ /* 0x001fe20000010000 */
[----:B------:R-:W-:Y:S02]  /*11b0*/  HADD2.F32 R32, -RZ, R32.H0_H0 ;  /* 0x20000020ff207230 */ /* 0x000fe40000004100 */
[----:B-1----:R-:W-:Y:S01]  /*11c0*/  FADD.FTZ R3, -R39, 1 ;  /* 0x3f80000027037421 */ /* 0x002fe20000010100 */
[----:B------:R-:W-:Y:S01]  /*11d0*/  ISETP.GE.AND P1, PT, R34, R15, PT ;  /* 0x0000000f2200720c */ /* 0x000fe20003f26270 */
[----:B------:R-:W-:Y:S02]  /*11e0*/  HADD2.F32 R28, -RZ, R28.H0_H0 ;  /* 0x2000001cff1c7230 */ /* 0x000fe40000004100 */
[----:B--2---:R-:W-:Y:S01]  /*11f0*/  FFMA.FTZ R40, R27, R30, R11 ;  /* 0x0000001e1b287223 */ /* 0x004fe2000001000b */
[----:B----4-:R-:W-:Y:S01]  /*1200*/  FADD.FTZ R34, -R41, 1 ;  /* 0x3f80000029227421 */ /* 0x010fe20000010100 */
[----:B------:R-:W-:Y:S01]  /*1210*/  FMUL.FTZ R30, R30, R4 ;  /* 0x000000041e1e7220 */ /* 0x000fe20000410000 */
[----:B------:R-:W-:Y:S01]  /*1220*/  FFMA.FTZ R3, R36, R3, 1 ;  /* 0x3f80000024037423 */ /* 0x000fe20000010003 */
[----:B------:R-:W-:Y:S01]  /*1230*/  FMUL.FTZ R32, R32, R39 ;  /* 0x0000002720207220 */ /* 0x000fe20000410000 */
[----:B------:R-:W-:Y:S01]  /*1240*/  FFMA.FTZ R37, R37, R34, 1 ;  /* 0x3f80000025257423 */ /* 0x000fe20000010022 */
[----:B------:R-:W-:Y:S01]  /*1250*/  FADD.FTZ R11, R31, R0 ;  /* 0x000000001f0b7221 */ /* 0x000fe20000010000 */
[----:B------:R-:W-:Y:S01]  /*1260*/  FFMA.FTZ R23, R24, R31, R12 ;  /* 0x0000001f18177223 */ /* 0x000fe2000001000c */
[----:B------:R-:W-:Y:S01]  /*1270*/  FMUL.FTZ R28, R28, R41 ;  /* 0x000000291c1c7220 */ /* 0x000fe20000410000 */
[----:B------:R-:W-:Y:S01]  /*1280*/  FFMA.FTZ R27, R27, R30, R18 ;  /* 0x0000001e1b1b7223 */ /* 0x000fe20000010012 */
[----:B------:R-:W-:Y:S01]  /*1290*/  FMUL.FTZ R31, R31, R5 ;  /* 0x000000051f1f7220 */ /* 0x000fe20000410000 */
[----:B------:R-:W-:Y:S01]  /*12a0*/  FMUL.FTZ R3, R32, R3 ;  /* 0x0000000320037220 */ /* 0x000fe20000410000 */
[----:B------:R-:W-:Y:S01]  /*12b0*/  FADD.FTZ R30, R30, R17 ;  /* 0x000000111e1e7221 */ /* 0x000fe20000010000 */
[----:B------:R-:W-:Y:S01]  /*12c0*/  FMUL.FTZ R28, R28, R37 ;  /* 0x000000251c1c7220 */ /* 0x000fe20000410000 */
[----:B------:R-:W-:Y:S01]  /*12d0*/  FFMA.FTZ R24, R24, R31, R27 ;  /* 0x0000001f18187223 */ /* 0x000fe2000001001b */
[----:B------:R-:W-:Y:S01]  /*12e0*/  FMUL.FTZ R18, R3, R4 ;  /* 0x0000000403127220 */ /* 0x000fe20000410000 */
[----:B------:R-:W-:Y:S01]  /*12f0*/  FADD.FTZ R31, R31, R30 ;  /* 0x0000001e1f1f7221 */ /* 0x000fe20000010000 */
[----:B------:R-:W-:Y:S01]  /*1300*/  FFMA.FTZ R12, R26, R28, R23 ;  /* 0x0000001c1a0c7223 */ /* 0x000fe20000010017 */
        /* <DEDUP_REMOVED lines=8> */
[----:B------:R-:W-:Y:S01]  /*1390*/  FADD.FTZ R17, R17, R24 ;  /* 0x0000001811117221 */ /* 0x000fe20000010000 */
[----:B------:R-:W-:Y:S01]  /*13a0*/  IMAD.X R19, RZ, RZ, R19, P2 ;  /* 0x000000ffff137224 */ /* 0x000fe200010e0613 */
[----:B------:R-:W-:Y:S06]  /*13b0*/  @!P1 BRA `(.L_x_3426) ;  /* 0xfffffff800009947 */ /* 0x000fec000383ffff */
[----:B------:R-:W-:Y:S05]  /*13c0*/  BRA `(.L_x_3423) ;  /* 0x0000000c00d87947 */ /* 0x000fea0003800000 */
.L_x_3424:
        /* <DEDUP_REMOVED lines=11> */
.L_x_3428:
        /* <DEDUP_REMOVED lines=15> */
[----:B------:R0:W2:Y:S04]  /*1570*/  @!P0 LDG.E R26, desc[UR4][R26.64] ;  /* 0x000000041a1a8981 */ /* 0x0000a8000c1e1900 */
[----:B------:R3:W4:Y:S01]  /*1580*/  @!P0 LDG.E R20, desc[UR4][R20.64] ;  /* 0x0000000414148981 */ /* 0x000722000c1e1900 */
[----:B------:R-:W-:Y:S01]  /*1590*/  VIADD R24, R24, 0xffffffff ;  /* 0xffffffff18187836 */ /* 0x000fe20000000000 */
[----:B------:R-:W-:Y:S02]  /*15a0*/  IADD3 R25, P2, R25, 0x1, RZ ;  /* 0x0000000119197810 */ /* 0x000fe40007f5e0ff */
[----:B0-----:R-:W-:Y:S02]  /*15b0*/  PRMT R27, RZ, 0x7610, R27 ;  /* 0x00007610ff1b7816 */ /* 0x001fe4000000001b */
[----:B------:R-:W-:-:S02]  /*15c0*/  ISETP.NE.AND P1, PT, R24, RZ, PT ;  /* 0x000000ff1800720c */ /* 0x000fc40003f25270 */
[----:B---3--:R-:W-:Y:S02]  /*15d0*/  PRMT R21, R21, 0x5410, RZ ;  /* 0x0000541015157816 */ /* 0x008fe400000000ff */
[----:B------:R-:W-:Y:S02]  /*15e0*/  IADD3.X R19, RZ, R19, RZ, P2, !PT ;  /* 0x00000013ff137210 */ /* 0x000fe400017fe4ff */
[----:B--2---:R-:W-:-:S04]  /*15f0*/  @!P0 PRMT R21, R21, 0x5410, R26 ;  /* 0x0000541015158816 */ /* 0x004fc8000000001a */
[----:B------:R-:W-:Y:S02]  /*1600*/  PRMT R21, RZ, 0x7610, R21 ;  /* 0x00007610ff157816 */ /* 0x000fe40000000015 */
[----:B----4-:R-:W-:-:S03]  /*1610*/  @!P0 PRMT R27, R20, 0x7610, R27 ;  /* 0x00007610141b8816 */ /* 0x010fc6000000001b */
[----:B------:R-:W-:Y:S01]  /*1620*/  HADD2.F32 R29, -RZ, R21.H1_H1 ;  /* 0x30000015ff1d7230 */ /* 0x000fe20000004100 */
[----:B------:R-:W-:Y:S01]  /*1630*/  @!P0 PRMT R21, R26, 0x7632, R21 ;  /* 0x000076321a158816 */ /* 0x000fe20000000015 */
[----:B------:R-:W-:-:S03]  /*1640*/  HADD2.F32 R26, -RZ, R27.H0_H0 ;  /* 0x2000001bff1a7230 */ /* 0x000fc60000004100 */
[----:B------:R-:W-:Y:S01]  /*1650*/  PRMT R21, R21, 0x5410, RZ ;  /* 0x0000541015157816 */ /* 0x000fe200000000ff */
[----:B------:R-:W-:Y:S01]  /*1660*/  FADD.FTZ R29, -R2, R29 ;  /* 0x0000001d021d7221 */ /* 0x000fe20000010100 */
[C---:B------:R-:W-:Y:S02]  /*1670*/  FADD.FTZ R3, R26.reuse, R3 ;  /* 0x000000031a037221 */ /* 0x040fe40000010000 */
[----:B------:R-:W-:Y:S01]  /*1680*/  @!P0 PRMT R21, R21, 0x7610, R20 ;  /* 0x0000761015158816 */ /* 0x000fe20000000014 */
[----:B------:R-:W-:Y:S01]  /*1690*/  FMUL.FTZ R20, R26, R4 ;  /* 0x000000041a147220 */ /* 0x000fe20000410000 */
[----:B-1----:R-:W-:-:S03]  /*16a0*/  FMUL.FTZ R29, R29, R14 ;  /* 0x0000000e1d1d7220 */ /* 0x002fc60000410000 */
[--C-:B------:R-:W-:Y:S02]  /*16b0*/  HADD2.F32 R27, -RZ, R21.reuse.H0_H0 ;  /* 0x20000015ff1b7230 */ /* 0x100fe40000004100 */
[----:B------:R-:W-:Y:S01]  /*16c0*/  FADD.FTZ R17, R20, R17 ;  /* 0x0000001114117221 */ /* 0x000fe20000010000 */
[----:B------:R-:W-:Y:S02]  /*16d0*/  HADD2.F32 R21, -RZ, R21.H1_H1 ;  /* 0x30000015ff157230 */ /* 0x000fe40000004100 */
[----:B------:R-:W-:Y:S01]  /*16e0*/  FFMA.FTZ R20, R29, R20, R18 ;  /* 0x000000141d147223 */ /* 0x000fe20000010012 */
[----:B------:R-:W-:Y:S01]  /*16f0*/  FFMA.FTZ R11, R26, R29, R11 ;  /* 0x0000001d1a0b7223 */ /* 0x000fe2000001000b */
        /* <DEDUP_REMOVED lines=8> */
[----:B------:R-:W-:-:S07]  /*1780*/  IMAD.MOV.U32 R24, RZ, RZ, R25 ;  /* 0x000000ffff187224 */ /* 0x000fce00078e0019 */
.L_x_3427:
[----:B------:R-:W-:-:S13]  /*1790*/  ISETP.GE.U32.AND P0, PT, R30, 0x3, PT ;  /* 0x000000031e00780c */ /* 0x000fda0003f06070 */
[----:B------:R-:W-:Y:S05]  /*17a0*/  @!P0 BRA `(.L_x_3423) ;  /* 0x0000000800e08947 */ /* 0x000fea0003800000 */
[----:B------:R-:W-:Y:S01]  /*17b0*/  ULDC.64 UR6, c[0x0][0x288] ;  /* 0x0000a20000067ab9 */ /* 0x000fe20000000a00 */
[----:B------:R-:W-:Y:S02]  /*17c0*/  SHF.R.S32.HI R19, RZ, 0x1f, R24 ;  /* 0x0000001fff137819 */ /* 0x000fe40000011418 */
[----:B------:R-:W-:Y:S02]  /*17d0*/  ISETP.GE.U32.AND P0, PT, R22, UR6, PT ;  /* 0x0000000616007c0c */ /* 0x000fe4000bf06070 */
[----:B------:R-:W-:Y:S02]  /*17e0*/  MOV R20, R24 ;  /* 0x0000001800147202 */ /* 0x000fe40000000f00 */
[----:B------:R-:W-:-:S13]  /*17f0*/  ISETP.GE.AND.EX P0, PT, R23, UR7, PT, P0 ;  /* 0x0000000717007c0c */ /* 0x000fda000bf06300 */
.L_x_3429:
[----:B------:R-:W0:Y:S01]  /*1800*/  @!P0 LDC.64 R26, c[0x0][0x288] ;  /* 0x0000a200ff1a8b82 */ /* 0x000e220000000a00 */
[----:B------:R-:W-:Y:S01]  /*1810*/  @!P0 MOV R23, R9 ;  /* 0x0000000900178202 */ /* 0x000fe20000000f00 */
[----:B------:R-:W-:Y:S01]  /*1820*/  @!P0 IMAD.MOV.U32 R22, RZ, RZ, R6 ;  /* 0x000000ffff168224 */ /* 0x000fe200078e0006 */
[----:B------:R-:W-:-:S04]  /*1830*/  @!P0 IADD3 R31, P2, R20, 0x1, RZ ;  /* 0x00000001141f8810 */ /* 0x000fc80007f5e0ff */
[----:B------:R-:W-:Y:S01]  /*1840*/  @!P0 IADD3.X R35, RZ, R19, RZ, P2, !PT ;  /* 0x00000013ff238210 */ /* 0x000fe200017fe4ff */
[----:B------:R-:W2:Y:S08]  /*1850*/  @!P0 LDC.64 R32, c[0x0][0x230] ;  /* 0x00008c00ff208b82 */ /* 0x000eb00000000a00 */
[----:B------:R-:W3:Y:S08]  /*1860*/  @!P0 LDC.64 R28, c[0x0][0x228] ;  /* 0x00008a00ff1c8b82 */ /* 0x000ef00000000a00 */
[----:B------:R-:W4:Y:S01]  /*1870*/  @!P0 LDC.64 R24, c[0x0][0x288] ;  /* 0x0000a200ff188b82 */ /* 0x000f220000000a00 */
[----:B0-----:R-:W-:-:S02]  /*1880*/  @!P0 IMAD R21, R19, R26, RZ ;  /* 0x0000001a13158224 */ /* 0x001fc400078e02ff */
[----:B------:R-:W-:-:S04]  /*1890*/  @!P0 IMAD.WIDE.U32 R22, R20, R26, R22 ;  /* 0x0000001a14168225 */ /* 0x000fc800078e0016 */
[----:B------:R-:W-:Y:S02]  /*18a0*/  @!P0 IMAD R21, R20, R27, R21 ;  /* 0x0000001b14158224 */ /* 0x000fe400078e0215 */
[----:B------:R-:W0:Y:S02]  /*18b0*/  @!P0 LDC.64 R26, c[0x0][0x230] ;  /* 0x00008c00ff1a8b82 */ /* 0x000e240000000a00 */
[----:B------:R-:W-:Y:S01]  /*18c0*/  @!P0 IMAD.IADD R23, R23, 0x1, R21 ;  /* 0x0000000117178824 */ /* 0x000fe200078e0215 */
[----:B------:R-:W-:-:S04]  /*18d0*/  @!P0 SHF.L.U32 R21, R22, 0x1, RZ ;  /* 0x0000000116158819 */ /* 0x000fc800000006ff */
[----:B------:R-:W-:Y:S02]  /*18e0*/  @!P0 SHF.L.U64.HI R30, R22, 0x1, R23 ;  /* 0x00000001161e8819 */ /* 0x000fe40000010217 */
[C---:B--2---:R-:W-:Y:S01]  /*18f0*/  @!P0 IADD3 R32, P1, R21.reuse, R32, RZ ;  /* 0x0000002015208210 */ /* 0x044fe20007f3e0ff */
[----:B------:R-:W2:Y:S04]  /*1900*/  @!P0 LDC.64 R22, c[0x0][0x228] ;  /* 0x00008a00ff168b82 */ /* 0x000ea80000000a00 */
[----:B------:R-:W-:Y:S01]  /*1910*/  @!P0 IMAD.X R33, R30, 0x1, R33, P1 ;  /* 0x000000011e218824 */ /* 0x000fe200008e0621 */
[----:B---3--:R-:W-:Y:S01]  /*1920*/  @!P0 IADD3 R34, P1, R21, R28, RZ ;  /* 0x0000001c15228210 */ /* 0x008fe20007f3e0ff */
[----:B----4-:R-:W-:Y:S01]  /*1930*/  @!P0 IMAD R36, R35, R24, RZ ;  /* 0x0000001823248224 */ /* 0x010fe200078e02ff */
[----:B------:R-:W-:-:S02]  /*1940*/  @!P0 MOV R28, R6 ;  /* 0x00000006001c8202 */ /* 0x000fc40000000f00 */
[----:B------:R3:W4:Y:S01]  /*1950*/  @!P0 LDG.E R21, desc[UR4][R32.64] ;  /* 0x0000000420158981 */ /* 0x000722000c1e1900 */
[----:B------:R-:W-:Y:S02]  /*1960*/  @!P0 IMAD.X R35, R30, 0x1, R29, P1 ;  /* 0x000000011e238824 */ /* 0x000fe400008e061d */
[----:B------:R-:W-:Y:S02]  /*1970*/  @!P0 IMAD.MOV.U32 R29, RZ, RZ, R9 ;  /* 0x000000ffff1d8224 */ /* 0x000fe400078e0009 */
[C---:B------:R-:W-:Y:S02]  /*1980*/  @!P0 IMAD R25, R31.reuse, R25, R36 ;  /* 0x000000191f198224 */ /* 0x040fe400078e0224 */
[----:B------:R-:W-:Y:S02]  /*1990*/  @!P0 IMAD.WIDE.U32 R28, R31, R24, R28 ;  /* 0x000000181f1c8225 */ /* 0x000fe400078e001c */
[----:B------:R-:W5:Y:S01]  /*19a0*/  @!P0 LDC.64 R30, c[0x0][0x288] ;  /* 0x0000a200ff1e8b82 */ /* 0x000f620000000a00 */
[----:B------:R1:W4:Y:S02]  /*19b0*/  @!P0 LDG.E R24, desc[UR4][R34.64] ;  /* 0x0000000422188981 */ /* 0x000324000c1e1900 */
[----:B------:R-:W-:Y:S01]  /*19c0*/  @!P0 IADD3 R29, R29, R25, RZ ;  /* 0x000000191d1d8210 */ /* 0x000fe20007ffe0ff */
[----:B------:R-:W-:-:S03]  /*19d0*/  @!P0 IMAD.SHL.U32 R25, R28, 0x2, RZ ;  /* 0x000000021c198824 */ /* 0x000fc600078e00ff */
[----:B------:R-:W-:Y:S01]  /*19e0*/  @!P0 SHF.L.U64.HI R38, R28, 0x1, R29 ;  /* 0x000000011c268819 */ /* 0x000fe2000001021d */
[----:B---3--:R-:W3:Y:S01]  /*19f0*/  @!P0 LDC.64 R32, c[0x0][0x230] ;  /* 0x00008c00ff208b82 */ /* 0x008ee20000000a00 */
[C---:B0-----:R-:W-:Y:S02]  /*1a00*/  @!P0 IADD3 R36, P1, R25.reuse, R26, RZ ;  /* 0x0000001a19248210 */ /* 0x041fe40007f3e0ff */
[----:B--2---:R-:W-:Y:S02]  /*1a10*/  @!P0 IADD3 R26, P2, R25, R22, RZ ;  /* 0x00000016191a8210 */ /* 0x004fe40007f5e0ff */
[----:B------:R-:W-:Y:S02]  /*1a20*/  @!P0 IADD3.X R37, R38, R27, RZ, P1, !PT ;  /* 0x0000001b26258210 */ /* 0x000fe40000ffe4ff */
[----:B------:R-:W-:Y:S01]  /*1a30*/  @!P0 IADD3 R39, P1, R20, 0x2, RZ ;  /* 0x0000000214278810 */ /* 0x000fe20007f3e0ff */
[----:B------:R-:W0:Y:S01]  /*1a40*/  @!P0 LDC.64 R28, c[0x0][0x228] ;  /* 0x00008a00ff1c8b82 */ /* 0x000e220000000a00 */
[----:B------:R-:W-:Y:S01]  /*1a50*/  @!P0 IMAD.X R27, R38, 0x1, R23, P2 ;  /* 0x00000001261b8824 */ /* 0x000fe200010e0617 */
[----:B------:R2:W4:Y:S01]  /*1a60*/  @!P0 LDG.E R25, desc[UR4][R36.64] ;  /* 0x0000000424198981 */ /* 0x000522000c1e1900 */
[----:B------:R-:W-:Y:S01]  /*1a70*/  @!P0 IADD3.X R23, RZ, R19, RZ, P1, !PT ;  /* 0x00000013ff178210 */ /* 0x000fe20000ffe4ff */
[----:B-1----:R-:W-:Y:S01]  /*1a80*/  @!P0 IMAD.MOV.U32 R34, RZ, RZ, R6 ;  /* 0x000000ffff228224 */ /* 0x002fe200078e0006 */
[----:B------:R-:W-:Y:S01]  /*1a90*/  @!P0 MOV R35, R9 ;  /* 0x0000000900238202 */ /* 0x000fe20000000f00 */
[----:B------:R-:W4:Y:S02]  /*1aa0*/  @!P0 LDG.E R26, desc[UR4][R26.64] ;  /* 0x000000041a1a8981 */ /* 0x000f24000c1e1900 */
[----:B-----5:R-:W-:-:S02]  /*1ab0*/  @!P0 IMAD R38, R23, R30, RZ ;  /* 0x0000001e17268224 */ /* 0x020fc400078e02ff */
[----:B------:R-:W1:Y:S01]  /*1ac0*/  @!P0 LDC.64 R22, c[0x0][0x288] ;  /* 0x0000a200ff168b82 */ /* 0x000e620000000a00 */
[----:B------:R-:W-:-:S04]  /*1ad0*/  @!P0 IMAD.WIDE.U32 R34, R39, R30, R34 ;  /* 0x0000001e27228225 */ /* 0x000fc800078e0022 */
[----:B------:R-:W-:-:S04]  /*1ae0*/  @!P0 IMAD R31, R39, R31, R38 ;  /* 0x0000001f271f8224 */ /* 0x000fc800078e0226 */
[----:B------:R-:W-:Y:S01]  /*1af0*/  @!P0 IMAD.IADD R35, R35, 0x1, R31 ;  /* 0x0000000123238824 */ /* 0x000fe200078e021f */
[----:B------:R-:W-:-:S04]  /*1b00*/  @!P0 SHF.L.U32 R31, R34, 0x1, RZ ;  /* 0x00000001221f8819 */ /* 0x000fc800000006ff */
[----:B------:R-:W-:Y:S02]  /*1b10*/  @!P0 SHF.L.U64.HI R38, R34, 0x1, R35 ;  /* 0x0000000122268819 */ /* 0x000fe40000010223 */
[C---:B---3--:R-:W-:Y:S02]  /*1b20*/  @!P0 IADD3 R34, P1, R31.reuse, R32, RZ ;  /* 0x000000201f228210 */ /* 0x048fe40007f3e0ff */
[----:B0-----:R-:W-:Y:S02]  /*1b30*/  @!P0 IADD3 R28, P2, R31, R28, RZ ;  /* 0x0000001c1f1c8210 */ /* 0x001fe40007f5e0ff */
[----:B------:R-:W-:Y:S01]  /*1b40*/  @!P0 IADD3 R39, P3, R20, 0x3, RZ ;  /* 0x0000000314278810 */ /* 0x000fe20007f7e0ff */
[C---:B------:R-:W-:Y:S01]  /*1b50*/  @!P0 IMAD.X R35, R38.reuse, 0x1, R33, P1 ;  /* 0x0000000126238824 */ /* 0x040fe200008e0621 */
[----:B------:R-:W0:Y:S01]  /*1b60*/  @!P0 LDC.64 R30, c[0x0][0x230] ;  /* 0x00008c00ff1e8b82 */ /* 0x000e220000000a00 */
[----:B------:R-:W-:Y:S01]  /*1b70*/  @!P0 IMAD.X R29, R38, 0x1, R29, P2 ;  /* 0x00000001261d8824 */ /* 0x000fe200010e061d */
[----:B--2---:R-:W-:-:S02]  /*1b80*/  @!P0 IADD3.X R37, RZ, R19, RZ, P3, !PT ;  /* 0x00000013ff258210 */ /* 0x004fc40001ffe4ff */
[----:B------:R-:W2:Y:S01]  /*1b90*/  @!P0 LDG.E R27, desc[UR4][R34.64] ;  /* 0x00000004221b8981 */ /* 0x000ea2000c1e1900 */
[----:B------:R-:W-:Y:S02]  /*1ba0*/  @!P0 MOV R36, R6 ;  /* 0x0000000600248202 */ /* 0x000fe40000000f00 */
[-C--:B-1----:R-:W-:Y:S01]  /*1bb0*/  @!P0 IMAD R38, R37, R22.reuse, RZ ;  /* 0x0000001625268224 */ /* 0x082fe200078e02ff */
[----:B------:R-:W1:Y:S01]  /*1bc0*/  @!P0 LDC.64 R32, c[0x0][0x228] ;  /* 0x00008a00ff208b82 */ /* 0x000e620000000a00 */
[----:B------:R3:W5:Y:S01]  /*1bd0*/  @!P0 LDG.E R28, desc[UR4][R28.64] ;  /* 0x000000041c1c8981 */ /* 0x000762000c1e1900 */
[----:B------:R-:W-:Y:S02]  /*1be0*/  @!P0 IMAD.MOV.U32 R37, RZ, RZ, R9 ;  /* 0x000000ffff258224 */ /* 0x000fe400078e0009 */
[C---:B------:R-:W-:Y:S02]  /*1bf0*/  @!P0 IMAD R23, R39.reuse, R23, R38 ;  /* 0x0000001727178224 */ /* 0x040fe400078e0226 */
[----:B------:R-:W-:-:S05]  /*1c00*/  @!P0 IMAD.WIDE.U32 R36, R39, R22, R36 ;  /* 0x0000001627248225 */ /* 0x000fca00078e0024 */
        /* <DEDUP_REMOVED lines=9> */
[----:B---3--:R-:W-:Y:S02]  /*1ca0*/  PRMT R29, RZ, 0x7610, R29 ;  /* 0x00007610ff1d7816 */ /* 0x008fe4000000001d */
[----:B------:R-:W-:-:S04]  /*1cb0*/  IADD3 R20, P2, R20, 0x4, RZ ;  /* 0x0000000414147810 */ /* 0x000fc80007f5e0ff */
[----:B------:R-:W-:Y:S02]  /*1cc0*/  ISETP.GE.AND P1, PT, R20, R15, PT ;  /* 0x0000000f1400720c */ /* 0x000fe40003f26270 */
[----:B------:R-:W-:Y:S02]  /*1cd0*/  IADD3.X R19, RZ, R19, RZ, P2, !PT ;  /* 0x00000013ff137210 */ /* 0x000fe400017fe4ff */
[----:B----4-:R-:W-:-:S04]  /*1ce0*/  @!P0 PRMT R29, R21, 0x7610, R29 ;  /* 0x00007610151d8816 */ /* 0x010fc8000000001d */
[----:B------:R-:W-:-:S05]  /*1cf0*/  PRMT R29, R29, 0x5410, RZ ;  /* 0x000054101d1d7816 */ /* 0x000fca00000000ff */
[----:B------:R-:W-:Y:S01]  /*1d00*/  HADD2.F32 R35, -RZ, R29.H0_H0 ;  /* 0x2000001dff237230 */ /* 0x000fe20000004100 */
[----:B------:R-:W-:-:S04]  /*1d10*/  @!P0 PRMT R29, R29, 0x5410, R24 ;  /* 0x000054101d1d8816 */ /* 0x000fc80000000018 */
[----:B------:R-:W-:Y:S01]  /*1d20*/  FADD.FTZ R35, -R2, R35 ;  /* 0x0000002302237221 */ /* 0x000fe20000010100 */
[----:B0-----:R-:W-:Y:S01]  /*1d30*/  HADD2.F32 R30, -RZ, R29.H1_H1 ;  /* 0x3000001dff1e7230 */ /* 0x001fe20000004100 */
[----:B------:R-:W-:Y:S02]  /*1d40*/  PRMT R21, RZ, 0x7610, R21 ;  /* 0x00007610ff157816 */ /* 0x000fe40000000015 */
[----:B------:R-:W-:Y:S01]  /*1d50*/  FMUL.FTZ R35, R35, R14 ;  /* 0x0000000e23237220 */ /* 0x000fe20000410000 */
[----:B------:R-:W-:Y:S01]  /*1d60*/  PRMT R24, RZ, 0x7610, R24 ;  /* 0x00007610ff187816 */ /* 0x000fe20000000018 */
[C---:B-1----:R-:W-:Y:S01]  /*1d70*/  FMUL.FTZ R32, R30.reuse, R4 ;  /* 0x000000041e207220 */ /* 0x042fe20000410000 */
[----:B------:R-:W-:Y:S01]  /*1d80*/  @!P0 PRMT R21, R21, 0x7632, R21 ;  /* 0x0000763215158816 */ /* 0x000fe20000000015 */
[C---:B------:R-:W-:Y:S01]  /*1d90*/  FADD.FTZ R34, R30.reuse, R3 ;  /* 0x000000031e227221 */ /* 0x040fe20000010000 */
[--C-:B------:R-:W-:Y:S01]  /*1da0*/  FFMA.FTZ R30, R30, R35, R11.reuse ;  /* 0x000000231e1e7223 */ /* 0x100fe2000001000b */
[----:B------:R-:W-:-:S02]  /*1db0*/  PRMT R11, RZ, 0x7610, R11 ;  /* 0x00007610ff0b7816 */ /* 0x000fc4000000000b */
[----:B------:R-:W-:Y:S01]  /*1dc0*/  @!P0 PRMT R24, R24, 0x7632, R24 ;  /* 0x0000763218188816 */ /* 0x000fe20000000018 */
[----:B------:R-:W-:Y:S01]  /*1dd0*/  HADD2.F32 R21, -RZ, R21.H0_H0 ;  /* 0x20000015ff157230 */ /* 0x000fe20000004100 */
[----:B------:R-:W-:Y:S02]  /*1de0*/  @!P0 PRMT R11, R25, 0x7610, R11 ;  /* 0x00007610190b8816 */ /* 0x000fe4000000000b */
[----:B------:R-:W-:Y:S02]  /*1df0*/  PRMT R24, R24, 0x5410, RZ ;  /* 0x0000541018187816 */ /* 0x000fe400000000ff */
[----:B------:R-:W-:Y:S01]  /*1e00*/  FADD.FTZ R21, -R2, R21 ;  /* 0x0000001502157221 */ /* 0x000fe20000010100 */
[----:B------:R-:W-:Y:S02]  /*1e10*/  PRMT R11, R11, 0x5410, RZ ;  /* 0x000054100b0b7816 */ /* 0x000fe400000000ff */
[----:B------:R-:W-:Y:S02]  /*1e20*/  HADD2.F32 R3, -RZ, R24.H0_H0 ;  /* 0x20000018ff037230 */ /* 0x000fe40000004100 */
[----:B------:R-:W-:Y:S01]  /*1e30*/  FMUL.FTZ R21, R21, R14 ;  /* 0x0000000e15157220 */ /* 0x000fe20000410000 */
[----:B------:R-:W-:Y:S01]  /*1e40*/  @!P0 PRMT R24, R24, 0x5410, R26 ;  /* 0x0000541018188816 */ /* 0x000fe2000000001a */
[----:B------:R-:W-:-:S02]  /*1e50*/  HADD2.F32 R29, -RZ, R11.H0_H0 ;  /* 0x2000000bff1d7230 */ /* 0x000fc40000004100 */
[----:B------:R-:W-:Y:S01]  /*1e60*/  FADD.FTZ R17, R32, R17 ;  /* 0x0000001120117221 */ /* 0x000fe20000010000 */
[----:B------:R-:W-:Y:S01]  /*1e70*/  FFMA.FTZ R33, R3, R21, R12 ;  /* 0x0000001503217223 */ /* 0x000fe2000001000c */
[----:B------:R-:W-:Y:S01]  /*1e80*/  FFMA.FTZ R18, R35, R32, R18 ;  /* 0x0000002023127223 */ /* 0x000fe20000010012 */
[C-C-:B------:R-:W-:Y:S01]  /*1e90*/  FADD.FTZ R31, R3.reuse, R0.reuse ;  /* 0x00000000031f7221 */ /* 0x140fe20000010000 */
[----:B------:R-:W-:Y:S01]  /*1ea0*/  FMUL.FTZ R12, R3, R5 ;  /* 0x00000005030c7220 */ /* 0x000fe20000410000 */
[----:B------:R-:W-:Y:S02]  /*1eb0*/  HADD2.F32 R3, -RZ, R24.H1_H1 ;  /* 0x30000018ff037230 */ /* 0x000fe40000004100 */
[----:B------:R-:W-:Y:S01]  /*1ec0*/  FADD.FTZ R29, -R2, R29 ;  /* 0x0000001d021d7221 */ /* 0x000fe20000010100 */
[----:B------:R-:W-:Y:S01]  /*1ed0*/  PRMT R0, RZ, 0x7610, R0 ;  /* 0x00007610ff007816 */ /* 0x000fe20000000000 */
[----:B------:R-:W-:Y:S01]  /*1ee0*/  FADD.FTZ R24, R12, R17 ;  /* 0x000000110c187221 */ /* 0x000fe20000010000 */
[----:B------:R-:W-:Y:S01]  /*1ef0*/  FFMA.FTZ R35, R21, R12, R18 ;  /* 0x0000000c15237223 */ /* 0x000fe20000010012 */
[----:B------:R-:W-:Y:S01]  /*1f00*/  FMUL.FTZ R12, R29, R14 ;  /* 0x0000000e1d0c7220 */ /* 0x000fe20000410000 */
[----:B------:R-:W-:Y:S01]  /*1f10*/  FMUL.FTZ R17, R3, R4 ;  /* 0x0000000403117220 */ /* 0x000fe20000410000 */
[----:B------:R-:W-:-:S02]  /*1f20*/  @!P0 PRMT R0, R25, 0x7632, R0 ;  /* 0x0000763219008816 */ /* 0x000fc40000000000 */
[----:B------:R-:W-:Y:S01]  /*1f30*/  FFMA.FTZ R30, R3, R12, R30 ;  /* 0x0000000c031e7223 */ /* 0x000fe2000001001e */
[----:B------:R-:W-:Y:S01]  /*1f40*/  FADD.FTZ R21, R24, R17 ;  /* 0x0000001118157221 */ /* 0x000fe20000010000 */
[----:B------:R-:W-:Y:S01]  /*1f50*/  FFMA.FTZ R12, R12, R17, R35 ;  /* 0x000000110c0c7223 */ /* 0x000fe20000010023 */
[----:B------:R-:W-:Y:S01]  /*1f60*/  PRMT R17, RZ, 0x5410, RZ ;  /* 0x00005410ff117816 */ /* 0x000fe200000000ff */
[----:B------:R-:W-:Y:S01]  /*1f70*/  FADD.FTZ R34, R34, R3 ;  /* 0x0000000322227221 */ /* 0x000fe20000010000 */
[----:B------:R-:W-:Y:S01]  /*1f80*/  @!P0 PRMT R11, R11, 0x7610, R26 ;  /* 0x000076100b0b8816 */ /* 0x000fe2000000001a */
[----:B------:R-:W-:Y:S01]  /*1f90*/  HADD2.F32 R3, -RZ, R0.H0_H0 ;  /* 0x20000000ff037230 */ /* 0x000fe20000004100 */
[----:B--2---:R-:W-:Y:S02]  /*1fa0*/  @!P0 PRMT R17, R27, 0x7610, R17 ;  /* 0x000076101b118816 */ /* 0x004fe40000000011 */
[----:B------:R-:W-:Y:S02]  /*1fb0*/  PRMT R11, RZ, 0x7610, R11 ;  /* 0x00007610ff0b7816 */ /* 0x000fe4000000000b */
[----:B------:R-:W-:Y:S01]  /*1fc0*/  FADD.FTZ R3, -R2, R3 ;  /* 0x0000000302037221 */ /* 0x000fe20000010100 */
[----:B-----5:R-:W-:-:S02]  /*1fd0*/  @!P0 PRMT R17, R17, 0x5410, R28 ;  /* 0x0000541011118816 */ /* 0x020fc4000000001c */
[----:B------:R-:W-:Y:S02]  /*1fe0*/  HADD2.F32 R0, -RZ, R11.H1_H1 ;  /* 0x3000000bff007230 */ /* 0x000fe40000004100 */
[----:B------:R-:W-:Y:S01]  /*1ff0*/  FMUL.FTZ R3, R3, R14 ;  /* 0x0000000e03037220 */ /* 0x000fe20000410000 */
[--C-:B------:R-:W-:Y:S01]  /*2000*/  HADD2.F32 R25, -RZ, R17.reuse.H0_H0 ;  /* 0x20000011ff197230 */ /* 0x100fe20000004100 */
[----:B------:R-:W-:Y:S01]  /*2010*/  @!P0 PRMT R11, R27, 0x7632, R11 ;  /* 0x000076321b0b8816 */ /* 0x000fe2000000000b */
[----:B------:R-:W-:Y:S01]  /*2020*/  FADD.FTZ R31, R31, R0 ;  /* 0x000000001f1f7221 */ /* 0x000fe20000010000 */
[C---:B------:R-:W-:Y:S01]  /*2030*/  FFMA.FTZ R33, R0.reuse, R3, R33 ;  /* 0x0000000300217223 */ /* 0x040fe20000010021 */
[----:B------:R-:W-:Y:S01]  /*2040*/  FMUL.FTZ R0, R0, R5 ;  /* 0x0000000500007220 */ /* 0x000fe20000410000 */
[----:B------:R-:W-:Y:S02]  /*2050*/  HADD2.F32 R17, -RZ, R17.H1_H1 ;  /* 0x30000011ff117230 */ /* 0x000fe40000004100 */
[----:B------:R-:W-:Y:S01]  /*2060*/  FADD.FTZ R25, -R2, R25 ;  /* 0x0000001902197221 */ /* 0x000fe20000010100 */
[----:B------:R-:W-:Y:S01]  /*2070*/  PRMT R11, R11, 0x5410, RZ ;  /* 0x000054100b0b7816 */ /* 0x000fe200000000ff */
[----:B------:R-:W-:Y:S01]  /*2080*/  FADD.FTZ R18, R0, R21 ;  /* 0x0000001500127221 */ /* 0x000fe20000010000 */
[----:B------:R-:W-:Y:S01]  /*2090*/  FFMA.FTZ R27, R3, R0, R12 ;  /* 0x00000000031b7223 */ /* 0x000fe2000001000c */
[----:B------:R-:W-:Y:S01]  /*20a0*/  FMUL.FTZ R0, R25, R14 ;  /* 0x0000000e19007220 */ /* 0x000fe20000410000 */
[----:B------:R-:W-:Y:S01]  /*20b0*/  FMUL.FTZ R21, R17, R4 ;  /* 0x0000000411157220 */ /* 0x000fe20000410000 */
[----:B------:R-:W-:Y:S01]  /*20c0*/  @!P0 PRMT R11, R11, 0x7610, R28 ;  /* 0x000076100b0b8816 */ /* 0x000fe2000000001c */
[----:B------:R-:W-:Y:S01]  /*20d0*/  FADD.FTZ R34, R34, R17 ;  /* 0x0000001122227221 */ /* 0x000fe20000010000 */
[----:B------:R-:W-:Y:S01]  /*20e0*/  FFMA.FTZ R30, R17, R0, R30 ;  /* 0x00000000111e7223 */ /* 0x000fe2000001001e */
[----:B------:R-:W-:Y:S01]  /*20f0*/  FADD.FTZ R17, R18, R21 ;  /* 0x0000001512117221 */ /* 0x000fe20000010000 */
[----:B------:R-:W-:Y:S01]  /*2100*/  FFMA.FTZ R18, R0, R21, R27 ;  /* 0x0000001500127223 */ /* 0x000fe2000001001b */
[----:B------:R-:W-:Y:S01]  /*2110*/  PRMT R0, RZ, 0x5410, RZ ;  /* 0x00005410ff007816 */ /* 0x000fe200000000ff */
[----:B------:R-:W-:-:S03]  /*2120*/  HADD2.F32 R3, -RZ, R11.H0_H0 ;  /* 0x2000000bff037230 */ /* 0x000fc60000004100 */
[----:B------:R-:W-:Y:S01]  /*2130*/  @!P0 PRMT R0, R0, 0x5410, R22 ;  /* 0x0000541000008816 */ /* 0x000fe20000000016 */
[----:B------:R-:W-:Y:S02]  /*2140*/  HADD2.F32 R12, -RZ, R11.H1_H1 ;  /* 0x3000000bff0c7230 */ /* 0x000fe40000004100 */
[----:B------:R-:W-:Y:S01]  /*2150*/  FADD.FTZ R3, -R2, R3 ;  /* 0x0000000302037221 */ /* 0x000fe20000010100 */
[----:B------:R-:W-:Y:S02]  /*2160*/  PRMT R11, RZ, 0x5410, RZ ;  /* 0x00005410ff0b7816 */ /* 0x000fe400000000ff */
[----:B------:R-:W-:Y:S01]  /*2170*/  @!P0 PRMT R0, R22, 0x7632, R0 ;  /* 0x0000763216008816 */ /* 0x000fe20000000000 */
[----:B------:R-:W-:Y:S01]  /*2180*/  FMUL.FTZ R3, R3, R14 ;  /* 0x0000000e03037220 */ /* 0x000fe20000410000 */
[----:B------:R-:W-:Y:S01]  /*2190*/  @!P0 PRMT R11, R11, 0x5410, R23 ;  /* 0x000054100b0b8816 */ /* 0x000fe20000000017 */
[----:B------:R-:W-:Y:S02]  /*21a0*/  FADD.FTZ R31, R31, R12 ;  /* 0x0000000c1f1f7221 */ /* 0x000fe40000010000 */
[----:B------:R-:W-:-:S02]  /*21b0*/  HADD2.F32 R21, -RZ, R0.H1_H1 ;  /* 0x30000000ff157230 */ /* 0x000fc40000004100 */
[C---:B------:R-:W-:Y:S01]  /*21c0*/  FFMA.FTZ R33, R12.reuse, R3, R33 ;  /* 0x000000030c217223 */ /* 0x040fe20000010021 */
[----:B------:R-:W-:Y:S01]  /*21d0*/  FMUL.FTZ R12, R12, R5 ;  /* 0x000000050c0c7220 */ /* 0x000fe20000410000 */
[----:B------:R-:W-:Y:S01]  /*21e0*/  @!P0 PRMT R11, R23, 0x7632, R11 ;  /* 0x00007632170b8816 */ /* 0x000fe2000000000b */
[----:B------:R-:W-:Y:S02]  /*21f0*/  FADD.FTZ R21, -R2, R21 ;  /* 0x0000001502157221 */ /* 0x000fe40000010100 */
[----:B------:R-:W-:Y:S01]  /*2200*/  FFMA.FTZ R25, R3, R12, R18 ;  /* 0x0000000c03197223 */ /* 0x000fe20000010012 */
[----:B------:R-:W-:Y:S01]  /*2210*/  FADD.FTZ R22, R12, R17 ;  /* 0x000000110c167221 */ /* 0x000fe20000010000 */
[----:B------:R-:W-:Y:S02]  /*2220*/  HADD2.F32 R3, -RZ, R0.H0_H0 ;  /* 0x20000000ff037230 */ /* 0x000fe40000004100 */
[----:B------:R-:W-:Y:S01]  /*2230*/  FMUL.FTZ R0, R21, R14 ;  /* 0x0000000e15007220 */ /* 0x000fe20000410000 */
[----:B------:R-:W-:-:S02]  /*2240*/  HADD2.F32 R17, -RZ, R11.H1_H1 ;  /* 0x3000000bff117230 */ /* 0x000fc40000004100 */
[----:B------:R-:W-:Y:S02]  /*2250*/  HADD2.F32 R12, -RZ, R11.H0_H0 ;  /* 0x2000000bff0c7230 */ /* 0x000fe40000004100 */
        /* <DEDUP_REMOVED lines=8> */
[----:B------:R-:W-:Y:S01]  /*22e0*/  FADD.FTZ R0, R31, R12 ;  /* 0x0000000c1f007221 */ /* 0x000fe20000010000 */
[----:B------:R-:W-:Y:S01]  /*22f0*/  FFMA.FTZ R12, R12, R21, R33 ;  /* 0x000000150c0c7223 */ /* 0x000fe20000010021 */
[----:B------:R-:W-:Y:S01]  /*2300*/  FADD.FTZ R17, R18, R23 ;  /* 0x0000001712117221 */ /* 0x000fe20000010000 */
[----:B------:R-:W-:Y:S01]  /*2310*/  FFMA.FTZ R18, R21, R18, R22 ;  /* 0x0000001215127223 */ /* 0x000fe20000010016 */
[----:B------:R-:W-:Y:S06]  /*2320*/  @!P1 BRA `(.L_x_3429) ;  /* 0xfffffff400349947 */ /* 0x000fec000383ffff */
.L_x_3423:
        /* <DEDUP_REMOVED lines=204> */
.L_x_3453:
        /* <DEDUP_REMOVED lines=12> */
[----:B------:R-:W0:Y:S01]  /*30b0*/  S2R R49, SR_CgaCtaId ;  /* 0x0000000000317919 */ /* 0x000e220000008800 */
[----:B------:R-:W-:Y:S02]  /*30c0*/  ISETP.NE.AND P3, PT, R60, RZ, PT ;  /* 0x000000ff3c00720c */ /* 0x000fe40003f65270 */
[----:B-1----:R-:W-:Y:S02]  /*30d0*/  @P0 IADD3 R30, R56, R30, RZ ;  /* 0x0000001e381e0210 */ /* 0x002fe40007ffe0ff */
[----:B------:R-:W-:Y:S02]  /*30e0*/  ISETP.NE.AND P0, PT, R50, RZ, PT ;  /* 0x000000ff3200720c */ /* 0x000fe40003f05270 */
[----:B------:R-:W1:Y:S01]  /*30f0*/  S2R R50, SR_TID.X ;  /* 0x0000000000327919 */ /* 0x000e620000002100 */
[----:B------:R-:W-:Y:S01]  /*3100*/  P2R R54, PR, RZ, 0x10 ;  /* 0x00000010ff367803 */ /* 0x000fe20000000000 */
        /* <DEDUP_REMOVED lines=18> */
[----:B------:R-:W-:Y:S01]  /*3230*/  ISETP.NE.AND P1, PT, R51, RZ, PT ;  /* 0x000000ff3300720c */ /* 0x000fe20003f25270 */
[----:B------:R-:W-:Y:S01]  /*3240*/  @!P5 FADD.FTZ R18, R18, R19 ;  /* 0x000000131212d221 */ /* 0x000fe20000010000 */
[----:B------:R-:W-:Y:S01]  /*3250*/  @!P5 FADD.FTZ R22, R22, R21 ;  /* 0x000000151616d221 */ /* 0x000fe20000010000 */
[----:B------:R-:W-:Y:S02]  /*3260*/  IADD3 R17, R17, R8, RZ ;  /* 0x0000000811117210 */ /* 0x000fe40007ffe0ff */
[----:B------:R-:W-:Y:S01]  /*3270*/  @!P6 FADD.FTZ R27, R27, R18 ;  /* 0x000000121b1be221 */ /* 0x000fe20000010000 */
[----:B------:R-:W-:Y:S01]  /*3280*/  @!P6 FADD.FTZ R25, R25, R22 ;  /* 0x000000161919e221 */ /* 0x000fe20000010000 */
[----:B------:R-:W-:Y:S01]  /*3290*/  ISETP.NE.AND P6, PT, R64, RZ, PT ;  /* 0x000000ff4000720c */ /* 0x000fe20003fc5270 */
[----:B------:R-:W-:Y:S01]  /*32a0*/  IMAD.IADD R20, R20, 0x1, R17 ;  /* 0x0000000114147824 */ /* 0x000fe200078e0211 */
[----:B0-----:R-:W-:-:S02]  /*32b0*/  LEA R49, R49, R32, 0x18 ;  /* 0x0000002031317211 */ /* 0x001fc400078ec0ff */
[----:B------:R-:W-:Y:S02]  /*32c0*/  ISETP.NE.AND P2, PT, R52, RZ, PT ;  /* 0x000000ff3400720c */ /* 0x000fe40003f45270 */
[----:B------:R-:W-:Y:S01]  /*32d0*/  IADD3 R23, R23, R20, RZ ;  /* 0x0000001417177210 */ /* 0x000fe20007ffe0ff */
[----:B-1----:R-:W-:Y:S01]  /*32e0*/  IMAD R49, R50, 0xb4, R49 ;  /* 0x000000b432317824 */ /* 0x002fe200078e0231 */
[----:B------:R-:W-:Y:S02]  /*32f0*/  ISETP.NE.AND P3, PT, R53, RZ, PT ;  /* 0x000000ff3500720c */ /* 0x000fe40003f65270 */
[----:B------:R-:W-:Y:S02]  /*3300*/  IADD3 R28, R28, R23, RZ ;  /* 0x000000171c1c7210 */ /* 0x000fe40007ffe0ff */
        /* <DEDUP_REMOVED lines=12> */
[----:B------:R2:W-:Y:S01]  /*33d0*/  STS [R49+0x18], R7 ;  /* 0x0000180731007388 */ /* 0x0005e20000000800 */
[----:B------:R-:W-:Y:S01]  /*33e0*/  @!P2 FADD.FTZ R39, R39, R34 ;  /* 0x000000222727a221 */ /* 0x000fe20000010000 */
[----:B------:R-:W-:Y:S01]  /*33f0*/  IADD3 R37, R37, R2, RZ ;  /* 0x0000000225257210 */ /* 0x000fe20007ffe0ff */
[----:B------:R-:W-:Y:S02]  /*3400*/  @!P2 FADD.FTZ R38, R38, R36 ;  /* 0x000000242626a221 */ /* 0x000fe40000010000 */
        /* <DEDUP_REMOVED lines=48> */
.L_x_3431:
[----:B------:R-:W-:Y:S05]  /*3710*/  BSYNC B0 ;  /* 0x0000000000007941 */ /* 0x000fea0003800000 */
.L_x_3430:
        /* <DEDUP_REMOVED lines=38> */
[----:B0-----:R-:W0:Y:S01]  /*3980*/  S2R R5, SR_CTAID.Z ;  /* 0x0000000000057919 */ /* 0x001e220000002700 */
        /* <DEDUP_REMOVED lines=12> */
.L_x_3434:
[----:B------:R-:W-:Y:S05]  /*3a50*/  BSYNC B0 ;  /* 0x0000000000007941 */ /* 0x000fea0003800000 */
.L_x_3433:
        /* <DEDUP_REMOVED lines=22> */
.L_x_3432:
        /* <DEDUP_REMOVED lines=9> */
.L_x_3435:
[----:B------:R-:W-:Y:S02]  /*3c50*/  P2R R66, PR, RZ, 0x1 ;  /* 0x00000001ff427803 */ /* 0x000fe40000000000 */
[----:B------:R-:W-:Y:S02]  /*3c60*/  ISETP.NE.AND P0, PT, R49, RZ, PT ;  /* 0x000000ff3100720c */ /* 0x000fe40003f05270 */
[----:B------:R-:W-:Y:S02]  /*3c70*/  MOV R52, R53 ;  /* 0x0000003500347202 */ /* 0x000fe40000000f00 */
[----:B------:R-:W-:-:S09]  /*3c80*/  MOV R56, R67 ;  /* 0x0000004300387202 */ /* 0x000fd20000000f00 */
[----:B------:R-:W-:Y:S05]  /*3c90*/  WARPSYNC.COLLECTIVE R55, `(.L_x_3436) ;  /* 0x0000000037087348 */ /* 0x000fea0003c00000 */
[----:B------:R0:W1:Y:S02]  /*3ca0*/  SHFL.UP P6, R67, R52, R51, R54 ;  /* 0x0400003334437389 */ /* 0x00006400000c0036 */
[----:B01----:R-:W-:Y:S01]  /*3cb0*/  ENDCOLLECTIVE ;  /* 0x000000000000791b */ /* 0x003fe20003800000 */
.L_x_3436:
[----:B------:R-:W-:Y:S02]  /*3cc0*/  @P1 IADD3 R49, R49, R56, RZ ;  /* 0x0000003831311210 */ /* 0x000fe40007ffe0ff */
[----:B------:R-:W-:Y:S01]  /*3cd0*/  MOV R52, R50 ;  /* 0x0000003200347202 */ /* 0x000fe20000000f00 */
[----:B------:R-:W-:-:S07]  /*3ce0*/  IMAD.MOV.U32 R68, RZ, RZ, R67 ;  /* 0x000000ffff447224 */ /* 0x000fce00078e0043 */
[----:B------:R-:W-:Y:S05]  /*3cf0*/  WARPSYNC.COLLECTIVE R55, `(.L_x_3437) ;  /* 0x0000000037087348 */ /* 0x000fea0003c00000 */
[----:B------:R0:W1:Y:S02]  /*3d00*/  SHFL.UP P6, R67, R52, R51, R54 ;  /* 0x0400003334437389 */ /* 0x00006400000c0036 */
[----:B01----:R-:W-:Y:S01]  /*3d10*/  ENDCOLLECTIVE ;  /* 0x000000000000791b */ /* 0x003fe20003800000 */
.L_x_3437:
        /* <DEDUP_REMOVED lines=9> */
.L_x_3438:
[----:B------:R-:W-:Y:S02]  /*3db0*/  ISETP.GE.AND P0, PT, R57, 0x2, PT ;  /* 0x000000023900780c */ /* 0x000fe40003f06270 */
[----:B------:R-:W-:Y:S01]  /*3dc0*/  ISETP.NE.AND P1, PT, R49, RZ, PT ;  /* 0x000000ff3100720c */ /* 0x000fe20003f25270 */
[----:B------:R-:W-:Y:S01]  /*3dd0*/  IMAD.MOV.U32 R52, RZ, RZ, R53 ;  /* 0x000000ffff347224 */ /* 0x000fe200078e0035 */
[----:B------:R-:W-:-:S11]  /*3de0*/  MOV R56, R67 ;  /* 0x0000004300387202 */ /* 0x000fd60000000f00 */
[----:B------:R-:W-:Y:S05]  /*3df0*/  WARPSYNC.COLLECTIVE R55, `(.L_x_3439) ;  /* 0x0000000037087348 */ /* 0x000fea0003c00000 */
[----:B------:R0:W1:Y:S02]  /*3e00*/  SHFL.UP P6, R67, R52, R51, R54 ;  /* 0x0400003334437389 */ /* 0x00006400000c0036 */
[----:B01----:R-:W-:Y:S01]  /*3e10*/  ENDCOLLECTIVE ;  /* 0x000000000000791b */ /* 0x003fe20003800000 */
.L_x_3439:
[----:B------:R-:W-:Y:S01]  /*3e20*/  @P0 IMAD.IADD R49, R49, 0x1, R56 ;  /* 0x0000000131310824 */ /* 0x000fe200078e0238 */
[----:B------:R-:W-:Y:S02]  /*3e30*/  MOV R52, R50 ;  /* 0x0000003200347202 */ /* 0x000fe40000000f00 */
[----:B------:R-:W-:-:S07]  /*3e40*/  MOV R68, R67 ;  /* 0x0000004300447202 */ /* 0x000fce0000000f00 */
[----:B------:R-:W-:Y:S05]  /*3e50*/  WARPSYNC.COLLECTIVE R55, `(.L_x_3440) ;  /* 0x0000000037087348 */ /* 0x000fea0003c00000 */
[----:B------:R0:W1:Y:S02]  /*3e60*/  SHFL.UP P6, R67, R52, R51, R54 ;  /* 0x0400003334437389 */ /* 0x00006400000c0036 */
[----:B01----:R-:W-:Y:S01]  /*3e70*/  ENDCOLLECTIVE ;  /* 0x000000000000791b */ /* 0x003fe20003800000 */
.L_x_3440:
        /* <DEDUP_REMOVED lines=9> */
.L_x_3441:
[----:B------:R-:W-:Y:S02]  /*3f10*/  ISETP.GE.AND P0, PT, R57, 0x4, PT ;  /* 0x000000043900780c */ /* 0x000fe40003f06270 */
[----:B------:R-:W-:Y:S02]  /*3f20*/  ISETP.NE.AND P1, PT, R49, RZ, PT ;  /* 0x000000ff3100720c */ /* 0x000fe40003f25270 */
[----:B------:R-:W-:Y:S01]  /*3f30*/  MOV R52, R53 ;  /* 0x0000003500347202 */ /* 0x000fe20000000f00 */
[----:B------:R-:W-:-:S10]  /*3f40*/  IMAD.MOV.U32 R56, RZ, RZ, R67 ;  /* 0x000000ffff387224 */ /* 0x000fd400078e0043 */
[----:B------:R-:W-:Y:S05]  /*3f50*/  WARPSYNC.COLLECTIVE R55, `(.L_x_3442) ;  /* 0x0000000037087348 */ /* 0x000fea0003c00000 */
[----:B------:R0:W1:Y:S02]  /*3f60*/  SHFL.UP P6, R67, R52, R51, R54 ;  /* 0x0400003334437389 */ /* 0x00006400000c0036 */
[----:B01----:R-:W-:Y:S01]  /*3f70*/  ENDCOLLECTIVE ;  /* 0x000000000000791b */ /* 0x003fe20003800000 */
.L_x_3442:
[----:B------:R-:W-:Y:S01]  /*3f80*/  @P0 IADD3 R49, R49, R56, RZ ;  /* 0x0000003831310210 */ /* 0x000fe20007ffe0ff */
[----:B------:R-:W-:Y:S01]  /*3f90*/  IMAD.MOV.U32 R52, RZ, RZ, R50 ;  /* 0x000000ffff347224 */ /* 0x000fe200078e0032 */
[----:B------:R-:W-:-:S07]  /*3fa0*/  MOV R68, R67 ;  /* 0x0000004300447202 */ /* 0x000fce0000000f00 */
[----:B------:R-:W-:Y:S05]  /*3fb0*/  WARPSYNC.COLLECTIVE R55, `(.L_x_3443) ;  /* 0x0000000037087348 */ /* 0x000fea0003c00000 */
[----:B------:R0:W1:Y:S02]  /*3fc0*/  SHFL.UP P6, R67, R52, R51, R54 ;  /* 0x0400003334437389 */ /* 0x00006400000c0036 */
[----:B01----:R-:W-:Y:S01]  /*3fd0*/  ENDCOLLECTIVE ;  /* 0x000000000000791b */ /* 0x003fe20003800000 */
.L_x_3443:
        /* <DEDUP_REMOVED lines=9> */
.L_x_3444:
[----:B------:R-:W-:Y:S02]  /*4070*/  ISETP.GE.AND P0, PT, R57, 0x8, PT ;  /* 0x000000083900780c */ /* 0x000fe40003f06270 */
[----:B------:R-:W-:Y:S02]  /*4080*/  ISETP.NE.AND P1, PT, R49, RZ, PT ;  /* 0x000000ff3100720c */ /* 0x000fe40003f25270 */
[----:B------:R-:W-:Y:S02]  /*4090*/  MOV R52, R53 ;  /* 0x0000003500347202 */ /* 0x000fe40000000f00 */
[----:B------:R-:W-:-:S09]  /*40a0*/  MOV R56, R67 ;  /* 0x0000004300387202 */ /* 0x000fd20000000f00 */
[----:B------:R-:W-:Y:S05]  /*40b0*/  WARPSYNC.COLLECTIVE R55, `(.L_x_3445) ;  /* 0x0000000037087348 */ /* 0x000fea0003c00000 */
[----:B------:R0:W1:Y:S02]  /*40c0*/  SHFL.UP P6, R67, R52, R51, R54 ;  /* 0x0400003334437389 */ /* 0x00006400000c0036 */
[----:B01----:R-:W-:Y:S01]  /*40d0*/  ENDCOLLECTIVE ;  /* 0x000000000000791b */ /* 0x003fe20003800000 */
.L_x_3445:
[----:B------:R-:W-:Y:S02]  /*40e0*/  @P0 IADD3 R49, R49, R56, RZ ;  /* 0x0000003831310210 */ /* 0x000fe40007ffe0ff */
[----:B------:R-:W-:Y:S01]  /*40f0*/  MOV R52, R50 ;  /* 0x0000003200347202 */ /* 0x000fe20000000f00 */
[----:B------:R-:W-:-:S07]  /*4100*/  IMAD.MOV.U32 R68, RZ, RZ, R67 ;  /* 0x000000ffff447224 */ /* 0x000fce00078e0043 */
[----:B------:R-:W-:Y:S05]  /*4110*/  WARPSYNC.COLLECTIVE R55, `(.L_x_3446) ;  /* 0x0000000037087348 */ /* 0x000fea0003c00000 */
[----:B------:R0:W1:Y:S02]  /*4120*/  SHFL.UP P6, R67, R52, R51, R54 ;  /* 0x0400003334437389 */ /* 0x00006400000c0036 */
[----:B01----:R-:W-:Y:S01]  /*4130*/  ENDCOLLECTIVE ;  /* 0x000000000000791b */ /* 0x003fe20003800000 */
.L_x_3446:
        /* <DEDUP_REMOVED lines=9> */
.L_x_3447:
        /* <DEDUP_REMOVED lines=9> */
.L_x_3448:
[----:B------:R-:W-:Y:S01]  /*4260*/  IMAD.MOV.U32 R52, RZ, RZ, R50 ;  /* 0x000000ffff347224 */ /* 0x000fe200078e0032 */
[----:B------:R-:W-:-:S07]  /*4270*/  MOV R56, R67 ;  /* 0x0000004300387202 */ /* 0x000fce0000000f00 */
[----:B------:R-:W-:Y:S05]  /*4280*/  WARPSYNC.COLLECTIVE R55, `(.L_x_3449) ;  /* 0x0000000037087348 */ /* 0x000fea0003c00000 */
[----:B------:R0:W1:Y:S02]  /*4290*/  SHFL.UP P6, R67, R52, R51, R54 ;  /* 0x0400003334437389 */ /* 0x00006400000c0036 */
[----:B01----:R-:W-:Y:S01]  /*42a0*/  ENDCOLLECTIVE ;  /* 0x000000000000791b */ /* 0x003fe20003800000 */
.L_x_3449:
        /* <DEDUP_REMOVED lines=11> */
.L_x_3450:
[----:B------:R-:W-:Y:S02]  /*4360*/  ISETP.NE.AND P0, PT, R66, RZ, PT ;  /* 0x000000ff4200720c */ /* 0x000fe40003f05270 */
[----:B------:R-:W-:Y:S02]  /*4370*/  MOV R52, R53 ;  /* 0x0000003500347202 */ /* 0x000fe40000000f00 */
[----:B------:R-:W-:-:S09]  /*4380*/  MOV R56, R67 ;  /* 0x0000004300387202 */ /* 0x000fd20000000f00 */
[----:B------:R-:W-:Y:S05]  /*4390*/  WARPSYNC.COLLECTIVE R55, `(.L_x_3451) ;  /* 0x0000000037087348 */ /* 0x000fea0003c00000 */
[----:B------:R0:W1:Y:S02]  /*43a0*/  SHFL.UP P6, R67, R52, R51, R54 ;  /* 0x0400003334437389 */ /* 0x00006400000c0036 */
[----:B01----:R-:W-:Y:S01]  /*43b0*/  ENDCOLLECTIVE ;  /* 0x000000000000791b */ /* 0x003fe20003800000 */
.L_x_3451:
[----:B------:R-:W-:Y:S01]  /*43c0*/  MOV R52, R50 ;  /* 0x0000003200347202 */ /* 0x000fe20000000f00 */
[----:B------:R-:W-:-:S07]  /*43d0*/  IMAD.MOV.U32 R57, RZ, RZ, R67 ;  /* 0x000000ffff397224 */ /* 0x000fce00078e0043 */
[----:B------:R-:W-:Y:S05]  /*43e0*/  WARPSYNC.COLLECTIVE R55, `(.L_x_3452) ;  /* 0x0000000037087348 */ /* 0x000fea0003c00000 */
[----:B------:R0:W1:Y:S02]  /*43f0*/  SHFL.UP P6, R67, R52, R51, R54 ;  /* 0x0400003334437389 */ /* 0x00006400000c0036 */
[----:B01----:R-:W-:Y:S01]  /*4400*/  ENDCOLLECTIVE ;  /* 0x000000000000791b */ /* 0x003fe20003800000 */
.L_x_3452:
[----:B------:R-:W-:Y:S01]  /*4410*/  MOV R65, R67 ;  /* 0x0000004300417202 */ /* 0x000fe20000000f00 */
[----:B------:R-:W-:Y:S06]  /*4420*/  BRA `(.L_x_3453) ;  /* 0xffffffe800f07947 */ /* 0x000fec000383ffff */
.L_x_3454:
        /* <DEDUP_REMOVED lines=13> */
.L_x_4535:


//--------------------- .text._Z30group_norm_nhwc_bwd_sum_kernelI11Fp16IOFp32WLi256EEv26Group_norm_nhwc_bwd_params --------------------------
	.section	.text._Z30group_norm_nhwc_bwd_sum_kernelI11Fp16IOFp32WLi256EEv26Group_norm_nhwc_bwd_params,"ax",@progbits
	.align	128
        .global         _Z30group_norm_nhwc_bwd_sum_kernelI11Fp16IOFp32WLi256EEv26Group_norm_nhwc_bwd_params
        .type           _Z30group_norm_nhwc_bwd_sum_kernelI11Fp16IOFp32WLi256EEv26Group_norm_nhwc_bwd_params,@function
        .size           _Z30group_norm_nhwc_bwd_sum_kernelI11Fp16IOFp32WLi256EEv26Group_norm_nhwc_bwd_params,(.L_x_4536 - _Z30group_norm_nhwc_bwd_sum_kernelI11Fp16IOFp32WLi256EEv26Group_norm_nhwc_bwd_params)
        .other          _Z30group_norm_nhwc_bwd_sum_kernelI11Fp16IOFp32WLi256EEv26Group_norm_nhwc_bwd_params,@"STO_CUDA_ENTRY STV_DEFAULT"
_Z30group_norm_nhwc_bwd_sum_kernelI11Fp16IOFp32WLi256EEv26Group_norm_nhwc_bwd_params:
.text._Z30group_norm_nhwc_bwd_sum_kernelI11Fp16IOFp32WLi256EEv26Group_norm_nhwc_bwd_params:
        /* <DEDUP_REMOVED lines=70> */
.L_x_3456:
[----:B------:R-:W-:Y:S05]  /*0460*/  BSYNC B0 ;  /* 0x0000000000007941 */ /* 0x000fea0003800000 */
.L_x_3455:
[----:B------:R-:W1:Y:S01]  /*0470*/  S2UR UR7, SR_CTAID.Y ;  /* 0x00000000000779c3 */ /* 0x000e620000002600 */
[C---:B0-----:R-:W-:Y:S02]  /*0480*/  IMAD R8, R7.reuse, R11, R6 ;  /* 0x0000000b07087224 */ /* 0x041fe400078e0206 */
[----:B-----5:R-:W-:Y:S01]  /*0490*/  FFMA.FTZ R19, -R2, R2, R3 ;  /* 0x0000000202137223 */ /* 0x020fe20000010103 */
[----:B------:R-:W-:Y:S02]  /*04a0*/  ISETP.NE.U32.AND P4, PT, R7, RZ, PT ;  /* 0x000000ff0700720c */ /* 0x000fe40003f85070 */
[----:B------:R-:W-:Y:S02]  /*04b0*/  MOV R32, RZ ;  /* 0x000000ff00207202 */ /* 0x000fe40000000f00 */
[----:B------:R-:W-:Y:S01]  /*04c0*/  ISETP.GE.U32.AND P1, PT, R8, R7, PT ;  /* 0x000000070800720c */ /* 0x000fe20003f26070 */
[----:B------:R-:W0:Y:S01]  /*04d0*/  LDC.64 R12, c[0x0][0x290] ;  /* 0x0000a400ff0c7b82 */ /* 0x000e220000000a00 */
[----:B------:R-:W-:-:S11]  /*04e0*/  FSETP.GTU.FTZ.AND P2, PT, R19, RZ, PT ;  /* 0x000000ff1300720b */ /* 0x000fd60003f5c000 */
[-C--:B------:R-:W-:Y:S01]  /*04f0*/  @P1 IADD3 R8, R8, -R7.reuse, RZ ;  /* 0x8000000708081210 */ /* 0x080fe20007ffe0ff */
[----:B------:R-:W-:Y:S01]  /*0500*/  @P1 VIADD R5, R5, 0x1 ;  /* 0x0000000105051836 */ /* 0x000fe20000000000 */
[----:B------:R-:W2:Y:S02]  /*0510*/  @P2 LDC R10, c[0x0][0x250] ;  /* 0x00009400ff0a2b82 */ /* 0x000ea40000000800 */
        /* <DEDUP_REMOVED lines=16> */
[----:B------:R-:W-:Y:S01]  /*0620*/  CS2R R12, SRZ ;  /* 0x00000000000c7805 */ /* 0x000fe2000001ff00 */
[----:B------:R-:W-:Y:S02]  /*0630*/  IMAD R6, R7, R9, R6 ;  /* 0x0000000907067224 */ /* 0x000fe400078e0206 */
[----:B------:R-:W-:-:S08]  /*0640*/  IMAD.MOV.U32 R9, RZ, RZ, RZ ;  /* 0x000000ffff097224 */ /* 0x000fd000078e00ff */
[----:B0-----:R-:W-:Y:S05]  /*0650*/  @P1 BRA `(.L_x_3457) ;  /* 0x0000001c00141947 */ /* 0x001fea0003800000 */
[----:B------:R-:W0:Y:S01]  /*0660*/  LDC.64 R10, c[0x0][0x298] ;  /* 0x0000a600ff0a7b82 */ /* 0x000e220000000a00 */
[----:B------:R-:W-:Y:S01]  /*0670*/  USHF.R.S32.HI UR7, URZ, 0x1f, UR6 ;  /* 0x0000001f3f077899 */ /* 0x000fe20008011406 */
[----:B------:R-:W-:Y:S01]  /*0680*/  IMAD.MOV.U32 R7, RZ, RZ, R18 ;  /* 0x000000ffff077224 */ /* 0x000fe200078e0012 */
[----:B------:R-:W-:Y:S01]  /*0690*/  MOV R31, R24 ;  /* 0x00000018001f7202 */ /* 0x000fe20000000f00 */
[----:B------:R-:W-:-:S03]  /*06a0*/  IMAD.IADD R9, R5, 0x1, -R24 ;  /* 0x0000000105097824 */ /* 0x000fc600078e0a18 */
[C---:B0-----:R-:W-:Y:S01]  /*06b0*/  IMAD R8, R10.reuse, UR7, RZ ;  /* 0x000000070a087c24 */ /* 0x041fe2000f8e02ff */
[----:B------:R-:W-:Y:S01]  /*06c0*/  ULDC.U8 UR7, c[0x0][0x2a4] ;  /* 0x0000a90000077ab9 */ /* 0x000fe20000000000 */
[----:B------:R-:W-:Y:S01]  /*06d0*/  IMAD.WIDE.U32 R16, R10, UR6, R22 ;  /* 0x000000060a107c25 */ /* 0x000fe2000f8e0016 */
[----:B------:R-:W-:-:S03]  /*06e0*/  ISETP.NE.AND P1, PT, RZ, UR7, PT ;  /* 0x00000007ff007c0c */ /* 0x000fc6000bf25270 */
[----:B------:R-:W-:Y:S01]  /*06f0*/  IMAD R19, R11, UR6, R8 ;  /* 0x000000060b137c24 */ /* 0x000fe2000f8e0208 */
[----:B------:R-:W-:Y:S02]  /*0700*/  LOP3.LUT R8, RZ, R5, RZ, 0x33, !PT ;  /* 0x00000005ff087212 */ /* 0x000fe400078e33ff */
[----:B------:R-:W-:Y:S02]  /*0710*/  IADD3 R11, -R24, -0x2, RZ ;  /* 0xfffffffe180b7810 */ /* 0x000fe40007ffe1ff */
[----:B------:R-:W-:-:S05]  /*0720*/  IADD3 R19, R17, R19, RZ ;  /* 0x0000001311137210 */ /* 0x000fca0007ffe0ff */
        /* <DEDUP_REMOVED lines=20> */
[----:B------:R2:W3:Y:S01]  /*0870*/  @!P0 LDG.E R8, desc[UR4][R8.64] ;  /* 0x0000000408088981 */ /* 0x0004e2000c1e1900 */
[----:B0-----:R-:W-:-:S05]  /*0880*/  @!P0 IADD3 R10, P1, R11, R22, RZ ;  /* 0x000000160b0a8210 */ /* 0x001fca0007f3e0ff */
[----:B------:R-:W-:-:S05]  /*0890*/  @!P0 IMAD.X R11, R12, 0x1, R23, P1 ;  /* 0x000000010c0b8824 */ /* 0x000fca00008e0617 */
[----:B------:R0:W4:Y:S01]  /*08a0*/  @!P0 LDG.E R25, desc[UR4][R10.64] ;  /* 0x000000040a198981 */ /* 0x000122000c1e1900 */
[----:B------:R-:W-:Y:S02]  /*08b0*/  PRMT R7, RZ, 0x5410, RZ ;  /* 0x00005410ff077816 */ /* 0x000fe400000000ff */
[----:B--2---:R-:W-:Y:S02]  /*08c0*/  PRMT R9, RZ, 0x5410, RZ ;  /* 0x00005410ff097816 */ /* 0x004fe400000000ff */
[----:B------:R-:W-:Y:S02]  /*08d0*/  IADD3 R24, R24, 0x1, RZ ;  /* 0x0000000118187810 */ /* 0x000fe40007ffe0ff */
[----:B---3--:R-:W-:-:S04]  /*08e0*/  @!P0 PRMT R7, R7, 0x5410, R8 ;  /* 0x0000541007078816 */ /* 0x008fc80000000008 */
[----:B------:R-:W-:-:S05]  /*08f0*/  @!P0 PRMT R7, R8, 0x7632, R7 ;  /* 0x0000763208078816 */ /* 0x000fca0000000007 */
[--C-:B------:R-:W-:Y:S02]  /*0900*/  HADD2.F32 R13, -RZ, R7.reuse.H1_H1 ;  /* 0x30000007ff0d7230 */ /* 0x100fe40000004100 */
[----:B------:R-:W-:-:S03]  /*0910*/  HADD2.F32 R23, -RZ, R7.H0_H0 ;  /* 0x20000007ff177230 */ /* 0x000fc60000004100 */
[C---:B------:R-:W-:Y:S02]  /*0920*/  FADD.FTZ R7, -R2.reuse, R13 ;  /* 0x0000000d02077221 */ /* 0x040fe40000010100 */
[----:B------:R-:W-:Y:S02]  /*0930*/  FADD.FTZ R23, -R2, R23 ;  /* 0x0000001702177221 */ /* 0x000fe40000010100 */
[-C--:B-1----:R-:W-:Y:S02]  /*0940*/  FMUL.FTZ R7, R7, R4.reuse ;  /* 0x0000000407077220 */ /* 0x082fe40000410000 */
[----:B------:R-:W-:Y:S02]  /*0950*/  FMUL.FTZ R8, R23, R4 ;  /* 0x0000000417087220 */ /* 0x000fe40000410000 */
[----:B------:R-:W-:Y:S02]  /*0960*/  FFMA.FTZ R12, R7, R14, R20 ;  /* 0x0000000e070c7223 */ /* 0x000fe40000010014 */
[----:B0-----:R-:W-:-:S02]  /*0970*/  FFMA.FTZ R11, R8, R15, R21 ;  /* 0x0000000f080b7223 */ /* 0x001fc40000010015 */
[----:B------:R-:W-:Y:S02]  /*0980*/  FMUL.FTZ R10, R12, -1.4426950216293334961 ;  /* 0xbfb8aa3b0c0a7820 */ /* 0x000fe40000410000 */
[----:B------:R-:W-:Y:S01]  /*0990*/  FMUL.FTZ R22, R11, -1.4426950216293334961 ;  /* 0xbfb8aa3b0b167820 */ /* 0x000fe20000410000 */
[----:B----4-:R-:W-:-:S03]  /*09a0*/  @!P0 PRMT R9, R9, 0x5410, R25 ;  /* 0x0000541009098816 */ /* 0x010fc60000000019 */
        /* <DEDUP_REMOVED lines=27> */
.L_x_3459:
[----:B------:R-:W-:Y:S05]  /*0b60*/  @!P2 BRA `(.L_x_3457) ;  /* 0x0000001400d0a947 */ /* 0x000fea0003800000 */
[----:B------:R-:W-:-:S05]  /*0b70*/  VIADD R31, R24, 0x1 ;  /* 0x00000001181f7836 */ /* 0x000fca0000000000 */
[----:B------:R-:W-:-:S07]  /*0b80*/  SHF.R.S32.HI R7, RZ, 0x1f, R31 ;  /* 0x0000001fff077819 */ /* 0x000fce000001141f */
.L_x_3460:
        /* <DEDUP_REMOVED lines=11> */
[----:B--2---:R-:W-:Y:S01]  /*0c40*/  @!P0 IADD3 R34, P1, R33, R24, RZ ;  /* 0x0000001821228210 */ /* 0x004fe20007f3e0ff */
[----:B------:R-:W0:Y:S01]  /*0c50*/  @!P0 LDC.64 R26, c[0x0][0x288] ;  /* 0x0000a200ff1a8b82 */ /* 0x000e220000000a00 */
[----:B------:R-:W-:-:S05]  /*0c60*/  @!P0 SHF.L.U64.HI R30, R22, 0x1, R23 ;  /* 0x00000001161e8819 */ /* 0x000fca0000010217 */
[----:B------:R-:W-:Y:S02]  /*0c70*/  @!P0 IMAD.X R35, R30, 0x1, R25, P1 ;  /* 0x000000011e238824 */ /* 0x000fe400008e0619 */
[----:B------:R-:W2:Y:S03]  /*0c80*/  @!P0 LDC.64 R22, c[0x0][0x230] ;  /* 0x00008c00ff168b82 */ /* 0x000ea60000000a00 */
[----:B------:R-:W3:Y:S01]  /*0c90*/  @!P0 LDG.E R8, desc[UR4][R34.64] ;  /* 0x0000000422088981 */ /* 0x000ee2000c1e1900 */
[----:B------:R-:W-:-:S04]  /*0ca0*/  @!P0 MOV R29, R19 ;  /* 0x00000013001d8202 */ /* 0x000fc80000000f00 */
        /* <DEDUP_REMOVED lines=9> */
[----:B--2---:R-:W-:Y:S01]  /*0d40*/  @!P0 IADD3 R22, P2, R29, R22, RZ ;  /* 0x000000161d168210 */ /* 0x004fe20007f5e0ff */
[----:B------:R-:W-:Y:S01]  /*0d50*/  @!P0 IMAD.X R25, R30, 0x1, R25, P1 ;  /* 0x000000011e198824 */ /* 0x000fe200008e0619 */
[----:B------:R-:W0:Y:S02]  /*0d60*/  @!P0 LDC.64 R26, c[0x0][0x228] ;  /* 0x00008a00ff1a8b82 */ /* 0x000e240000000a00 */
[----:B------:R-:W-:-:S02]  /*0d70*/  @!P0 IADD3.X R23, R36, R23, RZ, P2, !PT ;  /* 0x0000001724178210 */ /* 0x000fc400017fe4ff */
[----:B------:R-:W2:Y:S04]  /*0d80*/  @!P0 LDG.E R24, desc[UR4][R24.64] ;  /* 0x0000000418188981 */ /* 0x000ea8000c1e1900 */
[----:B------:R4:W5:Y:S01]  /*0d90*/  @!P0 LDG.E R28, desc[UR4][R22.64] ;  /* 0x00000004161c8981 */ /* 0x000962000c1e1900 */
[----:B0-----:R-:W-:-:S04]  /*0da0*/  @!P0 IADD3 R26, P1, R29, R26, RZ ;  /* 0x0000001a1d1a8210 */ /* 0x001fc80007f3e0ff */
[----:B------:R-:W-:-:S05]  /*0db0*/  @!P0 IADD3.X R27, R36, R27, RZ, P1, !PT ;  /* 0x0000001b241b8210 */ /* 0x000fca0000ffe4ff */
[----:B------:R0:W2:Y:S01]  /*0dc0*/  @!P0 LDG.E R26, desc[UR4][R26.64] ;  /* 0x000000041a1a8981 */ /* 0x0000a2000c1e1900 */
[----:B----4-:R-:W-:Y:S02]  /*0dd0*/  PRMT R23, RZ, 0x7610, R23 ;  /* 0x00007610ff177816 */ /* 0x010fe40000000017 */
[----:B0-----:R-:W-:Y:S02]  /*0de0*/  PRMT R27, RZ, 0x5410, RZ ;  /* 0x00005410ff1b7816 */ /* 0x001fe400000000ff */
[----:B---3--:R-:W-:-:S05]  /*0df0*/  @!P0 PRMT R23, R8, 0x7632, R23 ;  /* 0x0000763208178816 */ /* 0x008fca0000000017 */
[----:B------:R-:W-:Y:S01]  /*0e00*/  HADD2.F32 R29, -RZ, R23.H0_H0 ;  /* 0x20000017ff1d7230 */ /* 0x000fe20000004100 */
[----:B------:R-:W-:-:S04]  /*0e10*/  PRMT R8, R8, 0x5410, RZ ;  /* 0x0000541008087816 */ /* 0x000fc800000000ff */
[----:B------:R-:W-:Y:S01]  /*0e20*/  FADD.FTZ R29, -R2, R29 ;  /* 0x0000001d021d7221 */ /* 0x000fe20000010100 */
[----:B------:R-:W-:-:S03]  /*0e30*/  @!P0 PRMT R8, R8, 0x5410, R8 ;  /* 0x0000541008088816 */ /* 0x000fc60000000008 */
[----:B-1----:R-:W-:-:S04]  /*0e40*/  FMUL.FTZ R22, R29, R4 ;  /* 0x000000041d167220 */ /* 0x002fc80000410000 */
[----:B------:R-:W-:Y:S01]  /*0e50*/  FFMA.FTZ R25, R22, R15, R21 ;  /* 0x0000000f16197223 */ /* 0x000fe20000010015 */
[----:B------:R-:W-:-:S03]  /*0e60*/  HADD2.F32 R23, -RZ, R8.H1_H1 ;  /* 0x30000008ff177230 */ /* 0x000fc60000004100 */
[----:B------:R-:W-:Y:S02]  /*0e70*/  FMUL.FTZ R33, R25, -1.4426950216293334961 ;  /* 0xbfb8aa3b19217820 */ /* 0x000fe40000410000 */
[----:B------:R-:W-:-:S04]  /*0e80*/  FADD.FTZ R23, -R2, R23 ;  /* 0x0000001702177221 */ /* 0x000fc80000010100 */
[----:B------:R-:W0:Y:S01]  /*0e90*/  MUFU.EX2 R33, R33 ;  /* 0x0000002100217308 */ /* 0x000e220000000800 */
[----:B------:R-:W-:-:S04]  /*0ea0*/  FMUL.FTZ R23, R23, R4 ;  /* 0x0000000417177220 */ /* 0x000fc80000410000 */
[----:B------:R-:W-:-:S04]  /*0eb0*/  FFMA.FTZ R8, R23, R14, R20 ;  /* 0x0000000e17087223 */ /* 0x000fc80000010014 */
[----:B------:R-:W-:-:S06]  /*0ec0*/  FMUL.FTZ R30, R8, -1.4426950216293334961 ;  /* 0xbfb8aa3b081e7820 */ /* 0x000fcc0000410000 */
[----:B------:R-:W1:Y:S01]  /*0ed0*/  MUFU.EX2 R30, R30 ;  /* 0x0000001e001e7308 */ /* 0x000e620000000800 */
[----:B0-----:R-:W-:Y:S01]  /*0ee0*/  FADD.FTZ R34, R33, 1 ;  /* 0x3f80000021227421 */ /* 0x001fe20000010000 */
[----:B------:R-:W-:-:S06]  /*0ef0*/  PRMT R29, RZ, 0x5410, RZ ;  /* 0x00005410ff1d7816 */ /* 0x000fcc00000000ff */
[----:B------:R-:W0:Y:S01]  /*0f00*/  MUFU.RCP R34, R34 ;  /* 0x0000002200227308 */ /* 0x000e220000001000 */
[----:B-----5:R-:W-:Y:S02]  /*0f10*/  @!P0 PRMT R29, R29, 0x5410, R28 ;  /* 0x000054101d1d8816 */ /* 0x020fe4000000001c */
[----:B--2---:R-:W-:Y:S02]  /*0f20*/  @!P0 PRMT R27, R27, 0x7610, R24 ;  /* 0x000076101b1b8816 */ /* 0x004fe40000000018 */
[----:B------:R-:W-:Y:S01]  /*0f30*/  @!P0 PRMT R29, R24, 0x7610, R29 ;  /* 0x00007610181d8816 */ /* 0x000fe2000000001d */
[----:B-1----:R-:W-:Y:S01]  /*0f40*/  FADD.FTZ R30, R30, 1 ;  /* 0x3f8000001e1e7421 */ /* 0x002fe20000010000 */
[----:B------:R-:W-:-:S03]  /*0f50*/  @!P0 PRMT R27, R28, 0x7632, R27 ;  /* 0x000076321c1b8816 */ /* 0x000fc6000000001b */
[----:B------:R-:W-:Y:S02]  /*0f60*/  HADD2.F32 R33, -RZ, R29.H1_H1 ;  /* 0x3000001dff217230 */ /* 0x000fe40000004100 */
[----:B------:R-:W1:Y:S01]  /*0f70*/  MUFU.RCP R30, R30 ;  /* 0x0000001e001e7308 */ /* 0x000e620000001000 */
[----:B0-----:R-:W-:-:S04]  /*0f80*/  FADD.FTZ R28, -R34, 1 ;  /* 0x3f800000221c7421 */ /* 0x001fc80000010100 */
[----:B------:R-:W-:Y:S01]  /*0f90*/  FFMA.FTZ R28, R25, R28, 1 ;  /* 0x3f800000191c7423 */ /* 0x000fe2000001001c */
[----:B------:R-:W-:Y:S01]  /*0fa0*/  FADD.FTZ R25, -R2, R33 ;  /* 0x0000002102197221 */ /* 0x000fe20000010100 */
[--C-:B------:R-:W-:Y:S02]  /*0fb0*/  HADD2.F32 R33, -RZ, R27.reuse.H1_H1 ;  /* 0x3000001bff217230 */ /* 0x100fe40000004100 */
[----:B------:R-:W-:Y:S02]  /*0fc0*/  HADD2.F32 R27, -RZ, R27.H0_H0 ;  /* 0x2000001bff1b7230 */ /* 0x000fe40000004100 */
[----:B------:R-:W-:-:S03]  /*0fd0*/  FMUL.FTZ R25, R25, R4 ;  /* 0x0000000419197220 */ /* 0x000fc60000410000 */
[----:B------:R-:W-:Y:S01]  /*0fe0*/  FADD.FTZ R35, -R2, R27 ;  /* 0x0000001b02237221 */ /* 0x000fe20000010100 */
[----:B------:R-:W-:-:S03]  /*0ff0*/  FFMA.FTZ R27, R25, R14, R20 ;  /* 0x0000000e191b7223 */ /* 0x000fc60000010014 */
[----:B------:R-:W-:Y:S01]  /*1000*/  FMUL.FTZ R24, R35, R4 ;  /* 0x0000000423187220 */ /* 0x000fe20000410000 */
[----:B-1----:R-:W-:Y:S01]  /*1010*/  FADD.FTZ R35, -R30, 1 ;  /* 0x3f8000001e237421 */ /* 0x002fe20000010100 */
[----:B------:R-:W-:Y:S01]  /*1020*/  FMUL.FTZ R36, R27, -1.4426950216293334961 ;  /* 0xbfb8aa3b1b247820 */ /* 0x000fe20000410000 */
[----:B------:R-:W-:Y:S02]  /*1030*/  FMUL.FTZ R33, R33, R34 ;  /* 0x0000002221217220 */ /* 0x000fe40000410000 */
[----:B------:R-:W-:Y:S01]  /*1040*/  FFMA.FTZ R34, R8, R35, 1 ;  /* 0x3f80000008227423 */ /* 0x000fe20000010023 */
[----:B------:R-:W-:Y:S02]  /*1050*/  FFMA.FTZ R8, R24, R15, R21 ;  /* 0x0000000f18087223 */ /* 0x000fe40000010015 */
[----:B------:R-:W0:Y:S02]  /*1060*/  MUFU.EX2 R36, R36 ;  /* 0x0000002400247308 */ /* 0x000e240000000800 */
[----:B------:R-:W-:Y:S01]  /*1070*/  FMUL.FTZ R35, R8, -1.4426950216293334961 ;  /* 0xbfb8aa3b08237820 */ /* 0x000fe20000410000 */
[----:B------:R-:W-:-:S05]  /*1080*/  HADD2.F32 R29, -RZ, R29.H0_H0 ;  /* 0x2000001dff1d7230 */ /* 0x000fca0000004100 */
[----:B------:R-:W1:Y:S01]  /*1090*/  MUFU.EX2 R35, R35 ;  /* 0x0000002300237308 */ /* 0x000e620000000800 */
[----:B------:R-:W-:-:S04]  /*10a0*/  FMUL.FTZ R29, R29, R30 ;  /* 0x0000001e1d1d7220 */ /* 0x000fc80000410000 */
[----:B------:R-:W-:Y:S01]  /*10b0*/  FMUL.FTZ R29, R29, R34 ;  /* 0x000000221d1d7220 */ /* 0x000fe20000410000 */
[----:B------:R-:W-:Y:S01]  /*10c0*/  FMUL.FTZ R28, R33, R28 ;  /* 0x0000001c211c7220 */ /* 0x000fe20000410000 */
[----:B0-----:R-:W-:Y:S02]  /*10d0*/  FADD.FTZ R34, R36, 1 ;  /* 0x3f80000024227421 */ /* 0x001fe40000010000 */
[C---:B------:R-:W-:Y:S02]  /*10e0*/  FMUL.FTZ R30, R29.reuse, R14 ;  /* 0x0000000e1d1e7220 */ /* 0x040fe40000410000 */
[----:B------:R-:W0:Y:S01]  /*10f0*/  MUFU.RCP R33, R34 ;  /* 0x0000002200217308 */ /* 0x000e220000001000 */
[----:B------:R-:W-:Y:S01]  /*1100*/  FADD.FTZ R12, R29, R12 ;  /* 0x0000000c1d0c7221 */ /* 0x000fe20000010000 */
[C---:B------:R-:W-:Y:S01]  /*1110*/  FFMA.FTZ R32, R23.reuse, R29, R32 ;  /* 0x0000001d17207223 */ /* 0x040fe20000010020 */
[----:B------:R-:W-:Y:S01]  /*1120*/  FFMA.FTZ R13, R23, R30, R13 ;  /* 0x0000001e170d7223 */ /* 0x000fe2000001000d */
[----:B-1----:R-:W-:Y:S01]  /*1130*/  FADD.FTZ R29, R35, 1 ;  /* 0x3f800000231d7421 */ /* 0x002fe20000010000 */
[----:B------:R-:W-:-:S03]  /*1140*/  PRMT R23, RZ, 0x5410, RZ ;  /* 0x00005410ff177816 */ /* 0x000fc600000000ff */
[----:B------:R-:W1:Y:S01]  /*1150*/  MUFU.RCP R36, R29 ;  /* 0x0000001d00247308 */ /* 0x000e620000001000 */
[----:B------:R-:W-:-:S04]  /*1160*/  @!P0 PRMT R23, R23, 0x5410, R26 ;  /* 0x0000541017178816 */ /* 0x000fc8000000001a */
[----:B------:R-:W-:Y:S01]  /*1170*/  @!P0 PRMT R23, R26, 0x7632, R23 ;  /* 0x000076321a178816 */ /* 0x000fe20000000017 */
[----:B0-----:R-:W-:-:S04]  /*1180*/  FADD.FTZ R34, -R33, 1 ;  /* 0x3f80000021227421 */ /* 0x001fc80000010100 */
[--C-:B------:R-:W-:Y:S02]  /*1190*/  HADD2.F32 R26, -RZ, R23.reuse.H1_H1 ;  /* 0x30000017ff1a7230 */ /* 0x100fe40000004100 */
[----:B------:R-:W-:Y:S01]  /*11a0*/  FFMA.FTZ R27, R27, R34, 1 ;  /* 0x3f8000001b1b7423 */ /* 0x000fe20000010022 */
[----:B------:R-:W-:Y:S02]  /*11b0*/  IADD3 R34, R31, 0x1, RZ ;  /* 0x000000011f227810 */ /* 0x000fe40007ffe0ff */
[----:B------:R-:W-:Y:S01]  /*11c0*/  FMUL.FTZ R26, R26, R33 ;  /* 0x000000211a1a7220 */ /* 0x000fe20000410000 */
[----:B------:R-:W-:Y:S02]  /*11d0*/  HADD2.F32 R23, -RZ, R23.H0_H0 ;  /* 0x20000017ff177230 */ /* 0x000fe40000004100 */
[----:B-1----:R-:W-:Y:S01]  /*11e0*/  FADD.FTZ R33, -R36, 1 ;  /* 0x3f80000024217421 */ /* 0x002fe20000010100 */
[----:B------:R-:W-:Y:S01]  /*11f0*/  ISETP.GE.AND P1, PT, R34, R5, PT ;  /* 0x000000052200720c */ /* 0x000fe20003f26270 */
[----:B------:R-:W-:Y:S01]  /*1200*/  FADD.FTZ R11, R28, R11 ;  /* 0x0000000b1c0b7221 */ /* 0x000fe20000010000 */
[----:B------:R-:W-:Y:S01]  /*1210*/  FFMA.FTZ R29, R22, R28, R9 ;  /* 0x0000001c161d7223 */ /* 0x000fe20000010009 */
[----:B------:R-:W-:Y:S01]  /*1220*/  FMUL.FTZ R28, R28, R15 ;  /* 0x0000000f1c1c7220 */ /* 0x000fe20000410000 */
        /* <DEDUP_REMOVED lines=21> */
.L_x_3458:
        /* <DEDUP_REMOVED lines=8> */
.L_x_3462:
        /* <DEDUP_REMOVED lines=17> */
[----:B------:R-:W-:Y:S02]  /*1510*/  IADD3 R30, R30, -0x1, RZ ;  /* 0xffffffff1e1e7810 */ /* 0x000fe40007ffe0ff */
[----:B------:R-:W-:Y:S02]  /*1520*/  IADD3 R31, P2, R31, 0x1, RZ ;  /* 0x000000011f1f7810 */ /* 0x000fe40007f5e0ff */
[----:B------:R-:W-:Y:S02]  /*1530*/  ISETP.NE.AND P1, PT, R30, RZ, PT ;  /* 0x000000ff1e00720c */ /* 0x000fe40003f25270 */
[----:B0-----:R-:W-:Y:S01]  /*1540*/  PRMT R25, RZ, 0x7610, R25 ;  /* 0x00007610ff197816 */ /* 0x001fe20000000019 */
[----:B------:R-:W-:Y:S01]  /*1550*/  IMAD.X R7, RZ, RZ, R7, P2 ;  /* 0x000000ffff077224 */ /* 0x000fe200010e0607 */
[----:B---3--:R-:W-:-:S04]  /*1560*/  PRMT R21, R21, 0x5410, RZ ;  /* 0x0000541015157816 */ /* 0x008fc800000000ff */
[----:B--2---:R-:W-:-:S04]  /*1570*/  @!P0 PRMT R21, R21, 0x5410, R24 ;  /* 0x0000541015158816 */ /* 0x004fc80000000018 */
[----:B------:R-:W-:Y:S02]  /*1580*/  PRMT R21, RZ, 0x7610, R21 ;  /* 0x00007610ff157816 */ /* 0x000fe40000000015 */
[----:B----4-:R-:W-:-:S03]  /*1590*/  @!P0 PRMT R25, R20, 0x7610, R25 ;  /* 0x0000761014198816 */ /* 0x010fc60000000019 */
[----:B------:R-:W-:Y:S01]  /*15a0*/  HADD2.F32 R27, -RZ, R21.H1_H1 ;  /* 0x30000015ff1b7230 */ /* 0x000fe20000004100 */
[----:B------:R-:W-:-:S04]  /*15b0*/  @!P0 PRMT R21, R24, 0x7632, R21 ;  /* 0x0000763218158816 */ /* 0x000fc80000000015 */
[----:B------:R-:W-:Y:S01]  /*15c0*/  PRMT R21, R21, 0x5410, RZ ;  /* 0x0000541015157816 */ /* 0x000fe200000000ff */
[----:B------:R-:W-:Y:S01]  /*15d0*/  FADD.FTZ R29, -R2, R27 ;  /* 0x0000001b021d7221 */ /* 0x000fe20000010100 */
[----:B------:R-:W-:Y:S02]  /*15e0*/  HADD2.F32 R27, -RZ, R25.H0_H0 ;  /* 0x20000019ff1b7230 */ /* 0x000fe40000004100 */
[----:B------:R-:W-:Y:S01]  /*15f0*/  @!P0 PRMT R21, R21, 0x7610, R20 ;  /* 0x0000761015158816 */ /* 0x000fe20000000014 */
[----:B-1----:R-:W-:Y:S02]  /*1600*/  FMUL.FTZ R24, R29, R4 ;  /* 0x000000041d187220 */ /* 0x002fe40000410000 */
[C---:B------:R-:W-:Y:S01]  /*1610*/  FMUL.FTZ R29, R27.reuse, R14 ;  /* 0x0000000e1b1d7220 */ /* 0x040fe20000410000 */
[C---:B------:R-:W-:Y:S01]  /*1620*/  FADD.FTZ R12, R27.reuse, R12 ;  /* 0x0000000c1b0c7221 */ /* 0x040fe20000010000 */
[--C-:B------:R-:W-:Y:S02]  /*1630*/  HADD2.F32 R25, -RZ, R21.reuse.H0_H0 ;  /* 0x20000015ff197230 */ /* 0x100fe40000004100 */
[----:B------:R-:W-:Y:S01]  /*1640*/  FFMA.FTZ R32, R27, R24, R32 ;  /* 0x000000181b207223 */ /* 0x000fe20000010020 */
[----:B------:R-:W-:-:S02]  /*1650*/  HADD2.F32 R20, -RZ, R21.H1_H1 ;  /* 0x30000015ff147230 */ /* 0x000fc40000004100 */
        /* <DEDUP_REMOVED lines=11> */
.L_x_3461:
[----:B------:R-:W-:-:S13]  /*1710*/  ISETP.GE.U32.AND P0, PT, R8, 0x3, PT ;  /* 0x000000030800780c */ /* 0x000fda0003f06070 */
[----:B------:R-:W-:Y:S05]  /*1720*/  @!P0 BRA `(.L_x_3457) ;  /* 0x0000000800e08947 */ /* 0x000fea0003800000 */
[----:B------:R-:W-:Y:S01]  /*1730*/  ULDC.64 UR6, c[0x0][0x288] ;  /* 0x0000a20000067ab9 */ /* 0x000fe20000000a00 */
[----:B------:R-:W-:Y:S02]  /*1740*/  SHF.R.S32.HI R7, RZ, 0x1f, R24 ;  /* 0x0000001fff077819 */ /* 0x000fe40000011418 */
[----:B------:R-:W-:Y:S02]  /*1750*/  ISETP.GE.U32.AND P0, PT, R22, UR6, PT ;  /* 0x0000000616007c0c */ /* 0x000fe4000bf06070 */
[----:B------:R-:W-:Y:S02]  /*1760*/  MOV R8, R24 ;  /* 0x0000001800087202 */ /* 0x000fe40000000f00 */
[----:B------:R-:W-:-:S13]  /*1770*/  ISETP.GE.AND.EX P0, PT, R23, UR7, PT, P0 ;  /* 0x0000000717007c0c */ /* 0x000fda000bf06300 */
.L_x_3463:
        /* <DEDUP_REMOVED lines=8> */
[----:B------:R-:W-:Y:S01]  /*1800*/  @!P0 IMAD R23, R8, R23, R30 ;  /* 0x0000001708178224 */ /* 0x000fe200078e021e */
[----:B------:R-:W-:Y:S01]  /*1810*/  @!P0 MOV R30, R16 ;  /* 0x00000010001e8202 */ /* 0x000fe20000000f00 */
[----:B------:R-:W-:-:S03]  /*1820*/  @!P0 IMAD.SHL.U32 R33, R28, 0x2, RZ ;  /* 0x000000021c218824 */ /* 0x000fc600078e00ff */
[----:B------:R-:W-:Y:S02]  /*1830*/  @!P0 IADD3 R23, R29, R23, RZ ;  /* 0x000000171d178210 */ /* 0x000fe40007ffe0ff */
[----:B------:R-:W-:Y:S02]  /*1840*/  @!P0 IADD3 R29, P1, R8, 0x1, RZ ;  /* 0x00000001081d8810 */ /* 0x000fe40007f3e0ff */
[----:B------:R-:W-:Y:S02]  /*1850*/  @!P0 SHF.L.U64.HI R28, R28, 0x1, R23 ;  /* 0x000000011c1c8819 */ /* 0x000fe40000010217 */
[----:B------:R-:W-:Y:S01]  /*1860*/  @!P0 IADD3.X R31, RZ, R7, RZ, P1, !PT ;  /* 0x00000007ff1f8210 */ /* 0x000fe20000ffe4ff */
[----:B------:R-:W0:Y:S01]  /*1870*/  @!P0 LDC.64 R22, c[0x0][0x288] ;  /* 0x0000a200ff168b82 */ /* 0x000e220000000a00 */
[----:B---3--:R-:W-:-:S03]  /*1880*/  @!P0 IADD3 R20, P2, R33, R20, RZ ;  /* 0x0000001421148210 */ /* 0x008fc60007f5e0ff */
[----:B--2---:R-:W-:Y:S01]  /*1890*/  @!P0 IMAD R34, R31, R26, RZ ;  /* 0x0000001a1f228224 */ /* 0x004fe200078e02ff */
[----:B------:R-:W-:Y:S01]  /*18a0*/  @!P0 MOV R31, R19 ;  /* 0x00000013001f8202 */ /* 0x000fe20000000f00 */
[C---:B------:R-:W-:Y:S01]  /*18b0*/  @!P0 IMAD.X R21, R28.reuse, 0x1, R21, P2 ;  /* 0x000000011c158824 */ /* 0x040fe200010e0615 */
[----:B----4-:R-:W-:Y:S01]  /*18c0*/  @!P0 IADD3 R24, P1, R33, R24, RZ ;  /* 0x0000001821188210 */ /* 0x010fe20007f3e0ff */
[C---:B------:R-:W-:Y:S02]  /*18d0*/  @!P0 IMAD R39, R29.reuse, R27, R34 ;  /* 0x0000001b1d278224 */ /* 0x040fe400078e0222 */
[----:B------:R-:W-:Y:S01]  /*18e0*/  @!P0 IMAD.WIDE.U32 R30, R29, R26, R30 ;  /* 0x0000001a1d1e8225 */ /* 0x000fe200078e001e */
[----:B------:R-:W-:Y:S01]  /*18f0*/  @!P0 IADD3.X R25, R28, R25, RZ, P1, !PT ;  /* 0x000000191c198210 */ /* 0x000fe20000ffe4ff */
[----:B------:R-:W2:Y:S01]  /*1900*/  @!P0 LDC.64 R26, c[0x0][0x228] ;  /* 0x00008a00ff1a8b82 */ /* 0x000ea20000000a00 */
[----:B------:R3:W4:Y:S07]  /*1910*/  @!P0 LDG.E R33, desc[UR4][R20.64] ;  /* 0x0000000414218981 */ /* 0x00072e000c1e1900 */
[----:B------:R-:W5:Y:S01]  /*1920*/  @!P0 LDC.64 R28, c[0x0][0x230] ;  /* 0x00008c00ff1c8b82 */ /* 0x000f620000000a00 */
[----:B------:R-:W4:Y:S01]  /*1930*/  @!P0 LDG.E R24, desc[UR4][R24.64] ;  /* 0x0000000418188981 */ /* 0x000f22000c1e1900 */
[----:B------:R-:W-:-:S02]  /*1940*/  @!P0 IADD3 R35, P1, R8, 0x2, RZ ;  /* 0x0000000208238810 */ /* 0x000fc40007f3e0ff */
[----:B------:R-:W-:-:S03]  /*1950*/  @!P0 IADD3 R31, R31, R39, RZ ;  /* 0x000000271f1f8210 */ /* 0x000fc60007ffe0ff */
[----:B------:R-:W-:Y:S01]  /*1960*/  @!P0 IMAD.X R37, RZ, RZ, R7, P1 ;  /* 0x000000ffff258224 */ /* 0x000fe200008e0607 */
[----:B------:R-:W-:-:S03]  /*1970*/  @!P0 SHF.L.U64.HI R34, R30, 0x1, R31 ;  /* 0x000000011e228819 */ /* 0x000fc6000001021f */
[----:B0-----:R-:W-:Y:S01]  /*1980*/  @!P0 IMAD R36, R37, R22, RZ ;  /* 0x0000001625248224 */ /* 0x001fe200078e02ff */
[----:B------:R-:W-:Y:S01]  /*1990*/  @!P0 SHF.L.U32 R37, R30, 0x1, RZ ;  /* 0x000000011e258819 */ /* 0x000fe200000006ff */
[----:B---3--:R-:W-:Y:S01]  /*19a0*/  @!P0 IMAD.MOV.U32 R20, RZ, RZ, R16 ;  /* 0x000000ffff148224 */ /* 0x008fe200078e0010 */
[----:B------:R-:W0:Y:S01]  /*19b0*/  @!P0 LDC.64 R30, c[0x0][0x230] ;  /* 0x00008c00ff1e8b82 */ /* 0x000e220000000a00 */
[----:B------:R-:W-:Y:S01]  /*19c0*/  @!P0 MOV R21, R19 ;  /* 0x0000001300158202 */ /* 0x000fe20000000f00 */
[----:B------:R-:W-:Y:S01]  /*19d0*/  @!P0 IMAD R39, R35, R23, R36 ;  /* 0x0000001723278224 */ /* 0x000fe200078e0224 */
[----:B--2---:R-:W-:Y:S01]  /*19e0*/  @!P0 IADD3 R26, P2, R37, R26, RZ ;  /* 0x0000001a251a8210 */ /* 0x004fe20007f5e0ff */
[----:B------:R-:W-:-:S04]  /*19f0*/  @!P0 IMAD.WIDE.U32 R22, R35, R22, R20 ;  /* 0x0000001623168225 */ /* 0x000fc800078e0014 */
[----:B------:R-:W2:Y:S01]  /*1a00*/  @!P0 LDC.64 R20, c[0x0][0x228] ;  /* 0x00008a00ff148b82 */ /* 0x000ea20000000a00 */
[----:B-----5:R-:W-:-:S04]  /*1a10*/  @!P0 IADD3 R28, P1, R37, R28, RZ ;  /* 0x0000001c251c8210 */ /* 0x020fc80007f3e0ff */
[C---:B------:R-:W-:Y:S02]  /*1a20*/  @!P0 IADD3.X R29, R34.reuse, R29, RZ, P1, !PT ;  /* 0x0000001d221d8210 */ /* 0x040fe40000ffe4ff */
[----:B------:R-:W-:Y:S01]  /*1a30*/  @!P0 IADD3 R23, R23, R39, RZ ;  /* 0x0000002717178210 */ /* 0x000fe20007ffe0ff */
[----:B------:R-:W-:Y:S02]  /*1a40*/  @!P0 IMAD.X R27, R34, 0x1, R27, P2 ;  /* 0x00000001221b8824 */ /* 0x000fe400010e061b */
[----:B------:R3:W5:Y:S01]  /*1a50*/  @!P0 LDG.E R25, desc[UR4][R28.64] ;  /* 0x000000041c198981 */ /* 0x000762000c1e1900 */
[C---:B------:R-:W-:Y:S02]  /*1a60*/  @!P0 SHF.L.U64.HI R36, R22.reuse, 0x1, R23 ;  /* 0x0000000116248819 */ /* 0x040fe40000010217 */
[----:B------:R-:W-:Y:S01]  /*1a70*/  @!P0 SHF.L.U32 R35, R22, 0x1, RZ ;  /* 0x0000000116238819 */ /* 0x000fe200000006ff */
[----:B------:R1:W5:Y:S01]  /*1a80*/  @!P0 LDG.E R34, desc[UR4][R26.64] ;  /* 0x000000041a228981 */ /* 0x000362000c1e1900 */
[----:B------:R-:W1:Y:S02]  /*1a90*/  @!P0 LDC.64 R22, c[0x0][0x288] ;  /* 0x0000a200ff168b82 */ /* 0x000e640000000a00 */
[----:B0-----:R-:W-:-:S02]  /*1aa0*/  @!P0 IADD3 R30, P1, R35, R30, RZ ;  /* 0x0000001e231e8210 */ /* 0x001fc40007f3e0ff */
[----:B------:R-:W-:-:S03]  /*1ab0*/  @!P0 IADD3 R37, P2, R8, 0x3, RZ ;  /* 0x0000000308258810 */ /* 0x000fc60007f5e0ff */
[C---:B------:R-:W-:Y:S01]  /*1ac0*/  @!P0 IMAD.X R31, R36.reuse, 0x1, R31, P1 ;  /* 0x00000001241f8824 */ /* 0x040fe200008e061f */
[----:B--2---:R-:W-:Y:S01]  /*1ad0*/  @!P0 IADD3 R20, P1, R35, R20, RZ ;  /* 0x0000001423148210 */ /* 0x004fe20007f3e0ff */
[----:B---3--:R-:W0:Y:S01]  /*1ae0*/  @!P0 LDC.64 R28, c[0x0][0x230] ;  /* 0x00008c00ff1c8b82 */ /* 0x008e220000000a00 */
[----:B------:R-:W-:Y:S02]  /*1af0*/  @!P0 IADD3.X R39, RZ, R7, RZ, P2, !PT ;  /* 0x00000007ff278210 */ /* 0x000fe400017fe4ff */
[----:B------:R-:W-:Y:S01]  /*1b00*/  @!P0 IADD3.X R21, R36, R21, RZ, P1, !PT ;  /* 0x0000001524158210 */ /* 0x000fe20000ffe4ff */
[----:B------:R-:W2:Y:S04]  /*1b10*/  @!P0 LDG.E R30, desc[UR4][R30.64] ;  /* 0x000000041e1e8981 */ /* 0x000ea8000c1e1900 */
[----:B------:R3:W2:Y:S01]  /*1b20*/  @!P0 LDG.E R35, desc[UR4][R20.64] ;  /* 0x0000000414238981 */ /* 0x0006a2000c1e1900 */
[----:B-1----:R-:W1:Y:S01]  /*1b30*/  @!P0 LDC.64 R26, c[0x0][0x228] ;  /* 0x00008a00ff1a8b82 */ /* 0x002e620000000a00 */
[----:B------:R-:W-:Y:S01]  /*1b40*/  @!P0 IMAD R36, R39, R22, RZ ;  /* 0x0000001627248224 */ /* 0x000fe200078e02ff */
[----:B---3--:R-:W-:Y:S01]  /*1b50*/  @!P0 MOV R21, R19 ;  /* 0x0000001300158202 */ /* 0x008fe20000000f00 */
[----:B------:R-:W-:-:S02]  /*1b60*/  @!P0 IMAD.MOV.U32 R20, RZ, RZ, R16 ;  /* 0x000000ffff148224 */ /* 0x000fc400078e0010 */
        /* <DEDUP_REMOVED lines=8> */
[----:B------:R-:W3:Y:S01]  /*1bf0*/  @!P0 LDG.E R28, desc[UR4][R28.64] ;  /* 0x000000041c1c8981 */ /* 0x000ee2000c1e1900 */
[----:B------:R-:W-:-:S05]  /*1c00*/  @!P0 IADD3.X R27, R22, R27, RZ, P1, !PT ;  /* 0x0000001b161b8210 */ /* 0x000fca0000ffe4ff */
[----:B------:R0:W3:Y:S01]  /*1c10*/  @!P0 LDG.E R26, desc[UR4][R26.64] ;  /* 0x000000041a1a8981 */ /* 0x0000e2000c1e1900 */
[----:B------:R-:W-:Y:S02]  /*1c20*/  PRMT R20, RZ, 0x7610, R20 ;  /* 0x00007610ff147816 */ /* 0x000fe40000000014 */
[----:B------:R-:W-:Y:S02]  /*1c30*/  PRMT R21, RZ, 0x7610, R21 ;  /* 0x00007610ff157816 */ /* 0x000fe40000000015 */
[----:B------:R-:W-:-:S04]  /*1c40*/  IADD3 R8, P2, R8, 0x4, RZ ;  /* 0x0000000408087810 */ /* 0x000fc80007f5e0ff */
[----:B------:R-:W-:Y:S01]  /*1c50*/  ISETP.GE.AND P1, PT, R8, R5, PT ;  /* 0x000000050800720c */ /* 0x000fe20003f26270 */
[----:B------:R-:W-:Y:S01]  /*1c60*/  IMAD.X R7, RZ, RZ, R7, P2 ;  /* 0x000000ffff077224 */ /* 0x000fe200010e0607 */
[----:B----4-:R-:W-:Y:S02]  /*1c70*/  @!P0 PRMT R21, R33, 0x7610, R21 ;  /* 0x0000761021158816 */ /* 0x010fe40000000015 */
[----:B------:R-:W-:-:S05]  /*1c80*/  @!P0 PRMT R20, R24, 0x7610, R20 ;  /* 0x0000761018148816 */ /* 0x000fca0000000014 */
[----:B------:R-:W-:Y:S01]  /*1c90*/  HADD2.F32 R23, -RZ, R20.H0_H0 ;  /* 0x20000014ff177230 */ /* 0x000fe20000004100 */
[----:B------:R-:W-:Y:S01]  /*1ca0*/  PRMT R20, RZ, 0x5410, RZ ;  /* 0x00005410ff147816 */ /* 0x000fe200000000ff */
[----:B------:R-:W-:-:S03]  /*1cb0*/  HADD2.F32 R21, -RZ, R21.H0_H0 ;  /* 0x20000015ff157230 */ /* 0x000fc60000004100 */
[----:B------:R-:W-:Y:S01]  /*1cc0*/  FADD.FTZ R23, -R2, R23 ;  /* 0x0000001702177221 */ /* 0x000fe20000010100 */
[----:B------:R-:W-:-:S03]  /*1cd0*/  @!P0 PRMT R20, R24, 0x7632, R20 ;  /* 0x0000763218148816 */ /* 0x000fc60000000014 */
[----:B------:R-:W-:Y:S01]  /*1ce0*/  FMUL.FTZ R22, R23, R4 ;  /* 0x0000000417167220 */ /* 0x000fe20000410000 */
[C---:B------:R-:W-:Y:S01]  /*1cf0*/  FMUL.FTZ R23, R21.reuse, R14 ;  /* 0x0000000e15177220 */ /* 0x040fe20000410000 */
[----:B------:R-:W-:Y:S01]  /*1d00*/  @!P0 PRMT R20, R20, 0x7610, R33 ;  /* 0x0000761014148816 */ /* 0x000fe20000000021 */
[----:B------:R-:W-:Y:S02]  /*1d10*/  FADD.FTZ R12, R21, R12 ;  /* 0x0000000c150c7221 */ /* 0x000fe40000010000 */
[----:B0-----:R-:W-:Y:S01]  /*1d20*/  FADD.FTZ R27, R23, R10 ;  /* 0x0000000a171b7221 */ /* 0x001fe20000010000 */
[----:B------:R-:W-:Y:S01]  /*1d30*/  PRMT R10, R10, 0x5410, RZ ;  /* 0x000054100a0a7816 */ /* 0x000fe200000000ff */
[----:B------:R-:W-:Y:S01]  /*1d40*/  FFMA.FTZ R32, R21, R22, R32 ;  /* 0x0000001615207223 */ /* 0x000fe20000010020 */
[----:B------:R-:W-:Y:S02]  /*1d50*/  HADD2.F32 R21, -RZ, R20.H0_H0 ;  /* 0x20000014ff157230 */ /* 0x000fe40000004100 */
[--C-:B------:R-:W-:Y:S01]  /*1d60*/  FFMA.FTZ R22, R22, R23, R13.reuse ;  /* 0x0000001716167223 */ /* 0x100fe2000001000d */
[----:B------:R-:W-:-:S02]  /*1d70*/  PRMT R13, RZ, 0x7610, R13 ;  /* 0x00007610ff0d7816 */ /* 0x000fc4000000000d */
[----:B------:R-:W-:Y:S01]  /*1d80*/  FADD.FTZ R21, -R2, R21 ;  /* 0x0000001502157221 */ /* 0x000fe20000010100 */
[----:B-----5:R-:W-:Y:S01]  /*1d90*/  @!P0 PRMT R10, R10, 0x5410, R25 ;  /* 0x000054100a0a8816 */ /* 0x020fe20000000019 */
[----:B------:R-:W-:-:S03]  /*1da0*/  HADD2.F32 R20, -RZ, R20.H1_H1 ;  /* 0x30000014ff147230 */ /* 0x000fc60000004100 */
[----:B------:R-:W-:Y:S01]  /*1db0*/  PRMT R10, RZ, 0x7610, R10 ;  /* 0x00007610ff0a7816 */ /* 0x000fe2000000000a */
[----:B------:R-:W-:Y:S01]  /*1dc0*/  FMUL.FTZ R21, R21, R4 ;  /* 0x0000000415157220 */ /* 0x000fe20000410000 */
[----:B------:R-:W-:Y:S01]  /*1dd0*/  @!P0 PRMT R13, R34, 0x7610, R13 ;  /* 0x00007610220d8816 */ /* 0x000fe2000000000d */
[C---:B------:R-:W-:Y:S02]  /*1de0*/  FADD.FTZ R11, R20.reuse, R11 ;  /* 0x0000000b140b7221 */ /* 0x040fe40000010000 */
[----:B------:R-:W-:Y:S02]  /*1df0*/  HADD2.F32 R23, -RZ, R10.H1_H1 ;  /* 0x3000000aff177230 */ /* 0x000fe40000004100 */
[C---:B------:R-:W-:Y:S01]  /*1e00*/  FFMA.FTZ R9, R20.reuse, R21, R9 ;  /* 0x0000001514097223 */ /* 0x040fe20000010009 */
[----:B------:R-:W-:Y:S01]  /*1e10*/  FMUL.FTZ R20, R20, R15 ;  /* 0x0000000f14147220 */ /* 0x000fe20000410000 */
[----:B------:R-:W-:Y:S01]  /*1e20*/  HADD2.F32 R13, -RZ, R13.H0_H0 ;  /* 0x2000000dff0d7230 */ /* 0x000fe20000004100 */
[----:B------:R-:W-:Y:S01]  /*1e30*/  PRMT R10, R10, 0x5410, RZ ;  /* 0x000054100a0a7816 */ /* 0x000fe200000000ff */
[----:B------:R-:W-:Y:S01]  /*1e40*/  FADD.FTZ R23, -R2, R23 ;  /* 0x0000001702177221 */ /* 0x000fe20000010100 */
[----:B------:R-:W-:Y:S01]  /*1e50*/  FADD.FTZ R27, R20, R27 ;  /* 0x0000001b141b7221 */ /* 0x000fe20000010000 */
[----:B------:R-:W-:Y:S01]  /*1e60*/  FFMA.FTZ R22, R21, R20, R22 ;  /* 0x0000001415167223 */ /* 0x000fe20000010016 */
[----:B------:R-:W-:Y:S01]  /*1e70*/  @!P0 PRMT R10, R10, 0x7610, R25 ;  /* 0x000076100a0a8816 */ /* 0x000fe20000000019 */
[----:B------:R-:W-:Y:S01]  /*1e80*/  FMUL.FTZ R20, R13, R14 ;  /* 0x0000000e0d147220 */ /* 0x000fe20000410000 */
[----:B------:R-:W-:-:S02]  /*1e90*/  FMUL.FTZ R23, R23, R4 ;  /* 0x0000000417177220 */ /* 0x000fc40000410000 */
[----:B------:R-:W-:Y:S01]  /*1ea0*/  @!P0 PRMT R10, R34, 0x7632, R10 ;  /* 0x00007632220a8816 */ /* 0x000fe2000000000a */
[----:B------:R-:W-:Y:S01]  /*1eb0*/  FADD.FTZ R21, R27, R20 ;  /* 0x000000141b157221 */ /* 0x000fe20000010000 */
[----:B------:R-:W-:Y:S01]  /*1ec0*/  FFMA.FTZ R20, R23, R20, R22 ;  /* 0x0000001417147223 */ /* 0x000fe20000010016 */
[----:B------:R-:W-:Y:S01]  /*1ed0*/  PRMT R22, RZ, 0x5410, RZ ;  /* 0x00005410ff167816 */ /* 0x000fe200000000ff */
[----:B------:R-:W-:Y:S01]  /*1ee0*/  FADD.FTZ R12, R12, R13 ;  /* 0x0000000d0c0c7221 */ /* 0x000fe20000010000 */
[----:B------:R-:W-:Y:S01]  /*1ef0*/  FFMA.FTZ R32, R13, R23, R32 ;  /* 0x000000170d207223 */ /* 0x000fe20000010020 */
[--C-:B------:R-:W-:Y:S01]  /*1f00*/  HADD2.F32 R13, -RZ, R10.reuse.H1_H1 ;  /* 0x3000000aff0d7230 */ /* 0x100fe20000004100 */
[----:B--2---:R-:W-:Y:S02]  /*1f10*/  @!P0 PRMT R22, R22, 0x5410, R30 ;  /* 0x0000541016168816 */ /* 0x004fe4000000001e */
[----:B------:R-:W-:Y:S02]  /*1f20*/  PRMT R23, RZ, 0x7610, R23 ;  /* 0x00007610ff177816 */ /* 0x000fe40000000017 */
[----:B------:R-:W-:Y:S01]  /*1f30*/  FADD.FTZ R13, -R2, R13 ;  /* 0x0000000d020d7221 */ /* 0x000fe20000010100 */
[----:B------:R-:W-:Y:S01]  /*1f40*/  @!P0 PRMT R22, R30, 0x7632, R22 ;  /* 0x000076321e168816 */ /* 0x000fe20000000016 */
[----:B------:R-:W-:Y:S01]  /*1f50*/  HADD2.F32 R10, -RZ, R10.H0_H0 ;  /* 0x2000000aff0a7230 */ /* 0x000fe20000004100 */
[----:B------:R-:W-:Y:S01]  /*1f60*/  @!P0 PRMT R23, R35, 0x7610, R23 ;  /* 0x0000761023178816 */ /* 0x000fe20000000017 */
[----:B------:R-:W-:-:S02]  /*1f70*/  FMUL.FTZ R13, R13, R4 ;  /* 0x000000040d0d7220 */ /* 0x000fc40000410000 */
[----:B------:R-:W-:Y:S02]  /*1f80*/  HADD2.F32 R25, -RZ, R22.H1_H1 ;  /* 0x30000016ff197230 */ /* 0x000fe40000004100 */
[----:B------:R-:W-:Y:S01]  /*1f90*/  FADD.FTZ R11, R11, R10 ;  /* 0x0000000a0b0b7221 */ /* 0x000fe20000010000 */
[C---:B------:R-:W-:Y:S01]  /*1fa0*/  FFMA.FTZ R9, R10.reuse, R13, R9 ;  /* 0x0000000d0a097223 */ /* 0x040fe20000010009 */
[----:B------:R-:W-:Y:S01]  /*1fb0*/  FMUL.FTZ R10, R10, R15 ;  /* 0x0000000f0a0a7220 */ /* 0x000fe20000410000 */
[----:B------:R-:W-:Y:S01]  /*1fc0*/  PRMT R22, R22, 0x5410, RZ ;  /* 0x0000541016167816 */ /* 0x000fe200000000ff */
[----:B------:R-:W-:Y:S02]  /*1fd0*/  HADD2.F32 R23, -RZ, R23.H0_H0 ;  /* 0x20000017ff177230 */ /* 0x000fe40000004100 */
[----:B------:R-:W-:Y:S01]  /*1fe0*/  FADD.FTZ R25, -R2, R25 ;  /* 0x0000001902197221 */ /* 0x000fe20000010100 */
[----:B------:R-:W-:Y:S01]  /*1ff0*/  FADD.FTZ R21, R10, R21 ;  /* 0x000000150a157221 */ /* 0x000fe20000010000 */
[----:B------:R-:W-:Y:S01]  /*2000*/  FFMA.FTZ R20, R13, R10, R20 ;  /* 0x0000000a0d147223 */ /* 0x000fe20000010014 */
[----:B------:R-:W-:Y:S01]  /*2010*/  @!P0 PRMT R22, R22, 0x7610, R35 ;  /* 0x0000761016168816 */ /* 0x000fe20000000023 */
[----:B------:R-:W-:Y:S01]  /*2020*/  FMUL.FTZ R25, R25, R4 ;  /* 0x0000000419197220 */ /* 0x000fe20000410000 */
[----:B------:R-:W-:-:S03]  /*2030*/  FMUL.FTZ R10, R23, R14 ;  /* 0x0000000e170a7220 */ /* 0x000fc60000410000 */
[----:B------:R-:W-:Y:S02]  /*2040*/  HADD2.F32 R13, -RZ, R22.H0_H0 ;  /* 0x20000016ff0d7230 */ /* 0x000fe40000004100 */
[----:B------:R-:W-:Y:S01]  /*2050*/  FADD.FTZ R21, R21, R10 ;  /* 0x0000000a15157221 */ /* 0x000fe20000010000 */
[----:B------:R-:W-:Y:S01]  /*2060*/  FFMA.FTZ R20, R25, R10, R20 ;  /* 0x0000000a19147223 */ /* 0x000fe20000010014 */
[----:B------:R-:W-:Y:S01]  /*2070*/  PRMT R10, RZ, 0x5410, RZ ;  /* 0x00005410ff0a7816 */ /* 0x000fe200000000ff */
[----:B------:R-:W-:-:S03]  /*2080*/  FADD.FTZ R13, -R2, R13 ;  /* 0x0000000d020d7221 */ /* 0x000fc60000010100 */
[----:B---3--:R-:W-:Y:S01]  /*2090*/  @!P0 PRMT R10, R10, 0x5410, R28 ;  /* 0x000054100a0a8816 */ /* 0x008fe2000000001c */
[----:B------:R-:W-:Y:S02]  /*20a0*/  HADD2.F32 R22, -RZ, R22.H1_H1 ;  /* 0x30000016ff167230 */ /* 0x000fe40000004100 */
[----:B------:R-:W-:Y:S01]  /*20b0*/  FMUL.FTZ R13, R13, R4 ;  /* 0x000000040d0d7220 */ /* 0x000fe20000410000 */
[--C-:B------:R-:W-:Y:S01]  /*20c0*/  FADD.FTZ R12, R12, R23.reuse ;  /* 0x000000170c0c7221 */ /* 0x100fe20000010000 */
[----:B------:R-:W-:Y:S01]  /*20d0*/  @!P0 PRMT R10, R28, 0x7632, R10 ;  /* 0x000076321c0a8816 */ /* 0x000fe2000000000a */
[----:B------:R-:W-:Y:S01]  /*20e0*/  FFMA.FTZ R32, R23, R25, R32 ;  /* 0x0000001917207223 */ /* 0x000fe20000010020 */
[----:B------:R-:W-:Y:S01]  /*20f0*/  PRMT R23, RZ, 0x7610, R23 ;  /* 0x00007610ff177816 */ /* 0x000fe20000000017 */
[----:B------:R-:W-:Y:S01]  /*2100*/  FADD.FTZ R25, R11, R22 ;  /* 0x000000160b197221 */ /* 0x000fe20000010000 */
[C---:B------:R-:W-:Y:S01]  /*2110*/  FFMA.FTZ R27, R22.reuse, R13, R9 ;  /* 0x0000000d161b7223 */ /* 0x040fe20000010009 */
[----:B------:R-:W-:Y:S01]  /*2120*/  FMUL.FTZ R22, R22, R15 ;  /* 0x0000000f16167220 */ /* 0x000fe20000410000 */
[----:B------:R-:W-:Y:S01]  /*2130*/  HADD2.F32 R11, -RZ, R10.H1_H1 ;  /* 0x3000000aff0b7230 */ /* 0x000fe20000004100 */
[----:B------:R-:W-:-:S02]  /*2140*/  @!P0 PRMT R23, R26, 0x7610, R23 ;  /* 0x000076101a178816 */ /* 0x000fc40000000017 */
[----:B------:R-:W-:Y:S01]  /*2150*/  PRMT R9, RZ, 0x7610, R9 ;  /* 0x00007610ff097816 */ /* 0x000fe20000000009 */
[----:B------:R-:W-:Y:S01]  /*2160*/  FFMA.FTZ R24, R13, R22, R20 ;  /* 0x000000160d187223 */ /* 0x000fe20000010014 */
[----:B------:R-:W-:Y:S01]  /*2170*/  FADD.FTZ R13, -R2, R11 ;  /* 0x0000000b020d7221 */ /* 0x000fe20000010100 */
[----:B------:R-:W-:Y:S01]  /*2180*/  HADD2.F32 R11, -RZ, R10.H0_H0 ;  /* 0x2000000aff0b7230 */ /* 0x000fe20000004100 */
[----:B------:R-:W-:Y:S01]  /*2190*/  @!P0 PRMT R9, R26, 0x7632, R9 ;  /* 0x000076321a098816 */ /* 0x000fe20000000009 */
[----:B------:R-:W-:Y:S02]  /*21a0*/  HADD2.F32 R23, -RZ, R23.H0_H0 ;  /* 0x20000017ff177230 */ /* 0x000fe40000004100 */
[----:B------:R-:W-:Y:S01]  /*21b0*/  FMUL.FTZ R13, R13, R4 ;  /* 0x000000040d0d7220 */ /* 0x000fe20000410000 */
[----:B------:R-:W-:Y:S01]  /*21c0*/  FADD.FTZ R29, R22, R21 ;  /* 0x00000015161d7221 */ /* 0x000fe20000010000 */
[----:B------:R-:W-:Y:S01]  /*21d0*/  FADD.FTZ R11, -R2, R11 ;  /* 0x0000000b020b7221 */ /* 0x000fe20000010100 */
[----:B------:R-:W-:-:S02]  /*21e0*/  HADD2.F32 R10, -RZ, R9.H0_H0 ;  /* 0x20000009ff0a7230 */ /* 0x000fc40000004100 */
[C---:B------:R-:W-:Y:S01]  /*21f0*/  FMUL.FTZ R20, R23.reuse, R14 ;  /* 0x0000000e17147220 */ /* 0x040fe20000410000 */
[----:B------:R-:W-:Y:S01]  /*2200*/  FADD.FTZ R12, R12, R23 ;  /* 0x000000170c0c7221 */ /* 0x000fe20000010000 */
[----:B------:R-:W-:Y:S01]  /*2210*/  FFMA.FTZ R32, R23, R13, R32 ;  /* 0x0000000d17207223 */ /* 0x000fe20000010020 */
[----:B------:R-:W-:Y:S01]  /*2220*/  FMUL.FTZ R21, R11, R4 ;  /* 0x000000040b157220 */ /* 0x000fe20000410000 */
[----:B------:R-:W-:Y:S01]  /*2230*/  FADD.FTZ R23, R29, R20 ;  /* 0x000000141d177221 */ /* 0x000fe20000010000 */
[C---:B------:R-:W-:Y:S01]  /*2240*/  FMUL.FTZ R22, R10.reuse, R15 ;  /* 0x0000000f0a167220 */ /* 0x040fe20000410000 */
[----:B------:R-:W-:Y:S01]  /*2250*/  FFMA.FTZ R20, R13, R20, R24 ;  /* 0x000000140d147223 */ /* 0x000fe20000010018 */
[----:B------:R-:W-:Y:S01]  /*2260*/  FADD.FTZ R11, R25, R10 ;  /* 0x0000000a190b7221 */ /* 0x000fe20000010000 */
[----:B------:R-:W-:Y:S01]  /*2270*/  FFMA.FTZ R9, R10, R21, R27 ;  /* 0x000000150a097223 */ /* 0x000fe2000001001b */
[----:B------:R-:W-:Y:S01]  /*2280*/  FADD.FTZ R10, R22, R23 ;  /* 0x00000017160a7221 */ /* 0x000fe20000010000 */
[----:B------:R-:W-:Y:S01]  /*2290*/  FFMA.FTZ R13, R21, R22, R20 ;  /* 0x00000016150d7223 */ /* 0x000fe20000010014 */
[----:B------:R-:W-:Y:S06]  /*22a0*/  @!P1 BRA `(.L_x_3463) ;  /* 0xfffffff400349947 */ /* 0x000fec000383ffff */
.L_x_3457:
[----:B------:R-:W0:Y:S01]  /*22b0*/  S2R R5, SR_CgaCtaId ;  /* 0x0000000000057919 */ /* 0x000e220000008800 */
[----:B-1----:R-:W-:Y:S02]  /*22c0*/  MOV R4, 0x400 ;  /* 0x0000040000047802 */ /* 0x002fe40000000f00 */
        /* <DEDUP_REMOVED lines=43> */
[----:B------:R-:W5:Y:S02]  /*2580*/  LDS R29, [R30+0x5c] ;  /* 0x00005c001e1d7984 */ /* 0x000f640000000800 */
        /* <DEDUP_REMOVED lines=19> */
[----:B------:R-:W-:-:S03]  /*26c0*/  FSEL R33, R36, R23, !P4 ;  /* 0x0000001724217208 */ /* 0x000fc60006000000 */
[----:B---3--:R-:W-:Y:S02]  /*26d0*/  FADD.FTZ R31, R31, R18 ;  /* 0x000000121f1f7221 */ /* 0x008fe40000010000 */
[----:B------:R-:W-:Y:S01]  /*26e0*/  FADD.FTZ R33, R33, R20 ;  /* 0x0000001421217221 */ /* 0x000fe20000010000 */
[----:B----4-:R-:W-:-:S04]  /*26f0*/  ISETP.NE.AND P3, PT, R16, RZ, PT ;  /* 0x000000ff1000720c */ /* 0x010fc80003f65270 */
        /* <DEDUP_REMOVED lines=53> */
[----:B0-----:R-:W-:Y:S01]  /*2a50*/  @P1 IADD3 R31, R31, R38, RZ ;  /* 0x000000261f1f1210 */ /* 0x001fe20007ffe0ff */
        /* <DEDUP_REMOVED lines=13> */
[----:B------:R-:W-:Y:S01]  /*2b30*/  ISETP.GE.AND P0, PT, R40, 0x10, PT ;  /* 0x000000102800780c */ /* 0x000fe20003f06270 */
[----:B------:R1:W2:Y:S01]  /*2b40*/  SHFL.UP PT, R41, R33, 0x1, RZ ;  /* 0x0420000021297989 */ /* 0x0002a200000e00ff */
[----:B------:R-:W-:-:S03]  /*2b50*/  ISETP.NE.AND P1, PT, R34, RZ, PT ;  /* 0x000000ff2200720c */ /* 0x000fc60003f25270 */
[----:B------:R1:W3:Y:S08]  /*2b60*/  SHFL.UP PT, R40, R30, 0x1, RZ ;  /* 0x042000001e287989 */ /* 0x0002f000000e00ff */
[----:B0-----:R-:W-:-:S05]  /*2b70*/  @P0 IMAD.IADD R31, R31, 0x1, R38 ;  /* 0x000000011f1f0824 */ /* 0x001fca00078e0226 */
[----:B------:R1:W0:Y:S02]  /*2b80*/  SHFL.UP PT, R38, R31, 0x1, RZ ;  /* 0x042000001f267989 */ /* 0x00022400000e00ff */
.L_x_3486:
[----:B-1----:R-:W-:Y:S02]  /*2b90*/  P2R R31, PR, RZ, 0x2 ;  /* 0x00000002ff1f7803 */ /* 0x002fe40000000000 */
[----:B------:R-:W-:Y:S02]  /*2ba0*/  ISETP.NE.AND P1, PT, R14, RZ, PT ;  /* 0x000000ff0e00720c */ /* 0x000fe40003f25270 */
[----:B------:R-:W-:Y:S02]  /*2bb0*/  P2R R30, PR, RZ, 0x4 ;  /* 0x00000004ff1e7803 */ /* 0x000fe40000000000 */
[----:B------:R-:W-:Y:S02]  /*2bc0*/  PLOP3.LUT P0, PT, PT, PT, PT, 0x80, 0x0 ;  /* 0x000000000000781c */ /* 0x000fe40003f0f070 */
[----:B------:R-:W-:-:S07]  /*2bd0*/  MOV R14, 0x400 ;  /* 0x00000400000e7802 */ /* 0x000fce0000000f00 */
[----:B------:R-:W-:Y:S02]  /*2be0*/  @P1 ISETP.NE.AND P2, PT, R22, RZ, PT ;  /* 0x000000ff1600120c */ /* 0x000fe40003f45270 */
[----:B0-----:R-:W-:Y:S02]  /*2bf0*/  @P1 IADD3 R22, R38, R22, RZ ;  /* 0x0000001626161210 */ /* 0x001fe40007ffe0ff */
[----:B------:R-:W-:Y:S02]  /*2c00*/  @P1 PLOP3.LUT P0, PT, P2, PT, PT, 0x80, 0x0 ;  /* 0x000000000000181c */ /* 0x000fe4000170f070 */
[----:B------:R-:W-:Y:S02]  /*2c10*/  ISETP.NE.AND P1, PT, R31, RZ, PT ;  /* 0x000000ff1f00720c */ /* 0x000fe40003f25270 */
[----:B------:R-:W0:Y:S01]  /*2c20*/  S2R R31, SR_CgaCtaId ;  /* 0x00000000001f7919 */ /* 0x000e220000008800 */
[----:B------:R-:W-:Y:S02]  /*2c30*/  ISETP.NE.AND P2, PT, R30, RZ, PT ;  /* 0x000000ff1e00720c */ /* 0x000fe40003f45270 */
[----:B------:R-:W-:Y:S01]  /*2c40*/  IADD3 R0, R0, R22, RZ ;  /* 0x0000001600007210 */ /* 0x000fe20007ffe0ff */
[----:B------:R-:W1:Y:S04]  /*2c50*/  S2R R30, SR_TID.X ;  /* 0x00000000001e7919 */ /* 0x000e680000002100 */
[----:B------:R-:W-:-:S02]  /*2c60*/  IMAD.IADD R13, R13, 0x1, R0 ;  /* 0x000000010d0d7824 */ /* 0x000fc400078e0200 */
[----:B---3--:R-:W-:Y:S01]  /*2c70*/  @!P0 FADD.FTZ R5, R40, R5 ;  /* 0x0000000528058221 */ /* 0x008fe20000010000 */
[----:B--2---:R-:W-:Y:S01]  /*2c80*/  @!P0 FADD.FTZ R7, R41, R7 ;  /* 0x0000000729078221 */ /* 0x004fe20000010000 */
[----:B------:R-:W-:Y:S02]  /*2c90*/  ISETP.NE.AND P0, PT, R39, RZ, PT ;  /* 0x000000ff2700720c */ /* 0x000fe40003f05270 */
[----:B------:R-:W-:-:S04]  /*2ca0*/  IADD3 R6, R6, R13, RZ ;  /* 0x0000000d06067210 */ /* 0x000fc80007ffe0ff */
[----:B------:R-:W-:-:S05]  /*2cb0*/  IADD3 R19, R19, R6, RZ ;  /* 0x0000000613137210 */ /* 0x000fca0007ffe0ff */
[----:B------:R-:W-:Y:S02]  /*2cc0*/  IMAD.IADD R16, R16, 0x1, R19 ;  /* 0x0000000110107824 */ /* 0x000fe400078e0213 */
[----:B------:R-:W-:Y:S01]  /*2cd0*/  @!P0 FADD.FTZ R2, R2, R5 ;  /* 0x0000000502028221 */ /* 0x000fe20000010000 */
[----:B------:R-:W-:Y:S02]  /*2ce0*/  @!P0 FADD.FTZ R4, R4, R7 ;  /* 0x0000000704048221 */ /* 0x000fe40000010000 */
[----:B------:R-:W-:Y:S01]  /*2cf0*/  IADD3 R25, R25, R16, RZ ;  /* 0x0000001019197210 */ /* 0x000fe20007ffe0ff */
[----:B------:R-:W-:Y:S01]  /*2d00*/  @!P6 FADD.FTZ R15, R15, R2 ;  /* 0x000000020f0fe221 */ /* 0x000fe20000010000 */
[----:B------:R-:W-:Y:S02]  /*2d10*/  @!P6 FADD.FTZ R17, R17, R4 ;  /* 0x000000041111e221 */ /* 0x000fe40000010000 */
[----:B------:R-:W-:Y:S01]  /*2d20*/  IADD3 R24, R24, R25, RZ ;  /* 0x0000001918187210 */ /* 0x000fe20007ffe0ff */
[----:B------:R-:W-:Y:S01]  /*2d30*/  @!P5 FADD.FTZ R8, R8, R15 ;  /* 0x0000000f0808d221 */ /* 0x000fe20000010000 */
[----:B------:R-:W-:Y:S01]  /*2d40*/  @!P5 FADD.FTZ R10, R10, R17 ;  /* 0x000000110a0ad221 */ /* 0x000fe20000010000 */
[----:B0-----:R-:W-:-:S02]  /*2d50*/  LEA R31, R31, R14, 0x18 ;  /* 0x0000000e1f1f7211 */ /* 0x001fc400078ec0ff */
[----:B------:R-:W-:Y:S01]  /*2d60*/  @!P4 FADD.FTZ R21, R21, R8 ;  /* 0x000000081515c221 */ /* 0x000fe20000010000 */
[----:B------:R-:W-:Y:S02]  /*2d70*/  @!P4 FADD.FTZ R23, R23, R10 ;  /* 0x0000000a1717c221 */ /* 0x000fe40000010000 */
        /* <DEDUP_REMOVED lines=31> */
.L_x_3464:
        /* <DEDUP_REMOVED lines=49> */
.L_x_3467:
[----:B------:R-:W-:Y:S05]  /*3280*/  BSYNC B0 ;  /* 0x0000000000007941 */ /* 0x000fea0003800000 */
.L_x_3466:
[----:B------:R-:W-:Y:S05]  /*3290*/  @P1 EXIT ;  /* 0x000000000000194d */ /* 0x000fea0003800000 */
[----:B0-----:R-:W0:Y:S01]  /*32a0*/  LDC R0, c[0x0][0x270] ;  /* 0x00009c00ff007b82 */ /* 0x001e220000000800 */
[----:B------:R-:W-:-:S07]  /*32b0*/  ULDC.64 UR6, c[0x0][0x268] ;  /* 0x00009a0000067ab9 */ /* 0x000fce0000000a00 */
[----:B-1----:R-:W1:Y:S01]  /*32c0*/  LDC R7, c[0x0][RZ] ;  /* 0x00000000ff077b82 */ /* 0x002e620000000800 */
        /* <DEDUP_REMOVED lines=18> */
.L_x_3465:
        /* <DEDUP_REMOVED lines=9> */
.L_x_3468:
[----:B------:R-:W-:Y:S02]  /*3480*/  P2R R42, PR, RZ, 0x2 ;  /* 0x00000002ff2a7803 */ /* 0x000fe40000000000 */
[----:B------:R-:W-:Y:S02]  /*3490*/  ISETP.NE.AND P1, PT, R31, RZ, PT ;  /* 0x000000ff1f00720c */ /* 0x000fe40003f25270 */
[----:B------:R-:W-:Y:S02]  /*34a0*/  MOV R35, R30 ;  /* 0x0000001e00237202 */ /* 0x000fe40000000f00 */
[----:B------:R-:W-:-:S09]  /*34b0*/  MOV R38, R43 ;  /* 0x0000002b00267202 */ /* 0x000fd20000000f00 */
[----:B------:R-:W-:Y:S05]  /*34c0*/  WARPSYNC.COLLECTIVE R37, `(.L_x_3469) ;  /* 0x0000000025087348 */ /* 0x000fea0003c00000 */
[----:B------:R0:W1:Y:S02]  /*34d0*/  SHFL.UP P0, R43, R35, R34, R36 ;  /* 0x04000022232b7389 */ /* 0x0000640000000024 */
[----:B01----:R-:W-:Y:S01]  /*34e0*/  ENDCOLLECTIVE ;  /* 0x000000000000791b */ /* 0x003fe20003800000 */
.L_x_3469:
[----:B------:R-:W-:Y:S01]  /*34f0*/  @P2 IADD3 R31, R31, R38, RZ ;  /* 0x000000261f1f2210 */ /* 0x000fe20007ffe0ff */
[----:B------:R-:W-:Y:S02]  /*3500*/  IMAD.MOV.U32 R35, RZ, RZ, R33 ;  /* 0x000000ffff237224 */ /* 0x000fe400078e0021 */
[----:B------:R-:W-:-:S05]  /*3510*/  FADD.FTZ R43, R30, R43 ;  /* 0x0000002b1e2b7221 */ /* 0x000fca0000010000 */
[----:B------:R-:W-:-:S07]  /*3520*/  @P2 FSEL R30, R43, R30, !P1 ;  /* 0x0000001e2b1e2208 */ /* 0x000fce0004800000 */
[----:B------:R-:W-:Y:S05]  /*3530*/  WARPSYNC.COLLECTIVE R37, `(.L_x_3470) ;  /* 0x0000000025087348 */ /* 0x000fea0003c00000 */
[----:B------:R0:W1:Y:S02]  /*3540*/  SHFL.UP P0, R43, R35, R34, R36 ;  /* 0x04000022232b7389 */ /* 0x0000640000000024 */
[----:B01----:R-:W-:Y:S01]  /*3550*/  ENDCOLLECTIVE ;  /* 0x000000000000791b */ /* 0x003fe20003800000 */
.L_x_3470:
[----:B------:R-:W-:Y:S01]  /*3560*/  HFMA2.MMA R34, -RZ, RZ, 0, 1.1920928955078125e-07 ;  /* 0x00000002ff227435 */ /* 0x000fe200000001ff */
[----:B------:R-:W-:Y:S01]  /*3570*/  IMAD.MOV.U32 R35, RZ, RZ, R31 ;  /* 0x000000ffff237224 */ /* 0x000fe200078e001f */
[----:B------:R-:W-:-:S09]  /*3580*/  MOV R44, R43 ;  /* 0x0000002b002c7202 */ /* 0x000fd20000000f00 */
[----:B------:R-:W-:Y:S05]  /*3590*/  WARPSYNC.COLLECTIVE R37, `(.L_x_3471) ;  /* 0x0000000025087348 */ /* 0x000fea0003c00000 */
[----:B------:R0:W1:Y:S02]  /*35a0*/  SHFL.UP P0, R43, R35, R34, R36 ;  /* 0x04000022232b7389 */ /* 0x0000640000000024 */
[----:B01----:R-:W-:Y:S01]  /*35b0*/  ENDCOLLECTIVE ;  /* 0x000000000000791b */ /* 0x003fe20003800000 */
.L_x_3471:
        /* <DEDUP_REMOVED lines=9> */
.L_x_3472:
[----:B------:R-:W-:Y:S01]  /*3650*/  @P1 IMAD.IADD R31, R31, 0x1, R38 ;  /* 0x000000011f1f1824 */ /* 0x000fe200078e0226 */
[----:B------:R-:W-:Y:S01]  /*3660*/  MOV R35, R33 ;  /* 0x0000002100237202 */ /* 0x000fe20000000f00 */
[----:B------:R-:W-:-:S05]  /*3670*/  FADD.FTZ R43, R30, R43 ;  /* 0x0000002b1e2b7221 */ /* 0x000fca0000010000 */
[----:B------:R-:W-:-:S07]  /*3680*/  @P1 FSEL R30, R43, R30, !P2 ;  /* 0x0000001e2b1e1208 */ /* 0x000fce0005000000 */
[----:B------:R-:W-:Y:S05]  /*3690*/  WARPSYNC.COLLECTIVE R37, `(.L_x_3473) ;  /* 0x0000000025087348 */ /* 0x000fea0003c00000 */
[----:B------:R0:W1:Y:S02]  /*36a0*/  SHFL.UP P0, R43, R35, R34, R36 ;  /* 0x04000022232b7389 */ /* 0x0000640000000024 */
[----:B01----:R-:W-:Y:S01]  /*36b0*/  ENDCOLLECTIVE ;  /* 0x000000000000791b */ /* 0x003fe20003800000 */
.L_x_3473:
[----:B------:R-:W-:Y:S01]  /*36c0*/  HFMA2.MMA R34, -RZ, RZ, 0, 2.384185791015625e-07 ;  /* 0x00000004ff227435 */ /* 0x000fe200000001ff */
[----:B------:R-:W-:Y:S02]  /*36d0*/  MOV R35, R31 ;  /* 0x0000001f00237202 */ /* 0x000fe40000000f00 */
[----:B------:R-:W-:-:S08]  /*36e0*/  MOV R44, R43 ;  /* 0x0000002b002c7202 */ /* 0x000fd00000000f00 */
[----:B------:R-:W-:Y:S05]  /*36f0*/  WARPSYNC.COLLECTIVE R37, `(.L_x_3474) ;  /* 0x0000000025087348 */ /* 0x000fea0003c00000 */
[----:B------:R0:W1:Y:S02]  /*3700*/  SHFL.UP P0, R43, R35, R34, R36 ;  /* 0x04000022232b7389 */ /* 0x0000640000000024 */
[----:B01----:R-:W-:Y:S01]  /*3710*/  ENDCOLLECTIVE ;  /* 0x000000000000791b */ /* 0x003fe20003800000 */
.L_x_3474:
        /* <DEDUP_REMOVED lines=9> */
.L_x_3475:
[----:B------:R-:W-:Y:S02]  /*37b0*/  @P1 IADD3 R31, R31, R38, RZ ;  /* 0x000000261f1f1210 */ /* 0x000fe40007ffe0ff */
[----:B------:R-:W-:Y:S01]  /*37c0*/  MOV R35, R33 ;  /* 0x0000002100237202 */ /* 0x000fe20000000f00 */
[----:B------:R-:W-:-:S05]  /*37d0*/  FADD.FTZ R43, R30, R43 ;  /* 0x0000002b1e2b7221 */ /* 0x000fca0000010000 */
[----:B------:R-:W-:-:S07]  /*37e0*/  @P1 FSEL R30, R43, R30, !P2 ;  /* 0x0000001e2b1e1208 */ /* 0x000fce0005000000 */
[----:B------:R-:W-:Y:S05]  /*37f0*/  WARPSYNC.COLLECTIVE R37, `(.L_x_3476) ;  /* 0x0000000025087348 */ /* 0x000fea0003c00000 */
[----:B------:R0:W1:Y:S02]  /*3800*/  SHFL.UP P0, R43, R35, R34, R36 ;  /* 0x04000022232b7389 */ /* 0x0000640000000024 */
[----:B01----:R-:W-:Y:S01]  /*3810*/  ENDCOLLECTIVE ;  /* 0x000000000000791b */ /* 0x003fe20003800000 */
.L_x_3476:
[----:B------:R-:W-:Y:S01]  /*3820*/  MOV R35, R31 ;  /* 0x0000001f00237202 */ /* 0x000fe20000000f00 */
[----:B------:R-:W-:Y:S02]  /*3830*/  IMAD.MOV.U32 R34, RZ, RZ, 0x8 ;  /* 0x00000008ff227424 */ /* 0x000fe400078e00ff */
[----:B------:R-:W-:-:S07]  /*3840*/  IMAD.MOV.U32 R44, RZ, RZ, R43 ;  /* 0x000000ffff2c7224 */ /* 0x000fce00078e002b */
[----:B------:R-:W-:Y:S05]  /*3850*/  WARPSYNC.COLLECTIVE R37, `(.L_x_3477) ;  /* 0x0000000025087348 */ /* 0x000fea0003c00000 */
[----:B------:R0:W1:Y:S02]  /*3860*/  SHFL.UP P0, R43, R35, R34, R36 ;  /* 0x04000022232b7389 */ /* 0x0000640000000024 */
[----:B01----:R-:W-:Y:S01]  /*3870*/  ENDCOLLECTIVE ;  /* 0x000000000000791b */ /* 0x003fe20003800000 */
.L_x_3477:
        /* <DEDUP_REMOVED lines=9> */
.L_x_3478:
[----:B------:R-:W-:Y:S01]  /*3910*/  @P1 IADD3 R31, R31, R38, RZ ;  /* 0x000000261f1f1210 */ /* 0x000fe20007ffe0ff */
[----:B------:R-:W-:Y:S02]  /*3920*/  IMAD.MOV.U32 R35, RZ, RZ, R33 ;  /* 0x000000ffff237224 */ /* 0x000fe400078e0021 */
[----:B------:R-:W-:-:S05]  /*3930*/  FADD.FTZ R43, R30, R43 ;  /* 0x0000002b1e2b7221 */ /* 0x000fca0000010000 */
[----:B------:R-:W-:-:S07]  /*3940*/  @P1 FSEL R30, R43, R30, !P2 ;  /* 0x0000001e2b1e1208 */ /* 0x000fce0005000000 */
[----:B------:R-:W-:Y:S05]  /*3950*/  WARPSYNC.COLLECTIVE R37, `(.L_x_3479) ;  /* 0x0000000025087348 */ /* 0x000fea0003c00000 */
[----:B------:R0:W1:Y:S02]  /*3960*/  SHFL.UP P0, R43, R35, R34, R36 ;  /* 0x04000022232b7389 */ /* 0x0000640000000024 */
[----:B01----:R-:W-:Y:S01]  /*3970*/  ENDCOLLECTIVE ;  /* 0x000000000000791b */ /* 0x003fe20003800000 */
.L_x_3479:
[----:B------:R-:W-:Y:S01]  /*3980*/  HFMA2.MMA R34, -RZ, RZ, 0, 9.5367431640625e-07 ;  /* 0x00000010ff227435 */ /* 0x000fe200000001ff */
[----:B------:R-:W-:Y:S01]  /*3990*/  IMAD.MOV.U32 R35, RZ, RZ, R31 ;  /* 0x000000ffff237224 */ /* 0x000fe200078e001f */
[----:B------:R-:W-:-:S09]  /*39a0*/  MOV R44, R43 ;  /* 0x0000002b002c7202 */ /* 0x000fd20000000f00 */
[----:B------:R-:W-:Y:S05]  /*39b0*/  WARPSYNC.COLLECTIVE R37, `(.L_x_3480) ;  /* 0x0000000025087348 */ /* 0x000fea0003c00000 */
[----:B------:R0:W1:Y:S02]  /*39c0*/  SHFL.UP P0, R43, R35, R34, R36 ;  /* 0x04000022232b7389 */ /* 0x0000640000000024 */
[----:B01----:R-:W-:Y:S01]  /*39d0*/  ENDCOLLECTIVE ;  /* 0x000000000000791b */ /* 0x003fe20003800000 */
.L_x_3480:
        /* <DEDUP_REMOVED lines=11> */
.L_x_3481:
[----:B------:R-:W-:Y:S01]  /*3a90*/  IMAD.MOV.U32 R35, RZ, RZ, R33 ;  /* 0x000000ffff237224 */ /* 0x000fe200078e0021 */
[----:B------:R-:W-:-:S07]  /*3aa0*/  MOV R41, R43 ;  /* 0x0000002b00297202 */ /* 0x000fce0000000f00 */
[----:B------:R-:W-:Y:S05]  /*3ab0*/  WARPSYNC.COLLECTIVE R37, `(.L_x_3482) ;  /* 0x0000000025087348 */ /* 0x000fea0003c00000 */
[----:B------:R0:W1:Y:S02]  /*3ac0*/  SHFL.UP P0, R43, R35, R34, R36 ;  /* 0x04000022232b7389 */ /* 0x0000640000000024 */
[----:B01----:R-:W-:Y:S01]  /*3ad0*/  ENDCOLLECTIVE ;  /* 0x000000000000791b */ /* 0x003fe20003800000 */
.L_x_3482:
        /* <DEDUP_REMOVED lines=11> */
.L_x_3483:
[----:B------:R-:W-:Y:S02]  /*3b90*/  ISETP.NE.AND P1, PT, R42, RZ, PT ;  /* 0x000000ff2a00720c */ /* 0x000fe40003f25270 */
[----:B------:R-:W-:Y:S02]  /*3ba0*/  MOV R35, R30 ;  /* 0x0000001e00237202 */ /* 0x000fe40000000f00 */
[----:B------:R-:W-:-:S09]  /*3bb0*/  MOV R38, R43 ;  /* 0x0000002b00267202 */ /* 0x000fd20000000f00 */
[----:B------:R-:W-:Y:S05]  /*3bc0*/  WARPSYNC.COLLECTIVE R37, `(.L_x_3484) ;  /* 0x0000000025087348 */ /* 0x000fea0003c00000 */
[----:B------:R0:W1:Y:S02]  /*3bd0*/  SHFL.UP P0, R43, R35, R34, R36 ;  /* 0x04000022232b7389 */ /* 0x0000640000000024 */
[----:B01----:R-:W-:Y:S01]  /*3be0*/  ENDCOLLECTIVE ;  /* 0x000000000000791b */ /* 0x003fe20003800000 */
.L_x_3484:
[----:B------:R-:W-:Y:S01]  /*3bf0*/  MOV R35, R33 ;  /* 0x0000002100237202 */ /* 0x000fe20000000f00 */
[----:B------:R-:W-:-:S07]  /*3c00*/  IMAD.MOV.U32 R40, RZ, RZ, R43 ;  /* 0x000000ffff287224 */ /* 0x000fce00078e002b */
[----:B------:R-:W-:Y:S05]  /*3c10*/  WARPSYNC.COLLECTIVE R37, `(.L_x_3485) ;  /* 0x0000000025087348 */ /* 0x000fea0003c00000 */
[----:B------:R0:W1:Y:S02]  /*3c20*/  SHFL.UP P0, R43, R35, R34, R36 ;  /* 0x04000022232b7389 */ /* 0x0000640000000024 */
[----:B01----:R-:W-:Y:S01]  /*3c30*/  ENDCOLLECTIVE ;  /* 0x000000000000791b */ /* 0x003fe20003800000 */
.L_x_3485:
[----:B------:R-:W-:Y:S01]  /*3c40*/  MOV R41, R43 ;  /* 0x0000002b00297202 */ /* 0x000fe20000000f00 */
[----:B------:R-:W-:Y:S06]  /*3c50*/  BRA `(.L_x_3486) ;  /* 0xffffffec00cc7947 */ /* 0x000fec000383ffff */
.L_x_3487:
        /* <DEDUP_REMOVED lines=10> */
.L_x_4536:


//--------------------- .text._Z30group_norm_nhwc_bwd_sum_kernelI11Fp16IOFp32WLi120EEv26Group_norm_nhwc_bwd_params --------------------------
	.section	.text._Z30group_norm_nhwc_bwd_sum_kernelI11Fp16IOFp32WLi120EEv26Group_norm_nhwc_bwd_params,"ax",@progbits
	.align	128
        .global         _Z30group_norm_nhwc_bwd_sum_kernelI11Fp16IOFp32WLi120EEv26Group_norm_nhwc_bwd_params
        .type           _Z30group_norm_nhwc_bwd_sum_kernelI11Fp16IOFp32WLi120EEv26Group_norm_nhwc_bwd_params,@function
        .size           _Z30group_norm_nhwc_bwd_sum_kernelI11Fp16IOFp32WLi120EEv26Group_norm_nhwc_bwd_params,(.L_x_4537 - _Z30group_norm_nhwc_bwd_sum_kernelI11Fp16IOFp32WLi120EEv26Group_norm_nhwc_bwd_params)
        .other          _Z30group_norm_nhwc_bwd_sum_kernelI11Fp16IOFp32WLi120EEv26Group_norm_nhwc_bwd_params,@"STO_CUDA_ENTRY STV_DEFAULT"
_Z30group_norm_nhwc_bwd_sum_kernelI11Fp16IOFp32WLi120EEv26Group_norm_nhwc_bwd_params:
.text._Z30group_norm_nhwc_bwd_sum_kernelI11Fp16IOFp32WLi120EEv26Group_norm_nhwc_bwd_params:
        /* <DEDUP_REMOVED lines=69> */
.L_x_3489:
[----:B------:R-:W-:Y:S05]  /*0450*/  BSYNC B0 ;  /* 0x0000000000007941 */ /* 0x000fea0003800000 */
.L_x_3488:
        /* <DEDUP_REMOVED lines=109> */
.L_x_3492:
[----:B------:R-:W-:Y:S05]  /*0b30*/  @!P2 BRA `(.L_x_3490) ;  /* 0x0000001400c4a947 */ /* 0x000fea0003800000 */
[----:B------:R-:W-:-:S04]  /*0b40*/  IADD3 R25, R24, 0x1, RZ ;  /* 0x0000000118197810 */ /* 0x000fc80007ffe0ff */
[----:B------:R-:W-:-:S07]  /*0b50*/  SHF.R.S32.HI R27, RZ, 0x1f, R25 ;  /* 0x0000001fff1b7819 */ /* 0x000fce0000011419 */
.L_x_3493:
        /* <DEDUP_REMOVED lines=129> */
.L_x_3491:
        /* <DEDUP_REMOVED lines=8> */
.L_x_3495:
        /* <DEDUP_REMOVED lines=47> */
.L_x_3494:
[----:B------:R-:W-:-:S13]  /*16e0*/  ISETP.GE.U32.AND P0, PT, R28, 0x3, PT ;  /* 0x000000031c00780c */ /* 0x000fda0003f06070 */
[----:B------:R-:W-:Y:S05]  /*16f0*/  @!P0 BRA `(.L_x_3490) ;  /* 0x0000000800d48947 */ /* 0x000fea0003800000 */
[----:B------:R-:W-:Y:S01]  /*1700*/  ULDC.64 UR4, c[0x0][0x288] ;  /* 0x0000a20000047ab9 */ /* 0x000fe20000000a00 */
[----:B------:R-:W-:Y:S02]  /*1710*/  SHF.R.S32.HI R25, RZ, 0x1f, R24 ;  /* 0x0000001fff197819 */ /* 0x000fe40000011418 */
[----:B------:R-:W-:-:S04]  /*1720*/  ISETP.GE.U32.AND P0, PT, R12, UR4, PT ;  /* 0x000000040c007c0c */ /* 0x000fc8000bf06070 */
[----:B------:R-:W-:-:S13]  /*1730*/  ISETP.GE.AND.EX P0, PT, R13, UR5, PT, P0 ;  /* 0x000000050d007c0c */ /* 0x000fda000bf06300 */
.L_x_3496:
        /* <DEDUP_REMOVED lines=177> */
.L_x_3490:
        /* <DEDUP_REMOVED lines=35> */
[----:B------:R-:W-:Y:S02]  /*2480*/  IADD3 R20, R22, R5, R20 ;  /* 0x0000000516147210 */ /* 0x000fe40007ffe014 */
[----:B------:R-:W-:Y:S01]  /*2490*/  MOV R5, 0x3fffffff ;  /* 0x3fffffff00057802 */ /* 0x000fe20000000f00 */
[----:B0-----:R-:W-:Y:S02]  /*24a0*/  @!P1 FADD.FTZ R23, R14, R23 ;  /* 0x000000170e179221 */ /* 0x001fe40000010000 */
[----:B------:R-:W-:Y:S01]  /*24b0*/  IMAD.IADD R3, R20, 0x1, R27 ;  /* 0x0000000114037824 */ /* 0x000fe200078e021b */
[----:B------:R-:W-:Y:S01]  /*24c0*/  R2UR UR4, R5 ;  /* 0x00000000050472ca */ /* 0x000fe200000e0000 */
[----:B------:R-:W-:Y:S02]  /*24d0*/  IMAD R14, R2, 0xc, R17 ;  /* 0x0000000c020e7824 */ /* 0x000fe400078e0211 */
[----:B------:R-:W-:Y:S01]  /*24e0*/  @!P1 FADD.FTZ R25, R18, R25 ;  /* 0x0000001912199221 */ /* 0x000fe20000010000 */
[----:B-1----:R-:W-:-:S02]  /*24f0*/  @!P2 FADD.FTZ R15, R23, R15 ;  /* 0x0000000f170fa221 */ /* 0x002fc40000010000 */
[----:B------:R0:W-:Y:S01]  /*2500*/  STS [R14+0xc0], R3 ;  /* 0x0000c0030e007388 */ /* 0x0001e20000000800 */
[----:B--2---:R-:W-:-:S03]  /*2510*/  @!P2 FADD.FTZ R16, R25, R16 ;  /* 0x000000101910a221 */ /* 0x004fc60000010000 */
[----:B------:R0:W-:Y:S04]  /*2520*/  STS [R14+0xc4], R15 ;  /* 0x0000c40f0e007388 */ /* 0x0001e80000000800 */
[----:B------:R0:W-:Y:S01]  /*2530*/  STS [R14+0xc8], R16 ;  /* 0x0000c8100e007388 */ /* 0x0001e20000000800 */
[----:B------:R-:W-:Y:S05]  /*2540*/  BRA.DIV UR4, `(.L_x_3498) ;  /* 0x0000000e04387947 */ /* 0x000fea000b800000 */
[----:B------:R-:W-:Y:S01]  /*2550*/  NOP ;  /* 0x0000000000007918 */ /* 0x000fe20000000000 */
.L_x_3514:
        /* <DEDUP_REMOVED lines=12> */
.L_x_3500:
[----:B------:R-:W-:Y:S05]  /*2620*/  BSYNC B0 ;  /* 0x0000000000007941 */ /* 0x000fea0003800000 */
.L_x_3499:
[----:B------:R-:W-:-:S13]  /*2630*/  R2UR UR4, R5 ;  /* 0x00000000050472ca */ /* 0x000fda00000e0000 */
[----:B------:R-:W-:Y:S05]  /*2640*/  BRA.DIV UR4, `(.L_x_3501) ;  /* 0x0000000e04087947 */ /* 0x000fea000b800000 */
[----:B------:R-:W-:Y:S01]  /*2650*/  NOP ;  /* 0x0000000000007918 */ /* 0x000fe20000000000 */
[----:B------:R1:W-:Y:S04]  /*2660*/  STS [R14+0xc0], R3 ;  /* 0x0000c0030e007388 */ /* 0x0003e80000000800 */
[----:B------:R1:W-:Y:S04]  /*2670*/  STS [R14+0xc4], R15 ;  /* 0x0000c40f0e007388 */ /* 0x0003e80000000800 */
[----:B------:R1:W-:Y:S01]  /*2680*/  STS [R14+0xc8], R16 ;  /* 0x0000c8100e007388 */ /* 0x0003e20000000800 */
[----:B------:R-:W-:Y:S01]  /*2690*/  NOP ;  /* 0x0000000000007918 */ /* 0x000fe20000000000 */
.L_x_3518:
        /* <DEDUP_REMOVED lines=12> */
.L_x_3503:
[----:B------:R-:W-:Y:S05]  /*2760*/  BSYNC B0 ;  /* 0x0000000000007941 */ /* 0x000fea0003800000 */
.L_x_3502:
[----:B------:R-:W-:-:S13]  /*2770*/  R2UR UR4, R5 ;  /* 0x00000000050472ca */ /* 0x000fda00000e0000 */
[----:B------:R-:W-:Y:S05]  /*2780*/  BRA.DIV UR4, `(.L_x_3504) ;  /* 0x0000000a04e87947 */ /* 0x000fea000b800000 */
[----:B------:R-:W-:Y:S01]  /*2790*/  NOP ;  /* 0x0000000000007918 */ /* 0x000fe20000000000 */
[----:B------:R2:W-:Y:S04]  /*27a0*/  STS [R14+0xc0], R3 ;  /* 0x0000c0030e007388 */ /* 0x0005e80000000800 */
[----:B------:R2:W-:Y:S04]  /*27b0*/  STS [R14+0xc4], R15 ;  /* 0x0000c40f0e007388 */ /* 0x0005e80000000800 */
[----:B------:R2:W-:Y:S01]  /*27c0*/  STS [R14+0xc8], R16 ;  /* 0x0000c8100e007388 */ /* 0x0005e20000000800 */
[----:B------:R-:W-:Y:S01]  /*27d0*/  NOP ;  /* 0x0000000000007918 */ /* 0x000fe20000000000 */
.L_x_3522:
        /* <DEDUP_REMOVED lines=12> */
.L_x_3506:
[----:B------:R-:W-:Y:S05]  /*28a0*/  BSYNC B0 ;  /* 0x0000000000007941 */ /* 0x000fea0003800000 */
.L_x_3505:
[----:B------:R-:W-:-:S13]  /*28b0*/  R2UR UR4, R5 ;  /* 0x00000000050472ca */ /* 0x000fda00000e0000 */
[----:B------:R-:W-:Y:S05]  /*28c0*/  BRA.DIV UR4, `(.L_x_3507) ;  /* 0x0000000a04c87947 */ /* 0x000fea000b800000 */
[----:B------:R-:W-:Y:S01]  /*28d0*/  NOP ;  /* 0x0000000000007918 */ /* 0x000fe20000000000 */
[----:B------:R3:W-:Y:S04]  /*28e0*/  STS [R14+0xc0], R3 ;  /* 0x0000c0030e007388 */ /* 0x0007e80000000800 */
[----:B------:R3:W-:Y:S04]  /*28f0*/  STS [R14+0xc4], R15 ;  /* 0x0000c40f0e007388 */ /* 0x0007e80000000800 */
[----:B------:R3:W-:Y:S01]  /*2900*/  STS [R14+0xc8], R16 ;  /* 0x0000c8100e007388 */ /* 0x0007e20000000800 */
[----:B------:R-:W-:Y:S01]  /*2910*/  NOP ;  /* 0x0000000000007918 */ /* 0x000fe20000000000 */
.L_x_3526:
        /* <DEDUP_REMOVED lines=12> */
.L_x_3509:
[----:B------:R-:W-:Y:S05]  /*29e0*/  BSYNC B0 ;  /* 0x0000000000007941 */ /* 0x000fea0003800000 */
.L_x_3508:
        /* <DEDUP_REMOVED lines=25> */
.L_x_3532:
        /* <DEDUP_REMOVED lines=22> */
[----:B------:R-:W-:Y:S01]  /*2ce0*/  IADD3 R15, R15, R27, RZ ;  /* 0x0000001b0f0f7210 */ /* 0x000fe20007ffe0ff */
[----:B----4-:R-:W-:-:S03]  /*2cf0*/  @!P0 FADD.FTZ R22, R3, R22 ;  /* 0x0000001603168221 */ /* 0x010fc60000010000 */
[----:B------:R-:W-:Y:S01]  /*2d00*/  IADD3 R16, R16, R15, RZ ;  /* 0x0000000f10107210 */ /* 0x000fe20007ffe0ff */
[----:B------:R4:W-:Y:S04]  /*2d10*/  STS [R4+0x230], R27 ;  /* 0x0002301b04007388 */ /* 0x0009e80000000800 */
        /* <DEDUP_REMOVED lines=20> */
.L_x_3497:
        /* <DEDUP_REMOVED lines=11> */
[----:B------:R-:W-:-:S03]  /*2f10*/  @!P2 IADD3 R4, R12, 0x950, RZ ;  /* 0x000009500c04a810 */ /* 0x000fc60007ffe0ff */
        /* <DEDUP_REMOVED lines=18> */
[----:B------:R-:W-:Y:S01]  /*3040*/  LEA R0, R0, R11, 0x3 ;  /* 0x0000000b00007211 */ /* 0x000fe200078e18ff */
[----:B------:R-:W-:-:S03]  /*3050*/  IMAD R3, R17, UR4, R10 ;  /* 0x0000000411037c24 */ /* 0x000fc6000f8e020a */
[----:B------:R-:W-:Y:S01]  /*3060*/  IMAD R11, R17, UR5, R10 ;  /* 0x00000005110b7c24 */ /* 0x000fe2000f8e020a */
[----:B------:R-:W1:Y:S01]  /*3070*/  LDS.64 R12, [R0] ;  /* 0x00000000000c7984 */ /* 0x000e620000000a00 */
[----:B0-----:R-:W-:-:S04]  /*3080*/  IMAD.WIDE R2, R3, 0x4, R4 ;  /* 0x0000000403027825 */ /* 0x001fc800078e0204 */
[----:B------:R-:W-:Y:S01]  /*3090*/  IMAD.WIDE R4, R11, 0x4, R4 ;  /* 0x000000040b047825 */ /* 0x000fe200078e0204 */
[----:B-1----:R1:W-:Y:S04]  /*30a0*/  REDG.E.ADD.F32.FTZ.RN.STRONG.GPU desc[UR6][R2.64], R12 ;  /* 0x0000000c020079a6 */ /* 0x0023e8000c10f386 */
[----:B------:R1:W-:Y:S02]  /*30b0*/  REDG.E.ADD.F32.FTZ.RN.STRONG.GPU desc[UR6][R4.64], R13 ;  /* 0x0000000d040079a6 */ /* 0x0003e4000c10f386 */
.L_x_3512:
[----:B------:R-:W-:Y:S05]  /*30c0*/  BSYNC B0 ;  /* 0x0000000000007941 */ /* 0x000fea0003800000 */
.L_x_3511:
[----:B------:R-:W-:Y:S05]  /*30d0*/  @P1 EXIT ;  /* 0x000000000000194d */ /* 0x000fea0003800000 */
[----:B------:R-:W-:Y:S01]  /*30e0*/  ULDC UR4, c[0x0][0x270] ;  /* 0x00009c0000047ab9 */ /* 0x000fe20000000800 */
[----:B------:R-:W2:Y:S01]  /*30f0*/  LDC R11, c[0x0][RZ] ;  /* 0x00000000ff0b7b82 */ /* 0x000ea20000000800 */
[----:B------:R-:W-:Y:S01]  /*3100*/  IMAD R0, R17, UR4, RZ ;  /* 0x0000000411007c24 */ /* 0x000fe2000f8e02ff */
[----:B------:R-:W-:-:S03]  /*3110*/  ULDC.64 UR4, c[0x0][0x268] ;  /* 0x00009a0000047ab9 */ /* 0x000fc60000000a00 */
        /* <DEDUP_REMOVED lines=17> */
.L_x_3498:
[----:B0-----:R-:W-:Y:S05]  /*3230*/  WARPSYNC.COLLECTIVE R5, `(.L_x_3513) ;  /* 0x0000000005087348 */ /* 0x001fea0003c00000 */
[----:B------:R-:W-:Y:S01]  /*3240*/  NOP ;  /* 0x0000000000007918 */ /* 0x000fe20000000000 */
[----:B0-----:R-:W-:Y:S01]  /*3250*/  ENDCOLLECTIVE ;  /* 0x000000000000791b */ /* 0x001fe20003800000 */
.L_x_3513:
[----:B------:R-:W-:Y:S05]  /*3260*/  BRA `(.L_x_3514) ;  /* 0xfffffff000bc7947 */ /* 0x000fea000383ffff */
.L_x_3501:
[----:B------:R-:W-:Y:S01]  /*3270*/  BSSY B0, `(.L_x_3515) ;  /* 0x0000004000007945 */ /* 0x000fe20003800000 */
[----:B0-----:R-:W-:Y:S05]  /*3280*/  WARPSYNC.COLLECTIVE R5, `(.L_x_3516) ;  /* 0x0000000005087348 */ /* 0x001fea0003c00000 */
[----:B------:R-:W-:Y:S01]  /*3290*/  NOP ;  /* 0x0000000000007918 */ /* 0x000fe20000000000 */
[----:B0-----:R-:W-:Y:S01]  /*32a0*/  ENDCOLLECTIVE ;  /* 0x000000000000791b */ /* 0x001fe20003800000 */
.L_x_3516:
[----:B------:R-:W-:Y:S05]  /*32b0*/  BSYNC B0 ;  /* 0x0000000000007941 */ /* 0x000fea0003800000 */
.L_x_3515:
[----:B------:R0:W-:Y:S04]  /*32c0*/  STS [R14+0xc0], R3 ;  /* 0x0000c0030e007388 */ /* 0x0001e80000000800 */
[----:B------:R0:W-:Y:S04]  /*32d0*/  STS [R14+0xc4], R15 ;  /* 0x0000c40f0e007388 */ /* 0x0001e80000000800 */
[----:B------:R0:W-:Y:S02]  /*32e0*/  STS [R14+0xc8], R16 ;  /* 0x0000c8100e007388 */ /* 0x0001e40000000800 */
[----:B0-----:R-:W-:Y:S05]  /*32f0*/  WARPSYNC.COLLECTIVE R5, `(.L_x_3517) ;  /* 0x0000000005087348 */ /* 0x001fea0003c00000 */
[----:B------:R-:W-:Y:S01]  /*3300*/  NOP ;  /* 0x0000000000007918 */ /* 0x000fe20000000000 */
[----:B0-----:R-:W-:Y:S01]  /*3310*/  ENDCOLLECTIVE ;  /* 0x000000000000791b */ /* 0x001fe20003800000 */
.L_x_3517:
[----:B------:R-:W-:Y:S05]  /*3320*/  BRA `(.L_x_3518) ;  /* 0xfffffff000dc7947 */ /* 0x000fea000383ffff */
.L_x_3504:
[----:B------:R-:W-:Y:S01]  /*3330*/  BSSY B0, `(.L_x_3519) ;  /* 0x0000004000007945 */ /* 0x000fe20003800000 */
[----:B01----:R-:W-:Y:S05]  /*3340*/  WARPSYNC.COLLECTIVE R5, `(.L_x_3520) ;  /* 0x0000000005087348 */ /* 0x003fea0003c00000 */
[----:B------:R-:W-:Y:S01]  /*3350*/  NOP ;  /* 0x0000000000007918 */ /* 0x000fe20000000000 */
[----:B01----:R-:W-:Y:S01]  /*3360*/  ENDCOLLECTIVE ;  /* 0x000000000000791b */ /* 0x003fe20003800000 */
.L_x_3520:
[----:B------:R-:W-:Y:S05]  /*3370*/  BSYNC B0 ;  /* 0x0000000000007941 */ /* 0x000fea0003800000 */
.L_x_3519:
[----:B------:R0:W-:Y:S04]  /*3380*/  STS [R14+0xc0], R3 ;  /* 0x0000c0030e007388 */ /* 0x0001e80000000800 */
[----:B------:R0:W-:Y:S04]  /*3390*/  STS [R14+0xc4], R15 ;  /* 0x0000c40f0e007388 */ /* 0x0001e80000000800 */
[----:B------:R0:W-:Y:S02]  /*33a0*/  STS [R14+0xc8], R16 ;  /* 0x0000c8100e007388 */ /* 0x0001e40000000800 */
[----:B0-----:R-:W-:Y:S05]  /*33b0*/  WARPSYNC.COLLECTIVE R5, `(.L_x_3521) ;  /* 0x0000000005087348 */ /* 0x001fea0003c00000 */
[----:B------:R-:W-:Y:S01]  /*33c0*/  NOP ;  /* 0x0000000000007918 */ /* 0x000fe20000000000 */
[----:B0-----:R-:W-:Y:S01]  /*33d0*/  ENDCOLLECTIVE ;  /* 0x000000000000791b */ /* 0x001fe20003800000 */
.L_x_3521:
[----:B------:R-:W-:Y:S05]  /*33e0*/  BRA `(.L_x_3522) ;  /* 0xfffffff000fc7947 */ /* 0x000fea000383ffff */
.L_x_3507:
[----:B------:R-:W-:Y:S01]  /*33f0*/  BSSY B0, `(.L_x_3523) ;  /* 0x0000004000007945 */ /* 0x000fe20003800000 */
[----:B012---:R-:W-:Y:S05]  /*3400*/  WARPSYNC.COLLECTIVE R5, `(.L_x_3524) ;  /* 0x0000000005087348 */ /* 0x007fea0003c00000 */
[----:B------:R-:W-:Y:S01]  /*3410*/  NOP ;  /* 0x0000000000007918 */ /* 0x000fe20000000000 */
[----:B012---:R-:W-:Y:S01]  /*3420*/  ENDCOLLECTIVE ;  /* 0x000000000000791b */ /* 0x007fe20003800000 */
.L_x_3524:
[----:B------:R-:W-:Y:S05]  /*3430*/  BSYNC B0 ;  /* 0x0000000000007941 */ /* 0x000fea0003800000 */
.L_x_3523:
[----:B------:R0:W-:Y:S04]  /*3440*/  STS [R14+0xc0], R3 ;  /* 0x0000c0030e007388 */ /* 0x0001e80000000800 */
[----:B------:R0:W-:Y:S04]  /*3450*/  STS [R14+0xc4], R15 ;  /* 0x0000c40f0e007388 */ /* 0x0001e80000000800 */
[----:B------:R0:W-:Y:S02]  /*3460*/  STS [R14+0xc8], R16 ;  /* 0x0000c8100e007388 */ /* 0x0001e40000000800 */
[----:B0-----:R-:W-:Y:S05]  /*3470*/  WARPSYNC.COLLECTIVE R5, `(.L_x_3525) ;  /* 0x0000000005087348 */ /* 0x001fea0003c00000 */
[----:B------:R-:W-:Y:S01]  /*3480*/  NOP ;  /* 0x0000000000007918 */ /* 0x000fe20000000000 */
[----:B0-----:R-:W-:Y:S01]  /*3490*/  ENDCOLLECTIVE ;  /* 0x000000000000791b */ /* 0x001fe20003800000 */
.L_x_3525:
[----:B------:R-:W-:Y:S05]  /*34a0*/  BRA `(.L_x_3526) ;  /* 0xfffffff4001c7947 */ /* 0x000fea000383ffff */
.L_x_3510:
[----:B------:R-:W-:Y:S01]  /*34b0*/  BSSY B0, `(.L_x_3527) ;  /* 0x0000005000007945 */ /* 0x000fe20003800000 */
[----:B------:R-:W-:-:S13]  /*34c0*/  ISETP.GE.U32.AND P0, PT, R2, 0x10, PT ;  /* 0x000000100200780c */ /* 0x000fda0003f06070 */
[----:B0123--:R-:W-:Y:S05]  /*34d0*/  WARPSYNC.COLLECTIVE R5, `(.L_x_3528) ;  /* 0x0000000005087348 */ /* 0x00ffea0003c00000 */
[----:B------:R-:W-:Y:S01]  /*34e0*/  NOP ;  /* 0x0000000000007918 */ /* 0x000fe20000000000 */
[----:B0123--:R-:W-:Y:S01]  /*34f0*/  ENDCOLLECTIVE ;  /* 0x000000000000791b */ /* 0x00ffe20003800000 */
.L_x_3528:
[----:B------:R-:W-:Y:S05]  /*3500*/  BSYNC B0 ;  /* 0x0000000000007941 */ /* 0x000fea0003800000 */
.L_x_3527:
[----:B------:R0:W-:Y:S01]  /*3510*/  STS [R14+0xc0], R3 ;  /* 0x0000c0030e007388 */ /* 0x0001e20000000800 */
[----:B------:R-:W-:-:S03]  /*3520*/  ISETP.NE.OR P1, PT, R3, RZ, !P0 ;  /* 0x000000ff0300720c */ /* 0x000fc60004725670 */
[----:B------:R0:W-:Y:S04]  /*3530*/  STS [R14+0xc4], R15 ;  /* 0x0000c40f0e007388 */ /* 0x0001e80000000800 */
[----:B------:R0:W-:Y:S06]  /*3540*/  STS [R14+0xc8], R16 ;  /* 0x0000c8100e007388 */ /* 0x0001ec0000000800 */
[----:B0-----:R-:W-:Y:S05]  /*3550*/  WARPSYNC.COLLECTIVE R5, `(.L_x_3529) ;  /* 0x0000000005087348 */ /* 0x001fea0003c00000 */
[----:B------:R-:W-:Y:S01]  /*3560*/  NOP ;  /* 0x0000000000007918 */ /* 0x000fe20000000000 */
[----:B0-----:R-:W-:Y:S01]  /*3570*/  ENDCOLLECTIVE ;  /* 0x000000000000791b */ /* 0x001fe20003800000 */
.L_x_3529:
        /* <DEDUP_REMOVED lines=9> */
.L_x_3530:
        /* <DEDUP_REMOVED lines=9> */
.L_x_3531:
[----:B------:R-:W-:Y:S05]  /*36a0*/  BRA `(.L_x_3532) ;  /* 0xfffffff400347947 */ /* 0x000fea000383ffff */
.L_x_3533:
        /* <DEDUP_REMOVED lines=13> */
.L_x_4537:


//--------------------- .text._Z30group_norm_nhwc_bwd_sum_kernelI11Fp16IOFp32WLi140EEv26Group_norm_nhwc_bwd_params --------------------------
	.section	.text._Z30group_norm_nhwc_bwd_sum_kernelI11Fp16IOFp32WLi140EEv26Group_norm_nhwc_bwd_params,"ax",@progbits
	.align	128
        .global         _Z30group_norm_nhwc_bwd_sum_kernelI11Fp16IOFp32WLi140EEv26Group_norm_nhwc_bwd_params
        .type           _Z30group_norm_nhwc_bwd_sum_kernelI11Fp16IOFp32WLi140EEv26Group_norm_nhwc_bwd_params,@function
        .size           _Z30group_norm_nhwc_bwd_sum_kernelI11Fp16IOFp32WLi140EEv26Group_norm_nhwc_bwd_params,(.L_x_4538 - _Z30group_norm_nhwc_bwd_sum_kernelI11Fp16IOFp32WLi140EEv26Group_norm_nhwc_bwd_params)
        .other          _Z30group_norm_nhwc_bwd_sum_kernelI11Fp16IOFp32WLi140EEv26Group_norm_nhwc_bwd_params,@"STO_CUDA_ENTRY STV_DEFAULT"
_Z30group_norm_nhwc_bwd_sum_kernelI11Fp16IOFp32WLi140EEv26Group_norm_nhwc_bwd_params:
.text._Z30group_norm_nhwc_bwd_sum_kernelI11Fp16IOFp32WLi140EEv26Group_norm_nhwc_bwd_params:
        /* <DEDUP_REMOVED lines=69> */
.L_x_3535:
[----:B------:R-:W-:Y:S05]  /*0450*/  BSYNC B0 ;  /* 0x0000000000007941 */ /* 0x000fea0003800000 */
.L_x_3534:
        /* <DEDUP_REMOVED lines=109> */
.L_x_3538:
[----:B------:R-:W-:Y:S05]  /*0b30*/  @!P2 BRA `(.L_x_3536) ;  /* 0x0000001400c4a947 */ /* 0x000fea0003800000 */
[----:B------:R-:W-:-:S04]  /*0b40*/  IADD3 R25, R24, 0x1, RZ ;  /* 0x0000000118197810 */ /* 0x000fc80007ffe0ff */
[----:B------:R-:W-:-:S07]  /*0b50*/  SHF.R.S32.HI R27, RZ, 0x1f, R25 ;  /* 0x0000001fff1b7819 */ /* 0x000fce0000011419 */
.L_x_3539:
        /* <DEDUP_REMOVED lines=129> */
.L_x_3537:
        /* <DEDUP_REMOVED lines=8> */
.L_x_3541:
        /* <DEDUP_REMOVED lines=47> */
.L_x_3540:
[----:B------:R-:W-:-:S13]  /*16e0*/  ISETP.GE.U32.AND P0, PT, R28, 0x3, PT ;  /* 0x000000031c00780c */ /* 0x000fda0003f06070 */
[----:B------:R-:W-:Y:S05]  /*16f0*/  @!P0 BRA `(.L_x_3536) ;  /* 0x0000000800d48947 */ /* 0x000fea0003800000 */
[----:B------:R-:W-:Y:S01]  /*1700*/  ULDC.64 UR4, c[0x0][0x288] ;  /* 0x0000a20000047ab9 */ /* 0x000fe20000000a00 */
[----:B------:R-:W-:Y:S02]  /*1710*/  SHF.R.S32.HI R25, RZ, 0x1f, R24 ;  /* 0x0000001fff197819 */ /* 0x000fe40000011418 */
[----:B------:R-:W-:-:S04]  /*1720*/  ISETP.GE.U32.AND P0, PT, R12, UR4, PT ;  /* 0x000000040c007c0c */ /* 0x000fc8000bf06070 */
[----:B------:R-:W-:-:S13]  /*1730*/  ISETP.GE.AND.EX P0, PT, R13, UR5, PT, P0 ;  /* 0x000000050d007c0c */ /* 0x000fda000bf06300 */
.L_x_3542:
        /* <DEDUP_REMOVED lines=177> */
.L_x_3536:
        /* <DEDUP_REMOVED lines=54> */
.L_x_3560:
        /* <DEDUP_REMOVED lines=12> */
.L_x_3546:
[----:B------:R-:W-:Y:S05]  /*2670*/  BSYNC B0 ;  /* 0x0000000000007941 */ /* 0x000fea0003800000 */
.L_x_3545:
[----:B------:R-:W-:-:S13]  /*2680*/  R2UR UR4, R5 ;  /* 0x00000000050472ca */ /* 0x000fda00000e0000 */
[----:B------:R-:W-:Y:S05]  /*2690*/  BRA.DIV UR4, `(.L_x_3547) ;  /* 0x0000000e04307947 */ /* 0x000fea000b800000 */
[----:B------:R-:W-:Y:S01]  /*26a0*/  NOP ;  /* 0x0000000000007918 */ /* 0x000fe20000000000 */
[----:B------:R0:W-:Y:S04]  /*26b0*/  STS [R14+0xc0], R3 ;  /* 0x0000c0030e007388 */ /* 0x0001e80000000800 */
[----:B------:R0:W-:Y:S04]  /*26c0*/  STS [R14+0xc4], R15 ;  /* 0x0000c40f0e007388 */ /* 0x0001e80000000800 */
[----:B------:R0:W-:Y:S01]  /*26d0*/  STS [R14+0xc8], R16 ;  /* 0x0000c8100e007388 */ /* 0x0001e20000000800 */
[----:B------:R-:W-:Y:S01]  /*26e0*/  NOP ;  /* 0x0000000000007918 */ /* 0x000fe20000000000 */
.L_x_3564:
        /* <DEDUP_REMOVED lines=12> */
.L_x_3549:
[----:B------:R-:W-:Y:S05]  /*27b0*/  BSYNC B0 ;  /* 0x0000000000007941 */ /* 0x000fea0003800000 */
.L_x_3548:
[----:B------:R-:W-:-:S13]  /*27c0*/  R2UR UR4, R5 ;  /* 0x00000000050472ca */ /* 0x000fda00000e0000 */
[----:B------:R-:W-:Y:S05]  /*27d0*/  BRA.DIV UR4, `(.L_x_3550) ;  /* 0x0000000e04107947 */ /* 0x000fea000b800000 */
[----:B------:R-:W-:Y:S01]  /*27e0*/  NOP ;  /* 0x0000000000007918 */ /* 0x000fe20000000000 */
[----:B------:R1:W-:Y:S04]  /*27f0*/  STS [R14+0xc0], R3 ;  /* 0x0000c0030e007388 */ /* 0x0003e80000000800 */
[----:B------:R1:W-:Y:S04]  /*2800*/  STS [R14+0xc4], R15 ;  /* 0x0000c40f0e007388 */ /* 0x0003e80000000800 */
[----:B------:R1:W-:Y:S01]  /*2810*/  STS [R14+0xc8], R16 ;  /* 0x0000c8100e007388 */ /* 0x0003e20000000800 */
[----:B------:R-:W-:Y:S01]  /*2820*/  NOP ;  /* 0x0000000000007918 */ /* 0x000fe20000000000 */
.L_x_3568:
        /* <DEDUP_REMOVED lines=12> */
.L_x_3552:
[----:B------:R-:W-:Y:S05]  /*28f0*/  BSYNC B0 ;  /* 0x0000000000007941 */ /* 0x000fea0003800000 */
.L_x_3551:
[----:B------:R-:W-:-:S13]  /*2900*/  R2UR UR4, R5 ;  /* 0x00000000050472ca */ /* 0x000fda00000e0000 */
[----:B------:R-:W-:Y:S05]  /*2910*/  BRA.DIV UR4, `(.L_x_3553) ;  /* 0x0000000a04f07947 */ /* 0x000fea000b800000 */
[----:B------:R-:W-:Y:S01]  /*2920*/  NOP ;  /* 0x0000000000007918 */ /* 0x000fe20000000000 */
[----:B------:R3:W-:Y:S04]  /*2930*/  STS [R14+0xc0], R3 ;  /* 0x0000c0030e007388 */ /* 0x0007e80000000800 */
[----:B------:R3:W-:Y:S04]  /*2940*/  STS [R14+0xc4], R15 ;  /* 0x0000c40f0e007388 */ /* 0x0007e80000000800 */
[----:B------:R3:W-:Y:S01]  /*2950*/  STS [R14+0xc8], R16 ;  /* 0x0000c8100e007388 */ /* 0x0007e20000000800 */
[----:B------:R-:W-:Y:S01]  /*2960*/  NOP ;  /* 0x0000000000007918 */ /* 0x000fe20000000000 */
.L_x_3572:
        /* <DEDUP_REMOVED lines=12> */
.L_x_3555:
[----:B------:R-:W-:Y:S05]  /*2a30*/  BSYNC B0 ;  /* 0x0000000000007941 */ /* 0x000fea0003800000 */
.L_x_3554:
        /* <DEDUP_REMOVED lines=25> */
.L_x_3578:
        /* <DEDUP_REMOVED lines=56> */
.L_x_3543:
        /* <DEDUP_REMOVED lines=38> */
.L_x_3558:
[----:B------:R-:W-:Y:S05]  /*31b0*/  BSYNC B0 ;  /* 0x0000000000007941 */ /* 0x000fea0003800000 */
.L_x_3557:
        /* <DEDUP_REMOVED lines=22> */
.L_x_3544:
[----:B--2---:R-:W-:Y:S05]  /*3320*/  WARPSYNC.COLLECTIVE R5, `(.L_x_3559) ;  /* 0x0000000005087348 */ /* 0x004fea0003c00000 */
[----:B------:R-:W-:Y:S01]  /*3330*/  NOP ;  /* 0x0000000000007918 */ /* 0x000fe20000000000 */
[----:B--2---:R-:W-:Y:S01]  /*3340*/  ENDCOLLECTIVE ;  /* 0x000000000000791b */ /* 0x004fe20003800000 */
.L_x_3559:
[----:B------:R-:W-:Y:S05]  /*3350*/  BRA `(.L_x_3560) ;  /* 0xfffffff000947947 */ /* 0x000fea000383ffff */
.L_x_3547:
[----:B------:R-:W-:Y:S01]  /*3360*/  BSSY B0, `(.L_x_3561) ;  /* 0x0000004000007945 */ /* 0x000fe20003800000 */
[----:B--2---:R-:W-:Y:S05]  /*3370*/  WARPSYNC.COLLECTIVE R5, `(.L_x_3562) ;  /* 0x0000000005087348 */ /* 0x004fea0003c00000 */
[----:B------:R-:W-:Y:S01]  /*3380*/  NOP ;  /* 0x0000000000007918 */ /* 0x000fe20000000000 */
[----:B--2---:R-:W-:Y:S01]  /*3390*/  ENDCOLLECTIVE ;  /* 0x000000000000791b */ /* 0x004fe20003800000 */
.L_x_3562:
[----:B------:R-:W-:Y:S05]  /*33a0*/  BSYNC B0 ;  /* 0x0000000000007941 */ /* 0x000fea0003800000 */
.L_x_3561:
[----:B------:R0:W-:Y:S04]  /*33b0*/  STS [R14+0xc0], R3 ;  /* 0x0000c0030e007388 */ /* 0x0001e80000000800 */
[----:B------:R0:W-:Y:S04]  /*33c0*/  STS [R14+0xc4], R15 ;  /* 0x0000c40f0e007388 */ /* 0x0001e80000000800 */
[----:B------:R0:W-:Y:S02]  /*33d0*/  STS [R14+0xc8], R16 ;  /* 0x0000c8100e007388 */ /* 0x0001e40000000800 */
[----:B0-----:R-:W-:Y:S05]  /*33e0*/  WARPSYNC.COLLECTIVE R5, `(.L_x_3563) ;  /* 0x0000000005087348 */ /* 0x001fea0003c00000 */
[----:B------:R-:W-:Y:S01]  /*33f0*/  NOP ;  /* 0x0000000000007918 */ /* 0x000fe20000000000 */
[----:B0-----:R-:W-:Y:S01]  /*3400*/  ENDCOLLECTIVE ;  /* 0x000000000000791b */ /* 0x001fe20003800000 */
.L_x_3563:
[----:B------:R-:W-:Y:S05]  /*3410*/  BRA `(.L_x_3564) ;  /* 0xfffffff000b47947 */ /* 0x000fea000383ffff */
.L_x_3550:
[----:B------:R-:W-:Y:S01]  /*3420*/  BSSY B0, `(.L_x_3565) ;  /* 0x0000004000007945 */ /* 0x000fe20003800000 */
[----:B0-2---:R-:W-:Y:S05]  /*3430*/  WARPSYNC.COLLECTIVE R5, `(.L_x_3566) ;  /* 0x0000000005087348 */ /* 0x005fea0003c00000 */
[----:B------:R-:W-:Y:S01]  /*3440*/  NOP ;  /* 0x0000000000007918 */ /* 0x000fe20000000000 */
[----:B0-2---:R-:W-:Y:S01]  /*3450*/  ENDCOLLECTIVE ;  /* 0x000000000000791b */ /* 0x005fe20003800000 */
.L_x_3566:
[----:B------:R-:W-:Y:S05]  /*3460*/  BSYNC B0 ;  /* 0x0000000000007941 */ /* 0x000fea0003800000 */
.L_x_3565:
[----:B------:R0:W-:Y:S04]  /*3470*/  STS [R14+0xc0], R3 ;  /* 0x0000c0030e007388 */ /* 0x0001e80000000800 */
[----:B------:R0:W-:Y:S04]  /*3480*/  STS [R14+0xc4], R15 ;  /* 0x0000c40f0e007388 */ /* 0x0001e80000000800 */
[----:B------:R0:W-:Y:S02]  /*3490*/  STS [R14+0xc8], R16 ;  /* 0x0000c8100e007388 */ /* 0x0001e40000000800 */
[----:B0-----:R-:W-:Y:S05]  /*34a0*/  WARPSYNC.COLLECTIVE R5, `(.L_x_3567) ;  /* 0x0000000005087348 */ /* 0x001fea0003c00000 */
[----:B------:R-:W-:Y:S01]  /*34b0*/  NOP ;  /* 0x0000000000007918 */ /* 0x000fe20000000000 */
[----:B0-----:R-:W-:Y:S01]  /*34c0*/  ENDCOLLECTIVE ;  /* 0x000000000000791b */ /* 0x001fe20003800000 */
.L_x_3567:
[----:B------:R-:W-:Y:S05]  /*34d0*/  BRA `(.L_x_3568) ;  /* 0xfffffff000d47947 */ /* 0x000fea000383ffff */
.L_x_3553:
[----:B------:R-:W-:Y:S01]  /*34e0*/  BSSY B0, `(.L_x_3569) ;  /* 0x0000004000007945 */ /* 0x000fe20003800000 */
[----:B012---:R-:W-:Y:S05]  /*34f0*/  WARPSYNC.COLLECTIVE R5, `(.L_x_3570) ;  /* 0x0000000005087348 */ /* 0x007fea0003c00000 */
[----:B------:R-:W-:Y:S01]  /*3500*/  NOP ;  /* 0x0000000000007918 */ /* 0x000fe20000000000 */
[----:B012---:R-:W-:Y:S01]  /*3510*/  ENDCOLLECTIVE ;  /* 0x000000000000791b */ /* 0x007fe20003800000 */
.L_x_3570:
[----:B------:R-:W-:Y:S05]  /*3520*/  BSYNC B0 ;  /* 0x0000000000007941 */ /* 0x000fea0003800000 */
.L_x_3569:
[----:B------:R0:W-:Y:S04]  /*3530*/  STS [R14+0xc0], R3 ;  /* 0x0000c0030e007388 */ /* 0x0001e80000000800 */
[----:B------:R0:W-:Y:S04]  /*3540*/  STS [R14+0xc4], R15 ;  /* 0x0000c40f0e007388 */ /* 0x0001e80000000800 */
[----:B------:R0:W-:Y:S02]  /*3550*/  STS [R14+0xc8], R16 ;  /* 0x0000c8100e007388 */ /* 0x0001e40000000800 */
[----:B0-----:R-:W-:Y:S05]  /*3560*/  WARPSYNC.COLLECTIVE R5, `(.L_x_3571) ;  /* 0x0000000005087348 */ /* 0x001fea0003c00000 */
[----:B------:R-:W-:Y:S01]  /*3570*/  NOP ;  /* 0x0000000000007918 */ /* 0x000fe20000000000 */
[----:B0-----:R-:W-:Y:S01]  /*3580*/  ENDCOLLECTIVE ;  /* 0x000000000000791b */ /* 0x001fe20003800000 */
.L_x_3571:
[----:B------:R-:W-:Y:S05]  /*3590*/  BRA `(.L_x_3572) ;  /* 0xfffffff000f47947 */ /* 0x000fea000383ffff */
.L_x_3556:
[----:B------:R-:W-:Y:S01]  /*35a0*/  BSSY B0, `(.L_x_3573) ;  /* 0x0000005000007945 */ /* 0x000fe20003800000 */
[----:B------:R-:W-:-:S13]  /*35b0*/  ISETP.GE.U32.AND P0, PT, R2, 0x10, PT ;  /* 0x000000100200780c */ /* 0x000fda0003f06070 */
[----:B0123--:R-:W-:Y:S05]  /*35c0*/  WARPSYNC.COLLECTIVE R5, `(.L_x_3574) ;  /* 0x0000000005087348 */ /* 0x00ffea0003c00000 */
[----:B------:R-:W-:Y:S01]  /*35d0*/  NOP ;  /* 0x0000000000007918 */ /* 0x000fe20000000000 */
[----:B0123--:R-:W-:Y:S01]  /*35e0*/  ENDCOLLECTIVE ;  /* 0x000000000000791b */ /* 0x00ffe20003800000 */
.L_x_3574:
[----:B------:R-:W-:Y:S05]  /*35f0*/  BSYNC B0 ;  /* 0x0000000000007941 */ /* 0x000fea0003800000 */
.L_x_3573:
[----:B------:R0:W-:Y:S01]  /*3600*/  STS [R14+0xc0], R3 ;  /* 0x0000c0030e007388 */ /* 0x0001e20000000800 */
[----:B------:R-:W-:-:S03]  /*3610*/  ISETP.NE.OR P1, PT, R3, RZ, !P0 ;  /* 0x000000ff0300720c */ /* 0x000fc60004725670 */
[----:B------:R0:W-:Y:S04]  /*3620*/  STS [R14+0xc4], R15 ;  /* 0x0000c40f0e007388 */ /* 0x0001e80000000800 */
[----:B------:R0:W-:Y:S06]  /*3630*/  STS [R14+0xc8], R16 ;  /* 0x0000c8100e007388 */ /* 0x0001ec0000000800 */
[----:B0-----:R-:W-:Y:S05]  /*3640*/  WARPSYNC.COLLECTIVE R5, `(.L_x_3575) ;  /* 0x0000000005087348 */ /* 0x001fea0003c00000 */
[----:B------:R-:W-:Y:S01]  /*3650*/  NOP ;  /* 0x0000000000007918 */ /* 0x000fe20000000000 */
[----:B0-----:R-:W-:Y:S01]  /*3660*/  ENDCOLLECTIVE ;  /* 0x000000000000791b */ /* 0x001fe20003800000 */
.L_x_3575:
        /* <DEDUP_REMOVED lines=9> */
.L_x_3576:
        /* <DEDUP_REMOVED lines=9> */
.L_x_3577:
[----:B------:R-:W-:Y:S05]  /*3790*/  BRA `(.L_x_3578) ;  /* 0xfffffff4000c7947 */ /* 0x000fea000383ffff */
.L_x_3579:
        /* <DEDUP_REMOVED lines=14> */
.L_x_4538:


//--------------------- .text._Z30group_norm_nhwc_bwd_sum_kernelI11Fp16IOFp32WLi160EEv26Group_norm_nhwc_bwd_params --------------------------
	.section	.text._Z30group_norm_nhwc_bwd_sum_kernelI11Fp16IOFp32WLi160EEv26Group_norm_nhwc_bwd_params,"ax",@progbits
	.align	128
        .global         _Z30group_norm_nhwc_bwd_sum_kernelI11Fp16IOFp32WLi160EEv26Group_norm_nhwc_bwd_params
        .type           _Z30group_norm_nhwc_bwd_sum_kernelI11Fp16IOFp32WLi160EEv26Group_norm_nhwc_bwd_params,@function
        .size           _Z30group_norm_nhwc_bwd_sum_kernelI11Fp16IOFp32WLi160EEv26Group_norm_nhwc_bwd_params,(.L_x_4539 - _Z30group_norm_nhwc_bwd_sum_kernelI11Fp16IOFp32WLi160EEv26Group_norm_nhwc_bwd_params)
        .other          _Z30group_norm_nhwc_bwd_sum_kernelI11Fp16IOFp32WLi160EEv26Group_norm_nhwc_bwd_params,@"STO_CUDA_ENTRY STV_DEFAULT"
_Z30group_norm_nhwc_bwd_sum_kernelI11Fp16IOFp32WLi160EEv26Group_norm_nhwc_bwd_params:
.text._Z30group_norm_nhwc_bwd_sum_kernelI11Fp16IOFp32WLi160EEv26Group_norm_nhwc_bwd_params:
        /* <DEDUP_REMOVED lines=43> */
[----:B------:R-:W-:Y:S02]  /*02b0*/  CS2R R12, SRZ ;  /* 0x00000000000c7805 */ /* 0x000fe4000001ff00 */
[----:B------:R-:W-:-:S03]  /*02c0*/  CS2R R10, SRZ ;  /* 0x00000000000a7805 */ /* 0x000fc6000001ff00 */
[----:B0-----:R-:W0:Y:S02]  /*02d0*/  MUFU.RCP R7, R7 ;  /* 0x0000000700077308 */ /* 0x001e240000001000 */
[----:B0-----:R-:W-:Y:S02]  /*02e0*/  IADD3 R2, R7, 0xffffffe, RZ ;  /* 0x0ffffffe07027810 */ /* 0x001fe40007ffe0ff */
[----:B------:R-:W-:-:S04]  /*02f0*/  SHF.R.S32.HI R7, RZ, 0x1f, R6 ;  /* 0x0000001fff077819 */ /* 0x000fc80000011406 */
[----:B------:R0:W1:Y:S01]  /*0300*/  F2I.FTZ.U32.TRUNC.NTZ R3, R2 ;  /* 0x0000000200037305 */ /* 0x000062000021f000 */
[----:B------:R-:W-:Y:S01]  /*0310*/  ISETP.GE.AND.EX P0, PT, R7, UR9, PT, P0 ;  /* 0x0000000907007c0c */ /* 0x000fe2000bf06300 */
        /* <DEDUP_REMOVED lines=19> */
.L_x_3581:
[----:B------:R-:W-:Y:S05]  /*0450*/  BSYNC B0 ;  /* 0x0000000000007941 */ /* 0x000fea0003800000 */
.L_x_3580:
        /* <DEDUP_REMOVED lines=56> */
[----:B------:R-:W-:Y:S02]  /*07e0*/  @!P0 IMAD.WIDE.U32 R8, R23, UR8, R18 ;  /* 0x0000000817088c25 */ /* 0x000fe4000f8e0012 */
[----:B------:R-:W2:Y:S03]  /*07f0*/  @!P0 LDC.64 R22, c[0x0][0x228] ;  /* 0x00008a00ff168b82 */ /* 0x000ea60000000a00 */
[----:B------:R-:W-:Y:S01]  /*0800*/  @!P0 IADD3 R5, R9, R5, RZ ;  /* 0x0000000509058210 */ /* 0x000fe20007ffe0ff */
[----:B------:R-:W-:-:S03]  /*0810*/  @!P0 IMAD.SHL.U32 R9, R8, 0x2, RZ ;  /* 0x0000000208098824 */ /* 0x000fc600078e00ff */
        /* <DEDUP_REMOVED lines=46> */
[----:B------:R-:W-:-:S03]  /*0b00*/  FADD.FTZ R5, RZ, R6 ;  /* 0x00000006ff057221 */ /* 0x000fc60000010000 */
[C---:B------:R-:W-:Y:S01]  /*0b10*/  FFMA.FTZ R25, R8.reuse, R15, R25 ;  /* 0x0000000f08197223 */ /* 0x040fe20000010019 */
[----:B------:R-:W-:Y:S01]  /*0b20*/  FADD.FTZ R15, R15, R20 ;  /* 0x000000140f0f7221 */ /* 0x000fe20000010000 */
[----:B------:R-:W-:-:S07]  /*0b30*/  FFMA.FTZ R8, R8, R6, RZ ;  /* 0x0000000608087223 */ /* 0x000fce00000100ff */
.L_x_3584:
[----:B------:R-:W-:Y:S05]  /*0b40*/  @!P2 BRA `(.L_x_3582) ;  /* 0x0000001400d4a947 */ /* 0x000fea0003800000 */
[----:B------:R-:W-:-:S04]  /*0b50*/  IADD3 R6, R26, 0x1, RZ ;  /* 0x000000011a067810 */ /* 0x000fc80007ffe0ff */
[----:B------:R-:W-:-:S07]  /*0b60*/  SHF.R.S32.HI R7, RZ, 0x1f, R6 ;  /* 0x0000001fff077819 */ /* 0x000fce0000011406 */
.L_x_3585:
[----:B------:R-:W0:Y:S01]  /*0b70*/  @!P0 LDC.64 R20, c[0x0][0x288] ;  /* 0x0000a200ff148b82 */ /* 0x000e220000000a00 */
[----:B------:R-:W-:-:S04]  /*0b80*/  @!P0 IADD3 R27, P1, R6, -0x1, RZ ;  /* 0xffffffff061b8810 */ /* 0x000fc80007f3e0ff */
[----:B------:R-:W-:-:S05]  /*0b90*/  @!P0 IADD3.X R23, R7, -0x1, RZ, P1, !PT ;  /* 0xffffffff07178810 */ /* 0x000fca0000ffe4ff */
[----:B0-----:R-:W-:Y:S02]  /*0ba0*/  @!P0 IMAD R22, R23, R20, RZ ;  /* 0x0000001417168224 */ /* 0x001fe400078e02ff */
[----:B------:R-:W-:Y:S02]  /*0bb0*/  @!P0 IMAD.MOV.U32 R23, RZ, RZ, R19 ;  /* 0x000000ffff178224 */ /* 0x000fe400078e0013 */
[----:B------:R-:W-:Y:S01]  /*0bc0*/  @!P0 IMAD R21, R27, R21, R22 ;  /* 0x000000151b158224 */ /* 0x000fe200078e0216 */
[----:B------:R-:W-:-:S05]  /*0bd0*/  @!P0 MOV R22, R16 ;  /* 0x0000001000168202 */ /* 0x000fca0000000f00 */
[----:B------:R-:W-:-:S05]  /*0be0*/  @!P0 IMAD.WIDE.U32 R22, R27, R20, R22 ;  /* 0x000000141b168225 */ /* 0x000fca00078e0016 */
[----:B------:R-:W-:Y:S02]  /*0bf0*/  @!P0 IADD3 R23, R23, R21, RZ ;  /* 0x0000001517178210 */ /* 0x000fe40007ffe0ff */
[----:B------:R-:W0:Y:S01]  /*0c00*/  @!P0 LDC.64 R20, c[0x0][0x230] ;  /* 0x00008c00ff148b82 */ /* 0x000e220000000a00 */
[C---:B------:R-:W-:Y:S02]  /*0c10*/  @!P0 SHF.L.U32 R27, R22.reuse, 0x1, RZ ;  /* 0x00000001161b8819 */ /* 0x040fe400000006ff */
[----:B------:R-:W-:-:S05]  /*0c20*/  @!P0 SHF.L.U64.HI R26, R22, 0x1, R23 ;  /* 0x00000001161a8819 */ /* 0x000fca0000010217 */
[----:B------:R-:W2:Y:S01]  /*0c30*/  @!P0 LDC.64 R22, c[0x0][0x228] ;  /* 0x00008a00ff168b82 */ /* 0x000ea20000000a00 */
[----:B0-----:R-:W-:-:S05]  /*0c40*/  @!P0 IADD3 R20, P1, R27, R20, RZ ;  /* 0x000000141b148210 */ /* 0x001fca0007f3e0ff */
[----:B------:R-:W-:Y:S01]  /*0c50*/  @!P0 IMAD.X R21, R26, 0x1, R21, P1 ;  /* 0x000000011a158824 */ /* 0x000fe200008e0615 */
[----:B--2---:R-:W-:-:S04]  /*0c60*/  @!P0 IADD3 R22, P2, R27, R22, RZ ;  /* 0x000000161b168210 */ /* 0x004fc80007f5e0ff */
[----:B------:R0:W2:Y:S01]  /*0c70*/  @!P0 LDG.E R20, desc[UR4][R20.64] ;  /* 0x0000000414148981 */ /* 0x0000a2000c1e1900 */
[----:B------:R-:W-:Y:S02]  /*0c80*/  @!P0 IADD3.X R23, R26, R23, RZ, P2, !PT ;  /* 0x000000171a178210 */ /* 0x000fe400017fe4ff */
[----:B------:R-:W3:Y:S03]  /*0c90*/  @!P0 LDC.64 R26, c[0x0][0x288] ;  /* 0x0000a200ff1a8b82 */ /* 0x000ee60000000a00 */
[----:B------:R-:W4:Y:S01]  /*0ca0*/  @!P0 LDG.E R22, desc[UR4][R22.64] ;  /* 0x0000000416168981 */ /* 0x000f22000c1e1900 */
[----:B------:R-:W-:Y:S01]  /*0cb0*/  PRMT R28, RZ, 0x5410, RZ ;  /* 0x00005410ff1c7816 */ /* 0x000fe200000000ff */
[----:B0-----:R-:W-:Y:S01]  /*0cc0*/  @!P0 IMAD.MOV.U32 R21, RZ, RZ, R19 ;  /* 0x000000ffff158224 */ /* 0x001fe200078e0013 */
[----:B------:R-:W-:Y:S02]  /*0cd0*/  PRMT R29, RZ, 0x5410, RZ ;  /* 0x00005410ff1d7816 */ /* 0x000fe400000000ff */
[----:B--2---:R-:W-:-:S04]  /*0ce0*/  @!P0 PRMT R28, R20, 0x7610, R28 ;  /* 0x00007610141c8816 */ /* 0x004fc8000000001c */
[----:B------:R-:W-:Y:S01]  /*0cf0*/  @!P0 PRMT R28, R28, 0x7610, R20 ;  /* 0x000076101c1c8816 */ /* 0x000fe20000000014 */
[----:B---3--:R-:W-:-:S04]  /*0d00*/  @!P0 IMAD R20, R7, R26, RZ ;  /* 0x0000001a07148224 */ /* 0x008fc800078e02ff */
[----:B------:R-:W-:Y:S01]  /*0d10*/  @!P0 IMAD R27, R6, R27, R20 ;  /* 0x0000001b061b8224 */ /* 0x000fe200078e0214 */
[----:B------:R-:W-:-:S05]  /*0d20*/  @!P0 MOV R20, R16 ;  /* 0x0000001000148202 */ /* 0x000fca0000000f00 */
[----:B------:R-:W-:-:S05]  /*0d30*/  @!P0 IMAD.WIDE.U32 R20, R6, R26, R20 ;  /* 0x0000001a06148225 */ /* 0x000fca00078e0014 */
[----:B------:R-:W-:Y:S02]  /*0d40*/  @!P0 IADD3 R21, R21, R27, RZ ;  /* 0x0000001b15158210 */ /* 0x000fe40007ffe0ff */
[C---:B------:R-:W-:Y:S02]  /*0d50*/  @!P0 SHF.L.U32 R27, R20.reuse, 0x1, RZ ;  /* 0x00000001141b8819 */ /* 0x040fe400000006ff */
[----:B------:R-:W-:Y:S02]  /*0d60*/  @!P0 SHF.L.U64.HI R26, R20, 0x1, R21 ;  /* 0x00000001141a8819 */ /* 0x000fe40000010215 */
[----:B------:R-:W0:Y:S01]  /*0d70*/  @!P0 LDC.64 R20, c[0x0][0x230] ;  /* 0x00008c00ff148b82 */ /* 0x000e220000000a00 */
[----:B----4-:R-:W-:-:S04]  /*0d80*/  @!P0 PRMT R29, R29, 0x5410, R22 ;  /* 0x000054101d1d8816 */ /* 0x010fc80000000016 */
[----:B------:R-:W-:Y:S02]  /*0d90*/  @!P0 PRMT R29, R22, 0x7632, R29 ;  /* 0x00007632161d8816 */ /* 0x000fe4000000001d */
[----:B0-----:R-:W-:-:S05]  /*0da0*/  @!P0 IADD3 R22, P1, R27, R20, RZ ;  /* 0x000000141b168210 */ /* 0x001fca0007f3e0ff */
[----:B------:R-:W-:Y:S02]  /*0db0*/  @!P0 IMAD.X R23, R26, 0x1, R21, P1 ;  /* 0x000000011a178824 */ /* 0x000fe400008e0615 */
[----:B------:R-:W0:Y:S03]  /*0dc0*/  @!P0 LDC.64 R20, c[0x0][0x228] ;  /* 0x00008a00ff148b82 */ /* 0x000e260000000a00 */
[----:B------:R2:W3:Y:S01]  /*0dd0*/  @!P0 LDG.E R22, desc[UR4][R22.64] ;  /* 0x0000000416168981 */ /* 0x0004e2000c1e1900 */
[----:B0-----:R-:W-:-:S04]  /*0de0*/  @!P0 IADD3 R20, P1, R27, R20, RZ ;  /* 0x000000141b148210 */ /* 0x001fc80007f3e0ff */
[----:B------:R-:W-:-:S05]  /*0df0*/  @!P0 IADD3.X R21, R26, R21, RZ, P1, !PT ;  /* 0x000000151a158210 */ /* 0x000fca0000ffe4ff */
[----:B------:R0:W4:Y:S01]  /*0e00*/  @!P0 LDG.E R20, desc[UR4][R20.64] ;  /* 0x0000000414148981 */ /* 0x000122000c1e1900 */
[----:B------:R-:W-:-:S05]  /*0e10*/  HADD2.F32 R27, -RZ, R28.H1_H1 ;  /* 0x3000001cff1b7230 */ /* 0x000fca0000004100 */
[----:B------:R-:W-:-:S04]  /*0e20*/  FADD.FTZ R27, -R14, R27 ;  /* 0x0000001b0e1b7221 */ /* 0x000fc80000010100 */
[----:B-1----:R-:W-:-:S04]  /*0e30*/  FMUL.FTZ R26, R27, R2 ;  /* 0x000000021b1a7220 */ /* 0x002fc80000410000 */
[----:B------:R-:W-:-:S04]  /*0e40*/  FFMA.FTZ R27, R26, R13, R11 ;  /* 0x0000000d1a1b7223 */ /* 0x000fc8000001000b */
[----:B------:R-:W-:-:S06]  /*0e50*/  FMUL.FTZ R30, R27, -1.4426950216293334961 ;  /* 0xbfb8aa3b1b1e7820 */ /* 0x000fcc0000410000 */
[----:B------:R-:W1:Y:S01]  /*0e60*/  MUFU.EX2 R30, R30 ;  /* 0x0000001e001e7308 */ /* 0x000e620000000800 */
[----:B--2---:R-:W-:Y:S02]  /*0e70*/  HADD2.F32 R23, -RZ, R29.H0_H0 ;  /* 0x2000001dff177230 */ /* 0x004fe40000004100 */
[----:B-1----:R-:W-:-:S05]  /*0e80*/  FADD.FTZ R31, R30, 1 ;  /* 0x3f8000001e1f7421 */ /* 0x002fca0000010000 */
[----:B------:R-:W1:Y:S02]  /*0e90*/  MUFU.RCP R32, R31 ;  /* 0x0000001f00207308 */ /* 0x000e640000001000 */
[----:B-1----:R-:W-:Y:S01]  /*0ea0*/  FMUL.FTZ R23, R23, R32 ;  /* 0x0000002017177220 */ /* 0x002fe20000410000 */
[----:B------:R-:W-:-:S04]  /*0eb0*/  FADD.FTZ R32, -R32, 1 ;  /* 0x3f80000020207421 */ /* 0x000fc80000010100 */
[----:B------:R-:W-:-:S04]  /*0ec0*/  FFMA.FTZ R32, R27, R32, 1 ;  /* 0x3f8000001b207423 */ /* 0x000fc80000010020 */
[----:B0-----:R-:W-:Y:S01]  /*0ed0*/  FMUL.FTZ R21, R23, R32 ;  /* 0x0000002017157220 */ /* 0x001fe20000410000 */
[----:B------:R-:W-:-:S05]  /*0ee0*/  HADD2.F32 R23, -RZ, R28.H0_H0 ;  /* 0x2000001cff177230 */ /* 0x000fca0000004100 */
[----:B------:R-:W-:-:S04]  /*0ef0*/  FADD.FTZ R23, -R14, R23 ;  /* 0x000000170e177221 */ /* 0x000fc80000010100 */
[----:B------:R-:W-:-:S04]  /*0f00*/  FMUL.FTZ R23, R23, R2 ;  /* 0x0000000217177220 */ /* 0x000fc80000410000 */
[----:B------:R-:W-:-:S04]  /*0f10*/  FFMA.FTZ R27, R23, R12, R10 ;  /* 0x0000000c171b7223 */ /* 0x000fc8000001000a */
[----:B------:R-:W-:-:S06]  /*0f20*/  FMUL.FTZ R28, R27, -1.4426950216293334961 ;  /* 0xbfb8aa3b1b1c7820 */ /* 0x000fcc0000410000 */
[----:B------:R-:W0:Y:S02]  /*0f30*/  MUFU.EX2 R28, R28 ;  /* 0x0000001c001c7308 */ /* 0x000e240000000800 */
[----:B0-----:R-:W-:-:S06]  /*0f40*/  FADD.FTZ R30, R28, 1 ;  /* 0x3f8000001c1e7421 */ /* 0x001fcc0000010000 */
[----:B------:R-:W0:Y:S01]  /*0f50*/  MUFU.RCP R30, R30 ;  /* 0x0000001e001e7308 */ /* 0x000e220000001000 */
[----:B------:R-:W-:Y:S02]  /*0f60*/  HADD2.F32 R29, -RZ, R29.H1_H1 ;  /* 0x3000001dff1d7230 */ /* 0x000fe40000004100 */
[----:B0-----:R-:W-:-:S03]  /*0f70*/  FADD.FTZ R32, -R30, 1 ;  /* 0x3f8000001e207421 */ /* 0x001fc60000010100 */
[----:B------:R-:W-:Y:S01]  /*0f80*/  FMUL.FTZ R29, R29, R30 ;  /* 0x0000001e1d1d7220 */ /* 0x000fe20000410000 */
[----:B------:R-:W-:-:S04]  /*0f90*/  FFMA.FTZ R32, R27, R32, 1 ;  /* 0x3f8000001b207423 */ /* 0x000fc80000010020 */
[----:B------:R-:W-:-:S04]  /*0fa0*/  FMUL.FTZ R29, R29, R32 ;  /* 0x000000201d1d7220 */ /* 0x000fc80000410000 */
[----:B------:R-:W-:Y:S01]  /*0fb0*/  FMUL.FTZ R32, R29, R12 ;  /* 0x0000000c1d207220 */ /* 0x000fe20000410000 */
[----:B------:R-:W-:-:S03]  /*0fc0*/  FFMA.FTZ R24, R23, R29, R24 ;  /* 0x0000001d17187223 */ /* 0x000fc60000010018 */
[----:B------:R-:W-:Y:S01]  /*0fd0*/  FFMA.FTZ R25, R23, R32, R25 ;  /* 0x0000002017197223 */ /* 0x000fe20000010019 */
[--C-:B------:R-:W-:Y:S01]  /*0fe0*/  FADD.FTZ R23, R32, R15.reuse ;  /* 0x0000000f20177221 */ /* 0x100fe20000010000 */
[----:B------:R-:W-:Y:S01]  /*0ff0*/  PRMT R15, RZ, 0x7610, R15 ;  /* 0x00007610ff0f7816 */ /* 0x000fe2000000000f */
[----:B------:R-:W-:Y:S01]  /*1000*/  FADD.FTZ R5, R21, R5 ;  /* 0x0000000515057221 */ /* 0x000fe20000010000 */
[----:B------:R-:W-:Y:S02]  /*1010*/  FADD.FTZ R9, R29, R9 ;  /* 0x000000091d097221 */ /* 0x000fe40000010000 */
[----:B---3--:R-:W-:-:S05]  /*1020*/  @!P0 PRMT R15, R22, 0x7632, R15 ;  /* 0x00007632160f8816 */ /* 0x008fca000000000f */
[----:B------:R-:W-:-:S05]  /*1030*/  HADD2.F32 R15, -RZ, R15.H0_H0 ;  /* 0x2000000fff0f7230 */ /* 0x000fca0000004100 */
[----:B------:R-:W-:Y:S01]  /*1040*/  FADD.FTZ R27, -R14, R15 ;  /* 0x0000000f0e1b7221 */ /* 0x000fe20000010100 */
[C---:B------:R-:W-:Y:S01]  /*1050*/  FFMA.FTZ R15, R26.reuse, R21, R8 ;  /* 0x000000151a0f7223 */ /* 0x040fe20000010008 */
[-C--:B------:R-:W-:Y:S02]  /*1060*/  FMUL.FTZ R8, R21, R13.reuse ;  /* 0x0000000d15087220 */ /* 0x080fe40000410000 */
[----:B------:R-:W-:Y:S02]  /*1070*/  FMUL.FTZ R28, R27, R2 ;  /* 0x000000021b1c7220 */ /* 0x000fe40000410000 */
[----:B------:R-:W-:Y:S02]  /*1080*/  FFMA.FTZ R26, R26, R8, R25 ;  /* 0x000000081a1a7223 */ /* 0x000fe40000010019 */
[----:B------:R-:W-:-:S04]  /*1090*/  FFMA.FTZ R25, R28, R13, R11 ;  /* 0x0000000d1c197223 */ /* 0x000fc8000001000b */
[----:B------:R-:W-:-:S06]  /*10a0*/  FMUL.FTZ R27, R25, -1.4426950216293334961 ;  /* 0xbfb8aa3b191b7820 */ /* 0x000fcc0000410000 */
[----:B------:R-:W0:Y:S01]  /*10b0*/  MUFU.EX2 R27, R27 ;  /* 0x0000001b001b7308 */ /* 0x000e220000000800 */
[----:B------:R-:W-:-:S04]  /*10c0*/  PRMT R21, R21, 0x5410, RZ ;  /* 0x0000541015157816 */ /* 0x000fc800000000ff */
[----:B------:R-:W-:-:S04]  /*10d0*/  @!P0 PRMT R21, R21, 0x5410, R22 ;  /* 0x0000541015158816 */ /* 0x000fc80000000016 */
[----:B------:R-:W-:Y:S01]  /*10e0*/  PRMT R21, RZ, 0x7610, R21 ;  /* 0x00007610ff157816 */ /* 0x000fe20000000015 */
[----:B0-----:R-:W-:-:S03]  /*10f0*/  FADD.FTZ R29, R27, 1 ;  /* 0x3f8000001b1d7421 */ /* 0x001fc60000010000 */
[----:B----4-:R-:W-:-:S03]  /*1100*/  @!P0 PRMT R21, R20, 0x7610, R21 ;  /* 0x0000761014158816 */ /* 0x010fc60000000015 */
[----:B------:R-:W0:Y:S01]  /*1110*/  MUFU.RCP R29, R29 ;  /* 0x0000001d001d7308 */ /* 0x000e220000001000 */
[----:B------:R-:W-:Y:S01]  /*1120*/  PRMT R22, RZ, 0x7610, R22 ;  /* 0x00007610ff167816 */ /* 0x000fe20000000016 */
[----:B------:R-:W-:Y:S01]  /*1130*/  FADD.FTZ R8, R8, R23 ;  /* 0x0000001708087221 */ /* 0x000fe20000010000 */
[----:B------:R-:W-:Y:S02]  /*1140*/  HADD2.F32 R23, -RZ, R21.H1_H1 ;  /* 0x30000015ff177230 */ /* 0x000fe40000004100 */
[----:B------:R-:W-:-:S03]  /*1150*/  @!P0 PRMT R22, R20, 0x7632, R22 ;  /* 0x0000763214168816 */ /* 0x000fc60000000016 */
[----:B------:R-:W-:Y:S02]  /*1160*/  FADD.FTZ R23, -R14, R23 ;  /* 0x000000170e177221 */ /* 0x000fe40000010100 */
[----:B------:R-:W-:Y:S02]  /*1170*/  HADD2.F32 R22, -RZ, R22.H0_H0 ;  /* 0x20000016ff167230 */ /* 0x000fe40000004100 */
[----:B------:R-:W-:Y:S01]  /*1180*/  FMUL.FTZ R23, R23, R2 ;  /* 0x0000000217177220 */ /* 0x000fe20000410000 */
[----:B0-----:R-:W-:-:S04]  /*1190*/  FADD.FTZ R20, -R29, 1 ;  /* 0x3f8000001d147421 */ /* 0x001fc80000010100 */
[----:B------:R-:W-:Y:S01]  /*11a0*/  FFMA.FTZ R25, R25, R20, 1 ;  /* 0x3f80000019197423 */ /* 0x000fe20000010014 */
[----:B------:R-:W-:Y:S01]  /*11b0*/  FMUL.FTZ R20, R22, R29 ;  /* 0x0000001d16147220 */ /* 0x000fe20000410000 */
[----:B------:R-:W-:-:S03]  /*11c0*/  FFMA.FTZ R22, R23, R12, R10 ;  /* 0x0000000c17167223 */ /* 0x000fc6000001000a */
[----:B------:R-:W-:Y:S01]  /*11d0*/  FMUL.FTZ R20, R20, R25 ;  /* 0x0000001914147220 */ /* 0x000fe20000410000 */
[----:B------:R-:W-:-:S06]  /*11e0*/  FMUL.FTZ R25, R22, -1.4426950216293334961 ;  /* 0xbfb8aa3b16197820 */ /* 0x000fcc0000410000 */
[----:B------:R-:W0:Y:S02]  /*11f0*/  MUFU.EX2 R25, R25 ;  /* 0x0000001900197308 */ /* 0x000e240000000800 */
[----:B0-----:R-:W-:-:S06]  /*1200*/  FADD.FTZ R27, R25, 1 ;  /* 0x3f800000191b7421 */ /* 0x001fcc0000010000 */
[----:B------:R-:W0:Y:S01]  /*1210*/  MUFU.RCP R30, R27 ;  /* 0x0000001b001e7308 */ /* 0x000e220000001000 */
[----:B------:R-:W-:Y:S02]  /*1220*/  HADD2.F32 R21, -RZ, R21.H0_H0 ;  /* 0x20000015ff157230 */ /* 0x000fe40000004100 */
[----:B0-----:R-:W-:-:S03]  /*1230*/  FADD.FTZ R29, -R30, 1 ;  /* 0x3f8000001e1d7421 */ /* 0x001fc60000010100 */
[----:B------:R-:W-:Y:S01]  /*1240*/  FMUL.FTZ R21, R21, R30 ;  /* 0x0000001e15157220 */ /* 0x000fe20000410000 */
[----:B------:R-:W-:-:S04]  /*1250*/  FFMA.FTZ R22, R22, R29, 1 ;  /* 0x3f80000016167423 */ /* 0x000fc8000001001d */
[----:B------:R-:W-:-:S04]  /*1260*/  FMUL.FTZ R21, R21, R22 ;  /* 0x0000001615157220 */ /* 0x000fc80000410000 */
[----:B------:R-:W-:-:S04]  /*1270*/  FMUL.FTZ R29, R21, R12 ;  /* 0x0000000c151d7220 */ /* 0x000fc80000410000 */
[----:B------:R-:W-:Y:S01]  /*1280*/  FADD.FTZ R22, R8, R29 ;  /* 0x0000001d08167221 */ /* 0x000fe20000010000 */
[----:B------:R-:W-:-:S04]  /*1290*/  IADD3 R8, R6, 0x1, RZ ;  /* 0x0000000106087810 */ /* 0x000fc80007ffe0ff */
[----:B------:R-:W-:Y:S01]  /*12a0*/  ISETP.GE.AND P1, PT, R8, R3, PT ;  /* 0x000000030800720c */ /* 0x000fe20003f26270 */
[----:B------:R-:W-:Y:S01]  /*12b0*/  FFMA.FTZ R8, R28, R20, R15 ;  /* 0x000000141c087223 */ /* 0x000fe2000001000f */
[----:B------:R-:W-:Y:S01]  /*12c0*/  FFMA.FTZ R31, R23, R29, R26 ;  /* 0x0000001d171f7223 */ /* 0x000fe2000001001a */
[----:B------:R-:W-:Y:S01]  /*12d0*/  IADD3 R6, P2, R6, 0x2, RZ ;  /* 0x0000000206067810 */ /* 0x000fe20007f5e0ff */
[----:B------:R-:W-:Y:S01]  /*12e0*/  FMUL.FTZ R15, R20, R13 ;  /* 0x0000000d140f7220 */ /* 0x000fe20000410000 */
[----:B------:R-:W-:Y:S01]  /*12f0*/  FADD.FTZ R5, R5, R20 ;  /* 0x0000001405057221 */ /* 0x000fe20000010000 */
[----:B------:R-:W-:Y:S01]  /*1300*/  FFMA.FTZ R24, R23, R21, R24 ;  /* 0x0000001517187223 */ /* 0x000fe20000010018 */
[----:B------:R-:W-:Y:S01]  /*1310*/  FADD.FTZ R9, R9, R21 ;  /* 0x0000001509097221 */ /* 0x000fe20000010000 */
[----:B------:R-:W-:Y:S01]  /*1320*/  FFMA.FTZ R25, R28, R15, R31 ;  /* 0x0000000f1c197223 */ /* 0x000fe2000001001f */
[----:B------:R-:W-:Y:S01]  /*1330*/  FADD.FTZ R15, R15, R22 ;  /* 0x000000160f0f7221 */ /* 0x000fe20000010000 */
[----:B------:R-:W-:-:S03]  /*1340*/  IMAD.X R7, RZ, RZ, R7, P2 ;  /* 0x000000ffff077224 */ /* 0x000fc600010e0607 */
[----:B------:R-:W-:Y:S05]  /*1350*/  @!P1 BRA `(.L_x_3585) ;  /* 0xfffffff800049947 */ /* 0x000fea000383ffff */
[----:B------:R-:W-:Y:S05]  /*1360*/  BRA `(.L_x_3582) ;  /* 0x0000000c00cc7947 */ /* 0x000fea0003800000 */
.L_x_3583:
        /* <DEDUP_REMOVED lines=8> */
[----:B------:R-:W-:-:S07]  /*13f0*/  MOV R15, RZ ;  /* 0x000000ff000f7202 */ /* 0x000fce0000000f00 */
.L_x_3587:
[----:B------:R-:W0:Y:S01]  /*1400*/  @!P0 LDC.64 R10, c[0x0][0x288] ;  /* 0x0000a200ff0a8b82 */ /* 0x000e220000000a00 */
[----:B------:R-:W-:Y:S01]  /*1410*/  @!P0 MOV R21, R19 ;  /* 0x0000001300158202 */ /* 0x000fe20000000f00 */
[----:B0-----:R-:W-:-:S04]  /*1420*/  @!P0 IMAD R20, R27, R10, RZ ;  /* 0x0000000a1b148224 */ /* 0x001fc800078e02ff */
[----:B------:R-:W-:Y:S02]  /*1430*/  @!P0 IMAD R11, R23, R11, R20 ;  /* 0x0000000b170b8224 */ /* 0x000fe400078e0214 */
[----:B------:R-:W-:-:S04]  /*1440*/  @!P0 IMAD.MOV.U32 R20, RZ, RZ, R16 ;  /* 0x000000ffff148224 */ /* 0x000fc800078e0010 */
[----:B------:R-:W-:-:S04]  /*1450*/  @!P0 IMAD.WIDE.U32 R20, R23, R10, R20 ;  /* 0x0000000a17148225 */ /* 0x000fc800078e0014 */
[----:B------:R-:W-:Y:S01]  /*1460*/  @!P0 IMAD.SHL.U32 R29, R20, 0x2, RZ ;  /* 0x00000002141d8824 */ /* 0x000fe200078e00ff */
[----:B------:R-:W-:-:S04]  /*1470*/  @!P0 IADD3 R11, R21, R11, RZ ;  /* 0x0000000b150b8210 */ /* 0x000fc80007ffe0ff */
        /* <DEDUP_REMOVED lines=9> */
[----:B------:R-:W-:Y:S01]  /*1510*/  VIADD R26, R26, 0xffffffff ;  /* 0xffffffff1a1a7836 */ /* 0x000fe20000000000 */
[----:B0-----:R-:W-:Y:S02]  /*1520*/  PRMT R11, RZ, 0x5410, RZ ;  /* 0x00005410ff0b7816 */ /* 0x001fe400000000ff */
[----:B------:R-:W-:Y:S02]  /*1530*/  IADD3 R23, P2, R23, 0x1, RZ ;  /* 0x0000000117177810 */ /* 0x000fe40007f5e0ff */
[----:B------:R-:W-:Y:S02]  /*1540*/  ISETP.NE.AND P1, PT, R26, RZ, PT ;  /* 0x000000ff1a00720c */ /* 0x000fe40003f25270 */
[----:B------:R-:W-:Y:S02]  /*1550*/  IADD3.X R27, RZ, R27, RZ, P2, !PT ;  /* 0x0000001bff1b7210 */ /* 0x000fe400017fe4ff */
[----:B---3--:R-:W-:-:S02]  /*1560*/  PRMT R21, RZ, 0x7610, R21 ;  /* 0x00007610ff157816 */ /* 0x008fc40000000015 */
[----:B--2---:R-:W-:-:S04]  /*1570*/  @!P0 PRMT R11, R11, 0x5410, R10 ;  /* 0x000054100b0b8816 */ /* 0x004fc8000000000a */
[----:B------:R-:W-:Y:S02]  /*1580*/  @!P0 PRMT R11, R10, 0x7632, R11 ;  /* 0x000076320a0b8816 */ /* 0x000fe4000000000b */
[----:B------:R-:W-:Y:S02]  /*1590*/  PRMT R10, RZ, 0x7610, R10 ;  /* 0x00007610ff0a7816 */ /* 0x000fe4000000000a */
[C---:B----4-:R-:W-:Y:S01]  /*15a0*/  @!P0 PRMT R21, R20.reuse, 0x7610, R21 ;  /* 0x0000761014158816 */ /* 0x050fe20000000015 */
[--C-:B------:R-:W-:Y:S01]  /*15b0*/  HADD2.F32 R29, -RZ, R11.reuse.H1_H1 ;  /* 0x3000000bff1d7230 */ /* 0x100fe20000004100 */
[----:B------:R-:W-:Y:S01]  /*15c0*/  @!P0 PRMT R10, R20, 0x7632, R10 ;  /* 0x00007632140a8816 */ /* 0x000fe2000000000a */
[----:B------:R-:W-:Y:S02]  /*15d0*/  HADD2.F32 R11, -RZ, R11.H0_H0 ;  /* 0x2000000bff0b7230 */ /* 0x000fe40000004100 */
[----:B------:R-:W-:Y:S02]  /*15e0*/  HADD2.F32 R31, -RZ, R21.H0_H0 ;  /* 0x20000015ff1f7230 */ /* 0x000fe40000004100 */
[----:B------:R-:W-:-:S03]  /*15f0*/  FADD.FTZ R29, -R14, R29 ;  /* 0x0000001d0e1d7221 */ /* 0x000fc60000010100 */
[----:B------:R-:W-:Y:S01]  /*1600*/  FMUL.FTZ R28, R31, R12 ;  /* 0x0000000c1f1c7220 */ /* 0x000fe20000410000 */
[----:B-1----:R-:W-:Y:S01]  /*1610*/  FMUL.FTZ R20, R29, R2 ;  /* 0x000000021d147220 */ /* 0x002fe20000410000 */
[C---:B------:R-:W-:Y:S02]  /*1620*/  FADD.FTZ R9, R31.reuse, R9 ;  /* 0x000000091f097221 */ /* 0x040fe40000010000 */
[----:B------:R-:W-:Y:S01]  /*1630*/  FADD.FTZ R21, R28, R15 ;  /* 0x0000000f1c157221 */ /* 0x000fe20000010000 */
[----:B------:R-:W-:Y:S01]  /*1640*/  FADD.FTZ R15, -R14, R11 ;  /* 0x0000000b0e0f7221 */ /* 0x000fe20000010100 */
[----:B------:R-:W-:Y:S02]  /*1650*/  HADD2.F32 R11, -RZ, R10.H0_H0 ;  /* 0x2000000aff0b7230 */ /* 0x000fe40000004100 */
[----:B------:R-:W-:Y:S01]  /*1660*/  FFMA.FTZ R24, R31, R20, R24 ;  /* 0x000000141f187223 */ /* 0x000fe20000010018 */
[----:B------:R-:W-:Y:S01]  /*1670*/  FFMA.FTZ R20, R20, R28, R25 ;  /* 0x0000001c14147223 */ /* 0x000fe20000010019 */
[----:B------:R-:W-:Y:S01]  /*1680*/  FMUL.FTZ R25, R15, R2 ;  /* 0x000000020f197220 */ /* 0x000fe20000410000 */
[C---:B------:R-:W-:Y:S01]  /*1690*/  FMUL.FTZ R10, R11.reuse, R13 ;  /* 0x0000000d0b0a7220 */ /* 0x040fe20000410000 */
[----:B------:R-:W-:-:S02]  /*16a0*/  FADD.FTZ R5, R11, R5 ;  /* 0x000000050b057221 */ /* 0x000fc40000010000 */
[----:B------:R-:W-:Y:S01]  /*16b0*/  FFMA.FTZ R8, R11, R25, R8 ;  /* 0x000000190b087223 */ /* 0x000fe20000010008 */
[----:B------:R-:W-:Y:S01]  /*16c0*/  FADD.FTZ R15, R10, R21 ;  /* 0x000000150a0f7221 */ /* 0x000fe20000010000 */
[----:B------:R-:W-:Y:S01]  /*16d0*/  FFMA.FTZ R25, R25, R10, R20 ;  /* 0x0000000a19197223 */ /* 0x000fe20000010014 */
[----:B------:R-:W-:Y:S06]  /*16e0*/  @P1 BRA `(.L_x_3587) ;  /* 0xfffffffc00441947 */ /* 0x000fec000383ffff */
[----:B------:R-:W-:-:S07]  /*16f0*/  MOV R26, R23 ;  /* 0x00000017001a7202 */ /* 0x000fce0000000f00 */
.L_x_3586:
[----:B------:R-:W-:-:S13]  /*1700*/  ISETP.GE.U32.AND P0, PT, R22, 0x3, PT ;  /* 0x000000031600780c */ /* 0x000fda0003f06070 */
[----:B------:R-:W-:Y:S05]  /*1710*/  @!P0 BRA `(.L_x_3582) ;  /* 0x0000000800e08947 */ /* 0x000fea0003800000 */
[----:B------:R-:W-:Y:S01]  /*1720*/  ULDC.64 UR6, c[0x0][0x288] ;  /* 0x0000a20000067ab9 */ /* 0x000fe20000000a00 */
[----:B------:R-:W-:Y:S02]  /*1730*/  SHF.R.S32.HI R27, RZ, 0x1f, R26 ;  /* 0x0000001fff1b7819 */ /* 0x000fe4000001141a */
[----:B------:R-:W-:-:S04]  /*1740*/  ISETP.GE.U32.AND P0, PT, R6, UR6, PT ;  /* 0x0000000606007c0c */ /* 0x000fc8000bf06070 */
[----:B------:R-:W-:-:S13]  /*1750*/  ISETP.GE.AND.EX P0, PT, R7, UR7, PT, P0 ;  /* 0x0000000707007c0c */ /* 0x000fda000bf06300 */
.L_x_3588:
[----:B------:R-:W0:Y:S01]  /*1760*/  @!P0 LDC.64 R20, c[0x0][0x288] ;  /* 0x0000a200ff148b82 */ /* 0x000e220000000a00 */
[----:B------:R-:W-:-:S07]  /*1770*/  @!P0 MOV R23, R19 ;  /* 0x0000001300178202 */ /* 0x000fce0000000f00 */
[----:B------:R-:W2:Y:S08]  /*1780*/  @!P0 LDC.64 R10, c[0x0][0x230] ;  /* 0x00008c00ff0a8b82 */ /* 0x000eb00000000a00 */
[----:B------:R-:W3:Y:S01]  /*1790*/  @!P0 LDC.64 R6, c[0x0][0x228] ;  /* 0x00008a00ff068b82 */ /* 0x000ee20000000a00 */
[----:B0-----:R-:W-:-:S04]  /*17a0*/  @!P0 IMAD R22, R27, R20, RZ ;  /* 0x000000141b168224 */ /* 0x001fc800078e02ff */
[----:B------:R-:W-:Y:S02]  /*17b0*/  @!P0 IMAD R21, R26, R21, R22 ;  /* 0x000000151a158224 */ /* 0x000fe400078e0216 */
[----:B------:R-:W-:-:S04]  /*17c0*/  @!P0 IMAD.MOV.U32 R22, RZ, RZ, R16 ;  /* 0x000000ffff168224 */ /* 0x000fc800078e0010 */
[----:B------:R-:W-:-:S05]  /*17d0*/  @!P0 IMAD.WIDE.U32 R22, R26, R20, R22 ;  /* 0x000000141a168225 */ /* 0x000fca00078e0016 */
[----:B------:R-:W-:Y:S01]  /*17e0*/  @!P0 IADD3 R23, R23, R21, RZ ;  /* 0x0000001517178210 */ /* 0x000fe20007ffe0ff */
[----:B------:R-:W-:-:S03]  /*17f0*/  @!P0 IMAD.SHL.U32 R21, R22, 0x2, RZ ;  /* 0x0000000216158824 */ /* 0x000fc600078e00ff */
[----:B------:R-:W-:Y:S02]  /*1800*/  @!P0 SHF.L.U64.HI R22, R22, 0x1, R23 ;  /* 0x0000000116168819 */ /* 0x000fe40000010217 */
[----:B--2---:R-:W-:-:S04]  /*1810*/  @!P0 IADD3 R10, P1, R21, R10, RZ ;  /* 0x0000000a150a8210 */ /* 0x004fc80007f3e0ff */
[C---:B------:R-:W-:Y:S02]  /*1820*/  @!P0 IADD3.X R11, R22.reuse, R11, RZ, P1, !PT ;  /* 0x0000000b160b8210 */ /* 0x040fe40000ffe4ff */
[----:B---3--:R-:W-:Y:S02]  /*1830*/  @!P0 IADD3 R6, P1, R21, R6, RZ ;  /* 0x0000000615068210 */ /* 0x008fe40007f3e0ff */
[----:B------:R-:W0:Y:S01]  /*1840*/  @!P0 LDC.64 R20, c[0x0][0x288] ;  /* 0x0000a200ff148b82 */ /* 0x000e220000000a00 */
[----:B------:R2:W3:Y:S01]  /*1850*/  @!P0 LDG.E R10, desc[UR4][R10.64] ;  /* 0x000000040a0a8981 */ /* 0x0004e2000c1e1900 */
[----:B------:R-:W-:-:S05]  /*1860*/  @!P0 IADD3.X R7, R22, R7, RZ, P1, !PT ;  /* 0x0000000716078210 */ /* 0x000fca0000ffe4ff */
[----:B------:R4:W5:Y:S01]  /*1870*/  @!P0 LDG.E R6, desc[UR4][R6.64] ;  /* 0x0000000406068981 */ /* 0x000962000c1e1900 */
[----:B------:R-:W-:Y:S02]  /*1880*/  PRMT R22, RZ, 0x7610, R22 ;  /* 0x00007610ff167816 */ /* 0x000fe40000000016 */
[----:B--2---:R-:W-:Y:S02]  /*1890*/  @!P0 IADD3 R11, P1, R26, 0x1, RZ ;  /* 0x000000011a0b8810 */ /* 0x004fe40007f3e0ff */
[----:B----4-:R-:W-:-:S04]  /*18a0*/  PRMT R7, RZ, 0x7610, R7 ;  /* 0x00007610ff077816 */ /* 0x010fc80000000007 */
[C---:B---3--:R-:W-:Y:S02]  /*18b0*/  @!P0 PRMT R7, R10.reuse, 0x7610, R7 ;  /* 0x000076100a078816 */ /* 0x048fe40000000007 */
[----:B------:R-:W-:Y:S02]  /*18c0*/  @!P0 PRMT R22, R10, 0x7632, R22 ;  /* 0x000076320a168816 */ /* 0x000fe40000000016 */
[----:B------:R-:W-:Y:S02]  /*18d0*/  PRMT R7, R7, 0x5410, RZ ;  /* 0x0000541007077816 */ /* 0x000fe400000000ff */
[----:B------:R-:W-:-:S03]  /*18e0*/  PRMT R22, R22, 0x5410, RZ ;  /* 0x0000541016167816 */ /* 0x000fc600000000ff */
[----:B------:R-:W-:Y:S01]  /*18f0*/  HADD2.F32 R23, -RZ, R7.H0_H0 ;  /* 0x20000007ff177230 */ /* 0x000fe20000004100 */
[--C-:B-----5:R-:W-:Y:S02]  /*1900*/  @!P0 PRMT R7, R7, 0x5410, R6.reuse ;  /* 0x0000541007078816 */ /* 0x120fe40000000006 */
[----:B------:R-:W-:Y:S02]  /*1910*/  @!P0 PRMT R22, R22, 0x7610, R6 ;  /* 0x0000761016168816 */ /* 0x000fe40000000006 */
[----:B------:R-:W-:Y:S01]  /*1920*/  FADD.FTZ R23, -R14, R23 ;  /* 0x000000170e177221 */ /* 0x000fe20000010100 */
[----:B------:R-:W-:-:S03]  /*1930*/  HADD2.F32 R7, -RZ, R7.H1_H1 ;  /* 0x30000007ff077230 */ /* 0x000fc60000004100 */
[----:B-1----:R-:W-:Y:S01]  /*1940*/  FMUL.FTZ R6, R23, R2 ;  /* 0x0000000217067220 */ /* 0x002fe20000410000 */
[----:B------:R-:W-:Y:S02]  /*1950*/  @!P0 IMAD.X R23, RZ, RZ, R27, P1 ;  /* 0x000000ffff178224 */ /* 0x000fe400008e061b */
[C---:B------:R-:W-:Y:S01]  /*1960*/  FMUL.FTZ R28, R7.reuse, R12 ;  /* 0x0000000c071c7220 */ /* 0x040fe20000410000 */
[C---:B------:R-:W-:Y:S01]  /*1970*/  FADD.FTZ R9, R7.reuse, R9 ;  /* 0x0000000907097221 */ /* 0x040fe20000010000 */
[----:B------:R-:W-:Y:S01]  /*1980*/  FFMA.FTZ R24, R7, R6, R24 ;  /* 0x0000000607187223 */ /* 0x000fe20000010018 */
[----:B------:R-:W-:Y:S01]  /*1990*/  @!P0 MOV R7, R19 ;  /* 0x0000001300078202 */ /* 0x000fe20000000f00 */
[----:B------:R-:W-:Y:S01]  /*19a0*/  FFMA.FTZ R25, R6, R28, R25 ;  /* 0x0000001c06197223 */ /* 0x000fe20000010019 */
        /* <DEDUP_REMOVED lines=11> */
[----:B-1----:R-:W-:-:S04]  /*1a60*/  @!P0 IADD3 R6, P1, R21, R6, RZ ;  /* 0x0000000615068210 */ /* 0x002fc80007f3e0ff */
[----:B------:R-:W2:Y:S01]  /*1a70*/  @!P0 LDG.E R11, desc[UR4][R10.64] ;  /* 0x000000040a0b8981 */ /* 0x000ea2000c1e1900 */
[----:B------:R-:W-:-:S05]  /*1a80*/  @!P0 IMAD.X R7, R20, 0x1, R7, P1 ;  /* 0x0000000114078824 */ /* 0x000fca00008e0607 */
[----:B------:R0:W3:Y:S01]  /*1a90*/  @!P0 LDG.E R23, desc[UR4][R6.64] ;  /* 0x0000000406178981 */ /* 0x0000e2000c1e1900 */
[----:B------:R-:W-:Y:S01]  /*1aa0*/  FADD.FTZ R28, R28, R15 ;  /* 0x0000000f1c1c7221 */ /* 0x000fe20000010000 */
[--C-:B------:R-:W-:Y:S02]  /*1ab0*/  HADD2.F32 R15, -RZ, R22.reuse.H0_H0 ;  /* 0x20000016ff0f7230 */ /* 0x100fe40000004100 */
[----:B------:R-:W-:-:S03]  /*1ac0*/  HADD2.F32 R21, -RZ, R22.H1_H1 ;  /* 0x30000016ff157230 */ /* 0x000fc60000004100 */
[----:B------:R-:W-:Y:S02]  /*1ad0*/  FADD.FTZ R15, -R14, R15 ;  /* 0x0000000f0e0f7221 */ /* 0x000fe40000010100 */
[C---:B------:R-:W-:Y:S01]  /*1ae0*/  FADD.FTZ R20, R21.reuse, R5 ;  /* 0x0000000515147221 */ /* 0x040fe20000010000 */
[----:B------:R-:W-:Y:S01]  /*1af0*/  FMUL.FTZ R5, R21, R13 ;  /* 0x0000000d15057220 */ /* 0x000fe20000410000 */
[----:B------:R-:W-:Y:S01]  /*1b00*/  FMUL.FTZ R22, R15, R2 ;  /* 0x000000020f167220 */ /* 0x000fe20000410000 */
[----:B0-----:R-:W0:Y:S02]  /*1b10*/  @!P0 LDC.64 R6, c[0x0][0x288] ;  /* 0x0000a200ff068b82 */ /* 0x001e240000000a00 */
[----:B------:R-:W-:Y:S01]  /*1b20*/  FADD.FTZ R10, R5, R28 ;  /* 0x0000001c050a7221 */ /* 0x000fe20000010000 */
[----:B------:R-:W-:Y:S01]  /*1b30*/  FFMA.FTZ R15, R21, R22, R8 ;  /* 0x00000016150f7223 */ /* 0x000fe20000010008 */
[----:B------:R-:W-:Y:S01]  /*1b40*/  FFMA.FTZ R8, R22, R5, R25 ;  /* 0x0000000516087223 */ /* 0x000fe20000010019 */
[----:B------:R-:W-:-:S02]  /*1b50*/  PRMT R22, RZ, 0x7610, R22 ;  /* 0x00007610ff167816 */ /* 0x000fc40000000016 */
[----:B------:R-:W-:Y:S02]  /*1b60*/  PRMT R21, RZ, 0x7610, R21 ;  /* 0x00007610ff157816 */ /* 0x000fe40000000015 */
[----:B------:R-:W-:Y:S02]  /*1b70*/  PRMT R5, RZ, 0x7610, R5 ;  /* 0x00007610ff057816 */ /* 0x000fe40000000005 */
[----:B------:R-:W-:-:S04]  /*1b80*/  @!P0 IADD3 R25, P1, R26, 0x2, RZ ;  /* 0x000000021a198810 */ /* 0x000fc80007f3e0ff */
[----:B------:R-:W-:Y:S02]  /*1b90*/  @!P0 IADD3.X R29, RZ, R27, RZ, P1, !PT ;  /* 0x0000001bff1d8210 */ /* 0x000fe40000ffe4ff */
[C---:B--2---:R-:W-:Y:S02]  /*1ba0*/  @!P0 PRMT R22, R11.reuse, 0x7610, R22 ;  /* 0x000076100b168816 */ /* 0x044fe40000000016 */
[----:B------:R-:W-:-:S03]  /*1bb0*/  @!P0 PRMT R21, R11, 0x7632, R21 ;  /* 0x000076320b158816 */ /* 0x000fc60000000015 */
[----:B------:R-:W-:Y:S01]  /*1bc0*/  HADD2.F32 R11, -RZ, R22.H0_H0 ;  /* 0x20000016ff0b7230 */ /* 0x000fe20000004100 */
[----:B------:R-:W-:Y:S01]  /*1bd0*/  PRMT R21, R21, 0x5410, RZ ;  /* 0x0000541015157816 */ /* 0x000fe200000000ff */
[----:B0-----:R-:W-:Y:S01]  /*1be0*/  @!P0 IMAD R22, R29, R6, RZ ;  /* 0x000000061d168224 */ /* 0x001fe200078e02ff */
[----:B---3--:R-:W-:Y:S02]  /*1bf0*/  @!P0 PRMT R5, R23, 0x7610, R5 ;  /* 0x0000761017058816 */ /* 0x008fe40000000005 */
[----:B------:R-:W-:Y:S01]  /*1c00*/  FADD.FTZ R11, -R14, R11 ;  /* 0x0000000b0e0b7221 */ /* 0x000fe20000010100 */
[----:B------:R-:W-:Y:S01]  /*1c10*/  @!P0 PRMT R21, R21, 0x7610, R23 ;  /* 0x0000761015158816 */ /* 0x000fe20000000017 */
[----:B------:R-:W-:Y:S02]  /*1c20*/  @!P0 IMAD R29, R25, R7, R22 ;  /* 0x00000007191d8224 */ /* 0x000fe400078e0216 */
[----:B------:R-:W-:Y:S02]  /*1c30*/  HADD2.F32 R23, -RZ, R5.H0_H0 ;  /* 0x20000005ff177230 */ /* 0x000fe40000004100 */
[----:B------:R-:W-:-:S03]  /*1c40*/  FMUL.FTZ R11, R11, R2 ;  /* 0x000000020b0b7220 */ /* 0x000fc60000410000 */
[----:B------:R-:W-:Y:S01]  /*1c50*/  FADD.FTZ R5, R9, R23 ;  /* 0x0000001709057221 */ /* 0x000fe20000010000 */
[C---:B------:R-:W-:Y:S01]  /*1c60*/  FFMA.FTZ R24, R23.reuse, R11, R24 ;  /* 0x0000000b17187223 */ /* 0x040fe20000010018 */
[----:B------:R-:W-:Y:S01]  /*1c70*/  FMUL.FTZ R23, R23, R12 ;  /* 0x0000000c17177220 */ /* 0x000fe20000410000 */
[----:B------:R-:W-:-:S03]  /*1c80*/  @!P0 IMAD.MOV.U32 R9, RZ, RZ, R19 ;  /* 0x000000ffff098224 */ /* 0x000fc600078e0013 */
[----:B------:R-:W-:Y:S01]  /*1c90*/  FFMA.FTZ R11, R11, R23, R8 ;  /* 0x000000170b0b7223 */ /* 0x000fe20000010008 */
        /* <DEDUP_REMOVED lines=13> */
[----:B------:R-:W-:Y:S01]  /*1d70*/  FADD.FTZ R25, R10, R23 ;  /* 0x000000170a197221 */ /* 0x000fe20000010000 */
[--C-:B------:R-:W-:Y:S01]  /*1d80*/  HADD2.F32 R23, -RZ, R21.reuse.H0_H0 ;  /* 0x20000015ff177230 */ /* 0x100fe20000004100 */
[----:B0-----:R-:W0:Y:S01]  /*1d90*/  @!P0 LDC.64 R6, c[0x0][0x288] ;  /* 0x0000a200ff068b82 */ /* 0x001e220000000a00 */
[----:B------:R-:W-:-:S03]  /*1da0*/  HADD2.F32 R10, -RZ, R21.H1_H1 ;  /* 0x30000015ff0a7230 */ /* 0x000fc60000004100 */
[----:B------:R-:W-:Y:S02]  /*1db0*/  FADD.FTZ R23, -R14, R23 ;  /* 0x000000170e177221 */ /* 0x000fe40000010100 */
[----:B------:R-:W-:Y:S01]  /*1dc0*/  FADD.FTZ R20, R20, R10 ;  /* 0x0000000a14147221 */ /* 0x000fe20000010000 */
[----:B-1----:R-:W-:Y:S01]  /*1dd0*/  PRMT R9, RZ, 0x7610, R9 ;  /* 0x00007610ff097816 */ /* 0x002fe20000000009 */
[----:B------:R-:W-:-:S04]  /*1de0*/  FMUL.FTZ R28, R23, R2 ;  /* 0x00000002171c7220 */ /* 0x000fc80000410000 */
[C---:B------:R-:W-:Y:S01]  /*1df0*/  FFMA.FTZ R15, R10.reuse, R28, R15 ;  /* 0x0000001c0a0f7223 */ /* 0x040fe2000001000f */
[----:B------:R-:W-:-:S04]  /*1e00*/  FMUL.FTZ R10, R10, R13 ;  /* 0x0000000d0a0a7220 */ /* 0x000fc80000410000 */
[--C-:B------:R-:W-:Y:S01]  /*1e10*/  FFMA.FTZ R28, R28, R10, R11.reuse ;  /* 0x0000000a1c1c7223 */ /* 0x100fe2000001000b */
[----:B------:R-:W-:Y:S01]  /*1e20*/  PRMT R11, RZ, 0x7610, R11 ;  /* 0x00007610ff0b7816 */ /* 0x000fe2000000000b */
[----:B------:R-:W-:Y:S01]  /*1e30*/  FADD.FTZ R10, R10, R25 ;  /* 0x000000190a0a7221 */ /* 0x000fe20000010000 */
[----:B------:R-:W-:-:S04]  /*1e40*/  @!P0 IADD3 R25, P1, R26, 0x3, RZ ;  /* 0x000000031a198810 */ /* 0x000fc80007f3e0ff */
[----:B------:R-:W-:Y:S02]  /*1e50*/  @!P0 IADD3.X R29, RZ, R27, RZ, P1, !PT ;  /* 0x0000001bff1d8210 */ /* 0x000fe40000ffe4ff */
[C---:B--2---:R-:W-:Y:S02]  /*1e60*/  @!P0 PRMT R9, R22.reuse, 0x7610, R9 ;  /* 0x0000761016098816 */ /* 0x044fe40000000009 */
[----:B------:R-:W-:Y:S02]  /*1e70*/  @!P0 PRMT R11, R22, 0x7632, R11 ;  /* 0x00007632160b8816 */ /* 0x000fe4000000000b */
[----:B------:R-:W-:Y:S02]  /*1e80*/  PRMT R9, R9, 0x5410, RZ ;  /* 0x0000541009097816 */ /* 0x000fe400000000ff */
[----:B------:R-:W-:-:S03]  /*1e90*/  PRMT R11, R11, 0x5410, RZ ;  /* 0x000054100b0b7816 */ /* 0x000fc600000000ff */
[----:B------:R-:W-:Y:S01]  /*1ea0*/  HADD2.F32 R21, -RZ, R9.H0_H0 ;  /* 0x20000009ff157230 */ /* 0x000fe20000004100 */
[--C-:B---3--:R-:W-:Y:S02]  /*1eb0*/  @!P0 PRMT R9, R9, 0x5410, R8.reuse ;  /* 0x0000541009098816 */ /* 0x108fe40000000008 */
[----:B------:R-:W-:Y:S01]  /*1ec0*/  @!P0 PRMT R11, R11, 0x7610, R8 ;  /* 0x000076100b0b8816 */ /* 0x000fe20000000008 */
[----:B0-----:R-:W-:Y:S02]  /*1ed0*/  @!P0 IMAD R8, R29, R6, RZ ;  /* 0x000000061d088224 */ /* 0x001fe400078e02ff */
[----:B------:R-:W-:Y:S01]  /*1ee0*/  FADD.FTZ R21, -R14, R21 ;  /* 0x000000150e157221 */ /* 0x000fe20000010100 */
[----:B------:R-:W-:Y:S02]  /*1ef0*/  HADD2.F32 R9, -RZ, R9.H1_H1 ;  /* 0x30000009ff097230 */ /* 0x000fe40000004100 */
[----:B------:R-:W-:Y:S02]  /*1f00*/  @!P0 IMAD R29, R25, R7, R8 ;  /* 0x00000007191d8224 */ /* 0x000fe400078e0208 */
[----:B------:R-:W-:Y:S01]  /*1f10*/  FMUL.FTZ R21, R21, R2 ;  /* 0x0000000215157220 */ /* 0x000fe20000410000 */
[----:B------:R-:W-:-:S02]  /*1f20*/  @!P0 IMAD.MOV.U32 R8, RZ, RZ, R16 ;  /* 0x000000ffff088224 */ /* 0x000fc400078e0010 */
[----:B------:R-:W-:Y:S01]  /*1f30*/  FADD.FTZ R5, R5, R9 ;  /* 0x0000000905057221 */ /* 0x000fe20000010000 */
[C---:B------:R-:W-:Y:S01]  /*1f40*/  FMUL.FTZ R23, R9.reuse, R12 ;  /* 0x0000000c09177220 */ /* 0x040fe20000410000 */
[----:B------:R-:W-:Y:S01]  /*1f50*/  FFMA.FTZ R24, R9, R21, R24 ;  /* 0x0000001509187223 */ /* 0x000fe20000010018 */
[----:B------:R-:W-:Y:S02]  /*1f60*/  @!P0 MOV R9, R19 ;  /* 0x0000001300098202 */ /* 0x000fe40000000f00 */
[----:B------:R-:W-:Y:S01]  /*1f70*/  FFMA.FTZ R21, R21, R23, R28 ;  /* 0x0000001715157223 */ /* 0x000fe2000001001c */
        /* <DEDUP_REMOVED lines=12> */
[----:B------:R-:W-:Y:S01]  /*2040*/  FADD.FTZ R25, R10, R23 ;  /* 0x000000170a197221 */ /* 0x000fe20000010000 */
[--C-:B------:R-:W-:Y:S01]  /*2050*/  HADD2.F32 R23, -RZ, R11.reuse.H0_H0 ;  /* 0x2000000bff177230 */ /* 0x100fe20000004100 */
[----:B0-----:R-:W-:Y:S01]  /*2060*/  PRMT R7, RZ, 0x5410, RZ ;  /* 0x00005410ff077816 */ /* 0x001fe200000000ff */
[----:B------:R-:W-:Y:S01]  /*2070*/  HADD2.F32 R10, -RZ, R11.H1_H1 ;  /* 0x3000000bff0a7230 */ /* 0x000fe20000004100 */
[----:B------:R-:W-:Y:S02]  /*2080*/  IADD3 R26, P2, R26, 0x4, RZ ;  /* 0x000000041a1a7810 */ /* 0x000fe40007f5e0ff */
[----:B------:R-:W-:Y:S02]  /*2090*/  FADD.FTZ R23, -R14, R23 ;  /* 0x000000170e177221 */ /* 0x000fe40000010100 */
[----:B------:R-:W-:Y:S01]  /*20a0*/  FADD.FTZ R20, R20, R10 ;  /* 0x0000000a14147221 */ /* 0x000fe20000010000 */
[----:B-1----:R-:W-:Y:S01]  /*20b0*/  PRMT R9, RZ, 0x5410, RZ ;  /* 0x00005410ff097816 */ /* 0x002fe200000000ff */
[----:B------:R-:W-:Y:S01]  /*20c0*/  FMUL.FTZ R22, R23, R2 ;  /* 0x0000000217167220 */ /* 0x000fe20000410000 */
[----:B------:R-:W-:Y:S01]  /*20d0*/  ISETP.GE.AND P1, PT, R26, R3, PT ;  /* 0x000000031a00720c */ /* 0x000fe20003f26270 */
[----:B------:R-:W-:-:S02]  /*20e0*/  IMAD.X R27, RZ, RZ, R27, P2 ;  /* 0x000000ffff1b7224 */ /* 0x000fc400010e061b */
[C---:B------:R-:W-:Y:S01]  /*20f0*/  FFMA.FTZ R15, R10.reuse, R22, R15 ;  /* 0x000000160a0f7223 */ /* 0x040fe2000001000f */
[----:B------:R-:W-:-:S04]  /*2100*/  FMUL.FTZ R10, R10, R13 ;  /* 0x0000000d0a0a7220 */ /* 0x000fc80000410000 */
[----:B------:R-:W-:Y:S01]  /*2110*/  FFMA.FTZ R22, R22, R10, R21 ;  /* 0x0000000a16167223 */ /* 0x000fe20000010015 */
[----:B--2---:R-:W-:-:S04]  /*2120*/  @!P0 PRMT R7, R7, 0x5410, R6 ;  /* 0x0000541007078816 */ /* 0x004fc80000000006 */
[----:B------:R-:W-:Y:S01]  /*2130*/  @!P0 PRMT R7, R6, 0x7632, R7 ;  /* 0x0000763206078816 */ /* 0x000fe20000000007 */
[----:B------:R-:W-:Y:S01]  /*2140*/  FADD.FTZ R6, R10, R25 ;  /* 0x000000190a067221 */ /* 0x000fe20000010000 */
[----:B---3--:R-:W-:-:S03]  /*2150*/  @!P0 PRMT R9, R9, 0x5410, R8 ;  /* 0x0000541009098816 */ /* 0x008fc60000000008 */
[--C-:B------:R-:W-:Y:S02]  /*2160*/  HADD2.F32 R11, -RZ, R7.reuse.H1_H1 ;  /* 0x30000007ff0b7230 */ /* 0x100fe40000004100 */
[----:B------:R-:W-:Y:S01]  /*2170*/  HADD2.F32 R7, -RZ, R7.H0_H0 ;  /* 0x20000007ff077230 */ /* 0x000fe20000004100 */
[----:B------:R-:W-:Y:S02]  /*2180*/  @!P0 PRMT R9, R8, 0x7632, R9 ;  /* 0x0000763208098816 */ /* 0x000fe40000000009 */
[C---:B------:R-:W-:Y:S02]  /*2190*/  FADD.FTZ R21, -R14.reuse, R11 ;  /* 0x0000000b0e157221 */ /* 0x040fe40000010100 */
[----:B------:R-:W-:Y:S01]  /*21a0*/  FADD.FTZ R7, -R14, R7 ;  /* 0x000000070e077221 */ /* 0x000fe20000010100 */
[--C-:B------:R-:W-:Y:S02]  /*21b0*/  HADD2.F32 R11, -RZ, R9.reuse.H1_H1 ;  /* 0x30000009ff0b7230 */ /* 0x100fe40000004100 */
[----:B------:R-:W-:Y:S01]  /*21c0*/  FMUL.FTZ R21, R21, R2 ;  /* 0x0000000215157220 */ /* 0x000fe20000410000 */
[----:B------:R-:W-:-:S02]  /*21d0*/  HADD2.F32 R8, -RZ, R9.H0_H0 ;  /* 0x20000009ff087230 */ /* 0x000fc40000004100 */
[----:B------:R-:W-:Y:S01]  /*21e0*/  FMUL.FTZ R7, R7, R2 ;  /* 0x0000000207077220 */ /* 0x000fe20000410000 */
[----:B------:R-:W-:Y:S01]  /*21f0*/  FADD.FTZ R9, R5, R11 ;  /* 0x0000000b05097221 */ /* 0x000fe20000010000 */
[C---:B------:R-:W-:Y:S01]  /*2200*/  FFMA.FTZ R24, R11.reuse, R21, R24 ;  /* 0x000000150b187223 */ /* 0x040fe20000010018 */
[----:B------:R-:W-:Y:S01]  /*2210*/  FMUL.FTZ R11, R11, R12 ;  /* 0x0000000c0b0b7220 */ /* 0x000fe20000410000 */
[----:B------:R-:W-:Y:S01]  /*2220*/  FMUL.FTZ R10, R8, R13 ;  /* 0x0000000d080a7220 */ /* 0x000fe20000410000 */
[----:B------:R-:W-:Y:S01]  /*2230*/  FADD.FTZ R5, R20, R8 ;  /* 0x0000000814057221 */ /* 0x000fe20000010000 */
[----:B------:R-:W-:Y:S01]  /*2240*/  FFMA.FTZ R8, R8, R7, R15 ;  /* 0x0000000708087223 */ /* 0x000fe2000001000f */
[----:B------:R-:W-:Y:S01]  /*2250*/  FADD.FTZ R23, R6, R11 ;  /* 0x0000000b06177221 */ /* 0x000fe20000010000 */
[----:B------:R-:W-:-:S03]  /*2260*/  FFMA.FTZ R6, R21, R11, R22 ;  /* 0x0000000b15067223 */ /* 0x000fc60000010016 */
[----:B------:R-:W-:Y:S01]  /*2270*/  FADD.FTZ R15, R10, R23 ;  /* 0x000000170a0f7221 */ /* 0x000fe20000010000 */
[----:B------:R-:W-:Y:S01]  /*2280*/  FFMA.FTZ R25, R7, R10, R6 ;  /* 0x0000000a07197223 */ /* 0x000fe20000010006 */
[----:B------:R-:W-:Y:S06]  /*2290*/  @!P1 BRA `(.L_x_3588) ;  /* 0xfffffff400309947 */ /* 0x000fec000383ffff */
.L_x_3582:
[----:B------:R-:W0:Y:S01]  /*22a0*/  S2R R6, SR_CgaCtaId ;  /* 0x0000000000067919 */ /* 0x000e220000008800 */
[----:B------:R-:W-:Y:S02]  /*22b0*/  MOV R3, 0x400 ;  /* 0x0000040000037802 */ /* 0x000fe40000000f00 */
[----:B------:R-:W-:Y:S01]  /*22c0*/  ISETP.NE.AND P0, PT, R4, RZ, PT ;  /* 0x000000ff0400720c */ /* 0x000fe20003f05270 */
[----:B-1----:R-:W1:Y:S01]  /*22d0*/  S2R R2, SR_TID.X ;  /* 0x0000000000027919 */ /* 0x002e620000002100 */
        /* <DEDUP_REMOVED lines=45> */
[----:B---3--:R-:W-:Y:S02]  /*25b0*/  FSEL R22, R23, R12, !P3 ;  /* 0x0000000c17167208 */ /* 0x008fe40005800000 */
[----:B------:R-:W-:-:S03]  /*25c0*/  FSEL R26, R25, R16, !P3 ;  /* 0x00000010191a7208 */ /* 0x000fc60005800000 */
[----:B------:R-:W-:Y:S02]  /*25d0*/  FADD.FTZ R22, R22, R19 ;  /* 0x0000001316167221 */ /* 0x000fe40000010000 */
[----:B0-----:R-:W-:Y:S01]  /*25e0*/  FADD.FTZ R26, R26, R21 ;  /* 0x000000151a1a7221 */ /* 0x001fe20000010000 */
[C---:B------:R-:W-:Y:S02]  /*25f0*/  ISETP.NE.AND P4, PT, R17.reuse, RZ, PT ;  /* 0x000000ff1100720c */ /* 0x040fe40003f85270 */
        /* <DEDUP_REMOVED lines=9> */
[----:B------:R-:W-:-:S03]  /*2690*/  ISETP.GE.AND P6, PT, R20, 0x8, PT ;  /* 0x000000081400780c */ /* 0x000fc60003fc6270 */
        /* <DEDUP_REMOVED lines=37> */
[----:B------:R-:W-:-:S03]  /*28f0*/  ISETP.NE.AND P5, PT, R23, RZ, PT ;  /* 0x000000ff1700720c */ /* 0x000fc60003fa5270 */
[----:B------:R-:W1:Y:S04]  /*2900*/  SHFL.UP PT, R20, R25, 0x10, RZ ;  /* 0x0600000019147989 */ /* 0x000e6800000e00ff */
[----:B------:R-:W2:Y:S01]  /*2910*/  SHFL.UP PT, R26, R23, 0x10, RZ ;  /* 0x06000000171a7989 */ /* 0x000ea200000e00ff */
[----:B0-----:R-:W-:Y:S01]  /*2920*/  FADD.FTZ R27, R22, R27 ;  /* 0x0000001b161b7221 */ /* 0x001fe20000010000 */
[----:B-1----:R-:W-:-:S04]  /*2930*/  FADD.FTZ R20, R25, R20 ;  /* 0x0000001419147221 */ /* 0x002fc80000010000 */
[----:B------:R-:W-:Y:S02]  /*2940*/  @P0 FSEL R22, R27, R22, !P5 ;  /* 0x000000161b160208 */ /* 0x000fe40006800000 */
[----:B--2---:R-:W-:Y:S02]  /*2950*/  @P0 IADD3 R23, R23, R26, RZ ;  /* 0x0000001a17170210 */ /* 0x004fe40007ffe0ff */
[----:B------:R-:W-:Y:S02]  /*2960*/  @P0 FSEL R25, R20, R25, !P5 ;  /* 0x0000001914190208 */ /* 0x000fe40006800000 */
[----:B------:R0:W1:Y:S04]  /*2970*/  SHFL.UP PT, R20, R22, 0x1, RZ ;  /* 0x0420000016147989 */ /* 0x00006800000e00ff */
[----:B------:R-:W2:Y:S04]  /*2980*/  SHFL.UP PT, R23, R23, 0x1, RZ ;  /* 0x0420000017177989 */ /* 0x000ea800000e00ff */
[----:B------:R0:W3:Y:S02]  /*2990*/  SHFL.UP PT, R26, R25, 0x1, RZ ;  /* 0x04200000191a7989 */ /* 0x0000e400000e00ff */
.L_x_3611:
[----:B------:R-:W-:Y:S01]  /*29a0*/  ISETP.NE.AND P5, PT, R2, RZ, PT ;  /* 0x000000ff0200720c */ /* 0x000fe20003fa5270 */
[----:B0-----:R-:W0:Y:S01]  /*29b0*/  S2R R22, SR_CgaCtaId ;  /* 0x0000000000167919 */ /* 0x001e220000008800 */
[----:B------:R-:W-:Y:S02]  /*29c0*/  PLOP3.LUT P0, PT, PT, PT, PT, 0x80, 0x0 ;  /* 0x000000000000781c */ /* 0x000fe40003f0f070 */
[----:B------:R-:W-:Y:S01]  /*29d0*/  MOV R25, 0x400 ;  /* 0x0000040000197802 */ /* 0x000fe20000000f00 */
[----:B------:R-:W4:Y:S08]  /*29e0*/  S2R R2, SR_TID.X ;  /* 0x0000000000027919 */ /* 0x000f300000002100 */
[----:B------:R-:W-:Y:S01]  /*29f0*/  @P5 ISETP.NE.AND P6, PT, R18, RZ, PT ;  /* 0x000000ff1200520c */ /* 0x000fe20003fc5270 */
[----:B--2---:R-:W-:-:S03]  /*2a00*/  @P5 IMAD.IADD R18, R23, 0x1, R18 ;  /* 0x0000000117125824 */ /* 0x004fc600078e0212 */
[----:B------:R-:W-:Y:S02]  /*2a10*/  @P5 PLOP3.LUT P0, PT, P6, PT, PT, 0x80, 0x0 ;  /* 0x000000000000581c */ /* 0x000fe4000370f070 */
[----:B------:R-:W-:-:S04]  /*2a20*/  IADD3 R3, R3, R18, RZ ;  /* 0x0000001203037210 */ /* 0x000fc80007ffe0ff */
[----:B------:R-:W-:-:S05]  /*2a30*/  IADD3 R23, R10, R3, RZ ;  /* 0x000000030a177210 */ /* 0x000fca0007ffe0ff */
[----:B------:R-:W-:Y:S02]  /*2a40*/  IMAD.IADD R14, R14, 0x1, R23 ;  /* 0x000000010e0e7824 */ /* 0x000fe400078e0217 */
        /* <DEDUP_REMOVED lines=8> */
[----:B----4-:R-:W-:-:S02]  /*2ad0*/  IMAD R2, R2, 0x3c, R25 ;  /* 0x0000003c02027824 */ /* 0x010fc400078e0219 */
        /* <DEDUP_REMOVED lines=19> */
.L_x_3589:
        /* <DEDUP_REMOVED lines=48> */
.L_x_3592:
[----:B------:R-:W-:Y:S05]  /*2f10*/  BSYNC B0 ;  /* 0x0000000000007941 */ /* 0x000fea0003800000 */
.L_x_3591:
        /* <DEDUP_REMOVED lines=22> */
.L_x_3590:
        /* <DEDUP_REMOVED lines=9> */
.L_x_3593:
[----:B------:R-:W-:Y:S01]  /*3110*/  MOV R30, R22 ;  /* 0x00000016001e7202 */ /* 0x000fe20000000f00 */
[----:B------:R-:W-:-:S07]  /*3120*/  IMAD.MOV.U32 R26, RZ, RZ, R28 ;  /* 0x000000ffff1a7224 */ /* 0x000fce00078e001c */
[----:B------:R-:W-:Y:S05]  /*3130*/  WARPSYNC.COLLECTIVE R29, `(.L_x_3594) ;  /* 0x000000001d087348 */ /* 0x000fea0003c00000 */
[----:B------:R0:W1:Y:S02]  /*3140*/  SHFL.UP P0, R28, R30, R31, R32 ;  /* 0x0400001f1e1c7389 */ /* 0x0000640000000020 */
[----:B01----:R-:W-:Y:S01]  /*3150*/  ENDCOLLECTIVE ;  /* 0x000000000000791b */ /* 0x003fe20003800000 */
.L_x_3594:
[----:B------:R-:W-:Y:S01]  /*3160*/  @P6 IADD3 R23, R23, R26, RZ ;  /* 0x0000001a17176210 */ /* 0x000fe20007ffe0ff */
[----:B------:R-:W-:Y:S01]  /*3170*/  IMAD.MOV.U32 R30, RZ, RZ, R25 ;  /* 0x000000ffff1e7224 */ /* 0x000fe200078e0019 */
[----:B------:R-:W-:-:S07]  /*3180*/  MOV R27, R28 ;  /* 0x0000001c001b7202 */ /* 0x000fce0000000f00 */
[----:B------:R-:W-:Y:S05]  /*3190*/  WARPSYNC.COLLECTIVE R29, `(.L_x_3595) ;  /* 0x000000001d087348 */ /* 0x000fea0003c00000 */
[----:B------:R0:W1:Y:S02]  /*31a0*/  SHFL.UP P0, R28, R30, R31, R32 ;  /* 0x0400001f1e1c7389 */ /* 0x0000640000000020 */
[----:B01----:R-:W-:Y:S01]  /*31b0*/  ENDCOLLECTIVE ;  /* 0x000000000000791b */ /* 0x003fe20003800000 */
.L_x_3595:
        /* <DEDUP_REMOVED lines=9> */
.L_x_3596:
[----:B------:R-:W-:Y:S02]  /*3250*/  ISETP.GE.AND P6, PT, R20, 0x2, PT ;  /* 0x000000021400780c */ /* 0x000fe40003fc6270 */
[----:B------:R-:W-:Y:S02]  /*3260*/  ISETP.NE.AND P5, PT, R23, RZ, PT ;  /* 0x000000ff1700720c */ /* 0x000fe40003fa5270 */
[----:B------:R-:W-:Y:S02]  /*3270*/  MOV R30, R22 ;  /* 0x00000016001e7202 */ /* 0x000fe40000000f00 */
[----:B------:R-:W-:-:S09]  /*3280*/  MOV R26, R28 ;  /* 0x0000001c001a7202 */ /* 0x000fd20000000f00 */
[----:B------:R-:W-:Y:S05]  /*3290*/  WARPSYNC.COLLECTIVE R29, `(.L_x_3597) ;  /* 0x000000001d087348 */ /* 0x000fea0003c00000 */
[----:B------:R0:W1:Y:S02]  /*32a0*/  SHFL.UP P0, R28, R30, R31, R32 ;  /* 0x0400001f1e1c7389 */ /* 0x0000640000000020 */
[----:B01----:R-:W-:Y:S01]  /*32b0*/  ENDCOLLECTIVE ;  /* 0x000000000000791b */ /* 0x003fe20003800000 */
.L_x_3597:
[----:B------:R-:W-:Y:S02]  /*32c0*/  @P6 IADD3 R23, R23, R26, RZ ;  /* 0x0000001a17176210 */ /* 0x000fe40007ffe0ff */
[----:B------:R-:W-:Y:S01]  /*32d0*/  MOV R30, R25 ;  /* 0x00000019001e7202 */ /* 0x000fe20000000f00 */
[----:B------:R-:W-:-:S07]  /*32e0*/  IMAD.MOV.U32 R27, RZ, RZ, R28 ;  /* 0x000000ffff1b7224 */ /* 0x000fce00078e001c */
[----:B------:R-:W-:Y:S05]  /*32f0*/  WARPSYNC.COLLECTIVE R29, `(.L_x_3598) ;  /* 0x000000001d087348 */ /* 0x000fea0003c00000 */
[----:B------:R0:W1:Y:S02]  /*3300*/  SHFL.UP P0, R28, R30, R31, R32 ;  /* 0x0400001f1e1c7389 */ /* 0x0000640000000020 */
[----:B01----:R-:W-:Y:S01]  /*3310*/  ENDCOLLECTIVE ;  /* 0x000000000000791b */ /* 0x003fe20003800000 */
.L_x_3598:
        /* <DEDUP_REMOVED lines=9> */
.L_x_3599:
[----:B------:R-:W-:Y:S02]  /*33b0*/  ISETP.GE.AND P6, PT, R20, 0x4, PT ;  /* 0x000000041400780c */ /* 0x000fe40003fc6270 */
[----:B------:R-:W-:Y:S01]  /*33c0*/  ISETP.NE.AND P5, PT, R23, RZ, PT ;  /* 0x000000ff1700720c */ /* 0x000fe20003fa5270 */
[----:B------:R-:W-:Y:S01]  /*33d0*/  IMAD.MOV.U32 R30, RZ, RZ, R22 ;  /* 0x000000ffff1e7224 */ /* 0x000fe200078e0016 */
[----:B------:R-:W-:-:S11]  /*33e0*/  MOV R26, R28 ;  /* 0x0000001c001a7202 */ /* 0x000fd60000000f00 */
[----:B------:R-:W-:Y:S05]  /*33f0*/  WARPSYNC.COLLECTIVE R29, `(.L_x_3600) ;  /* 0x000000001d087348 */ /* 0x000fea0003c00000 */
[----:B------:R0:W1:Y:S02]  /*3400*/  SHFL.UP P0, R28, R30, R31, R32 ;  /* 0x0400001f1e1c7389 */ /* 0x0000640000000020 */
[----:B01----:R-:W-:Y:S01]  /*3410*/  ENDCOLLECTIVE ;  /* 0x000000000000791b */ /* 0x003fe20003800000 */
.L_x_3600:
[----:B------:R-:W-:Y:S01]  /*3420*/  @P6 IMAD.IADD R23, R23, 0x1, R26 ;  /* 0x0000000117176824 */ /* 0x000fe200078e021a */
[----:B------:R-:W-:Y:S02]  /*3430*/  MOV R30, R25 ;  /* 0x00000019001e7202 */ /* 0x000fe40000000f00 */
[----:B------:R-:W-:-:S07]  /*3440*/  MOV R27, R28 ;  /* 0x0000001c001b7202 */ /* 0x000fce0000000f00 */
[----:B------:R-:W-:Y:S05]  /*3450*/  WARPSYNC.COLLECTIVE R29, `(.L_x_3601) ;  /* 0x000000001d087348 */ /* 0x000fea0003c00000 */
[----:B------:R0:W1:Y:S02]  /*3460*/  SHFL.UP P0, R28, R30, R31, R32 ;  /* 0x0400001f1e1c7389 */ /* 0x0000640000000020 */
[----:B01----:R-:W-:Y:S01]  /*3470*/  ENDCOLLECTIVE ;  /* 0x000000000000791b */ /* 0x003fe20003800000 */
.L_x_3601:
        /* <DEDUP_REMOVED lines=9> */
.L_x_3602:
[----:B------:R-:W-:Y:S02]  /*3510*/  ISETP.GE.AND P6, PT, R20, 0x8, PT ;  /* 0x000000081400780c */ /* 0x000fe40003fc6270 */
[----:B------:R-:W-:Y:S02]  /*3520*/  ISETP.NE.AND P5, PT, R23, RZ, PT ;  /* 0x000000ff1700720c */ /* 0x000fe40003fa5270 */
[----:B------:R-:W-:Y:S01]  /*3530*/  MOV R30, R22 ;  /* 0x00000016001e7202 */ /* 0x000fe20000000f00 */
[----:B------:R-:W-:-:S10]  /*3540*/  IMAD.MOV.U32 R26, RZ, RZ, R28 ;  /* 0x000000ffff1a7224 */ /* 0x000fd400078e001c */
[----:B------:R-:W-:Y:S05]  /*3550*/  WARPSYNC.COLLECTIVE R29, `(.L_x_3603) ;  /* 0x000000001d087348 */ /* 0x000fea0003c00000 */
[----:B------:R0:W1:Y:S02]  /*3560*/  SHFL.UP P0, R28, R30, R31, R32 ;  /* 0x0400001f1e1c7389 */ /* 0x0000640000000020 */
[----:B01----:R-:W-:Y:S01]  /*3570*/  ENDCOLLECTIVE ;  /* 0x000000000000791b */ /* 0x003fe20003800000 */
.L_x_3603:
[----:B------:R-:W-:Y:S01]  /*3580*/  IMAD.MOV.U32 R30, RZ, RZ, R25 ;  /* 0x000000ffff1e7224 */ /* 0x000fe200078e0019 */
[----:B------:R-:W-:-:S07]  /*3590*/  MOV R27, R28 ;  /* 0x0000001c001b7202 */ /* 0x000fce0000000f00 */
[----:B------:R-:W-:Y:S05]  /*35a0*/  WARPSYNC.COLLECTIVE R29, `(.L_x_3604) ;  /* 0x000000001d087348 */ /* 0x000fea0003c00000 */
[----:B------:R0:W1:Y:S02]  /*35b0*/  SHFL.UP P0, R28, R30, R31, R32 ;  /* 0x0400001f1e1c7389 */ /* 0x0000640000000020 */
[----:B01----:R-:W-:Y:S01]  /*35c0*/  ENDCOLLECTIVE ;  /* 0x000000000000791b */ /* 0x003fe20003800000 */
.L_x_3604:
[----:B------:R-:W-:-:S05]  /*35d0*/  FADD.FTZ R27, R22, R27 ;  /* 0x0000001b161b7221 */ /* 0x000fca0000010000 */
[----:B------:R-:W-:Y:S02]  /*35e0*/  @P6 FSEL R22, R27, R22, !P5 ;  /* 0x000000161b166208 */ /* 0x000fe40006800000 */
        /* <DEDUP_REMOVED lines=12> */
.L_x_3605:
[----:B------:R-:W-:Y:S02]  /*36b0*/  MOV R30, R22 ;  /* 0x00000016001e7202 */ /* 0x000fe40000000f00 */
[----:B------:R-:W-:-:S07]  /*36c0*/  MOV R26, R28 ;  /* 0x0000001c001a7202 */ /* 0x000fce0000000f00 */
[----:B------:R-:W-:Y:S05]  /*36d0*/  WARPSYNC.COLLECTIVE R29, `(.L_x_3606) ;  /* 0x000000001d087348 */ /* 0x000fea0003c00000 */
[----:B------:R0:W1:Y:S02]  /*36e0*/  SHFL.UP P0, R28, R30, R31, R32 ;  /* 0x0400001f1e1c7389 */ /* 0x0000640000000020 */
[----:B01----:R-:W-:Y:S01]  /*36f0*/  ENDCOLLECTIVE ;  /* 0x000000000000791b */ /* 0x003fe20003800000 */
.L_x_3606:
[----:B------:R-:W-:Y:S02]  /*3700*/  @P6 IMAD.IADD R23, R23, 0x1, R26 ;  /* 0x0000000117176824 */ /* 0x000fe400078e021a */
[----:B------:R-:W-:Y:S01]  /*3710*/  IMAD.MOV.U32 R30, RZ, RZ, R25 ;  /* 0x000000ffff1e7224 */ /* 0x000fe200078e0019 */
[----:B------:R-:W-:-:S07]  /*3720*/  MOV R27, R28 ;  /* 0x0000001c001b7202 */ /* 0x000fce0000000f00 */
[----:B------:R-:W-:Y:S05]  /*3730*/  WARPSYNC.COLLECTIVE R29, `(.L_x_3607) ;  /* 0x000000001d087348 */ /* 0x000fea0003c00000 */
[----:B------:R0:W1:Y:S02]  /*3740*/  SHFL.UP P0, R28, R30, R31, R32 ;  /* 0x0400001f1e1c7389 */ /* 0x0000640000000020 */
[----:B01----:R-:W-:Y:S01]  /*3750*/  ENDCOLLECTIVE ;  /* 0x000000000000791b */ /* 0x003fe20003800000 */
.L_x_3607:
        /* <DEDUP_REMOVED lines=8> */
.L_x_3608:
[----:B------:R-:W-:-:S05]  /*37e0*/  FADD.FTZ R20, R25, R20 ;  /* 0x0000001419147221 */ /* 0x000fca0000010000 */
[----:B------:R-:W-:Y:S02]  /*37f0*/  @P6 FSEL R25, R20, R25, !P5 ;  /* 0x0000001914196208 */ /* 0x000fe40006800000 */
[----:B------:R-:W-:Y:S02]  /*3800*/  MOV R30, R22 ;  /* 0x00000016001e7202 */ /* 0x000fe40000000f00 */
[----:B------:R-:W-:-:S07]  /*3810*/  MOV R23, R28 ;  /* 0x0000001c00177202 */ /* 0x000fce0000000f00 */
[----:B------:R-:W-:Y:S05]  /*3820*/  WARPSYNC.COLLECTIVE R29, `(.L_x_3609) ;  /* 0x000000001d087348 */ /* 0x000fea0003c00000 */
[----:B------:R0:W1:Y:S02]  /*3830*/  SHFL.UP P0, R28, R30, R31, R32 ;  /* 0x0400001f1e1c7389 */ /* 0x0000640000000020 */
[----:B01----:R-:W-:Y:S01]  /*3840*/  ENDCOLLECTIVE ;  /* 0x000000000000791b */ /* 0x003fe20003800000 */
.L_x_3609:
[----:B------:R-:W-:Y:S01]  /*3850*/  MOV R30, R25 ;  /* 0x00000019001e7202 */ /* 0x000fe20000000f00 */
[----:B------:R-:W-:-:S07]  /*3860*/  IMAD.MOV.U32 R20, RZ, RZ, R28 ;  /* 0x000000ffff147224 */ /* 0x000fce00078e001c */
[----:B------:R-:W-:Y:S05]  /*3870*/  WARPSYNC.COLLECTIVE R29, `(.L_x_3610) ;  /* 0x000000001d087348 */ /* 0x000fea0003c00000 */
[----:B------:R0:W1:Y:S02]  /*3880*/  SHFL.UP P0, R28, R30, R31, R32 ;  /* 0x0400001f1e1c7389 */ /* 0x0000640000000020 */
[----:B01----:R-:W-:Y:S01]  /*3890*/  ENDCOLLECTIVE ;  /* 0x000000000000791b */ /* 0x003fe20003800000 */
.L_x_3610:
[----:B------:R-:W-:Y:S01]  /*38a0*/  MOV R26, R28 ;  /* 0x0000001c001a7202 */ /* 0x000fe20000000f00 */
[----:B------:R-:W-:Y:S06]  /*38b0*/  BRA `(.L_x_3611) ;  /* 0xfffffff000387947 */ /* 0x000fec000383ffff */
.L_x_3612:
        /* <DEDUP_REMOVED lines=12> */
.L_x_4539:


//--------------------- .text._Z30group_norm_nhwc_bwd_sum_kernelI11Fp16IOBf16WLi196EEv26Group_norm_nhwc_bwd_params --------------------------
	.section	.text._Z30group_norm_nhwc_bwd_sum_kernelI11Fp16IOBf16WLi196EEv26Group_norm_nhwc_bwd_params,"ax",@progbits
	.align	128
        .global         _Z30group_norm_nhwc_bwd_sum_kernelI11Fp16IOBf16WLi196EEv26Group_norm_nhwc_bwd_params
        .type           _Z30group_norm_nhwc_bwd_sum_kernelI11Fp16IOBf16WLi196EEv26Group_norm_nhwc_bwd_params,@function
        .size           _Z30group_norm_nhwc_bwd_sum_kernelI11Fp16IOBf16WLi196EEv26Group_norm_nhwc_bwd_params,(.L_x_4540 - _Z30group_norm_nhwc_bwd_sum_kernelI11Fp16IOBf16WLi196EEv26Group_norm_nhwc_bwd_params)
        .other          _Z30group_norm_nhwc_bwd_sum_kernelI11Fp16IOBf16WLi196EEv26Group_norm_nhwc_bwd_params,@"STO_CUDA_ENTRY STV_DEFAULT"
_Z30group_norm_nhwc_bwd_sum_kernelI11Fp16IOBf16WLi196EEv26Group_norm_nhwc_bwd_params:
.text._Z30group_norm_nhwc_bwd_sum_kernelI11Fp16IOBf16WLi196EEv26Group_norm_nhwc_bwd_params:
        /* <DEDUP_REMOVED lines=26> */
[-C--:B------:R-:W-:Y:S02]  /*01a0*/  @!P1 IADD3 R0, R0, -R5.reuse, RZ ;  /* 0x8000000500009210 */ /* 0x080fe40007ffe0ff */
[----:B------:R-:W-:Y:S02]  /*01b0*/  @!P1 IADD3 R3, R3, 0x1, RZ ;  /* 0x0000000103039810 */ /* 0x000fe40007ffe0ff */
[----:B------:R-:W-:Y:S02]  /*01c0*/  ISETP.GE.U32.AND P0, PT, R0, R5, PT ;  /* 0x000000050000720c */ /* 0x000fe40003f06070 */
[----:B------:R-:W-:Y:S01]  /*01d0*/  LOP3.LUT R0, R14, R9, RZ, 0x3c, !PT ;  /* 0x000000090e007212 */ /* 0x000fe200078e3cff */
[----:B------:R-:W2:Y:S03]  /*01e0*/  LDC.64 R4, c[0x0][0x248] ;  /* 0x00009200ff047b82 */ /* 0x000ea60000000a00 */
[----:B------:R-:W-:-:S07]  /*01f0*/  ISETP.GE.AND P2, PT, R0, RZ, PT ;  /* 0x000000ff0000720c */ /* 0x000fce0003f46270 */
[----:B------:R-:W-:Y:S01]  /*0200*/  @P0 VIADD R3, R3, 0x1 ;  /* 0x0000000103030836 */ /* 0x000fe20000000000 */
[----:B------:R-:W-:-:S04]  /*0210*/  ISETP.NE.AND P0, PT, R9, RZ, PT ;  /* 0x000000ff0900720c */ /* 0x000fc80003f05270 */
[----:B------:R-:W-:Y:S02]  /*0220*/  MOV R0, R3 ;  /* 0x0000000300007202 */ /* 0x000fe40000000f00 */
[----:B------:R-:W-:Y:S02]  /*0230*/  LOP3.LUT R3, RZ, R9, RZ, 0x33, !PT ;  /* 0x00000009ff037212 */ /* 0x000fe400078e33ff */
        /* <DEDUP_REMOVED lines=10> */
[----:B------:R-:W-:Y:S02]  /*02e0*/  MOV R17, RZ ;  /* 0x000000ff00117202 */ /* 0x000fe40000000f00 */
[----:B------:R-:W-:Y:S01]  /*02f0*/  ISETP.GE.AND.EX P0, PT, R15, UR11, PT, P0 ;  /* 0x0000000b0f007c0c */ /* 0x000fe2000bf06300 */
[----:B0-----:R-:W0:Y:S02]  /*0300*/  MUFU.RCP R0, R0 ;  /* 0x0000000000007308 */ /* 0x001e240000001000 */
[----:B0-----:R-:W-:-:S02]  /*0310*/  IADD3 R6, R0, 0xffffffe, RZ ;  /* 0x0ffffffe00067810 */ /* 0x001fc40007ffe0ff */
[----:B------:R-:W-:-:S04]  /*0320*/  MOV R0, RZ ;  /* 0x000000ff00007202 */ /* 0x000fc80000000f00 */
        /* <DEDUP_REMOVED lines=24> */
[----:B---3--:R-:W-:Y:S02]  /*04b0*/  @P1 SHF.L.U32 R17, R13, 0x10, RZ ;  /* 0x000000100d111819 */ /* 0x008fe400000006ff */
[----:B----4-:R-:W-:Y:S01]  /*04c0*/  @P1 SHF.L.U32 R21, R11, 0x10, RZ ;  /* 0x000000100b151819 */ /* 0x010fe200000006ff */
[----:B------:R-:W-:-:S07]  /*04d0*/  IMAD.U32 R0, R0, 0x10000, RZ ;  /* 0x0001000000007824 */ /* 0x000fce00078e00ff */
.L_x_3614:
[----:B------:R-:W-:Y:S05]  /*04e0*/  BSYNC B0 ;  /* 0x0000000000007941 */ /* 0x000fea0003800000 */
.L_x_3613:
[----:B-----5:R-:W-:Y:S01]  /*04f0*/  FFMA.FTZ R18, -R4, R4, R5 ;  /* 0x0000000404127223 */ /* 0x020fe20000010105 */
[----:B------:R-:W0:Y:S01]  /*0500*/  S2UR UR4, SR_CTAID.Y ;  /* 0x00000000000479c3 */ /* 0x000e220000002600 */
[C---:B------:R-:W-:Y:S01]  /*0510*/  IMAD R16, R9.reuse, R16, R8 ;  /* 0x0000001009107224 */ /* 0x040fe200078e0208 */
[----:B------:R-:W-:Y:S02]  /*0520*/  ISETP.NE.U32.AND P4, PT, R9, RZ, PT ;  /* 0x000000ff0900720c */ /* 0x000fe40003f85070 */
[----:B------:R-:W-:Y:S02]  /*0530*/  FSETP.GTU.FTZ.AND P2, PT, R18, RZ, PT ;  /* 0x000000ff1200720b */ /* 0x000fe40003f5c000 */
[CC--:B------:R-:W-:Y:S02]  /*0540*/  ISETP.GE.U32.AND P1, PT, R16.reuse, R9.reuse, PT ;  /* 0x000000091000720c */ /* 0x0c0fe40003f26070 */
[----:B------:R-:W1:Y:S09]  /*0550*/  LDC.64 R6, c[0x0][0x290] ;  /* 0x0000a400ff067b82 */ /* 0x000e720000000a00 */
[----:B------:R-:W2:Y:S02]  /*0560*/  @P2 LDC R5, c[0x0][0x250] ;  /* 0x00009400ff052b82 */ /* 0x000ea40000000800 */
[----:B------:R-:W-:-:S02]  /*0570*/  @P1 IADD3 R16, R16, -R9, RZ ;  /* 0x8000000910101210 */ /* 0x000fc40007ffe0ff */
[----:B------:R-:W-:Y:S02]  /*0580*/  @P1 IADD3 R12, R12, 0x1, RZ ;  /* 0x000000010c0c1810 */ /* 0x000fe40007ffe0ff */
        /* <DEDUP_REMOVED lines=14> */
[----:B------:R-:W-:Y:S02]  /*0670*/  ISETP.GE.AND P1, PT, R13, R6, PT ;  /* 0x000000060d00720c */ /* 0x000fe40003f26270 */
[----:B------:R-:W-:Y:S01]  /*0680*/  CS2R R10, SRZ ;  /* 0x00000000000a7805 */ /* 0x000fe2000001ff00 */
[----:B------:R0:W1:Y:S01]  /*0690*/  @P2 MUFU.RSQ R5, R12 ;  /* 0x0000000c00052308 */ /* 0x0000620000001400 */
[----:B------:R-:W-:Y:S01]  /*06a0*/  IMAD R7, R9, R7, R8 ;  /* 0x0000000709077224 */ /* 0x000fe200078e0208 */
[----:B------:R-:W-:-:S08]  /*06b0*/  CS2R R8, SRZ ;  /* 0x0000000000087805 */ /* 0x000fd0000001ff00 */
[----:B0-----:R-:W-:Y:S05]  /*06c0*/  @P1 BRA `(.L_x_3615) ;  /* 0x0000001c00101947 */ /* 0x001fea0003800000 */
[----:B------:R-:W0:Y:S01]  /*06d0*/  LDC.64 R8, c[0x0][0x298] ;  /* 0x0000a600ff087b82 */ /* 0x000e220000000a00 */
[----:B------:R-:W-:Y:S01]  /*06e0*/  USHF.R.S32.HI UR4, URZ, 0x1f, UR9 ;  /* 0x0000001f3f047899 */ /* 0x000fe20008011409 */
[----:B------:R-:W-:Y:S02]  /*06f0*/  MOV R25, R13 ;  /* 0x0000000d00197202 */ /* 0x000fe40000000f00 */
[C---:B------:R-:W-:Y:S02]  /*0700*/  IADD3 R16, -R13.reuse, R6, RZ ;  /* 0x000000060d107210 */ /* 0x040fe40007ffe1ff */
[----:B------:R-:W-:Y:S01]  /*0710*/  IADD3 R11, -R13, -0x2, RZ ;  /* 0xfffffffe0d0b7810 */ /* 0x000fe20007ffe1ff */
        /* <DEDUP_REMOVED lines=19> */
[----:B------:R-:W-:-:S05]  /*0850*/  @!P0 IMAD.WIDE.U32 R10, R25, UR10, R22 ;  /* 0x0000000a190a8c25 */ /* 0x000fca000f8e0016 */
[----:B------:R-:W-:Y:S02]  /*0860*/  @!P0 IADD3 R11, R11, R15, RZ ;  /* 0x0000000f0b0b8210 */ /* 0x000fe40007ffe0ff */
[C---:B------:R-:W-:Y:S02]  /*0870*/  @!P0 SHF.L.U32 R15, R10.reuse, 0x1, RZ ;  /* 0x000000010a0f8819 */ /* 0x040fe400000006ff */
[----:B------:R-:W-:Y:S02]  /*0880*/  @!P0 SHF.L.U64.HI R12, R10, 0x1, R11 ;  /* 0x000000010a0c8819 */ /* 0x000fe4000001020b */
[----:B0-----:R-:W-:-:S05]  /*0890*/  @!P0 IADD3 R10, P1, R15, R8, RZ ;  /* 0x000000080f0a8210 */ /* 0x001fca0007f3e0ff */
[----:B------:R-:W-:Y:S02]  /*08a0*/  @!P0 IMAD.X R11, R12, 0x1, R9, P1 ;  /* 0x000000010c0b8824 */ /* 0x000fe400008e0609 */
[----:B------:R-:W0:Y:S03]  /*08b0*/  @!P0 LDC.64 R8, c[0x0][0x228] ;  /* 0x00008a00ff088b82 */ /* 0x000e260000000a00 */
[----:B------:R2:W3:Y:S01]  /*08c0*/  @!P0 LDG.E R10, desc[UR6][R10.64] ;  /* 0x000000060a0a8981 */ /* 0x0004e2000c1e1900 */
[----:B0-----:R-:W-:-:S04]  /*08d0*/  @!P0 IADD3 R8, P1, R15, R8, RZ ;  /* 0x000000080f088210 */ /* 0x001fc80007f3e0ff */
[----:B------:R-:W-:-:S06]  /*08e0*/  @!P0 IADD3.X R9, R12, R9, RZ, P1, !PT ;  /* 0x000000090c098210 */ /* 0x000fcc0000ffe4ff */
[----:B------:R0:W4:Y:S01]  /*08f0*/  @!P0 LDG.E R9, desc[UR6][R8.64] ;  /* 0x0000000608098981 */ /* 0x000122000c1e1900 */
[----:B--2---:R-:W-:Y:S02]  /*0900*/  PRMT R11, RZ, 0x5410, RZ ;  /* 0x00005410ff0b7816 */ /* 0x004fe400000000ff */
[----:B------:R-:W-:Y:S02]  /*0910*/  IADD3 R13, R13, 0x1, RZ ;  /* 0x000000010d0d7810 */ /* 0x000fe40007ffe0ff */
[----:B---3--:R-:W-:-:S04]  /*0920*/  @!P0 PRMT R11, R11, 0x5410, R10 ;  /* 0x000054100b0b8816 */ /* 0x008fc8000000000a */
[----:B------:R-:W-:-:S05]  /*0930*/  @!P0 PRMT R11, R10, 0x7632, R11 ;  /* 0x000076320a0b8816 */ /* 0x000fca000000000b */
[--C-:B------:R-:W-:Y:S02]  /*0940*/  HADD2.F32 R15, -RZ, R11.reuse.H1_H1 ;  /* 0x3000000bff0f7230 */ /* 0x100fe40000004100 */
[----:B------:R-:W-:-:S03]  /*0950*/  HADD2.F32 R19, -RZ, R11.H0_H0 ;  /* 0x2000000bff137230 */ /* 0x000fc60000004100 */
[C---:B------:R-:W-:Y:S01]  /*0960*/  FADD.FTZ R18, -R4.reuse, R15 ;  /* 0x0000000f04127221 */ /* 0x040fe20000010100 */
[----:B------:R-:W-:Y:S01]  /*0970*/  PRMT R15, RZ, 0x5410, RZ ;  /* 0x00005410ff0f7816 */ /* 0x000fe200000000ff */
[----:B------:R-:W-:Y:S02]  /*0980*/  FADD.FTZ R12, -R4, R19 ;  /* 0x00000013040c7221 */ /* 0x000fe40000010100 */
[-C--:B-1----:R-:W-:Y:S02]  /*0990*/  FMUL.FTZ R18, R18, R5.reuse ;  /* 0x0000000512127220 */ /* 0x082fe40000410000 */
[----:B0-----:R-:W-:Y:S02]  /*09a0*/  FMUL.FTZ R8, R12, R5 ;  /* 0x000000050c087220 */ /* 0x001fe40000410000 */
[----:B------:R-:W-:Y:S02]  /*09b0*/  FFMA.FTZ R10, R18, R2, R17 ;  /* 0x00000002120a7223 */ /* 0x000fe40000010011 */
[----:B------:R-:W-:-:S02]  /*09c0*/  FFMA.FTZ R11, R8, R0, R21 ;  /* 0x00000000080b7223 */ /* 0x000fc40000010015 */
[----:B------:R-:W-:Y:S02]  /*09d0*/  FMUL.FTZ R16, R10, -1.4426950216293334961 ;  /* 0xbfb8aa3b0a107820 */ /* 0x000fe40000410000 */
[----:B------:R-:W-:Y:S01]  /*09e0*/  FMUL.FTZ R19, R11, -1.4426950216293334961 ;  /* 0xbfb8aa3b0b137820 */ /* 0x000fe20000410000 */
[----:B----4-:R-:W-:-:S03]  /*09f0*/  @!P0 PRMT R15, R15, 0x5410, R9 ;  /* 0x000054100f0f8816 */ /* 0x010fc60000000009 */
[----:B------:R-:W0:Y:S01]  /*0a00*/  MUFU.EX2 R16, R16 ;  /* 0x0000001000107308 */ /* 0x000e220000000800 */
[----:B------:R-:W-:-:S07]  /*0a10*/  @!P0 PRMT R15, R9, 0x7632, R15 ;  /* 0x00007632090f8816 */ /* 0x000fce000000000f */
[----:B------:R-:W1:Y:S01]  /*0a20*/  MUFU.EX2 R19, R19 ;  /* 0x0000001300137308 */ /* 0x000e620000000800 */
[--C-:B------:R-:W-:Y:S02]  /*0a30*/  HADD2.F32 R9, -RZ, R15.reuse.H1_H1 ;  /* 0x3000000fff097230 */ /* 0x100fe40000004100 */
        /* <DEDUP_REMOVED lines=14> */
[----:B------:R-:W-:Y:S01]  /*0b20*/  FADD.FTZ R10, RZ, R11 ;  /* 0x0000000bff0a7221 */ /* 0x000fe20000010000 */
[C---:B------:R-:W-:Y:S01]  /*0b30*/  FFMA.FTZ R19, R18.reuse, R11, RZ ;  /* 0x0000000b12137223 */ /* 0x040fe200000100ff */
[----:B------:R-:W-:Y:S01]  /*0b40*/  FMUL.FTZ R25, R15, R0 ;  /* 0x000000000f197220 */ /* 0x000fe20000410000 */
[----:B------:R-:W-:-:S03]  /*0b50*/  FFMA.FTZ R18, R18, R9, RZ ;  /* 0x0000000912127223 */ /* 0x000fc600000100ff */
[----:B------:R-:W-:Y:S01]  /*0b60*/  FADD.FTZ R11, R25, R10 ;  /* 0x0000000a190b7221 */ /* 0x000fe20000010000 */
[----:B------:R-:W-:Y:S01]  /*0b70*/  FADD.FTZ R10, RZ, R9 ;  /* 0x00000009ff0a7221 */ /* 0x000fe20000010000 */
[C---:B------:R-:W-:Y:S01]  /*0b80*/  FFMA.FTZ R19, R8.reuse, R25, R19 ;  /* 0x0000001908137223 */ /* 0x040fe20000010013 */
[----:B------:R-:W-:Y:S01]  /*0b90*/  FFMA.FTZ R9, R8, R15, RZ ;  /* 0x0000000f08097223 */ /* 0x000fe200000100ff */
[----:B------:R-:W-:-:S07]  /*0ba0*/  FADD.FTZ R8, RZ, R15 ;  /* 0x0000000fff087221 */ /* 0x000fce0000010000 */
.L_x_3617:
[----:B------:R-:W-:Y:S05]  /*0bb0*/  @!P2 BRA `(.L_x_3615) ;  /* 0x0000001400d4a947 */ /* 0x000fea0003800000 */
[----:B------:R-:W-:-:S04]  /*0bc0*/  IADD3 R16, R13, 0x1, RZ ;  /* 0x000000010d107810 */ /* 0x000fc80007ffe0ff */
[----:B------:R-:W-:-:S07]  /*0bd0*/  SHF.R.S32.HI R25, RZ, 0x1f, R16 ;  /* 0x0000001fff197819 */ /* 0x000fce0000011410 */
.L_x_3618:
        /* <DEDUP_REMOVED lines=13> */
[C---:B0-----:R-:W-:Y:S02]  /*0cb0*/  @!P0 IADD3 R28, P1, R29.reuse, R12, RZ ;  /* 0x0000000c1d1c8210 */ /* 0x041fe40007f3e0ff */
[----:B--2---:R-:W-:Y:S02]  /*0cc0*/  @!P0 IADD3 R14, P2, R29, R14, RZ ;  /* 0x0000000e1d0e8210 */ /* 0x004fe40007f5e0ff */
[C---:B------:R-:W-:Y:S02]  /*0cd0*/  @!P0 IADD3.X R29, R20.reuse, R13, RZ, P1, !PT ;  /* 0x0000000d141d8210 */ /* 0x040fe40000ffe4ff */
[C---:B------:R-:W-:Y:S01]  /*0ce0*/  @!P0 IADD3.X R15, R20.reuse, R15, RZ, P2, !PT ;  /* 0x0000000f140f8210 */ /* 0x040fe200017fe4ff */
[----:B------:R-:W0:Y:S02]  /*0cf0*/  @!P0 LDC.64 R12, c[0x0][0x288] ;  /* 0x0000a200ff0c8b82 */ /* 0x000e240000000a00 */
[----:B------:R-:W2:Y:S04]  /*0d00*/  @!P0 LDG.E R28, desc[UR6][R28.64] ;  /* 0x000000061c1c8981 */ /* 0x000ea8000c1e1900 */
[----:B------:R3:W4:Y:S01]  /*0d10*/  @!P0 LDG.E R14, desc[UR6][R14.64] ;  /* 0x000000060e0e8981 */ /* 0x000722000c1e1900 */
[----:B------:R-:W-:-:S02]  /*0d20*/  PRMT R20, R20, 0x5410, RZ ;  /* 0x0000541014147816 */ /* 0x000fc400000000ff */
[----:B------:R-:W-:Y:S02]  /*0d30*/  PRMT R24, RZ, 0x7610, R24 ;  /* 0x00007610ff187816 */ /* 0x000fe40000000018 */
[----:B---3--:R-:W-:Y:S01]  /*0d40*/  @!P0 MOV R15, R23 ;  /* 0x00000017000f8202 */ /* 0x008fe20000000f00 */
[----:B0-----:R-:W-:-:S04]  /*0d50*/  @!P0 IMAD R29, R25, R12, RZ ;  /* 0x0000000c191d8224 */ /* 0x001fc800078e02ff */
[----:B------:R-:W-:Y:S01]  /*0d60*/  @!P0 IMAD R29, R16, R13, R29 ;  /* 0x0000000d101d8224 */ /* 0x000fe200078e021d */
[----:B--2---:R-:W-:Y:S02]  /*0d70*/  @!P0 PRMT R20, R20, 0x5410, R28 ;  /* 0x0000541014148816 */ /* 0x004fe4000000001c */
[----:B------:R-:W-:Y:S02]  /*0d80*/  @!P0 PRMT R24, R28, 0x7632, R24 ;  /* 0x000076321c188816 */ /* 0x000fe40000000018 */
[----:B------:R-:W-:Y:S02]  /*0d90*/  PRMT R20, RZ, 0x7610, R20 ;  /* 0x00007610ff147816 */ /* 0x000fe40000000014 */
[----:B------:R-:W-:Y:S02]  /*0da0*/  PRMT R24, R24, 0x5410, RZ ;  /* 0x0000541018187816 */ /* 0x000fe400000000ff */
[----:B----4-:R-:W-:Y:S02]  /*0db0*/  @!P0 PRMT R20, R14, 0x7610, R20 ;  /* 0x000076100e148816 */ /* 0x010fe40000000014 */
[----:B------:R-:W-:Y:S01]  /*0dc0*/  @!P0 PRMT R24, R24, 0x7610, R14 ;  /* 0x0000761018188816 */ /* 0x000fe2000000000e */
[----:B------:R-:W-:-:S04]  /*0dd0*/  @!P0 IMAD.MOV.U32 R14, RZ, RZ, R26 ;  /* 0x000000ffff0e8224 */ /* 0x000fc800078e001a */
[----:B------:R-:W-:-:S05]  /*0de0*/  @!P0 IMAD.WIDE.U32 R12, R16, R12, R14 ;  /* 0x0000000c100c8225 */ /* 0x000fca00078e000e */
[----:B------:R-:W-:Y:S02]  /*0df0*/  @!P0 IADD3 R29, R13, R29, RZ ;  /* 0x0000001d0d1d8210 */ /* 0x000fe40007ffe0ff */
[C---:B------:R-:W-:Y:S02]  /*0e00*/  @!P0 SHF.L.U32 R15, R12.reuse, 0x1, RZ ;  /* 0x000000010c0f8819 */ /* 0x040fe400000006ff */
        /* <DEDUP_REMOVED lines=24> */
[----:B------:R-:W-:Y:S01]  /*0f90*/  FADD.FTZ R8, R13, R8 ;  /* 0x000000080d087221 */ /* 0x000fe20000010000 */
[----:B------:R-:W-:Y:S01]  /*0fa0*/  FFMA.FTZ R9, R14, R13, R9 ;  /* 0x0000000d0e097223 */ /* 0x000fe20000010009 */
        /* <DEDUP_REMOVED lines=12> */
[----:B------:R-:W-:-:S03]  /*1070*/  FMUL.FTZ R24, R13, R0 ;  /* 0x000000000d187220 */ /* 0x000fc60000410000 */
[C---:B------:R-:W-:Y:S01]  /*1080*/  FADD.FTZ R10, R20.reuse, R10 ;  /* 0x0000000a140a7221 */ /* 0x040fe20000010000 */
[----:B------:R-:W-:Y:S01]  /*1090*/  FFMA.FTZ R18, R15, R20, R18 ;  /* 0x000000140f127223 */ /* 0x000fe20000010012 */
[----:B------:R-:W-:-:S04]  /*10a0*/  FMUL.FTZ R20, R20, R2 ;  /* 0x0000000214147220 */ /* 0x000fc80000410000 */
[----:B------:R-:W-:Y:S01]  /*10b0*/  FFMA.FTZ R19, R15, R20, R19 ;  /* 0x000000140f137223 */ /* 0x000fe20000010013 */
[----:B------:R-:W-:Y:S01]  /*10c0*/  PRMT R15, RZ, 0x7610, R15 ;  /* 0x00007610ff0f7816 */ /* 0x000fe2000000000f */
[----:B------:R-:W-:Y:S02]  /*10d0*/  FADD.FTZ R11, R20, R11 ;  /* 0x0000000b140b7221 */ /* 0x000fe40000010000 */
[----:B------:R-:W-:Y:S01]  /*10e0*/  FFMA.FTZ R19, R14, R24, R19 ;  /* 0x000000180e137223 */ /* 0x000fe20000010013 */
[C---:B--2---:R-:W-:Y:S02]  /*10f0*/  @!P0 PRMT R15, R28.reuse, 0x7632, R15 ;  /* 0x000076321c0f8816 */ /* 0x044fe4000000000f */
[----:B------:R-:W-:-:S03]  /*1100*/  @!P0 PRMT R29, R28, 0x7610, R29 ;  /* 0x000076101c1d8816 */ /* 0x000fc6000000001d */
[----:B------:R-:W-:Y:S02]  /*1110*/  HADD2.F32 R15, -RZ, R15.H0_H0 ;  /* 0x2000000fff0f7230 */ /* 0x000fe40000004100 */
[----:B------:R-:W-:-:S03]  /*1120*/  HADD2.F32 R29, -RZ, R29.H0_H0 ;  /* 0x2000001dff1d7230 */ /* 0x000fc60000004100 */
[----:B------:R-:W-:-:S04]  /*1130*/  FADD.FTZ R20, -R4, R15 ;  /* 0x0000000f04147221 */ /* 0x000fc80000010100 */
[----:B------:R-:W-:-:S04]  /*1140*/  FMUL.FTZ R20, R20, R5 ;  /* 0x0000000514147220 */ /* 0x000fc80000410000 */
[----:B------:R-:W-:-:S04]  /*1150*/  FFMA.FTZ R15, R20, R0, R21 ;  /* 0x00000000140f7223 */ /* 0x000fc80000010015 */
[----:B------:R-:W-:-:S06]  /*1160*/  FMUL.FTZ R13, R15, -1.4426950216293334961 ;  /* 0xbfb8aa3b0f0d7820 */ /* 0x000fcc0000410000 */
[----:B------:R-:W0:Y:S02]  /*1170*/  MUFU.EX2 R13, R13 ;  /* 0x0000000d000d7308 */ /* 0x000e240000000800 */
[----:B0-----:R-:W-:Y:S01]  /*1180*/  FADD.FTZ R14, R13, 1 ;  /* 0x3f8000000d0e7421 */ /* 0x001fe20000010000 */
[----:B------:R-:W-:Y:S01]  /*1190*/  FADD.FTZ R13, R24, R11 ;  /* 0x0000000b180d7221 */ /* 0x000fe20000010000 */
[----:B------:R-:W-:Y:S01]  /*11a0*/  PRMT R11, RZ, 0x5410, RZ ;  /* 0x00005410ff0b7816 */ /* 0x000fe200000000ff */
[----:B------:R-:W-:-:S03]  /*11b0*/  FADD.FTZ R24, -R4, R29 ;  /* 0x0000001d04187221 */ /* 0x000fc60000010100 */
[----:B------:R-:W0:Y:S01]  /*11c0*/  MUFU.RCP R14, R14 ;  /* 0x0000000e000e7308 */ /* 0x000e220000001000 */
[----:B---3--:R-:W-:-:S04]  /*11d0*/  @!P0 PRMT R11, R12, 0x7610, R11 ;  /* 0x000076100c0b8816 */ /* 0x008fc8000000000b */
[----:B------:R-:W-:Y:S01]  /*11e0*/  @!P0 PRMT R11, R11, 0x7610, R12 ;  /* 0x000076100b0b8816 */ /* 0x000fe2000000000c */
        /* <DEDUP_REMOVED lines=10> */
[----:B------:R-:W-:Y:S01]  /*1290*/  FFMA.FTZ R9, R20, R15, R9 ;  /* 0x0000000f14097223 */ /* 0x000fe20000010009 */
[----:B------:R-:W-:-:S04]  /*12a0*/  FMUL.FTZ R15, R15, R0 ;  /* 0x000000000f0f7220 */ /* 0x000fc80000410000 */
        /* <DEDUP_REMOVED lines=8> */
[----:B------:R-:W-:Y:S01]  /*1330*/  FFMA.FTZ R18, R14, R11, R18 ;  /* 0x0000000b0e127223 */ /* 0x000fe20000010012 */
[----:B------:R-:W-:Y:S02]  /*1340*/  FADD.FTZ R10, R10, R11 ;  /* 0x0000000b0a0a7221 */ /* 0x000fe40000010000 */
[----:B------:R-:W-:Y:S01]  /*1350*/  FFMA.FTZ R19, R14, R12, R19 ;  /* 0x0000000c0e137223 */ /* 0x000fe20000010013 */
[----:B------:R-:W-:Y:S01]  /*1360*/  FADD.FTZ R12, R13, R12 ;  /* 0x0000000c0d0c7221 */ /* 0x000fe20000010000 */
[C---:B------:R-:W-:Y:S02]  /*1370*/  IADD3 R13, R16.reuse, 0x1, RZ ;  /* 0x00000001100d7810 */ /* 0x040fe40007ffe0ff */
[----:B------:R-:W-:Y:S01]  /*1380*/  IADD3 R16, P2, R16, 0x2, RZ ;  /* 0x0000000210107810 */ /* 0x000fe20007f5e0ff */
[----:B------:R-:W-:Y:S01]  /*1390*/  FFMA.FTZ R19, R20, R15, R19 ;  /* 0x0000000f14137223 */ /* 0x000fe20000010013 */
[----:B------:R-:W-:Y:S01]  /*13a0*/  ISETP.GE.AND P1, PT, R13, R6, PT ;  /* 0x000000060d00720c */ /* 0x000fe20003f26270 */
[----:B------:R-:W-:Y:S01]  /*13b0*/  FADD.FTZ R11, R15, R12 ;  /* 0x0000000c0f0b7221 */ /* 0x000fe20000010000 */
[----:B------:R-:W-:-:S11]  /*13c0*/  IADD3.X R25, RZ, R25, RZ, P2, !PT ;  /* 0x00000019ff197210 */ /* 0x000fd600017fe4ff */
[----:B------:R-:W-:Y:S05]  /*13d0*/  @!P1 BRA `(.L_x_3618) ;  /* 0xfffffff800009947 */ /* 0x000fea000383ffff */
[----:B------:R-:W-:Y:S05]  /*13e0*/  BRA `(.L_x_3615) ;  /* 0x0000000c00c87947 */ /* 0x000fea0003800000 */
.L_x_3616:
[----:B------:R-:W-:Y:S02]  /*13f0*/  LOP3.LUT P1, R16, R16, 0x3, RZ, 0xc0, !PT ;  /* 0x0000000310107812 */ /* 0x000fe4000782c0ff */
[----:B------:R-:W-:Y:S02]  /*1400*/  CS2R R18, SRZ ;  /* 0x0000000000127805 */ /* 0x000fe4000001ff00 */
[----:B------:R-:W-:Y:S02]  /*1410*/  IADD3 R17, -R8, R11, RZ ;  /* 0x0000000b08117210 */ /* 0x000fe40007ffe1ff */
[----:B------:R-:W-:Y:S02]  /*1420*/  CS2R R10, SRZ ;  /* 0x00000000000a7805 */ /* 0x000fe4000001ff00 */
[----:B------:R-:W-:-:S05]  /*1430*/  CS2R R8, SRZ ;  /* 0x0000000000087805 */ /* 0x000fca000001ff00 */
[----:B------:R-:W-:Y:S05]  /*1440*/  @!P1 BRA `(.L_x_3619) ;  /* 0x0000000000c49947 */ /* 0x000fea0003800000 */
[----:B------:R-:W-:-:S11]  /*1450*/  HFMA2.MMA R11, -RZ, RZ, 0, 0 ;  /* 0x00000000ff0b7435 */ /* 0x000fd600000001ff */
.L_x_3620:
[----:B------:R-:W0:Y:S01]  /*1460*/  @!P0 LDC.64 R12, c[0x0][0x288] ;  /* 0x0000a200ff0c8b82 */ /* 0x000e220000000a00 */
[----:B------:R-:W-:Y:S01]  /*1470*/  @!P0 MOV R21, R23 ;  /* 0x0000001700158202 */ /* 0x000fe20000000f00 */
[----:B0-----:R-:W-:-:S04]  /*1480*/  @!P0 IMAD R20, R29, R12, RZ ;  /* 0x0000000c1d148224 */ /* 0x001fc800078e02ff */
[----:B------:R-:W-:Y:S02]  /*1490*/  @!P0 IMAD R24, R25, R13, R20 ;  /* 0x0000000d19188224 */ /* 0x000fe400078e0214 */
[----:B------:R-:W-:-:S04]  /*14a0*/  @!P0 IMAD.MOV.U32 R20, RZ, RZ, R26 ;  /* 0x000000ffff148224 */ /* 0x000fc800078e001a */
[----:B------:R-:W-:-:S05]  /*14b0*/  @!P0 IMAD.WIDE.U32 R12, R25, R12, R20 ;  /* 0x0000000c190c8225 */ /* 0x000fca00078e0014 */
[----:B------:R-:W-:Y:S02]  /*14c0*/  @!P0 IADD3 R13, R13, R24, RZ ;  /* 0x000000180d0d8210 */ /* 0x000fe40007ffe0ff */
[C---:B------:R-:W-:Y:S02]  /*14d0*/  @!P0 SHF.L.U32 R21, R12.reuse, 0x1, RZ ;  /* 0x000000010c158819 */ /* 0x040fe400000006ff */
        /* <DEDUP_REMOVED lines=10> */
[----:B------:R-:W-:-:S04]  /*1580*/  IADD3 R16, R16, -0x1, RZ ;  /* 0xffffffff10107810 */ /* 0x000fc80007ffe0ff */
[----:B------:R-:W-:Y:S02]  /*1590*/  ISETP.NE.AND P1, PT, R16, RZ, PT ;  /* 0x000000ff1000720c */ /* 0x000fe40003f25270 */
        /* <DEDUP_REMOVED lines=16> */
[----:B------:R-:W-:Y:S01]  /*16a0*/  HADD2.F32 R12, -RZ, R13.H1_H1 ;  /* 0x3000000dff0c7230 */ /* 0x000fe20000004100 */
[----:B------:R-:W-:Y:S01]  /*16b0*/  IADD3 R13, P2, R25, 0x1, RZ ;  /* 0x00000001190d7810 */ /* 0x000fe20007f5e0ff */
[----:B------:R-:W-:-:S03]  /*16c0*/  FADD.FTZ R20, -R4, R21 ;  /* 0x0000001504147221 */ /* 0x000fc60000010100 */
[----:B------:R-:W-:Y:S01]  /*16d0*/  FADD.FTZ R8, R12, R8 ;  /* 0x000000080c087221 */ /* 0x000fe20000010000 */
[----:B------:R-:W-:Y:S01]  /*16e0*/  FMUL.FTZ R20, R20, R5 ;  /* 0x0000000514147220 */ /* 0x000fe20000410000 */
[----:B------:R-:W-:Y:S02]  /*16f0*/  IADD3.X R29, RZ, R29, RZ, P2, !PT ;  /* 0x0000001dff1d7210 */ /* 0x000fe400017fe4ff */
[----:B------:R-:W-:Y:S01]  /*1700*/  MOV R25, R13 ;  /* 0x0000000d00197202 */ /* 0x000fe20000000f00 */
[C---:B------:R-:W-:Y:S01]  /*1710*/  FFMA.FTZ R9, R12.reuse, R20, R9 ;  /* 0x000000140c097223 */ /* 0x040fe20000010009 */
[----:B------:R-:W-:-:S04]  /*1720*/  FMUL.FTZ R12, R12, R0 ;  /* 0x000000000c0c7220 */ /* 0x000fc80000410000 */
[----:B------:R-:W-:Y:S01]  /*1730*/  FADD.FTZ R11, R12, R11 ;  /* 0x0000000b0c0b7221 */ /* 0x000fe20000010000 */
[----:B------:R-:W-:Y:S01]  /*1740*/  FFMA.FTZ R19, R20, R12, R19 ;  /* 0x0000000c14137223 */ /* 0x000fe20000010013 */
[----:B------:R-:W-:Y:S06]  /*1750*/  @P1 BRA `(.L_x_3620) ;  /* 0xfffffffc00401947 */ /* 0x000fec000383ffff */
.L_x_3619:
[----:B------:R-:W-:-:S13]  /*1760*/  ISETP.GE.U32.AND P0, PT, R17, 0x3, PT ;  /* 0x000000031100780c */ /* 0x000fda0003f06070 */
[----:B------:R-:W-:Y:S05]  /*1770*/  @!P0 BRA `(.L_x_3615) ;  /* 0x0000000800e48947 */ /* 0x000fea0003800000 */
[----:B------:R-:W-:Y:S01]  /*1780*/  ULDC.64 UR4, c[0x0][0x288] ;  /* 0x0000a20000047ab9 */ /* 0x000fe20000000a00 */
[----:B------:R-:W-:Y:S02]  /*1790*/  SHF.R.S32.HI R21, RZ, 0x1f, R13 ;  /* 0x0000001fff157819 */ /* 0x000fe4000001140d */
[----:B------:R-:W-:Y:S02]  /*17a0*/  ISETP.GE.U32.AND P0, PT, R14, UR4, PT ;  /* 0x000000040e007c0c */ /* 0x000fe4000bf06070 */
[----:B------:R-:W-:Y:S02]  /*17b0*/  MOV R25, R13 ;  /* 0x0000000d00197202 */ /* 0x000fe40000000f00 */
[----:B------:R-:W-:-:S13]  /*17c0*/  ISETP.GE.AND.EX P0, PT, R15, UR5, PT, P0 ;  /* 0x000000050f007c0c */ /* 0x000fda000bf06300 */
.L_x_3621:
        /* <DEDUP_REMOVED lines=28> */
[----:B------:R-:W-:Y:S02]  /*1990*/  @!P0 PRMT R24, R24, 0x7610, R16 ;  /* 0x0000761018188816 */ /* 0x000fe40000000010 */
[----:B------:R-:W-:Y:S01]  /*19a0*/  HADD2.F32 R29, -RZ, R29.H0_H0 ;  /* 0x2000001dff1d7230 */ /* 0x000fe20000004100 */
[----:B------:R-:W-:Y:S01]  /*19b0*/  @!P0 IADD3.X R15, RZ, R21, RZ, P1, !PT ;  /* 0x00000015ff0f8210 */ /* 0x000fe20000ffe4ff */
[----:B-1----:R-:W-:-:S03]  /*19c0*/  FMUL.FTZ R14, R14, R5 ;  /* 0x000000050e0e7220 */ /* 0x002fc60000410000 */
[C---:B------:R-:W-:Y:S01]  /*19d0*/  FMUL.FTZ R16, R29.reuse, R2 ;  /* 0x000000021d107220 */ /* 0x040fe20000410000 */
[----:B------:R-:W-:Y:S01]  /*19e0*/  FFMA.FTZ R18, R29, R14, R18 ;  /* 0x0000000e1d127223 */ /* 0x000fe20000010012 */
[----:B0-----:R-:W-:Y:S01]  /*19f0*/  @!P0 IMAD R20, R15, R12, RZ ;  /* 0x0000000c0f148224 */ /* 0x001fe200078e02ff */
[----:B------:R-:W-:Y:S01]  /*1a00*/  @!P0 MOV R15, R23 ;  /* 0x00000017000f8202 */ /* 0x000fe20000000f00 */
[----:B------:R-:W-:Y:S01]  /*1a10*/  FFMA.FTZ R19, R14, R16, R19 ;  /* 0x000000100e137223 */ /* 0x000fe20000010013 */
[----:B------:R-:W-:Y:S01]  /*1a20*/  @!P0 MOV R14, R26 ;  /* 0x0000001a000e8202 */ /* 0x000fe20000000f00 */
[----:B------:R-:W-:Y:S01]  /*1a30*/  FADD.FTZ R10, R29, R10 ;  /* 0x0000000a1d0a7221 */ /* 0x000fe20000010000 */
[----:B------:R-:W-:-:S03]  /*1a40*/  @!P0 IMAD R29, R17, R13, R20 ;  /* 0x0000000d111d8224 */ /* 0x000fc600078e0214 */
        /* <DEDUP_REMOVED lines=9> */
[----:B------:R-:W2:Y:S01]  /*1ae0*/  @!P0 LDG.E R12, desc[UR6][R12.64] ;  /* 0x000000060c0c8981 */ /* 0x000ea2000c1e1900 */
[----:B------:R-:W-:-:S05]  /*1af0*/  @!P0 IADD3.X R15, R20, R15, RZ, P1, !PT ;  /* 0x0000000f140f8210 */ /* 0x000fca0000ffe4ff */
[----:B------:R0:W3:Y:S01]  /*1b00*/  @!P0 LDG.E R14, desc[UR6][R14.64] ;  /* 0x000000060e0e8981 */ /* 0x0000e2000c1e1900 */
[--C-:B------:R-:W-:Y:S02]  /*1b10*/  HADD2.F32 R17, -RZ, R24.reuse.H0_H0 ;  /* 0x20000018ff117230 */ /* 0x100fe40000004100 */
[----:B------:R-:W-:Y:S01]  /*1b20*/  FADD.FTZ R11, R16, R11 ;  /* 0x0000000b100b7221 */ /* 0x000fe20000010000 */
[----:B------:R-:W-:Y:S01]  /*1b30*/  HADD2.F32 R24, -RZ, R24.H1_H1 ;  /* 0x30000018ff187230 */ /* 0x000fe20000004100 */
[----:B------:R-:W-:Y:S01]  /*1b40*/  @!P0 IADD3 R29, P1, R25, 0x2, RZ ;  /* 0x00000002191d8810 */ /* 0x000fe20007f3e0ff */
[----:B------:R-:W-:-:S03]  /*1b50*/  FADD.FTZ R16, -R4, R17 ;  /* 0x0000001104107221 */ /* 0x000fc60000010100 */
[----:B------:R-:W-:Y:S01]  /*1b60*/  FMUL.FTZ R28, R24, R0 ;  /* 0x00000000181c7220 */ /* 0x000fe20000410000 */
[----:B------:R-:W-:Y:S01]  /*1b70*/  FMUL.FTZ R20, R16, R5 ;  /* 0x0000000510147220 */ /* 0x000fe20000410000 */
[----:B------:R-:W-:Y:S01]  /*1b80*/  FADD.FTZ R16, R24, R8 ;  /* 0x0000000818107221 */ /* 0x000fe20000010000 */
[----:B0-----:R-:W-:Y:S01]  /*1b90*/  PRMT R15, RZ, 0x7610, R15 ;  /* 0x00007610ff0f7816 */ /* 0x001fe2000000000f */
[----:B------:R-:W-:Y:S01]  /*1ba0*/  FADD.FTZ R13, R28, R11 ;  /* 0x0000000b1c0d7221 */ /* 0x000fe20000010000 */
[----:B------:R-:W-:Y:S01]  /*1bb0*/  FFMA.FTZ R17, R24, R20, R9 ;  /* 0x0000001418117223 */ /* 0x000fe20000010009 */
[----:B------:R-:W-:Y:S01]  /*1bc0*/  PRMT R24, RZ, 0x7610, R24 ;  /* 0x00007610ff187816 */ /* 0x000fe20000000018 */
[----:B------:R-:W0:Y:S01]  /*1bd0*/  @!P0 LDC.64 R8, c[0x0][0x288] ;  /* 0x0000a200ff088b82 */ /* 0x000e220000000a00 */
[----:B------:R-:W-:Y:S01]  /*1be0*/  FFMA.FTZ R19, R20, R28, R19 ;  /* 0x0000001c14137223 */ /* 0x000fe20000010013 */
[----:B------:R-:W-:Y:S02]  /*1bf0*/  PRMT R20, RZ, 0x7610, R20 ;  /* 0x00007610ff147816 */ /* 0x000fe40000000014 */
[----:B------:R-:W-:-:S02]  /*1c00*/  @!P0 IADD3.X R11, RZ, R21, RZ, P1, !PT ;  /* 0x00000015ff0b8210 */ /* 0x000fc40000ffe4ff */
[C---:B--2---:R-:W-:Y:S02]  /*1c10*/  @!P0 PRMT R15, R12.reuse, 0x7610, R15 ;  /* 0x000076100c0f8816 */ /* 0x044fe4000000000f */
[----:B------:R-:W-:-:S03]  /*1c20*/  @!P0 PRMT R24, R12, 0x7632, R24 ;  /* 0x000076320c188816 */ /* 0x000fc60000000018 */
[----:B------:R-:W-:Y:S01]  /*1c30*/  HADD2.F32 R15, -RZ, R15.H0_H0 ;  /* 0x2000000fff0f7230 */ /* 0x000fe20000004100 */
[----:B------:R-:W-:Y:S02]  /*1c40*/  PRMT R24, R24, 0x5410, RZ ;  /* 0x0000541018187816 */ /* 0x000fe400000000ff */
[----:B---3--:R-:W-:Y:S02]  /*1c50*/  @!P0 PRMT R20, R14, 0x7610, R20 ;  /* 0x000076100e148816 */ /* 0x008fe40000000014 */
[----:B------:R-:W-:Y:S01]  /*1c60*/  @!P0 PRMT R24, R24, 0x7610, R14 ;  /* 0x0000761018188816 */ /* 0x000fe2000000000e */
[----:B------:R-:W-:Y:S02]  /*1c70*/  FADD.FTZ R14, -R4, R15 ;  /* 0x0000000f040e7221 */ /* 0x000fe40000010100 */
[----:B------:R-:W-:Y:S02]  /*1c80*/  HADD2.F32 R20, -RZ, R20.H0_H0 ;  /* 0x20000014ff147230 */ /* 0x000fe40000004100 */
[----:B------:R-:W-:-:S03]  /*1c90*/  FMUL.FTZ R14, R14, R5 ;  /* 0x000000050e0e7220 */ /* 0x000fc60000410000 */
[----:B------:R-:W-:Y:S01]  /*1ca0*/  FADD.FTZ R12, R10, R20 ;  /* 0x000000140a0c7221 */ /* 0x000fe20000010000 */
[C---:B------:R-:W-:Y:S01]  /*1cb0*/  FFMA.FTZ R15, R20.reuse, R14, R18 ;  /* 0x0000000e140f7223 */ /* 0x040fe20000010012 */
[----:B------:R-:W-:Y:S01]  /*1cc0*/  FMUL.FTZ R18, R20, R2 ;  /* 0x0000000214127220 */ /* 0x000fe20000410000 */
[----:B0-----:R-:W-:Y:S02]  /*1cd0*/  @!P0 IMAD R10, R11, R8, RZ ;  /* 0x000000080b0a8224 */ /* 0x001fe400078e02ff */
[----:B------:R-:W-:Y:S02]  /*1ce0*/  @!P0 IMAD.MOV.U32 R11, RZ, RZ, R23 ;  /* 0x000000ffff0b8224 */ /* 0x000fe400078e0017 */
[----:B------:R-:W-:Y:S01]  /*1cf0*/  FFMA.FTZ R14, R14, R18, R19 ;  /* 0x000000120e0e7223 */ /* 0x000fe20000010013 */
[----:B------:R-:W-:Y:S01]  /*1d00*/  @!P0 IMAD R19, R29, R9, R10 ;  /* 0x000000091d138224 */ /* 0x000fe200078e020a */
[----:B------:R-:W-:-:S05]  /*1d10*/  @!P0 MOV R10, R26 ;  /* 0x0000001a000a8202 */ /* 0x000fca0000000f00 */
[----:B------:R-:W-:Y:S02]  /*1d20*/  @!P0 IMAD.WIDE.U32 R10, R29, R8, R10 ;  /* 0x000000081d0a8225 */ /* 0x000fe400078e000a */
[----:B------:R-:W0:Y:S03]  /*1d30*/  @!P0 LDC.64 R8, c[0x0][0x230] ;  /* 0x00008c00ff088b82 */ /* 0x000e260000000a00 */
[----:B------:R-:W-:-:S04]  /*1d40*/  @!P0 IADD3 R19, R11, R19, RZ ;  /* 0x000000130b138210 */ /* 0x000fc80007ffe0ff */
[C---:B------:R-:W-:Y:S02]  /*1d50*/  @!P0 SHF.L.U64.HI R20, R10.reuse, 0x1, R19 ;  /* 0x000000010a148819 */ /* 0x040fe40000010213 */
[----:B------:R-:W-:Y:S02]  /*1d60*/  @!P0 SHF.L.U32 R19, R10, 0x1, RZ ;  /* 0x000000010a138819 */ /* 0x000fe400000006ff */
[----:B------:R-:W1:Y:S02]  /*1d70*/  @!P0 LDC.64 R10, c[0x0][0x228] ;  /* 0x00008a00ff0a8b82 */ /* 0x000e640000000a00 */
[----:B0-----:R-:W-:-:S04]  /*1d80*/  @!P0 IADD3 R8, P1, R19, R8, RZ ;  /* 0x0000000813088210 */ /* 0x001fc80007f3e0ff */
[----:B------:R-:W-:Y:S02]  /*1d90*/  @!P0 IADD3.X R9, R20, R9, RZ, P1, !PT ;  /* 0x0000000914098210 */ /* 0x000fe40000ffe4ff */
[----:B-1----:R-:W-:-:S03]  /*1da0*/  @!P0 IADD3 R10, P1, R19, R10, RZ ;  /* 0x0000000a130a8210 */ /* 0x002fc60007f3e0ff */
[----:B------:R0:W2:Y:S01]  /*1db0*/  @!P0 LDG.E R19, desc[UR6][R8.64] ;  /* 0x0000000608138981 */ /* 0x0000a2000c1e1900 */
[----:B------:R-:W-:-:S05]  /*1dc0*/  @!P0 IADD3.X R11, R20, R11, RZ, P1, !PT ;  /* 0x0000000b140b8210 */ /* 0x000fca0000ffe4ff */
[----:B------:R1:W3:Y:S01]  /*1dd0*/  @!P0 LDG.E R10, desc[UR6][R10.64] ;  /* 0x000000060a0a8981 */ /* 0x0002e2000c1e1900 */
[--C-:B------:R-:W-:Y:S02]  /*1de0*/  HADD2.F32 R29, -RZ, R24.reuse.H0_H0 ;  /* 0x20000018ff1d7230 */ /* 0x100fe40000004100 */
[----:B------:R-:W-:Y:S01]  /*1df0*/  FADD.FTZ R13, R13, R18 ;  /* 0x000000120d0d7221 */ /* 0x000fe20000010000 */
[----:B------:R-:W-:Y:S01]  /*1e00*/  HADD2.F32 R24, -RZ, R24.H1_H1 ;  /* 0x30000018ff187230 */ /* 0x000fe20000004100 */
[----:B0-----:R-:W0:Y:S01]  /*1e10*/  @!P0 LDC.64 R8, c[0x0][0x288] ;  /* 0x0000a200ff088b82 */ /* 0x001e220000000a00 */
[----:B------:R-:W-:Y:S01]  /*1e20*/  @!P0 IADD3 R20, P1, R25, 0x3, RZ ;  /* 0x0000000319148810 */ /* 0x000fe20007f3e0ff */
[----:B------:R-:W-:Y:S02]  /*1e30*/  FADD.FTZ R18, -R4, R29 ;  /* 0x0000001d04127221 */ /* 0x000fe40000010100 */
[----:B------:R-:W-:Y:S01]  /*1e40*/  FADD.FTZ R16, R16, R24 ;  /* 0x0000001810107221 */ /* 0x000fe20000010000 */
[----:B-1----:R-:W-:Y:S01]  /*1e50*/  PRMT R11, RZ, 0x7610, R11 ;  /* 0x00007610ff0b7816 */ /* 0x002fe2000000000b */
[----:B------:R-:W-:Y:S01]  /*1e60*/  FMUL.FTZ R29, R18, R5 ;  /* 0x00000005121d7220 */ /* 0x000fe20000410000 */
[----:B------:R-:W-:-:S03]  /*1e70*/  FMUL.FTZ R18, R24, R0 ;  /* 0x0000000018127220 */ /* 0x000fc60000410000 */
[----:B------:R-:W-:Y:S01]  /*1e80*/  FFMA.FTZ R17, R24, R29, R17 ;  /* 0x0000001d18117223 */ /* 0x000fe20000010011 */
[--C-:B------:R-:W-:Y:S01]  /*1e90*/  FFMA.FTZ R29, R29, R18, R14.reuse ;  /* 0x000000121d1d7223 */ /* 0x100fe2000001000e */
[----:B------:R-:W-:Y:S01]  /*1ea0*/  PRMT R14, RZ, 0x7610, R14 ;  /* 0x00007610ff0e7816 */ /* 0x000fe2000000000e */
[----:B------:R-:W-:Y:S01]  /*1eb0*/  FADD.FTZ R13, R18, R13 ;  /* 0x0000000d120d7221 */ /* 0x000fe20000010000 */
[----:B------:R-:W-:Y:S02]  /*1ec0*/  PRMT R24, RZ, 0x7610, R24 ;  /* 0x00007610ff187816 */ /* 0x000fe40000000018 */
[C---:B--2---:R-:W-:Y:S02]  /*1ed0*/  @!P0 PRMT R11, R19.reuse, 0x7610, R11 ;  /* 0x00007610130b8816 */ /* 0x044fe4000000000b */
[----:B------:R-:W-:Y:S02]  /*1ee0*/  @!P0 PRMT R24, R19, 0x7632, R24 ;  /* 0x0000763213188816 */ /* 0x000fe40000000018 */
[----:B------:R-:W-:Y:S01]  /*1ef0*/  PRMT R19, RZ, 0x7610, R19 ;  /* 0x00007610ff137816 */ /* 0x000fe20000000013 */
[----:B------:R-:W-:Y:S01]  /*1f00*/  HADD2.F32 R11, -RZ, R11.H0_H0 ;  /* 0x2000000bff0b7230 */ /* 0x000fe20000004100 */
[----:B---3--:R-:W-:-:S02]  /*1f10*/  @!P0 PRMT R14, R10, 0x7610, R14 ;  /* 0x000076100a0e8816 */ /* 0x008fc4000000000e */
[----:B------:R-:W-:Y:S02]  /*1f20*/  @!P0 PRMT R19, R10, 0x7632, R19 ;  /* 0x000076320a138816 */ /* 0x000fe40000000013 */
[----:B------:R-:W-:Y:S01]  /*1f30*/  FADD.FTZ R18, -R4, R11 ;  /* 0x0000000b04127221 */ /* 0x000fe20000010100 */
[----:B------:R-:W-:Y:S01]  /*1f40*/  @!P0 IMAD.X R11, RZ, RZ, R21, P1 ;  /* 0x000000ffff0b8224 */ /* 0x000fe200008e0615 */
[----:B------:R-:W-:Y:S01]  /*1f50*/  @!P0 MOV R10, R26 ;  /* 0x0000001a000a8202 */ /* 0x000fe20000000f00 */
[----:B------:R-:W-:Y:S02]  /*1f60*/  HADD2.F32 R14, -RZ, R14.H0_H0 ;  /* 0x2000000eff0e7230 */ /* 0x000fe40000004100 */
[----:B------:R-:W-:Y:S01]  /*1f70*/  FMUL.FTZ R18, R18, R5 ;  /* 0x0000000512127220 */ /* 0x000fe20000410000 */
[----:B0-----:R-:W-:Y:S02]  /*1f80*/  @!P0 IMAD R11, R11, R8, RZ ;  /* 0x000000080b0b8224 */ /* 0x001fe400078e02ff */
[----:B------:R-:W-:Y:S01]  /*1f90*/  FADD.FTZ R12, R12, R14 ;  /* 0x0000000e0c0c7221 */ /* 0x000fe20000010000 */
[C---:B------:R-:W-:Y:S01]  /*1fa0*/  FFMA.FTZ R15, R14.reuse, R18, R15 ;  /* 0x000000120e0f7223 */ /* 0x040fe2000001000f */
[----:B------:R-:W-:-:S04]  /*1fb0*/  FMUL.FTZ R14, R14, R2 ;  /* 0x000000020e0e7220 */ /* 0x000fc80000410000 */
[----:B------:R-:W-:Y:S01]  /*1fc0*/  FFMA.FTZ R18, R18, R14, R29 ;  /* 0x0000000e12127223 */ /* 0x000fe2000001001d */
[----:B------:R-:W-:Y:S01]  /*1fd0*/  @!P0 IMAD R29, R20, R9, R11 ;  /* 0x00000009141d8224 */ /* 0x000fe200078e020b */
[----:B------:R-:W-:-:S03]  /*1fe0*/  @!P0 MOV R11, R23 ;  /* 0x00000017000b8202 */ /* 0x000fc60000000f00 */
        /* <DEDUP_REMOVED lines=11> */
[----:B------:R-:W3:Y:S01]  /*20a0*/  @!P0 LDG.E R10, desc[UR6][R10.64] ;  /* 0x000000060a0a8981 */ /* 0x000ee2000c1e1900 */
[----:B0-----:R-:W-:Y:S01]  /*20b0*/  PRMT R9, RZ, 0x5410, RZ ;  /* 0x00005410ff097816 */ /* 0x001fe200000000ff */
[----:B------:R-:W-:Y:S02]  /*20c0*/  HADD2.F32 R29, -RZ, R24.H0_H0 ;  /* 0x20000018ff1d7230 */ /* 0x000fe40000004100 */
[----:B------:R-:W-:Y:S01]  /*20d0*/  FADD.FTZ R13, R13, R14 ;  /* 0x0000000e0d0d7221 */ /* 0x000fe20000010000 */
[----:B------:R-:W-:Y:S02]  /*20e0*/  HADD2.F32 R14, -RZ, R19.H0_H0 ;  /* 0x20000013ff0e7230 */ /* 0x000fe40000004100 */
[----:B------:R-:W-:Y:S01]  /*20f0*/  FADD.FTZ R20, -R4, R29 ;  /* 0x0000001d04147221 */ /* 0x000fe20000010100 */
[----:B------:R-:W-:-:S03]  /*2100*/  IADD3 R25, P2, R25, 0x4, RZ ;  /* 0x0000000419197810 */ /* 0x000fc60007f5e0ff */
[----:B------:R-:W-:Y:S01]  /*2110*/  FMUL.FTZ R19, R20, R5 ;  /* 0x0000000514137220 */ /* 0x000fe20000410000 */
[----:B------:R-:W-:Y:S01]  /*2120*/  FADD.FTZ R16, R16, R14 ;  /* 0x0000000e10107221 */ /* 0x000fe20000010000 */
[----:B------:R-:W-:Y:S02]  /*2130*/  ISETP.GE.AND P1, PT, R25, R6, PT ;  /* 0x000000061900720c */ /* 0x000fe40003f26270 */
[C---:B------:R-:W-:Y:S01]  /*2140*/  FFMA.FTZ R17, R14.reuse, R19, R17 ;  /* 0x000000130e117223 */ /* 0x040fe20000010011 */
[----:B------:R-:W-:-:S04]  /*2150*/  FMUL.FTZ R14, R14, R0 ;  /* 0x000000000e0e7220 */ /* 0x000fc80000410000 */
[----:B------:R-:W-:Y:S01]  /*2160*/  FADD.FTZ R13, R14, R13 ;  /* 0x0000000d0e0d7221 */ /* 0x000fe20000010000 */
[----:B------:R-:W-:Y:S01]  /*2170*/  FFMA.FTZ R19, R19, R14, R18 ;  /* 0x0000000e13137223 */ /* 0x000fe20000010012 */
[----:B------:R-:W-:Y:S02]  /*2180*/  IADD3.X R21, RZ, R21, RZ, P2, !PT ;  /* 0x00000015ff157210 */ /* 0x000fe400017fe4ff */
[----:B--2---:R-:W-:-:S04]  /*2190*/  @!P0 PRMT R9, R9, 0x5410, R8 ;  /* 0x0000541009098816 */ /* 0x004fc80000000008 */
[----:B------:R-:W-:Y:S02]  /*21a0*/  @!P0 PRMT R9, R8, 0x7632, R9 ;  /* 0x0000763208098816 */ /* 0x000fe40000000009 */
[----:B------:R-:W-:-:S04]  /*21b0*/  PRMT R8, RZ, 0x5410, RZ ;  /* 0x00005410ff087816 */ /* 0x000fc800000000ff */
[----:B---3--:R-:W-:Y:S01]  /*21c0*/  @!P0 PRMT R8, R10, 0x7610, R8 ;  /* 0x000076100a088816 */ /* 0x008fe20000000008 */
[----:B------:R-:W-:-:S03]  /*21d0*/  HADD2.F32 R11, -RZ, R9.H1_H1 ;  /* 0x30000009ff0b7230 */ /* 0x000fc60000004100 */
[----:B------:R-:W-:Y:S01]  /*21e0*/  @!P0 PRMT R8, R8, 0x7610, R10 ;  /* 0x0000761008088816 */ /* 0x000fe2000000000a */
[----:B------:R-:W-:Y:S02]  /*21f0*/  HADD2.F32 R9, -RZ, R9.H0_H0 ;  /* 0x20000009ff097230 */ /* 0x000fe40000004100 */
[----:B------:R-:W-:Y:S02]  /*2200*/  FADD.FTZ R20, -R4, R11 ;  /* 0x0000000b04147221 */ /* 0x000fe40000010100 */
[--C-:B------:R-:W-:Y:S02]  /*2210*/  HADD2.F32 R11, -RZ, R8.reuse.H0_H0 ;  /* 0x20000008ff0b7230 */ /* 0x100fe40000004100 */
[-C--:B------:R-:W-:Y:S01]  /*2220*/  FMUL.FTZ R20, R20, R5.reuse ;  /* 0x0000000514147220 */ /* 0x080fe20000410000 */
[----:B------:R-:W-:Y:S02]  /*2230*/  HADD2.F32 R14, -RZ, R8.H1_H1 ;  /* 0x30000008ff0e7230 */ /* 0x000fe40000004100 */
        /* <DEDUP_REMOVED lines=13> */
.L_x_3615:
        /* <DEDUP_REMOVED lines=31> */
[----:B----4-:R-:W-:-:S03]  /*2500*/  @!P0 FADD.FTZ R15, R15, R14 ;  /* 0x0000000e0f0f8221 */ /* 0x010fc60000010000 */
[----:B------:R-:W4:Y:S01]  /*2510*/  LDS R21, [R2+0x23c] ;  /* 0x00023c0002157984 */ /* 0x000f220000000800 */
[----:B-----5:R-:W-:Y:S01]  /*2520*/  @!P1 FADD.FTZ R4, R15, R4 ;  /* 0x000000040f049221 */ /* 0x020fe20000010000 */
[----:B0-----:R-:W-:Y:S02]  /*2530*/  IADD3 R23, R17, R23, R20 ;  /* 0x0000001711177210 */ /* 0x001fe40007ffe014 */
        /* <DEDUP_REMOVED lines=33> */
.L_x_3639:
        /* <DEDUP_REMOVED lines=12> */
.L_x_3625:
[----:B------:R-:W-:Y:S05]  /*2810*/  BSYNC B0 ;  /* 0x0000000000007941 */ /* 0x000fea0003800000 */
.L_x_3624:
[----:B------:R-:W-:-:S13]  /*2820*/  R2UR UR4, R5 ;  /* 0x00000000050472ca */ /* 0x000fda00000e0000 */
[----:B------:R-:W-:Y:S05]  /*2830*/  BRA.DIV UR4, `(.L_x_3626) ;  /* 0x0000000e04947947 */ /* 0x000fea000b800000 */
[----:B------:R-:W-:Y:S01]  /*2840*/  NOP ;  /* 0x0000000000007918 */ /* 0x000fe20000000000 */
[----:B------:R1:W-:Y:S04]  /*2850*/  STS [R13+0xc0], R6 ;  /* 0x0000c0060d007388 */ /* 0x0003e80000000800 */
[----:B------:R1:W-:Y:S04]  /*2860*/  STS [R13+0xc4], R20 ;  /* 0x0000c4140d007388 */ /* 0x0003e80000000800 */
[----:B------:R1:W-:Y:S01]  /*2870*/  STS [R13+0xc8], R16 ;  /* 0x0000c8100d007388 */ /* 0x0003e20000000800 */
[----:B------:R-:W-:Y:S01]  /*2880*/  NOP ;  /* 0x0000000000007918 */ /* 0x000fe20000000000 */
.L_x_3643:
        /* <DEDUP_REMOVED lines=12> */
.L_x_3628:
[----:B------:R-:W-:Y:S05]  /*2950*/  BSYNC B0 ;  /* 0x0000000000007941 */ /* 0x000fea0003800000 */
.L_x_3627:
[----:B------:R-:W-:-:S13]  /*2960*/  R2UR UR4, R5 ;  /* 0x00000000050472ca */ /* 0x000fda00000e0000 */
[----:B------:R-:W-:Y:S05]  /*2970*/  BRA.DIV UR4, `(.L_x_3629) ;  /* 0x0000000e04747947 */ /* 0x000fea000b800000 */
[----:B------:R-:W-:Y:S01]  /*2980*/  NOP ;  /* 0x0000000000007918 */ /* 0x000fe20000000000 */
[----:B------:R2:W-:Y:S04]  /*2990*/  STS [R13+0xc0], R6 ;  /* 0x0000c0060d007388 */ /* 0x0005e80000000800 */
[----:B------:R2:W-:Y:S04]  /*29a0*/  STS [R13+0xc4], R20 ;  /* 0x0000c4140d007388 */ /* 0x0005e80000000800 */
[----:B------:R2:W-:Y:S01]  /*29b0*/  STS [R13+0xc8], R16 ;  /* 0x0000c8100d007388 */ /* 0x0005e20000000800 */
[----:B------:R-:W-:Y:S01]  /*29c0*/  NOP ;  /* 0x0000000000007918 */ /* 0x000fe20000000000 */
.L_x_3647:
        /* <DEDUP_REMOVED lines=12> */
.L_x_3631:
[----:B------:R-:W-:Y:S05]  /*2a90*/  BSYNC B0 ;  /* 0x0000000000007941 */ /* 0x000fea0003800000 */
.L_x_3630:
[----:B------:R-:W-:-:S13]  /*2aa0*/  R2UR UR4, R5 ;  /* 0x00000000050472ca */ /* 0x000fda00000e0000 */
[----:B------:R-:W-:Y:S05]  /*2ab0*/  BRA.DIV UR4, `(.L_x_3632) ;  /* 0x0000000e04547947 */ /* 0x000fea000b800000 */
[----:B------:R-:W-:Y:S01]  /*2ac0*/  NOP ;  /* 0x0000000000007918 */ /* 0x000fe20000000000 */
[----:B------:R3:W-:Y:S04]  /*2ad0*/  STS [R13+0xc0], R6 ;  /* 0x0000c0060d007388 */ /* 0x0007e80000000800 */
[----:B------:R3:W-:Y:S04]  /*2ae0*/  STS [R13+0xc4], R20 ;  /* 0x0000c4140d007388 */ /* 0x0007e80000000800 */
[----:B------:R3:W-:Y:S01]  /*2af0*/  STS [R13+0xc8], R16 ;  /* 0x0000c8100d007388 */ /* 0x0007e20000000800 */
[----:B------:R-:W-:Y:S01]  /*2b00*/  NOP ;  /* 0x0000000000007918 */ /* 0x000fe20000000000 */
.L_x_3651:
        /* <DEDUP_REMOVED lines=12> */
.L_x_3634:
[----:B------:R-:W-:Y:S05]  /*2bd0*/  BSYNC B0 ;  /* 0x0000000000007941 */ /* 0x000fea0003800000 */
.L_x_3633:
        /* <DEDUP_REMOVED lines=25> */
.L_x_3657:
        /* <DEDUP_REMOVED lines=19> */
[----:B0-----:R-:W-:-:S03]  /*2ea0*/  IMAD.IADD R26, R24, 0x1, R27 ;  /* 0x00000001181a7824 */ /* 0x001fc600078e021b */
[----:B------:R-:W0:Y:S01]  /*2eb0*/  LDS R16, [R2+0x230] ;  /* 0x0002300002107984 */ /* 0x000e220000000800 */
[----:B------:R-:W-:Y:S01]  /*2ec0*/  @!P0 FADD.FTZ R11, R20, R11 ;  /* 0x0000000b140b8221 */ /* 0x000fe20000010000 */
[----:B------:R-:W-:Y:S02]  /*2ed0*/  ISETP.NE.AND P5, PT, R24, RZ, PT ;  /* 0x000000ff1800720c */ /* 0x000fe40003fa5270 */
[----:B------:R-:W0:Y:S01]  /*2ee0*/  LDS R14, [R2+0x258] ;  /* 0x00025800020e7984 */ /* 0x000e220000000800 */
[----:B---3--:R-:W-:-:S03]  /*2ef0*/  @!P0 FADD.FTZ R5, R22, R5 ;  /* 0x0000000516058221 */ /* 0x008fc60000010000 */
[----:B------:R-:W3:Y:S01]  /*2f00*/  LDS R20, [R2+0x238] ;  /* 0x0002380002147984 */ /* 0x000ee20000000800 */
[----:B----4-:R-:W-:-:S03]  /*2f10*/  IADD3 R29, R17, R26, RZ ;  /* 0x0000001a111d7210 */ /* 0x010fc60007ffe0ff */
[----:B------:R-:W4:Y:S01]  /*2f20*/  LDS R19, [R2+0x23c] ;  /* 0x00023c0002137984 */ /* 0x000f220000000800 */
[----:B------:R-:W-:Y:S02]  /*2f30*/  ISETP.NE.AND P4, PT, R17, RZ, PT ;  /* 0x000000ff1100720c */ /* 0x000fe40003f85270 */
[----:B-----5:R-:W-:Y:S01]  /*2f40*/  ISETP.NE.AND P3, PT, R0, RZ, PT ;  /* 0x000000ff0000720c */ /* 0x020fe20003f65270 */
[----:B------:R-:W5:Y:S01]  /*2f50*/  LDS R23, [R2+0x244] ;  /* 0x0002440002177984 */ /* 0x000f620000000800 */
[----:B------:R-:W-:-:S03]  /*2f60*/  ISETP.NE.AND P2, PT, R4, RZ, PT ;  /* 0x000000ff0400720c */ /* 0x000fc60003f45270 */
[----:B------:R-:W5:Y:S04]  /*2f70*/  LDS R21, [R2+0x248] ;  /* 0x0002480002157984 */ /* 0x000f680000000800 */
[----:B------:R-:W5:Y:S01]  /*2f80*/  LDS R24, [R2+0x250] ;  /* 0x0002500002187984 */ /* 0x000f620000000800 */
[----:B-1----:R-:W-:-:S03]  /*2f90*/  @!P5 FADD.FTZ R12, R12, R11 ;  /* 0x0000000b0c0cd221 */ /* 0x002fc60000010000 */
[----:B------:R-:W1:Y:S01]  /*2fa0*/  LDS R22, [R2+0x254] ;  /* 0x0002540002167984 */ /* 0x000e620000000800 */
[----:B------:R-:W-:-:S03]  /*2fb0*/  @!P5 FADD.FTZ R13, R13, R5 ;  /* 0x000000050d0dd221 */ /* 0x000fc60000010000 */
[----:B------:R-:W1:Y:S01]  /*2fc0*/  LDS R25, [R2+0x25c] ;  /* 0x00025c0002197984 */ /* 0x000e620000000800 */
[----:B--2---:R-:W-:-:S03]  /*2fd0*/  ISETP.NE.AND P0, PT, R6, RZ, PT ;  /* 0x000000ff0600720c */ /* 0x004fc60003f05270 */
[----:B------:R-:W2:Y:S01]  /*2fe0*/  LDS R17, [R2+0x260] ;  /* 0x0002600002117984 */ /* 0x000ea20000000800 */
[----:B------:R-:W-:Y:S01]  /*2ff0*/  @!P4 FADD.FTZ R15, R15, R12 ;  /* 0x0000000c0f0fc221 */ /* 0x000fe20000010000 */
[----:B0-----:R-:W-:Y:S02]  /*3000*/  @!P4 FADD.FTZ R16, R16, R13 ;  /* 0x0000000d1010c221 */ /* 0x001fe40000010000 */
[----:B------:R0:W-:Y:S01]  /*3010*/  STS [R2+0x210], R27 ;  /* 0x0002101b02007388 */ /* 0x0001e20000000800 */
[----:B------:R-:W-:-:S03]  /*3020*/  ISETP.NE.AND P1, PT, R14, RZ, PT ;  /* 0x000000ff0e00720c */ /* 0x000fc60003f25270 */
[----:B------:R-:W-:Y:S01]  /*3030*/  STS [R2+0x21c], R26 ;  /* 0x00021c1a02007388 */ /* 0x000fe20000000800 */
[----:B---3--:R-:W-:-:S03]  /*3040*/  @!P3 FADD.FTZ R20, R20, R15 ;  /* 0x0000000f1414b221 */ /* 0x008fc60000010000 */
[----:B------:R-:W-:Y:S01]  /*3050*/  STS [R2+0x228], R29 ;  /* 0x0002281d02007388 */ /* 0x000fe20000000800 */
[----:B0-----:R-:W-:Y:S01]  /*3060*/  IADD3 R27, R0, R29, RZ ;  /* 0x0000001d001b7210 */ /* 0x001fe20007ffe0ff */
[----:B----4-:R-:W-:Y:S02]  /*3070*/  @!P3 FADD.FTZ R19, R19, R16 ;  /* 0x000000101313b221 */ /* 0x010fe40000010000 */
[----:B------:R-:W-:Y:S01]  /*3080*/  STS [R2+0x214], R11 ;  /* 0x0002140b02007388 */ /* 0x000fe20000000800 */
[----:B------:R-:W-:Y:S01]  /*3090*/  IADD3 R0, R4, R27, RZ ;  /* 0x0000001b04007210 */ /* 0x000fe20007ffe0ff */
[----:B-----5:R-:W-:Y:S02]  /*30a0*/  @!P2 FADD.FTZ R23, R23, R20 ;  /* 0x000000141717a221 */ /* 0x020fe40000010000 */
[----:B------:R0:W-:Y:S01]  /*30b0*/  STS [R2+0x234], R27 ;  /* 0x0002341b02007388 */ /* 0x0001e20000000800 */
[----:B------:R-:W-:Y:S01]  /*30c0*/  IADD3 R6, R6, R0, RZ ;  /* 0x0000000006067210 */ /* 0x000fe20007ffe0ff */
[----:B------:R-:W-:-:S02]  /*30d0*/  @!P2 FADD.FTZ R21, R21, R19 ;  /* 0x000000131515a221 */ /* 0x000fc40000010000 */
[----:B------:R3:W-:Y:S01]  /*30e0*/  STS [R2+0x240], R0 ;  /* 0x0002400002007388 */ /* 0x0007e20000000800 */
[----:B------:R-:W-:-:S03]  /*30f0*/  @!P0 FADD.FTZ R24, R24, R23 ;  /* 0x0000001718188221 */ /* 0x000fc60000010000 */
[----:B------:R3:W-:Y:S01]  /*3100*/  STS [R2+0x218], R5 ;  /* 0x0002180502007388 */ /* 0x0007e20000000800 */
[----:B0-----:R-:W-:Y:S02]  /*3110*/  IMAD.IADD R27, R14, 0x1, R6 ;  /* 0x000000010e1b7824 */ /* 0x001fe400078e0206 */
[----:B-1----:R-:W-:Y:S01]  /*3120*/  @!P0 FADD.FTZ R22, R22, R21 ;  /* 0x0000001516168221 */ /* 0x002fe20000010000 */
[----:B------:R3:W-:Y:S01]  /*3130*/  STS [R2+0x24c], R6 ;  /* 0x00024c0602007388 */ /* 0x0007e20000000800 */
[----:B------:R-:W-:-:S03]  /*3140*/  @!P1 FADD.FTZ R25, R25, R24 ;  /* 0x0000001819199221 */ /* 0x000fc60000010000 */
        /* <DEDUP_REMOVED lines=14> */
.L_x_3622:
[----:B---3--:R-:W1:Y:S01]  /*3230*/  S2R R16, SR_CgaCtaId ;  /* 0x0000000000107919 */ /* 0x008e620000008800 */
        /* <DEDUP_REMOVED lines=12> */
[----:B0-----:R-:W0:Y:S08]  /*3300*/  LDC R4, c[0x0][0x2a0] ;  /* 0x0000a800ff047b82 */ /* 0x001e300000000800 */
[----:B------:R-:W2:Y:S04]  /*3310*/  LDC R2, c[0x0][0x2b8] ;  /* 0x0000ae00ff027b82 */ /* 0x000ea80000000800 */
[----:B------:R-:W-:Y:S01]  /*3320*/  @!P2 LDS R7, [R15+0x218] ;  /* 0x000218000f07a984 */ /* 0x000fe20000000800 */
[----:B------:R-:W-:-:S03]  /*3330*/  @!P2 IADD3 R5, R14, 0xb50, RZ ;  /* 0x00000b500e05a810 */ /* 0x000fc60007ffe0ff */
[----:B------:R-:W3:Y:S01]  /*3340*/  @!P2 LDS R6, [R15+0x214] ;  /* 0x000214000f06a984 */ /* 0x000ee20000000800 */
[----:B-1----:R-:W-:Y:S01]  /*3350*/  IMAD R11, R13, UR8, R20 ;  /* 0x000000080d0b7c24 */ /* 0x002fe2000f8e0214 */
[----:B------:R-:W-:-:S04]  /*3360*/  @!P2 LEA R12, R16, R5, 0x18 ;  /* 0x00000005100ca211 */ /* 0x000fc800078ec0ff */
[----:B------:R-:W-:Y:S02]  /*3370*/  @!P2 LEA R12, R3, R12, 0x3 ;  /* 0x0000000c030ca211 */ /* 0x000fe400078e18ff */
[----:B0-----:R-:W-:-:S04]  /*3380*/  ISETP.GE.AND P0, PT, R11, R4, PT ;  /* 0x000000040b00720c */ /* 0x001fc80003f06270 */
        /* <DEDUP_REMOVED lines=21> */
.L_x_3637:
[----:B------:R-:W-:Y:S05]  /*34e0*/  BSYNC B0 ;  /* 0x0000000000007941 */ /* 0x000fea0003800000 */
.L_x_3636:
[----:B------:R-:W-:Y:S05]  /*34f0*/  @P1 EXIT ;  /* 0x000000000000194d */ /* 0x000fea0003800000 */
[----:B------:R-:W-:Y:S01]  /*3500*/  ULDC UR4, c[0x0][0x270] ;  /* 0x00009c0000047ab9 */ /* 0x000fe20000000800 */
[----:B01----:R-:W0:Y:S01]  /*3510*/  LDC R7, c[0x0][RZ] ;  /* 0x00000000ff077b82 */ /* 0x003e220000000800 */
[----:B------:R-:W-:Y:S01]  /*3520*/  IMAD R4, R4, UR4, RZ ;  /* 0x0000000404047c24 */ /* 0x000fe2000f8e02ff */
        /* <DEDUP_REMOVED lines=18> */
.L_x_3623:
[----:B0-----:R-:W-:Y:S05]  /*3650*/  WARPSYNC.COLLECTIVE R5, `(.L_x_3638) ;  /* 0x0000000005087348 */ /* 0x001fea0003c00000 */
[----:B------:R-:W-:Y:S01]  /*3660*/  NOP ;  /* 0x0000000000007918 */ /* 0x000fe20000000000 */
[----:B0-----:R-:W-:Y:S01]  /*3670*/  ENDCOLLECTIVE ;  /* 0x000000000000791b */ /* 0x001fe20003800000 */
.L_x_3638:
[----:B------:R-:W-:Y:S05]  /*3680*/  BRA `(.L_x_3639) ;  /* 0xfffffff000307947 */ /* 0x000fea000383ffff */
.L_x_3626:
[----:B------:R-:W-:Y:S01]  /*3690*/  BSSY B0, `(.L_x_3640) ;  /* 0x0000004000007945 */ /* 0x000fe20003800000 */
[----:B0-----:R-:W-:Y:S05]  /*36a0*/  WARPSYNC.COLLECTIVE R5, `(.L_x_3641) ;  /* 0x0000000005087348 */ /* 0x001fea0003c00000 */
[----:B------:R-:W-:Y:S01]  /*36b0*/  NOP ;  /* 0x0000000000007918 */ /* 0x000fe20000000000 */
[----:B0-----:R-:W-:Y:S01]  /*36c0*/  ENDCOLLECTIVE ;  /* 0x000000000000791b */ /* 0x001fe20003800000 */
.L_x_3641:
[----:B------:R-:W-:Y:S05]  /*36d0*/  BSYNC B0 ;  /* 0x0000000000007941 */ /* 0x000fea0003800000 */
.L_x_3640:
[----:B------:R0:W-:Y:S04]  /*36e0*/  STS [R13+0xc0], R6 ;  /* 0x0000c0060d007388 */ /* 0x0001e80000000800 */
[----:B------:R0:W-:Y:S04]  /*36f0*/  STS [R13+0xc4], R20 ;  /* 0x0000c4140d007388 */ /* 0x0001e80000000800 */
[----:B------:R0:W-:Y:S02]  /*3700*/  STS [R13+0xc8], R16 ;  /* 0x0000c8100d007388 */ /* 0x0001e40000000800 */
[----:B0-----:R-:W-:Y:S05]  /*3710*/  WARPSYNC.COLLECTIVE R5, `(.L_x_3642) ;  /* 0x0000000005087348 */ /* 0x001fea0003c00000 */
[----:B------:R-:W-:Y:S01]  /*3720*/  NOP ;  /* 0x0000000000007918 */ /* 0x000fe20000000000 */
[----:B0-----:R-:W-:Y:S01]  /*3730*/  ENDCOLLECTIVE ;  /* 0x000000000000791b */ /* 0x001fe20003800000 */
.L_x_3642:
[----:B------:R-:W-:Y:S05]  /*3740*/  BRA `(.L_x_3643) ;  /* 0xfffffff000507947 */ /* 0x000fea000383ffff */
.L_x_3629:
[----:B------:R-:W-:Y:S01]  /*3750*/  BSSY B0, `(.L_x_3644) ;  /* 0x0000004000007945 */ /* 0x000fe20003800000 */
[----:B01----:R-:W-:Y:S05]  /*3760*/  WARPSYNC.COLLECTIVE R5, `(.L_x_3645) ;  /* 0x0000000005087348 */ /* 0x003fea0003c00000 */
[----:B------:R-:W-:Y:S01]  /*3770*/  NOP ;  /* 0x0000000000007918 */ /* 0x000fe20000000000 */
[----:B01----:R-:W-:Y:S01]  /*3780*/  ENDCOLLECTIVE ;  /* 0x000000000000791b */ /* 0x003fe20003800000 */
.L_x_3645:
[----:B------:R-:W-:Y:S05]  /*3790*/  BSYNC B0 ;  /* 0x0000000000007941 */ /* 0x000fea0003800000 */
.L_x_3644:
[----:B------:R0:W-:Y:S04]  /*37a0*/  STS [R13+0xc0], R6 ;  /* 0x0000c0060d007388 */ /* 0x0001e80000000800 */
[----:B------:R0:W-:Y:S04]  /*37b0*/  STS [R13+0xc4], R20 ;  /* 0x0000c4140d007388 */ /* 0x0001e80000000800 */
[----:B------:R0:W-:Y:S02]  /*37c0*/  STS [R13+0xc8], R16 ;  /* 0x0000c8100d007388 */ /* 0x0001e40000000800 */
[----:B0-----:R-:W-:Y:S05]  /*37d0*/  WARPSYNC.COLLECTIVE R5, `(.L_x_3646) ;  /* 0x0000000005087348 */ /* 0x001fea0003c00000 */
[----:B------:R-:W-:Y:S01]  /*37e0*/  NOP ;  /* 0x0000000000007918 */ /* 0x000fe20000000000 */
[----:B0-----:R-:W-:Y:S01]  /*37f0*/  ENDCOLLECTIVE ;  /* 0x000000000000791b */ /* 0x001fe20003800000 */
.L_x_3646:
[----:B------:R-:W-:Y:S05]  /*3800*/  BRA `(.L_x_3647) ;  /* 0xfffffff000707947 */ /* 0x000fea000383ffff */
.L_x_3632:
[----:B------:R-:W-:Y:S01]  /*3810*/  BSSY B0, `(.L_x_3648) ;  /* 0x0000004000007945 */ /* 0x000fe20003800000 */
[----:B012---:R-:W-:Y:S05]  /*3820*/  WARPSYNC.COLLECTIVE R5, `(.L_x_3649) ;  /* 0x0000000005087348 */ /* 0x007fea0003c00000 */
[----:B------:R-:W-:Y:S01]  /*3830*/  NOP ;  /* 0x0000000000007918 */ /* 0x000fe20000000000 */
[----:B012---:R-:W-:Y:S01]  /*3840*/  ENDCOLLECTIVE ;  /* 0x000000000000791b */ /* 0x007fe20003800000 */
.L_x_3649:
[----:B------:R-:W-:Y:S05]  /*3850*/  BSYNC B0 ;  /* 0x0000000000007941 */ /* 0x000fea0003800000 */
.L_x_3648:
[----:B------:R0:W-:Y:S04]  /*3860*/  STS [R13+0xc0], R6 ;  /* 0x0000c0060d007388 */ /* 0x0001e80000000800 */
[----:B------:R0:W-:Y:S04]  /*3870*/  STS [R13+0xc4], R20 ;  /* 0x0000c4140d007388 */ /* 0x0001e80000000800 */
[----:B------:R0:W-:Y:S02]  /*3880*/  STS [R13+0xc8], R16 ;  /* 0x0000c8100d007388 */ /* 0x0001e40000000800 */
[----:B0-----:R-:W-:Y:S05]  /*3890*/  WARPSYNC.COLLECTIVE R5, `(.L_x_3650) ;  /* 0x0000000005087348 */ /* 0x001fea0003c00000 */
[----:B------:R-:W-:Y:S01]  /*38a0*/  NOP ;  /* 0x0000000000007918 */ /* 0x000fe20000000000 */
[----:B0-----:R-:W-:Y:S01]  /*38b0*/  ENDCOLLECTIVE ;  /* 0x000000000000791b */ /* 0x001fe20003800000 */
.L_x_3650:
[----:B------:R-:W-:Y:S05]  /*38c0*/  BRA `(.L_x_3651) ;  /* 0xfffffff000907947 */ /* 0x000fea000383ffff */
.L_x_3635:
[----:B------:R-:W-:Y:S01]  /*38d0*/  BSSY B0, `(.L_x_3652) ;  /* 0x0000005000007945 */ /* 0x000fe20003800000 */
[----:B------:R-:W-:-:S13]  /*38e0*/  ISETP.GE.U32.AND P0, PT, R4, 0x10, PT ;  /* 0x000000100400780c */ /* 0x000fda0003f06070 */
[----:B0123--:R-:W-:Y:S05]  /*38f0*/  WARPSYNC.COLLECTIVE R5, `(.L_x_3653) ;  /* 0x0000000005087348 */ /* 0x00ffea0003c00000 */
[----:B------:R-:W-:Y:S01]  /*3900*/  NOP ;  /* 0x0000000000007918 */ /* 0x000fe20000000000 */
[----:B0123--:R-:W-:Y:S01]  /*3910*/  ENDCOLLECTIVE ;  /* 0x000000000000791b */ /* 0x00ffe20003800000 */
.L_x_3653:
[----:B------:R-:W-:Y:S05]  /*3920*/  BSYNC B0 ;  /* 0x0000000000007941 */ /* 0x000fea0003800000 */
.L_x_3652:
[----:B------:R0:W-:Y:S01]  /*3930*/  STS [R13+0xc0], R6 ;  /* 0x0000c0060d007388 */ /* 0x0001e20000000800 */
[----:B------:R-:W-:-:S03]  /*3940*/  ISETP.NE.OR P1, PT, R6, RZ, !P0 ;  /* 0x000000ff0600720c */ /* 0x000fc60004725670 */
[----:B------:R0:W-:Y:S04]  /*3950*/  STS [R13+0xc4], R20 ;  /* 0x0000c4140d007388 */ /* 0x0001e80000000800 */
[----:B------:R0:W-:Y:S06]  /*3960*/  STS [R13+0xc8], R16 ;  /* 0x0000c8100d007388 */ /* 0x0001ec0000000800 */
[----:B0-----:R-:W-:Y:S05]  /*3970*/  WARPSYNC.COLLECTIVE R5, `(.L_x_3654) ;  /* 0x0000000005087348 */ /* 0x001fea0003c00000 */
[----:B------:R-:W-:Y:S01]  /*3980*/  NOP ;  /* 0x0000000000007918 */ /* 0x000fe20000000000 */
[----:B0-----:R-:W-:Y:S01]  /*3990*/  ENDCOLLECTIVE ;  /* 0x000000000000791b */ /* 0x001fe20003800000 */
.L_x_3654:
        /* <DEDUP_REMOVED lines=9> */
.L_x_3655:
        /* <DEDUP_REMOVED lines=9> */
.L_x_3656:
[----:B------:R-:W-:Y:S05]  /*3ac0*/  BRA `(.L_x_3657) ;  /* 0xfffffff000a87947 */ /* 0x000fea000383ffff */
.L_x_3658:
        /* <DEDUP_REMOVED lines=11> */
.L_x_4540:


//--------------------- .text._Z30group_norm_nhwc_bwd_sum_kernelI11Fp16IOBf16WLi168EEv26Group_norm_nhwc_bwd_params --------------------------
	.section	.text._Z30group_norm_nhwc_bwd_sum_kernelI11Fp16IOBf16WLi168EEv26Group_norm_nhwc_bwd_params,"ax",@progbits
	.align	128
        .global         _Z30group_norm_nhwc_bwd_sum_kernelI11Fp16IOBf16WLi168EEv26Group_norm_nhwc_bwd_params
        .type           _Z30group_norm_nhwc_bwd_sum_kernelI11Fp16IOBf16WLi168EEv26Group_norm_nhwc_bwd_params,@function
        .size           _Z30group_norm_nhwc_bwd_sum_kernelI11Fp16IOBf16WLi168EEv26Group_norm_nhwc_bwd_params,(.L_x_4541 - _Z30group_norm_nhwc_bwd_sum_kernelI11Fp16IOBf16WLi168EEv26Group_norm_nhwc_bwd_params)
        .other          _Z30group_norm_nhwc_bwd_sum_kernelI11Fp16IOBf16WLi168EEv26Group_norm_nhwc_bwd_params,@"STO_CUDA_ENTRY STV_DEFAULT"
_Z30group_norm_nhwc_bwd_sum_kernelI11Fp16IOBf16WLi168EEv26Group_norm_nhwc_bwd_params:
.text._Z30group_norm_nhwc_bwd_sum_kernelI11Fp16IOBf16WLi168EEv26Group_norm_nhwc_bwd_params:
        /* <DEDUP_REMOVED lines=43> */
[----:B------:R-:W-:-:S04]  /*02b0*/  SHF.R.S32.HI R21, RZ, 0x1f, R20 ;  /* 0x0000001fff157819 */ /* 0x000fc80000011414 */
        /* <DEDUP_REMOVED lines=9> */
[----:B------:R-:W-:Y:S01]  /*0350*/  IMAD.HI.U32 R11, R3, R10, RZ ;  /* 0x0000000a030b7227 */ /* 0x000fe200078e00ff */
[----:B------:R-:W-:-:S04]  /*0360*/  CS2R R2, SRZ ;  /* 0x0000000000027805 */ /* 0x000fc8000001ff00 */
        /* <DEDUP_REMOVED lines=20> */
.L_x_3660:
[----:B------:R-:W-:Y:S05]  /*04b0*/  BSYNC B0 ;  /* 0x0000000000007941 */ /* 0x000fea0003800000 */
.L_x_3659:
[----:B-----5:R-:W-:Y:S01]  /*04c0*/  FFMA.FTZ R16, -R18, R18, R19 ;  /* 0x0000001212107223 */ /* 0x020fe20000010113 */
[----:B------:R-:W0:Y:S01]  /*04d0*/  S2UR UR4, SR_CTAID.Y ;  /* 0x00000000000479c3 */ /* 0x000e220000002600 */
[----:B------:R-:W-:Y:S01]  /*04e0*/  IMAD R14, R9, R22, R10 ;  /* 0x00000016090e7224 */ /* 0x000fe200078e020a */
[----:B------:R-:W-:Y:S01]  /*04f0*/  HFMA2.MMA R26, -RZ, RZ, 0, 0 ;  /* 0x00000000ff1a7435 */ /* 0x000fe200000001ff */
[----:B------:R-:W-:Y:S02]  /*0500*/  MOV R24, RZ ;  /* 0x000000ff00187202 */ /* 0x000fe40000000f00 */
[----:B------:R-:W-:Y:S02]  /*0510*/  FSETP.GTU.FTZ.AND P2, PT, R16, RZ, PT ;  /* 0x000000ff1000720b */ /* 0x000fe40003f5c000 */
[C---:B------:R-:W-:Y:S01]  /*0520*/  ISETP.GE.U32.AND P3, PT, R14.reuse, R9, PT ;  /* 0x000000090e00720c */ /* 0x040fe20003f66070 */
[----:B------:R-:W1:Y:S10]  /*0530*/  LDC.64 R12, c[0x0][0x290] ;  /* 0x0000a400ff0c7b82 */ /* 0x000e740000000a00 */
[----:B------:R-:W2:Y:S02]  /*0540*/  @P2 LDC R7, c[0x0][0x250] ;  /* 0x00009400ff072b82 */ /* 0x000ea40000000800 */
[----:B------:R-:W-:Y:S01]  /*0550*/  @P3 IMAD.IADD R14, R14, 0x1, -R9 ;  /* 0x000000010e0e3824 */ /* 0x000fe200078e0a09 */
[----:B------:R-:W-:-:S02]  /*0560*/  @P3 IADD3 R11, R11, 0x1, RZ ;  /* 0x000000010b0b3810 */ /* 0x000fc40007ffe0ff */
[----:B------:R-:W-:Y:S01]  /*0570*/  ISETP.NE.U32.AND P3, PT, R9, RZ, PT ;  /* 0x000000ff0900720c */ /* 0x000fe20003f65070 */
[----:B0-----:R-:W-:Y:S01]  /*0580*/  IMAD R19, R8, UR4, RZ ;  /* 0x0000000408137c24 */ /* 0x001fe2000f8e02ff */
[----:B------:R-:W-:-:S04]  /*0590*/  ISETP.GE.U32.AND P4, PT, R14, R9, PT ;  /* 0x000000090e00720c */ /* 0x000fc80003f86070 */
[----:B------:R-:W-:Y:S02]  /*05a0*/  SHF.R.S32.HI R25, RZ, 0x1f, R19 ;  /* 0x0000001fff197819 */ /* 0x000fe40000011413 */
[----:B------:R-:W-:-:S04]  /*05b0*/  IADD3 R15, P1, R19, R8, RZ ;  /* 0x00000008130f7210 */ /* 0x000fc80007f3e0ff */
[----:B------:R-:W-:Y:S02]  /*05c0*/  LEA.HI.X.SX32 R8, R8, R25, 0x1, P1 ;  /* 0x0000001908087211 */ /* 0x000fe400008f0eff */
[-C--:B-1----:R-:W-:Y:S02]  /*05d0*/  ISETP.LT.U32.AND P1, PT, R15, R12.reuse, PT ;  /* 0x0000000c0f00720c */ /* 0x082fe40003f21070 */
[----:B------:R-:W-:Y:S02]  /*05e0*/  @P4 IADD3 R11, R11, 0x1, RZ ;  /* 0x000000010b0b4810 */ /* 0x000fe40007ffe0ff */
[----:B------:R-:W-:Y:S01]  /*05f0*/  ISETP.LT.AND.EX P1, PT, R8, R13, PT, P1 ;  /* 0x0000000d0800720c */ /* 0x000fe20003f21310 */
[----:B--2---:R-:W-:Y:S01]  /*0600*/  @P2 FADD.FTZ R14, R16, R7 ;  /* 0x00000007100e2221 */ /* 0x004fe20000010000 */
[----:B------:R-:W-:Y:S01]  /*0610*/  HFMA2.MMA R7, -RZ, RZ, 1.875, 0 ;  /* 0x3f800000ff077435 */ /* 0x000fe200000001ff */
[----:B------:R-:W-:Y:S02]  /*0620*/  SEL R6, R6, R11, !P3 ;  /* 0x0000000b06067207 */ /* 0x000fe40005800000 */
[----:B------:R-:W-:-:S02]  /*0630*/  SEL R8, R15, R12, P1 ;  /* 0x0000000c0f087207 */ /* 0x000fc40000800000 */
[----:B------:R-:W-:Y:S01]  /*0640*/  CS2R R12, SRZ ;  /* 0x00000000000c7805 */ /* 0x000fe2000001ff00 */
[----:B------:R-:W-:Y:S01]  /*0650*/  IMAD.MOV R11, RZ, RZ, -R6 ;  /* 0x000000ffff0b7224 */ /* 0x000fe200078e0a06 */
[----:B------:R-:W-:-:S03]  /*0660*/  ISETP.GE.AND P1, PT, R19, R8, PT ;  /* 0x000000081300720c */ /* 0x000fc60003f26270 */
[----:B------:R0:W1:Y:S01]  /*0670*/  @P2 MUFU.RSQ R7, R14 ;  /* 0x0000000e00072308 */ /* 0x0000620000001400 */
[----:B------:R-:W-:Y:S01]  /*0680*/  IMAD R9, R9, R11, R10 ;  /* 0x0000000b09097224 */ /* 0x000fe200078e020a */
[----:B------:R-:W-:-:S08]  /*0690*/  CS2R R10, SRZ ;  /* 0x00000000000a7805 */ /* 0x000fd0000001ff00 */
        /* <DEDUP_REMOVED lines=33> */
[----:B------:R0:W3:Y:S01]  /*08b0*/  @!P0 LDG.E R10, desc[UR6][R10.64] ;  /* 0x000000060a0a8981 */ /* 0x0000e2000c1e1900 */
[----:B--2---:R-:W-:-:S04]  /*08c0*/  @!P0 IADD3 R20, P1, R21, R24, RZ ;  /* 0x0000001815148210 */ /* 0x004fc80007f3e0ff */
[----:B------:R-:W-:-:S05]  /*08d0*/  @!P0 IADD3.X R21, R12, R25, RZ, P1, !PT ;  /* 0x000000190c158210 */ /* 0x000fca0000ffe4ff */
[----:B------:R-:W2:Y:S01]  /*08e0*/  @!P0 LDG.E R26, desc[UR6][R20.64] ;  /* 0x00000006141a8981 */ /* 0x000ea2000c1e1900 */
[----:B0-----:R-:W-:Y:S01]  /*08f0*/  PRMT R11, RZ, 0x5410, RZ ;  /* 0x00005410ff0b7816 */ /* 0x001fe200000000ff */
        /* <DEDUP_REMOVED lines=37> */
[----:B------:R-:W-:Y:S02]  /*0b50*/  FFMA.FTZ R12, R12, R19, RZ ;  /* 0x000000130c0c7223 */ /* 0x000fe400000100ff */
[C---:B------:R-:W-:Y:S01]  /*0b60*/  FFMA.FTZ R11, R24.reuse, R13, R25 ;  /* 0x0000000d180b7223 */ /* 0x040fe20000010019 */
[----:B------:R-:W-:Y:S01]  /*0b70*/  FADD.FTZ R13, R13, R10 ;  /* 0x0000000a0d0d7221 */ /* 0x000fe20000010000 */
[----:B------:R-:W-:Y:S01]  /*0b80*/  FFMA.FTZ R24, R24, R21, RZ ;  /* 0x0000001518187223 */ /* 0x000fe200000100ff */
[----:B------:R-:W-:-:S07]  /*0b90*/  FADD.FTZ R10, RZ, R21 ;  /* 0x00000015ff0a7221 */ /* 0x000fce0000010000 */
.L_x_3663:
[----:B------:R-:W-:Y:S05]  /*0ba0*/  @!P2 BRA `(.L_x_3661) ;  /* 0x0000001400d4a947 */ /* 0x000fea0003800000 */
[----:B------:R-:W-:-:S04]  /*0bb0*/  IADD3 R19, R23, 0x1, RZ ;  /* 0x0000000117137810 */ /* 0x000fc80007ffe0ff */
[----:B------:R-:W-:-:S07]  /*0bc0*/  SHF.R.S32.HI R25, RZ, 0x1f, R19 ;  /* 0x0000001fff197819 */ /* 0x000fce0000011413 */
.L_x_3664:
        /* <DEDUP_REMOVED lines=43> */
[--C-:B------:R-:W-:Y:S02]  /*0e80*/  HADD2.F32 R31, -RZ, R27.reuse.H1_H1 ;  /* 0x3000001bff1f7230 */ /* 0x100fe40000004100 */
[----:B------:R-:W-:Y:S02]  /*0e90*/  HADD2.F32 R28, -RZ, R28.H0_H0 ;  /* 0x2000001cff1c7230 */ /* 0x000fe40000004100 */
[----:B------:R-:W-:Y:S02]  /*0ea0*/  HADD2.F32 R27, -RZ, R27.H0_H0 ;  /* 0x2000001bff1b7230 */ /* 0x000fe40000004100 */
[----:B------:R-:W-:Y:S01]  /*0eb0*/  FADD.FTZ R30, -R18, R31 ;  /* 0x0000001f121e7221 */ /* 0x000fe20000010100 */
[----:B------:R-:W-:-:S03]  /*0ec0*/  HADD2.F32 R29, -RZ, R29.H0_H0 ;  /* 0x2000001dff1d7230 */ /* 0x000fc60000004100 */
[----:B-1----:R-:W-:-:S04]  /*0ed0*/  FMUL.FTZ R31, R30, R7 ;  /* 0x000000071e1f7220 */ /* 0x002fc80000410000 */
[----:B------:R-:W-:-:S04]  /*0ee0*/  FFMA.FTZ R30, R31, R2, R3 ;  /* 0x000000021f1e7223 */ /* 0x000fc80000010003 */
[----:B------:R-:W-:-:S06]  /*0ef0*/  FMUL.FTZ R32, R30, -1.4426950216293334961 ;  /* 0xbfb8aa3b1e207820 */ /* 0x000fcc0000410000 */
[----:B------:R-:W1:Y:S02]  /*0f00*/  MUFU.EX2 R32, R32 ;  /* 0x0000002000207308 */ /* 0x000e640000000800 */
[----:B-1----:R-:W-:-:S06]  /*0f10*/  FADD.FTZ R33, R32, 1 ;  /* 0x3f80000020217421 */ /* 0x002fcc0000010000 */
[----:B------:R-:W0:Y:S02]  /*0f20*/  MUFU.RCP R33, R33 ;  /* 0x0000002100217308 */ /* 0x000e240000001000 */
[----:B0-----:R-:W-:Y:S01]  /*0f30*/  FADD.FTZ R21, -R33, 1 ;  /* 0x3f80000021157421 */ /* 0x001fe20000010100 */
[----:B------:R-:W-:-:S03]  /*0f40*/  FMUL.FTZ R28, R28, R33 ;  /* 0x000000211c1c7220 */ /* 0x000fc60000410000 */
[----:B------:R-:W-:-:S04]  /*0f50*/  FFMA.FTZ R21, R30, R21, 1 ;  /* 0x3f8000001e157423 */ /* 0x000fc80000010015 */
[----:B------:R-:W-:Y:S01]  /*0f60*/  FMUL.FTZ R21, R28, R21 ;  /* 0x000000151c157220 */ /* 0x000fe20000410000 */
[----:B------:R-:W-:-:S03]  /*0f70*/  FADD.FTZ R28, -R18, R27 ;  /* 0x0000001b121c7221 */ /* 0x000fc60000010100 */
[----:B------:R-:W-:Y:S01]  /*0f80*/  FADD.FTZ R10, R21, R10 ;  /* 0x0000000a150a7221 */ /* 0x000fe20000010000 */
[----:B------:R-:W-:Y:S01]  /*0f90*/  FMUL.FTZ R23, R28, R7 ;  /* 0x000000071c177220 */ /* 0x000fe20000410000 */
[----:B------:R-:W-:-:S03]  /*0fa0*/  FFMA.FTZ R24, R31, R21, R24 ;  /* 0x000000151f187223 */ /* 0x000fc60000010018 */
[----:B------:R-:W-:-:S04]  /*0fb0*/  FFMA.FTZ R27, R23, R4, R5 ;  /* 0x00000004171b7223 */ /* 0x000fc80000010005 */
[----:B------:R-:W-:-:S06]  /*0fc0*/  FMUL.FTZ R28, R27, -1.4426950216293334961 ;  /* 0xbfb8aa3b1b1c7820 */ /* 0x000fcc0000410000 */
[----:B------:R-:W0:Y:S02]  /*0fd0*/  MUFU.EX2 R28, R28 ;  /* 0x0000001c001c7308 */ /* 0x000e240000000800 */
[----:B0-----:R-:W-:Y:S01]  /*0fe0*/  FADD.FTZ R30, R28, 1 ;  /* 0x3f8000001c1e7421 */ /* 0x001fe20000010000 */
[----:B------:R-:W-:-:S05]  /*0ff0*/  FMUL.FTZ R28, R21, R2 ;  /* 0x00000002151c7220 */ /* 0x000fca0000410000 */
        /* <DEDUP_REMOVED lines=8> */
[--C-:B------:R-:W-:Y:S01]  /*1080*/  FADD.FTZ R21, R32, R13.reuse ;  /* 0x0000000d20157221 */ /* 0x100fe20000010000 */
[----:B------:R-:W-:Y:S01]  /*1090*/  PRMT R13, RZ, 0x7610, R13 ;  /* 0x00007610ff0d7816 */ /* 0x000fe2000000000d */
[----:B------:R-:W-:-:S04]  /*10a0*/  FFMA.FTZ R11, R23, R32, R11 ;  /* 0x00000020170b7223 */ /* 0x000fc8000001000b */
[----:B------:R-:W-:Y:S01]  /*10b0*/  FFMA.FTZ R31, R31, R28, R11 ;  /* 0x0000001c1f1f7223 */ /* 0x000fe2000001000b */
[----:B------:R-:W-:Y:S01]  /*10c0*/  FADD.FTZ R11, R28, R21 ;  /* 0x000000151c0b7221 */ /* 0x000fe20000010000 */
[----:B------:R-:W-:Y:S02]  /*10d0*/  PRMT R21, R21, 0x5410, RZ ;  /* 0x0000541015157816 */ /* 0x000fe400000000ff */
        /* <DEDUP_REMOVED lines=37> */
[----:B------:R-:W-:Y:S01]  /*1330*/  FADD.FTZ R29, R11, R22 ;  /* 0x000000160b1d7221 */ /* 0x000fe20000010000 */
[C---:B------:R-:W-:Y:S01]  /*1340*/  IADD3 R11, R19.reuse, 0x1, RZ ;  /* 0x00000001130b7810 */ /* 0x040fe20007ffe0ff */
[----:B------:R-:W-:Y:S01]  /*1350*/  FFMA.FTZ R30, R20, R22, R31 ;  /* 0x00000016141e7223 */ /* 0x000fe2000001001f */
[----:B------:R-:W-:Y:S01]  /*1360*/  IADD3 R19, P2, R19, 0x2, RZ ;  /* 0x0000000213137810 */ /* 0x000fe20007f5e0ff */
[----:B------:R-:W-:Y:S01]  /*1370*/  FMUL.FTZ R22, R23, R2 ;  /* 0x0000000217167220 */ /* 0x000fe20000410000 */
[----:B------:R-:W-:-:S03]  /*1380*/  ISETP.GE.AND P1, PT, R11, R8, PT ;  /* 0x000000080b00720c */ /* 0x000fc60003f26270 */
[----:B------:R-:W-:Y:S01]  /*1390*/  FFMA.FTZ R11, R13, R22, R30 ;  /* 0x000000160d0b7223 */ /* 0x000fe2000001001e */
[----:B------:R-:W-:Y:S01]  /*13a0*/  FADD.FTZ R13, R22, R29 ;  /* 0x0000001d160d7221 */ /* 0x000fe20000010000 */
[----:B------:R-:W-:-:S08]  /*13b0*/  IMAD.X R25, RZ, RZ, R25, P2 ;  /* 0x000000ffff197224 */ /* 0x000fd000010e0619 */
[----:B------:R-:W-:Y:S05]  /*13c0*/  @!P1 BRA `(.L_x_3664) ;  /* 0xfffffff800009947 */ /* 0x000fea000383ffff */
[----:B------:R-:W-:Y:S05]  /*13d0*/  BRA `(.L_x_3661) ;  /* 0x0000000c00c87947 */ /* 0x000fea0003800000 */
.L_x_3662:
[----:B------:R-:W-:Y:S01]  /*13e0*/  LOP3.LUT P1, R3, R11, 0x3, RZ, 0xc0, !PT ;  /* 0x000000030b037812 */ /* 0x000fe2000782c0ff */
[----:B------:R-:W-:Y:S01]  /*13f0*/  HFMA2.MMA R26, -RZ, RZ, 0, 0 ;  /* 0x00000000ff1a7435 */ /* 0x000fe200000001ff */
[----:B------:R-:W-:Y:S02]  /*1400*/  LOP3.LUT R10, RZ, R8, RZ, 0x33, !PT ;  /* 0x00000008ff0a7212 */ /* 0x000fe400078e33ff */
[----:B------:R-:W-:Y:S02]  /*1410*/  CS2R R12, SRZ ;  /* 0x00000000000c7805 */ /* 0x000fe4000001ff00 */
[----:B------:R-:W-:Y:S02]  /*1420*/  MOV R24, RZ ;  /* 0x000000ff00187202 */ /* 0x000fe40000000f00 */
[----:B------:R-:W-:Y:S02]  /*1430*/  IADD3 R5, -R10, R27, RZ ;  /* 0x0000001b0a057210 */ /* 0x000fe40007ffe1ff */
[----:B------:R-:W-:-:S03]  /*1440*/  CS2R R10, SRZ ;  /* 0x00000000000a7805 */ /* 0x000fc6000001ff00 */
[----:B------:R-:W-:Y:S05]  /*1450*/  @!P1 BRA `(.L_x_3665) ;  /* 0x0000000000c09947 */ /* 0x000fea0003800000 */
[----:B------:R-:W-:-:S07]  /*1460*/  MOV R13, RZ ;  /* 0x000000ff000d7202 */ /* 0x000fce0000000f00 */
.L_x_3666:
        /* <DEDUP_REMOVED lines=18> */
[----:B------:R-:W-:Y:S02]  /*1590*/  IADD3 R3, R3, -0x1, RZ ;  /* 0xffffffff03037810 */ /* 0x000fe40007ffe0ff */
[----:B------:R-:W-:Y:S02]  /*15a0*/  IADD3 R19, P2, R19, 0x1, RZ ;  /* 0x0000000113137810 */ /* 0x000fe40007f5e0ff */
[----:B------:R-:W-:Y:S02]  /*15b0*/  ISETP.NE.AND P1, PT, R3, RZ, PT ;  /* 0x000000ff0300720c */ /* 0x000fe40003f25270 */
[----:B------:R-:W-:Y:S02]  /*15c0*/  IADD3.X R25, RZ, R25, RZ, P2, !PT ;  /* 0x00000019ff197210 */ /* 0x000fe400017fe4ff */
[----:B0-----:R-:W-:-:S04]  /*15d0*/  PRMT R23, RZ, 0x5410, RZ ;  /* 0x00005410ff177816 */ /* 0x001fc800000000ff */
[----:B--2---:R-:W-:-:S04]  /*15e0*/  @!P0 PRMT R23, R23, 0x5410, R28 ;  /* 0x0000541017178816 */ /* 0x004fc8000000001c */
[----:B------:R-:W-:-:S05]  /*15f0*/  @!P0 PRMT R23, R28, 0x7632, R23 ;  /* 0x000076321c178816 */ /* 0x000fca0000000017 */
[--C-:B------:R-:W-:Y:S02]  /*1600*/  HADD2.F32 R29, -RZ, R23.reuse.H1_H1 ;  /* 0x30000017ff1d7230 */ /* 0x100fe40000004100 */
[----:B------:R-:W-:-:S03]  /*1610*/  HADD2.F32 R23, -RZ, R23.H0_H0 ;  /* 0x20000017ff177230 */ /* 0x000fc60000004100 */
[----:B------:R-:W-:-:S04]  /*1620*/  FADD.FTZ R28, -R18, R29 ;  /* 0x0000001d121c7221 */ /* 0x000fc80000010100 */
[----:B-1----:R-:W-:Y:S01]  /*1630*/  FMUL.FTZ R28, R28, R7 ;  /* 0x000000071c1c7220 */ /* 0x002fe20000410000 */
[----:B---3--:R-:W-:-:S04]  /*1640*/  @!P0 PRMT R27, R27, 0x5410, R22 ;  /* 0x000054101b1b8816 */ /* 0x008fc80000000016 */
[----:B------:R-:W-:-:S05]  /*1650*/  @!P0 PRMT R27, R22, 0x7632, R27 ;  /* 0x00007632161b8816 */ /* 0x000fca000000001b */
[--C-:B------:R-:W-:Y:S02]  /*1660*/  HADD2.F32 R29, -RZ, R27.reuse.H1_H1 ;  /* 0x3000001bff1d7230 */ /* 0x100fe40000004100 */
[----:B------:R-:W-:-:S03]  /*1670*/  HADD2.F32 R27, -RZ, R27.H0_H0 ;  /* 0x2000001bff1b7230 */ /* 0x000fc60000004100 */
[C---:B------:R-:W-:Y:S01]  /*1680*/  FMUL.FTZ R22, R29.reuse, R4 ;  /* 0x000000041d167220 */ /* 0x040fe20000410000 */
[C---:B------:R-:W-:Y:S01]  /*1690*/  FFMA.FTZ R12, R29.reuse, R28, R12 ;  /* 0x0000001c1d0c7223 */ /* 0x040fe2000001000c */
[----:B------:R-:W-:Y:S01]  /*16a0*/  FADD.FTZ R26, R29, R26 ;  /* 0x0000001a1d1a7221 */ /* 0x000fe20000010000 */
[C---:B------:R-:W-:Y:S01]  /*16b0*/  FADD.FTZ R10, R27.reuse, R10 ;  /* 0x0000000a1b0a7221 */ /* 0x040fe20000010000 */
[----:B------:R-:W-:Y:S01]  /*16c0*/  FFMA.FTZ R11, R28, R22, R11 ;  /* 0x000000161c0b7223 */ /* 0x000fe2000001000b */
[----:B------:R-:W-:Y:S01]  /*16d0*/  FADD.FTZ R28, R22, R13 ;  /* 0x0000000d161c7221 */ /* 0x000fe20000010000 */
[----:B------:R-:W-:Y:S01]  /*16e0*/  FADD.FTZ R22, -R18, R23 ;  /* 0x0000001712167221 */ /* 0x000fe20000010100 */
[----:B------:R-:W-:-:S03]  /*16f0*/  FMUL.FTZ R13, R27, R2 ;  /* 0x000000021b0d7220 */ /* 0x000fc60000410000 */
[----:B------:R-:W-:-:S04]  /*1700*/  FMUL.FTZ R22, R22, R7 ;  /* 0x0000000716167220 */ /* 0x000fc80000410000 */
[----:B------:R-:W-:Y:S01]  /*1710*/  FFMA.FTZ R11, R22, R13, R11 ;  /* 0x0000000d160b7223 */ /* 0x000fe2000001000b */
[----:B------:R-:W-:Y:S01]  /*1720*/  FFMA.FTZ R24, R27, R22, R24 ;  /* 0x000000161b187223 */ /* 0x000fe20000010018 */
[----:B------:R-:W-:Y:S01]  /*1730*/  FADD.FTZ R13, R13, R28 ;  /* 0x0000001c0d0d7221 */ /* 0x000fe20000010000 */
[----:B------:R-:W-:Y:S06]  /*1740*/  @P1 BRA `(.L_x_3666) ;  /* 0xfffffffc00481947 */ /* 0x000fec000383ffff */
[----:B------:R-:W-:-:S07]  /*1750*/  MOV R23, R19 ;  /* 0x0000001300177202 */ /* 0x000fce0000000f00 */
.L_x_3665:
[----:B------:R-:W-:-:S13]  /*1760*/  ISETP.GE.U32.AND P0, PT, R5, 0x3, PT ;  /* 0x000000030500780c */ /* 0x000fda0003f06070 */
[----:B------:R-:W-:Y:S05]  /*1770*/  @!P0 BRA `(.L_x_3661) ;  /* 0x0000000800e08947 */ /* 0x000fea0003800000 */
[----:B------:R-:W-:Y:S01]  /*1780*/  ULDC.64 UR4, c[0x0][0x288] ;  /* 0x0000a20000047ab9 */ /* 0x000fe20000000a00 */
[----:B------:R-:W-:Y:S02]  /*1790*/  SHF.R.S32.HI R5, RZ, 0x1f, R23 ;  /* 0x0000001fff057819 */ /* 0x000fe40000011417 */
[----:B------:R-:W-:Y:S02]  /*17a0*/  ISETP.GE.U32.AND P0, PT, R20, UR4, PT ;  /* 0x0000000414007c0c */ /* 0x000fe4000bf06070 */
[----:B------:R-:W-:Y:S02]  /*17b0*/  MOV R3, R23 ;  /* 0x0000001700037202 */ /* 0x000fe40000000f00 */
[----:B------:R-:W-:-:S13]  /*17c0*/  ISETP.GE.AND.EX P0, PT, R21, UR5, PT, P0 ;  /* 0x0000000515007c0c */ /* 0x000fda000bf06300 */
.L_x_3667:
        /* <DEDUP_REMOVED lines=8> */
[----:B------:R-:W-:Y:S02]  /*1850*/  @!P0 IADD3 R19, R29, R19, RZ ;  /* 0x000000131d138210 */ /* 0x000fe40007ffe0ff */
[C---:B------:R-:W-:Y:S02]  /*1860*/  @!P0 SHF.L.U32 R29, R28.reuse, 0x1, RZ ;  /* 0x000000011c1d8819 */ /* 0x040fe400000006ff */
[----:B------:R-:W-:Y:S02]  /*1870*/  @!P0 SHF.L.U64.HI R30, R28, 0x1, R19 ;  /* 0x000000011c1e8819 */ /* 0x000fe40000010213 */
[----:B--2---:R-:W-:-:S04]  /*1880*/  @!P0 IADD3 R20, P1, R29, R20, RZ ;  /* 0x000000141d148210 */ /* 0x004fc80007f3e0ff */
[----:B------:R-:W-:-:S05]  /*1890*/  @!P0 IADD3.X R21, R30, R21, RZ, P1, !PT ;  /* 0x000000151e158210 */ /* 0x000fca0000ffe4ff */
[----:B------:R-:W2:Y:S01]  /*18a0*/  @!P0 LDG.E R20, desc[UR6][R20.64] ;  /* 0x0000000614148981 */ /* 0x000ea2000c1e1900 */
[----:B0-----:R-:W-:-:S05]  /*18b0*/  @!P0 IADD3 R22, P1, R29, R22, RZ ;  /* 0x000000161d168210 */ /* 0x001fca0007f3e0ff */
[----:B------:R-:W-:-:S05]  /*18c0*/  @!P0 IMAD.X R23, R30, 0x1, R23, P1 ;  /* 0x000000011e178824 */ /* 0x000fca00008e0617 */
[----:B------:R0:W3:Y:S01]  /*18d0*/  @!P0 LDG.E R22, desc[UR6][R22.64] ;  /* 0x0000000616168981 */ /* 0x0000e2000c1e1900 */
[----:B------:R-:W-:Y:S02]  /*18e0*/  PRMT R19, RZ, 0x7610, R19 ;  /* 0x00007610ff137816 */ /* 0x000fe40000000013 */
[----:B0-----:R-:W-:Y:S02]  /*18f0*/  PRMT R23, RZ, 0x7610, R23 ;  /* 0x00007610ff177816 */ /* 0x001fe40000000017 */
[----:B--2---:R-:W-:-:S04]  /*1900*/  @!P0 PRMT R19, R20, 0x7610, R19 ;  /* 0x0000761014138816 */ /* 0x004fc80000000013 */
[----:B------:R-:W-:Y:S02]  /*1910*/  PRMT R19, R19, 0x5410, RZ ;  /* 0x0000541013137816 */ /* 0x000fe400000000ff */
[----:B------:R-:W-:Y:S02]  /*1920*/  @!P0 PRMT R23, R20, 0x7632, R23 ;  /* 0x0000763214178816 */ /* 0x000fe40000000017 */
[----:B------:R-:W0:Y:S01]  /*1930*/  @!P0 LDC.64 R20, c[0x0][0x288] ;  /* 0x0000a200ff148b82 */ /* 0x000e220000000a00 */
[----:B------:R-:W-:Y:S01]  /*1940*/  HADD2.F32 R25, -RZ, R19.H0_H0 ;  /* 0x20000013ff197230 */ /* 0x000fe20000004100 */
[----:B------:R-:W-:-:S04]  /*1950*/  PRMT R23, R23, 0x5410, RZ ;  /* 0x0000541017177816 */ /* 0x000fc800000000ff */
[----:B------:R-:W-:Y:S01]  /*1960*/  FADD.FTZ R28, -R18, R25 ;  /* 0x00000019121c7221 */ /* 0x000fe20000010100 */
[----:B---3--:R-:W-:-:S03]  /*1970*/  @!P0 PRMT R19, R19, 0x5410, R22 ;  /* 0x0000541013138816 */ /* 0x008fc60000000016 */
[----:B-1----:R-:W-:Y:S02]  /*1980*/  FMUL.FTZ R28, R28, R7 ;  /* 0x000000071c1c7220 */ /* 0x002fe40000410000 */
[----:B------:R-:W-:Y:S01]  /*1990*/  HADD2.F32 R25, -RZ, R19.H1_H1 ;  /* 0x30000013ff197230 */ /* 0x000fe20000004100 */
[----:B------:R-:W-:-:S04]  /*19a0*/  @!P0 PRMT R23, R23, 0x7610, R22 ;  /* 0x0000761017178816 */ /* 0x000fc80000000016 */
[C---:B------:R-:W-:Y:S01]  /*19b0*/  FFMA.FTZ R19, R25.reuse, R28, R12 ;  /* 0x0000001c19137223 */ /* 0x040fe2000001000c */
[C---:B------:R-:W-:Y:S01]  /*19c0*/  FMUL.FTZ R12, R25.reuse, R4 ;  /* 0x00000004190c7220 */ /* 0x040fe20000410000 */
[----:B------:R-:W-:Y:S01]  /*19d0*/  FADD.FTZ R26, R25, R26 ;  /* 0x0000001a191a7221 */ /* 0x000fe20000010000 */
[--C-:B------:R-:W-:Y:S02]  /*19e0*/  HADD2.F32 R27, -RZ, R23.reuse.H0_H0 ;  /* 0x20000017ff1b7230 */ /* 0x100fe40000004100 */
[----:B------:R-:W-:Y:S01]  /*19f0*/  FADD.FTZ R25, R12, R13 ;  /* 0x0000000d0c197221 */ /* 0x000fe20000010000 */
[----:B------:R-:W-:Y:S01]  /*1a00*/  @!P0 IADD3 R13, P1, R3, 0x1, RZ ;  /* 0x00000001030d8810 */ /* 0x000fe20007f3e0ff */
[----:B------:R-:W-:Y:S01]  /*1a10*/  FFMA.FTZ R30, R28, R12, R11 ;  /* 0x0000000c1c1e7223 */ /* 0x000fe2000001000b */
[----:B------:R-:W-:Y:S01]  /*1a20*/  FADD.FTZ R12, -R18, R27 ;  /* 0x0000001b120c7221 */ /* 0x000fe20000010100 */
[----:B------:R-:W-:Y:S01]  /*1a30*/  HADD2.F32 R23, -RZ, R23.H1_H1 ;  /* 0x30000017ff177230 */ /* 0x000fe20000004100 */
[----:B------:R-:W-:-:S02]  /*1a40*/  @!P0 IADD3.X R27, RZ, R5, RZ, P1, !PT ;  /* 0x00000005ff1b8210 */ /* 0x000fc40000ffe4ff */
[----:B------:R-:W-:Y:S02]  /*1a50*/  FMUL.FTZ R11, R12, R7 ;  /* 0x000000070c0b7220 */ /* 0x000fe40000410000 */
[C---:B------:R-:W-:Y:S01]  /*1a60*/  FADD.FTZ R22, R23.reuse, R10 ;  /* 0x0000000a17167221 */ /* 0x040fe20000010000 */
[----:B------:R-:W-:Y:S01]  /*1a70*/  FMUL.FTZ R28, R23, R2 ;  /* 0x00000002171c7220 */ /* 0x000fe20000410000 */
[----:B0-----:R-:W-:Y:S02]  /*1a80*/  @!P0 IMAD R10, R27, R20, RZ ;  /* 0x000000141b0a8224 */ /* 0x001fe400078e02ff */
[----:B------:R-:W-:Y:S01]  /*1a90*/  FFMA.FTZ R24, R23, R11, R24 ;  /* 0x0000000b17187223 */ /* 0x000fe20000010018 */
[----:B------:R-:W-:Y:S01]  /*1aa0*/  FFMA.FTZ R23, R11, R28, R30 ;  /* 0x0000001c0b177223 */ /* 0x000fe2000001001e */
[----:B------:R-:W-:Y:S01]  /*1ab0*/  @!P0 IMAD R21, R13, R21, R10 ;  /* 0x000000150d158224 */ /* 0x000fe200078e020a */
[----:B------:R-:W-:Y:S02]  /*1ac0*/  @!P0 MOV R10, R16 ;  /* 0x00000010000a8202 */ /* 0x000fe40000000f00 */
[----:B------:R-:W-:-:S03]  /*1ad0*/  @!P0 MOV R11, R15 ;  /* 0x0000000f000b8202 */ /* 0x000fc60000000f00 */
        /* <DEDUP_REMOVED lines=29> */
[----:B------:R-:W-:Y:S01]  /*1cb0*/  FADD.FTZ R21, R25, R20 ;  /* 0x0000001419157221 */ /* 0x000fe20000010000 */
[----:B------:R-:W-:Y:S01]  /*1cc0*/  @!P0 IADD3 R25, P1, R3, 0x2, RZ ;  /* 0x0000000203198810 */ /* 0x000fe20007f3e0ff */
[----:B------:R-:W-:Y:S01]  /*1cd0*/  FFMA.FTZ R30, R28, R20, R23 ;  /* 0x000000141c1e7223 */ /* 0x000fe20000010017 */
[----:B------:R-:W-:Y:S01]  /*1ce0*/  FADD.FTZ R20, -R18, R13 ;  /* 0x0000000d12147221 */ /* 0x000fe20000010100 */
[----:B------:R-:W-:Y:S01]  /*1cf0*/  HADD2.F32 R13, -RZ, R12.H0_H0 ;  /* 0x2000000cff0d7230 */ /* 0x000fe20000004100 */
[----:B------:R-:W-:Y:S02]  /*1d00*/  @!P0 IADD3.X R27, RZ, R5, RZ, P1, !PT ;  /* 0x00000005ff1b8210 */ /* 0x000fe40000ffe4ff */
[----:B------:R-:W-:Y:S02]  /*1d10*/  FMUL.FTZ R23, R20, R7 ;  /* 0x0000000714177220 */ /* 0x000fe40000410000 */
[----:B------:R-:W-:Y:S01]  /*1d20*/  FMUL.FTZ R28, R13, R2 ;  /* 0x000000020d1c7220 */ /* 0x000fe20000410000 */
[----:B0-----:R-:W-:-:S02]  /*1d30*/  @!P0 IMAD R12, R27, R10, RZ ;  /* 0x0000000a1b0c8224 */ /* 0x001fc400078e02ff */
[----:B------:R-:W-:Y:S01]  /*1d40*/  FFMA.FTZ R24, R13, R23, R24 ;  /* 0x000000170d187223 */ /* 0x000fe20000010018 */
[----:B------:R-:W-:Y:S01]  /*1d50*/  FFMA.FTZ R20, R23, R28, R30 ;  /* 0x0000001c17147223 */ /* 0x000fe2000001001e */
[----:B------:R-:W-:Y:S02]  /*1d60*/  @!P0 IMAD R23, R25, R11, R12 ;  /* 0x0000000b19178224 */ /* 0x000fe400078e020c */
[----:B------:R-:W-:Y:S01]  /*1d70*/  FADD.FTZ R22, R22, R13 ;  /* 0x0000000d16167221 */ /* 0x000fe20000010000 */
        /* <DEDUP_REMOVED lines=14> */
[----:B0-----:R-:W-:Y:S02]  /*1e60*/  PRMT R11, RZ, 0x7610, R11 ;  /* 0x00007610ff0b7816 */ /* 0x001fe4000000000b */
[----:B------:R-:W-:Y:S02]  /*1e70*/  PRMT R23, RZ, 0x7610, R23 ;  /* 0x00007610ff177816 */ /* 0x000fe40000000017 */
[----:B-1----:R-:W-:Y:S01]  /*1e80*/  PRMT R13, RZ, 0x7610, R13 ;  /* 0x00007610ff0d7816 */ /* 0x002fe2000000000d */
[----:B------:R-:W-:Y:S01]  /*1e90*/  FADD.FTZ R29, R28, R21 ;  /* 0x000000151c1d7221 */ /* 0x000fe20000010000 */
[C---:B--2---:R-:W-:Y:S02]  /*1ea0*/  @!P0 PRMT R11, R10.reuse, 0x7610, R11 ;  /* 0x000076100a0b8816 */ /* 0x044fe4000000000b */
[----:B------:R-:W-:-:S03]  /*1eb0*/  @!P0 PRMT R13, R10, 0x7632, R13 ;  /* 0x000076320a0d8816 */ /* 0x000fc6000000000d */
[----:B------:R-:W-:Y:S02]  /*1ec0*/  HADD2.F32 R25, -RZ, R11.H0_H0 ;  /* 0x2000000bff197230 */ /* 0x000fe40000004100 */
[----:B------:R-:W0:Y:S01]  /*1ed0*/  @!P0 LDC.64 R10, c[0x0][0x288] ;  /* 0x0000a200ff0a8b82 */ /* 0x000e220000000a00 */
[----:B---3--:R-:W-:Y:S02]  /*1ee0*/  @!P0 PRMT R23, R27, 0x7610, R23 ;  /* 0x000076101b178816 */ /* 0x008fe40000000017 */
[----:B------:R-:W-:Y:S01]  /*1ef0*/  FADD.FTZ R28, -R18, R25 ;  /* 0x00000019121c7221 */ /* 0x000fe20000010100 */
[----:B------:R-:W-:Y:S02]  /*1f00*/  PRMT R13, R13, 0x5410, RZ ;  /* 0x000054100d0d7816 */ /* 0x000fe400000000ff */
[----:B------:R-:W-:Y:S02]  /*1f10*/  HADD2.F32 R12, -RZ, R23.H0_H0 ;  /* 0x20000017ff0c7230 */ /* 0x000fe40000004100 */
[----:B------:R-:W-:Y:S01]  /*1f20*/  FMUL.FTZ R21, R28, R7 ;  /* 0x000000071c157220 */ /* 0x000fe20000410000 */
[----:B------:R-:W-:-:S02]  /*1f30*/  @!P0 PRMT R13, R13, 0x7610, R27 ;  /* 0x000076100d0d8816 */ /* 0x000fc4000000001b */
[----:B------:R-:W-:Y:S01]  /*1f40*/  FADD.FTZ R26, R26, R12 ;  /* 0x0000000c1a1a7221 */ /* 0x000fe20000010000 */
[C---:B------:R-:W-:Y:S01]  /*1f50*/  FFMA.FTZ R19, R12.reuse, R21, R19 ;  /* 0x000000150c137223 */ /* 0x040fe20000010013 */
[----:B------:R-:W-:Y:S01]  /*1f60*/  FMUL.FTZ R12, R12, R4 ;  /* 0x000000040c0c7220 */ /* 0x000fe20000410000 */
[--C-:B------:R-:W-:Y:S01]  /*1f70*/  HADD2.F32 R23, -RZ, R13.reuse.H0_H0 ;  /* 0x2000000dff177230 */ /* 0x100fe20000004100 */
[----:B------:R-:W-:Y:S01]  /*1f80*/  @!P0 IADD3 R25, P1, R3, 0x3, RZ ;  /* 0x0000000303198810 */ /* 0x000fe20007f3e0ff */
[----:B------:R-:W-:Y:S02]  /*1f90*/  HADD2.F32 R13, -RZ, R13.H1_H1 ;  /* 0x3000000dff0d7230 */ /* 0x000fe40000004100 */
[----:B------:R-:W-:Y:S01]  /*1fa0*/  FFMA.FTZ R20, R21, R12, R20 ;  /* 0x0000000c15147223 */ /* 0x000fe20000010014 */
[----:B------:R-:W-:Y:S01]  /*1fb0*/  FADD.FTZ R21, R29, R12 ;  /* 0x0000000c1d157221 */ /* 0x000fe20000010000 */
[----:B------:R-:W-:Y:S01]  /*1fc0*/  FADD.FTZ R12, -R18, R23 ;  /* 0x00000017120c7221 */ /* 0x000fe20000010100 */
[----:B------:R-:W-:-:S02]  /*1fd0*/  @!P0 IMAD.X R27, RZ, RZ, R5, P1 ;  /* 0x000000ffff1b8224 */ /* 0x000fc400008e0605 */
[----:B------:R-:W-:Y:S01]  /*1fe0*/  FMUL.FTZ R28, R13, R2 ;  /* 0x000000020d1c7220 */ /* 0x000fe20000410000 */
[----:B------:R-:W-:Y:S01]  /*1ff0*/  FMUL.FTZ R23, R12, R7 ;  /* 0x000000070c177220 */ /* 0x000fe20000410000 */
[----:B0-----:R-:W-:Y:S02]  /*2000*/  @!P0 IMAD R12, R27, R10, RZ ;  /* 0x0000000a1b0c8224 */ /* 0x001fe400078e02ff */
[----:B------:R-:W-:Y:S01]  /*2010*/  FADD.FTZ R22, R22, R13 ;  /* 0x0000000d16167221 */ /* 0x000fe20000010000 */
[----:B------:R-:W-:Y:S01]  /*2020*/  FFMA.FTZ R24, R13, R23, R24 ;  /* 0x000000170d187223 */ /* 0x000fe20000010018 */
[----:B------:R-:W-:Y:S01]  /*2030*/  FFMA.FTZ R20, R23, R28, R20 ;  /* 0x0000001c17147223 */ /* 0x000fe20000010014 */
[----:B------:R-:W-:Y:S01]  /*2040*/  @!P0 IMAD R23, R25, R11, R12 ;  /* 0x0000000b19178224 */ /* 0x000fe200078e020c */
[----:B------:R-:W-:Y:S02]  /*2050*/  @!P0 MOV R12, R16 ;  /* 0x00000010000c8202 */ /* 0x000fe40000000f00 */
[----:B------:R-:W-:-:S03]  /*2060*/  @!P0 MOV R13, R15 ;  /* 0x0000000f000d8202 */ /* 0x000fc60000000f00 */
        /* <DEDUP_REMOVED lines=13> */
[----:B-1----:R-:W-:Y:S02]  /*2140*/  PRMT R13, RZ, 0x5410, RZ ;  /* 0x00005410ff0d7816 */ /* 0x002fe400000000ff */
[----:B------:R-:W-:Y:S01]  /*2150*/  IADD3 R3, P2, R3, 0x4, RZ ;  /* 0x0000000403037810 */ /* 0x000fe20007f5e0ff */
[----:B------:R-:W-:-:S03]  /*2160*/  FADD.FTZ R25, R28, R21 ;  /* 0x000000151c197221 */ /* 0x000fc60000010000 */
        /* <DEDUP_REMOVED lines=25> */
.L_x_3661:
        /* <DEDUP_REMOVED lines=48> */
[----:B------:R-:W-:Y:S01]  /*2600*/  IADD3 R3, R15, R30, RZ ;  /* 0x0000001e0f037210 */ /* 0x000fe20007ffe0ff */
[----:B---3--:R-:W-:Y:S02]  /*2610*/  @!P2 FADD.FTZ R17, R16, R17 ;  /* 0x000000111011a221 */ /* 0x008fe40000010000 */
[----:B------:R-:W-:Y:S01]  /*2620*/  IMAD R8, R2, 0xc, R5 ;  /* 0x0000000c02087824 */ /* 0x000fe200078e0205 */
[----:B------:R-:W-:Y:S01]  /*2630*/  MOV R5, 0xfffffff ;  /* 0x0fffffff00057802 */ /* 0x000fe20000000f00 */
[----:B0-----:R-:W-:-:S03]  /*2640*/  @!P2 FADD.FTZ R19, R18, R19 ;  /* 0x000000131213a221 */ /* 0x001fc60000010000 */
[----:B------:R0:W-:Y:S01]  /*2650*/  STS [R8+0xc0], R3 ;  /* 0x0000c00308007388 */ /* 0x0001e20000000800 */
[----:B------:R-:W-:Y:S01]  /*2660*/  R2UR UR4, R5 ;  /* 0x00000000050472ca */ /* 0x000fe200000e0000 */
[----:B-1----:R-:W-:Y:S01]  /*2670*/  @!P3 FADD.FTZ R22, R17, R22 ;  /* 0x000000161116b221 */ /* 0x002fe20000010000 */
[----:B----4-:R-:W-:-:S03]  /*2680*/  @!P3 FADD.FTZ R28, R19, R28 ;  /* 0x0000001c131cb221 */ /* 0x010fc60000010000 */
[----:B-----5:R-:W-:Y:S01]  /*2690*/  @!P0 FADD.FTZ R11, R22, R11 ;  /* 0x0000000b160b8221 */ /* 0x020fe20000010000 */
[----:B------:R-:W-:-:S04]  /*26a0*/  @!P0 FADD.FTZ R7, R28, R7 ;  /* 0x000000071c078221 */ /* 0x000fc80000010000 */
[----:B------:R0:W-:Y:S04]  /*26b0*/  STS [R8+0xc4], R11 ;  /* 0x0000c40b08007388 */ /* 0x0001e80000000800 */
[----:B------:R0:W-:Y:S01]  /*26c0*/  STS [R8+0xc8], R7 ;  /* 0x0000c80708007388 */ /* 0x0001e20000000800 */
[----:B------:R-:W-:Y:S05]  /*26d0*/  BRA.DIV UR4, `(.L_x_3669) ;  /* 0x0000000e04a07947 */ /* 0x000fea000b800000 */
[----:B------:R-:W-:Y:S01]  /*26e0*/  NOP ;  /* 0x0000000000007918 */ /* 0x000fe20000000000 */
.L_x_3685:
        /* <DEDUP_REMOVED lines=12> */
.L_x_3671:
[----:B------:R-:W-:Y:S05]  /*27b0*/  BSYNC B0 ;  /* 0x0000000000007941 */ /* 0x000fea0003800000 */
.L_x_3670:
[----:B------:R-:W-:-:S13]  /*27c0*/  R2UR UR4, R5 ;  /* 0x00000000050472ca */ /* 0x000fda00000e0000 */
[----:B------:R-:W-:Y:S05]  /*27d0*/  BRA.DIV UR4, `(.L_x_3672) ;  /* 0x0000000e04707947 */ /* 0x000fea000b800000 */
[----:B------:R-:W-:Y:S01]  /*27e0*/  NOP ;  /* 0x0000000000007918 */ /* 0x000fe20000000000 */
[----:B------:R1:W-:Y:S04]  /*27f0*/  STS [R8+0xc0], R3 ;  /* 0x0000c00308007388 */ /* 0x0003e80000000800 */
[----:B------:R1:W-:Y:S04]  /*2800*/  STS [R8+0xc4], R11 ;  /* 0x0000c40b08007388 */ /* 0x0003e80000000800 */
[----:B------:R1:W-:Y:S01]  /*2810*/  STS [R8+0xc8], R7 ;  /* 0x0000c80708007388 */ /* 0x0003e20000000800 */
[----:B------:R-:W-:Y:S01]  /*2820*/  NOP ;  /* 0x0000000000007918 */ /* 0x000fe20000000000 */
.L_x_3689:
        /* <DEDUP_REMOVED lines=12> */
.L_x_3674:
[----:B------:R-:W-:Y:S05]  /*28f0*/  BSYNC B0 ;  /* 0x0000000000007941 */ /* 0x000fea0003800000 */
.L_x_3673:
[----:B------:R-:W-:-:S13]  /*2900*/  R2UR UR4, R5 ;  /* 0x00000000050472ca */ /* 0x000fda00000e0000 */
[----:B------:R-:W-:Y:S05]  /*2910*/  BRA.DIV UR4, `(.L_x_3675) ;  /* 0x0000000e04507947 */ /* 0x000fea000b800000 */
[----:B------:R-:W-:Y:S01]  /*2920*/  NOP ;  /* 0x0000000000007918 */ /* 0x000fe20000000000 */
[----:B------:R2:W-:Y:S04]  /*2930*/  STS [R8+0xc0], R3 ;  /* 0x0000c00308007388 */ /* 0x0005e80000000800 */
[----:B------:R2:W-:Y:S04]  /*2940*/  STS [R8+0xc4], R11 ;  /* 0x0000c40b08007388 */ /* 0x0005e80000000800 */
[----:B------:R2:W-:Y:S01]  /*2950*/  STS [R8+0xc8], R7 ;  /* 0x0000c80708007388 */ /* 0x0005e20000000800 */
[----:B------:R-:W-:Y:S01]  /*2960*/  NOP ;  /* 0x0000000000007918 */ /* 0x000fe20000000000 */
.L_x_3693:
        /* <DEDUP_REMOVED lines=12> */
.L_x_3677:
[----:B------:R-:W-:Y:S05]  /*2a30*/  BSYNC B0 ;  /* 0x0000000000007941 */ /* 0x000fea0003800000 */
.L_x_3676:
[----:B------:R-:W-:-:S13]  /*2a40*/  R2UR UR4, R5 ;  /* 0x00000000050472ca */ /* 0x000fda00000e0000 */
[----:B------:R-:W-:Y:S05]  /*2a50*/  BRA.DIV UR4, `(.L_x_3678) ;  /* 0x0000000e04307947 */ /* 0x000fea000b800000 */
[----:B------:R-:W-:Y:S01]  /*2a60*/  NOP ;  /* 0x0000000000007918 */ /* 0x000fe20000000000 */
[----:B------:R3:W-:Y:S04]  /*2a70*/  STS [R8+0xc0], R3 ;  /* 0x0000c00308007388 */ /* 0x0007e80000000800 */
[----:B------:R3:W-:Y:S04]  /*2a80*/  STS [R8+0xc4], R11 ;  /* 0x0000c40b08007388 */ /* 0x0007e80000000800 */
[----:B------:R3:W-:Y:S01]  /*2a90*/  STS [R8+0xc8], R7 ;  /* 0x0000c80708007388 */ /* 0x0007e20000000800 */
[----:B------:R-:W-:Y:S01]  /*2aa0*/  NOP ;  /* 0x0000000000007918 */ /* 0x000fe20000000000 */
.L_x_3697:
        /* <DEDUP_REMOVED lines=12> */
.L_x_3680:
[----:B------:R-:W-:Y:S05]  /*2b70*/  BSYNC B0 ;  /* 0x0000000000007941 */ /* 0x000fea0003800000 */
.L_x_3679:
        /* <DEDUP_REMOVED lines=25> */
.L_x_3703:
        /* <DEDUP_REMOVED lines=30> */
[----:B------:R-:W5:Y:S01]  /*2ef0*/  LDS R19, [R4+0x248] ;  /* 0x0002480004137984 */ /* 0x000f620000000800 */
[----:B------:R-:W-:Y:S02]  /*2f00*/  IADD3 R27, R16, R7, RZ ;  /* 0x00000007101b7210 */ /* 0x000fe40007ffe0ff */
        /* <DEDUP_REMOVED lines=13> */
[----:B0-----:R-:W-:Y:S01]  /*2fe0*/  @!P2 FADD.FTZ R17, R17, R8 ;  /* 0x000000081111a221 */ /* 0x001fe20000010000 */
[----:B--2---:R-:W-:Y:S02]  /*2ff0*/  IMAD.IADD R7, R20, 0x1, R23 ;  /* 0x0000000114077824 */ /* 0x004fe400078e0217 */
        /* <DEDUP_REMOVED lines=19> */
.L_x_3668:
        /* <DEDUP_REMOVED lines=19> */
[----:B------:R-:W-:-:S04]  /*3260*/  @!P2 LEA R5, R15, R4, 0x18 ;  /* 0x000000040f05a211 */ /* 0x000fc800078ec0ff */
[----:B------:R-:W-:Y:S01]  /*3270*/  @!P2 LEA R5, R6, R5, 0x3 ;  /* 0x000000050605a211 */ /* 0x000fe200078e18ff */
[----:B-1----:R-:W-:-:S05]  /*3280*/  IMAD R11, R11, UR8, R0 ;  /* 0x000000080b0b7c24 */ /* 0x002fca000f8e0200 */
[----:B------:R-:W-:Y:S02]  /*3290*/  ISETP.GE.U32.AND P1, PT, R11, UR10, PT ;  /* 0x0000000a0b007c0c */ /* 0x000fe4000bf26070 */
[----:B------:R-:W-:Y:S01]  /*32a0*/  SHF.R.S32.HI R13, RZ, 0x1f, R11 ;  /* 0x0000001fff0d7819 */ /* 0x000fe2000001140b */
[----:B--2---:R-:W-:-:S03]  /*32b0*/  IMAD R7, R9, UR8, R0 ;  /* 0x0000000809077c24 */ /* 0x004fc6000f8e0200 */
[----:B------:R-:W-:Y:S02]  /*32c0*/  ISETP.GE.AND.EX P1, PT, R13, UR11, PT, P1 ;  /* 0x0000000b0d007c0c */ /* 0x000fe4000bf26310 */
[----:B0-----:R-:W-:-:S04]  /*32d0*/  ISETP.GE.AND P0, PT, R7, R14, PT ;  /* 0x0000000e0700720c */ /* 0x001fc80003f06270 */
[----:B------:R-:W-:Y:S01]  /*32e0*/  ISETP.LT.U32.AND P0, PT, R0, R9, !P0 ;  /* 0x000000090000720c */ /* 0x000fe20004701070 */
[----:B---3--:R0:W-:Y:S01]  /*32f0*/  @!P2 STS.64 [R5], R2 ;  /* 0x000000020500a388 */ /* 0x0081e20000000a00 */
[----:B------:R-:W-:Y:S11]  /*3300*/  BAR.SYNC.DEFER_BLOCKING 0x0 ;  /* 0x0000000000007b1d */ /* 0x000ff60000010000 */
[----:B0-----:R-:W-:Y:S05]  /*3310*/  @!P0 BRA `(.L_x_3683) ;  /* 0x0000000000348947 */ /* 0x001fea0003800000 */
[----:B------:R-:W-:Y:S01]  /*3320*/  IADD3 R2, R8, 0xb50, RZ ;  /* 0x00000b5008027810 */ /* 0x000fe20007ffe0ff */
[----:B------:R-:W0:Y:S01]  /*3330*/  LDC.64 R4, c[0x0][0x268] ;  /* 0x00009a00ff047b82 */ /* 0x000e220000000a00 */
        /* <DEDUP_REMOVED lines=11> */
.L_x_3683:
[----:B------:R-:W-:Y:S05]  /*33f0*/  BSYNC B0 ;  /* 0x0000000000007941 */ /* 0x000fea0003800000 */
.L_x_3682:
[----:B------:R-:W-:Y:S05]  /*3400*/  @P1 EXIT ;  /* 0x000000000000194d */ /* 0x000fea0003800000 */
[----:B------:R-:W-:Y:S01]  /*3410*/  ULDC UR4, c[0x0][0x270] ;  /* 0x00009c0000047ab9 */ /* 0x000fe20000000800 */
[----:B0-----:R-:W0:Y:S01]  /*3420*/  LDC R3, c[0x0][RZ] ;  /* 0x00000000ff037b82 */ /* 0x001e220000000800 */
        /* <DEDUP_REMOVED lines=19> */
.L_x_3669:
[----:B0-----:R-:W-:Y:S05]  /*3560*/  WARPSYNC.COLLECTIVE R5, `(.L_x_3684) ;  /* 0x0000000005087348 */ /* 0x001fea0003c00000 */
[----:B------:R-:W-:Y:S01]  /*3570*/  NOP ;  /* 0x0000000000007918 */ /* 0x000fe20000000000 */
[----:B0-----:R-:W-:Y:S01]  /*3580*/  ENDCOLLECTIVE ;  /* 0x000000000000791b */ /* 0x001fe20003800000 */
.L_x_3684:
[----:B------:R-:W-:Y:S05]  /*3590*/  BRA `(.L_x_3685) ;  /* 0xfffffff000547947 */ /* 0x000fea000383ffff */
.L_x_3672:
[----:B------:R-:W-:Y:S01]  /*35a0*/  BSSY B0, `(.L_x_3686) ;  /* 0x0000004000007945 */ /* 0x000fe20003800000 */
[----:B0-----:R-:W-:Y:S05]  /*35b0*/  WARPSYNC.COLLECTIVE R5, `(.L_x_3687) ;  /* 0x0000000005087348 */ /* 0x001fea0003c00000 */
[----:B------:R-:W-:Y:S01]  /*35c0*/  NOP ;  /* 0x0000000000007918 */ /* 0x000fe20000000000 */
[----:B0-----:R-:W-:Y:S01]  /*35d0*/  ENDCOLLECTIVE ;  /* 0x000000000000791b */ /* 0x001fe20003800000 */
.L_x_3687:
[----:B------:R-:W-:Y:S05]  /*35e0*/  BSYNC B0 ;  /* 0x0000000000007941 */ /* 0x000fea0003800000 */
.L_x_3686:
[----:B------:R0:W-:Y:S04]  /*35f0*/  STS [R8+0xc0], R3 ;  /* 0x0000c00308007388 */ /* 0x0001e80000000800 */
[----:B------:R0:W-:Y:S04]  /*3600*/  STS [R8+0xc4], R11 ;  /* 0x0000c40b08007388 */ /* 0x0001e80000000800 */
[----:B------:R0:W-:Y:S02]  /*3610*/  STS [R8+0xc8], R7 ;  /* 0x0000c80708007388 */ /* 0x0001e40000000800 */
[----:B0-----:R-:W-:Y:S05]  /*3620*/  WARPSYNC.COLLECTIVE R5, `(.L_x_3688) ;  /* 0x0000000005087348 */ /* 0x001fea0003c00000 */
[----:B------:R-:W-:Y:S01]  /*3630*/  NOP ;  /* 0x0000000000007918 */ /* 0x000fe20000000000 */
[----:B0-----:R-:W-:Y:S01]  /*3640*/  ENDCOLLECTIVE ;  /* 0x000000000000791b */ /* 0x001fe20003800000 */
.L_x_3688:
[----:B------:R-:W-:Y:S05]  /*3650*/  BRA `(.L_x_3689) ;  /* 0xfffffff000747947 */ /* 0x000fea000383ffff */
.L_x_3675:
[----:B------:R-:W-:Y:S01]  /*3660*/  BSSY B0, `(.L_x_3690) ;  /* 0x0000004000007945 */ /* 0x000fe20003800000 */
[----:B01----:R-:W-:Y:S05]  /*3670*/  WARPSYNC.COLLECTIVE R5, `(.L_x_3691) ;  /* 0x0000000005087348 */ /* 0x003fea0003c00000 */
[----:B------:R-:W-:Y:S01]  /*3680*/  NOP ;  /* 0x0000000000007918 */ /* 0x000fe20000000000 */
[----:B01----:R-:W-:Y:S01]  /*3690*/  ENDCOLLECTIVE ;  /* 0x000000000000791b */ /* 0x003fe20003800000 */
.L_x_3691:
[----:B------:R-:W-:Y:S05]  /*36a0*/  BSYNC B0 ;  /* 0x0000000000007941 */ /* 0x000fea0003800000 */
.L_x_3690:
[----:B------:R0:W-:Y:S04]  /*36b0*/  STS [R8+0xc0], R3 ;  /* 0x0000c00308007388 */ /* 0x0001e80000000800 */
[----:B------:R0:W-:Y:S04]  /*36c0*/  STS [R8+0xc4], R11 ;  /* 0x0000c40b08007388 */ /* 0x0001e80000000800 */
[----:B------:R0:W-:Y:S02]  /*36d0*/  STS [R8+0xc8], R7 ;  /* 0x0000c80708007388 */ /* 0x0001e40000000800 */
[----:B0-----:R-:W-:Y:S05]  /*36e0*/  WARPSYNC.COLLECTIVE R5, `(.L_x_3692) ;  /* 0x0000000005087348 */ /* 0x001fea0003c00000 */
[----:B------:R-:W-:Y:S01]  /*36f0*/  NOP ;  /* 0x0000000000007918 */ /* 0x000fe20000000000 */
[----:B0-----:R-:W-:Y:S01]  /*3700*/  ENDCOLLECTIVE ;  /* 0x000000000000791b */ /* 0x001fe20003800000 */
.L_x_3692:
[----:B------:R-:W-:Y:S05]  /*3710*/  BRA `(.L_x_3693) ;  /* 0xfffffff000947947 */ /* 0x000fea000383ffff */
.L_x_3678:
[----:B------:R-:W-:Y:S01]  /*3720*/  BSSY B0, `(.L_x_3694) ;  /* 0x0000004000007945 */ /* 0x000fe20003800000 */
[----:B012---:R-:W-:Y:S05]  /*3730*/  WARPSYNC.COLLECTIVE R5, `(.L_x_3695) ;  /* 0x0000000005087348 */ /* 0x007fea0003c00000 */
[----:B------:R-:W-:Y:S01]  /*3740*/  NOP ;  /* 0x0000000000007918 */ /* 0x000fe20000000000 */
[----:B012---:R-:W-:Y:S01]  /*3750*/  ENDCOLLECTIVE ;  /* 0x000000000000791b */ /* 0x007fe20003800000 */
.L_x_3695:
[----:B------:R-:W-:Y:S05]  /*3760*/  BSYNC B0 ;  /* 0x0000000000007941 */ /* 0x000fea0003800000 */
.L_x_3694:
[----:B------:R0:W-:Y:S04]  /*3770*/  STS [R8+0xc0], R3 ;  /* 0x0000c00308007388 */ /* 0x0001e80000000800 */
[----:B------:R0:W-:Y:S04]  /*3780*/  STS [R8+0xc4], R11 ;  /* 0x0000c40b08007388 */ /* 0x0001e80000000800 */
[----:B------:R0:W-:Y:S02]  /*3790*/  STS [R8+0xc8], R7 ;  /* 0x0000c80708007388 */ /* 0x0001e40000000800 */
[----:B0-----:R-:W-:Y:S05]  /*37a0*/  WARPSYNC.COLLECTIVE R5, `(.L_x_3696) ;  /* 0x0000000005087348 */ /* 0x001fea0003c00000 */
[----:B------:R-:W-:Y:S01]  /*37b0*/  NOP ;  /* 0x0000000000007918 */ /* 0x000fe20000000000 */
[----:B0-----:R-:W-:Y:S01]  /*37c0*/  ENDCOLLECTIVE ;  /* 0x000000000000791b */ /* 0x001fe20003800000 */
.L_x_3696:
[----:B------:R-:W-:Y:S05]  /*37d0*/  BRA `(.L_x_3697) ;  /* 0xfffffff000b47947 */ /* 0x000fea000383ffff */
.L_x_3681:
[----:B------:R-:W-:Y:S01]  /*37e0*/  BSSY B0, `(.L_x_3698) ;  /* 0x0000005000007945 */ /* 0x000fe20003800000 */
[----:B------:R-:W-:-:S13]  /*37f0*/  ISETP.GE.U32.AND P0, PT, R2, 0x10, PT ;  /* 0x000000100200780c */ /* 0x000fda0003f06070 */
[----:B0123--:R-:W-:Y:S05]  /*3800*/  WARPSYNC.COLLECTIVE R5, `(.L_x_3699) ;  /* 0x0000000005087348 */ /* 0x00ffea0003c00000 */
[----:B------:R-:W-:Y:S01]  /*3810*/  NOP ;  /* 0x0000000000007918 */ /* 0x000fe20000000000 */
[----:B0123--:R-:W-:Y:S01]  /*3820*/  ENDCOLLECTIVE ;  /* 0x000000000000791b */ /* 0x00ffe20003800000 */
.L_x_3699:
[----:B------:R-:W-:Y:S05]  /*3830*/  BSYNC B0 ;  /* 0x0000000000007941 */ /* 0x000fea0003800000 */
.L_x_3698:
[----:B------:R0:W-:Y:S01]  /*3840*/  STS [R8+0xc0], R3 ;  /* 0x0000c00308007388 */ /* 0x0001e20000000800 */
[----:B------:R-:W-:-:S03]  /*3850*/  ISETP.NE.OR P1, PT, R3, RZ, !P0 ;  /* 0x000000ff0300720c */ /* 0x000fc60004725670 */
[----:B------:R0:W-:Y:S04]  /*3860*/  STS [R8+0xc4], R11 ;  /* 0x0000c40b08007388 */ /* 0x0001e80000000800 */
[----:B------:R0:W-:Y:S06]  /*3870*/  STS [R8+0xc8], R7 ;  /* 0x0000c80708007388 */ /* 0x0001ec0000000800 */
[----:B0-----:R-:W-:Y:S05]  /*3880*/  WARPSYNC.COLLECTIVE R5, `(.L_x_3700) ;  /* 0x0000000005087348 */ /* 0x001fea0003c00000 */
[----:B------:R-:W-:Y:S01]  /*3890*/  NOP ;  /* 0x0000000000007918 */ /* 0x000fe20000000000 */
[----:B0-----:R-:W-:Y:S01]  /*38a0*/  ENDCOLLECTIVE ;  /* 0x000000000000791b */ /* 0x001fe20003800000 */
.L_x_3700:
        /* <DEDUP_REMOVED lines=9> */
.L_x_3701:
        /* <DEDUP_REMOVED lines=9> */
.L_x_3702:
[----:B------:R-:W-:Y:S05]  /*39d0*/  BRA `(.L_x_3703) ;  /* 0xfffffff000cc7947 */ /* 0x000fea000383ffff */
.L_x_3704:
        /* <DEDUP_REMOVED lines=10> */
.L_x_4541:


//--------------------- .text._Z30group_norm_nhwc_bwd_sum_kernelI11Fp16IOBf16WLi64EEv26Group_norm_nhwc_bwd_params --------------------------
	.section	.text._Z30group_norm_nhwc_bwd_sum_kernelI11Fp16IOBf16WLi64EEv26Group_norm_nhwc_bwd_params,"ax",@progbits
	.align	128
        .global         _Z30group_norm_nhwc_bwd_sum_kernelI11Fp16IOBf16WLi64EEv26Group_norm_nhwc_bwd_params
        .type           _Z30group_norm_nhwc_bwd_sum_kernelI11Fp16IOBf16WLi64EEv26Group_norm_nhwc_bwd_params,@function
        .size           _Z30group_norm_nhwc_bwd_sum_kernelI11Fp16IOBf16WLi64EEv26Group_norm_nhwc_bwd_params,(.L_x_4542 - _Z30group_norm_nhwc_bwd_sum_kernelI11Fp16IOBf16WLi64EEv26Group_norm_nhwc_bwd_params)
        .other          _Z30group_norm_nhwc_bwd_sum_kernelI11Fp16IOBf16WLi64EEv26Group_norm_nhwc_bwd_params,@"STO_CUDA_ENTRY STV_DEFAULT"
_Z30group_norm_nhwc_bwd_sum_kernelI11Fp16IOBf16WLi64EEv26Group_norm_nhwc_bwd_params:
.text._Z30group_norm_nhwc_bwd_sum_kernelI11Fp16IOBf16WLi64EEv26Group_norm_nhwc_bwd_params:
        /* <DEDUP_REMOVED lines=76> */
.L_x_3706:
[----:B------:R-:W-:Y:S05]  /*04c0*/  BSYNC B0 ;  /* 0x0000000000007941 */ /* 0x000fea0003800000 */
.L_x_3705:
        /* <DEDUP_REMOVED lines=64> */
[----:B------:R-:W-:Y:S02]  /*08d0*/  PRMT R11, RZ, 0x5410, RZ ;  /* 0x00005410ff0b7816 */ /* 0x000fe400000000ff */
[----:B--2---:R-:W-:-:S04]  /*08e0*/  @!P0 PRMT R4, R4, 0x5410, R16 ;  /* 0x0000541004048816 */ /* 0x004fc80000000010 */
[----:B------:R-:W-:Y:S02]  /*08f0*/  @!P0 PRMT R4, R16, 0x7632, R4 ;  /* 0x0000763210048816 */ /* 0x000fe40000000004 */
[----:B---3--:R-:W-:-:S03]  /*0900*/  @!P0 PRMT R11, R11, 0x5410, R18 ;  /* 0x000054100b0b8816 */ /* 0x008fc60000000012 */
[--C-:B------:R-:W-:Y:S02]  /*0910*/  HADD2.F32 R23, -RZ, R4.reuse.H1_H1 ;  /* 0x30000004ff177230 */ /* 0x100fe40000004100 */
[----:B------:R-:W-:Y:S01]  /*0920*/  HADD2.F32 R17, -RZ, R4.H0_H0 ;  /* 0x20000004ff117230 */ /* 0x000fe20000004100 */
[----:B------:R-:W-:Y:S02]  /*0930*/  @!P0 PRMT R11, R18, 0x7632, R11 ;  /* 0x00007632120b8816 */ /* 0x000fe4000000000b */
[C---:B------:R-:W-:Y:S02]  /*0940*/  FADD.FTZ R18, -R6.reuse, R23 ;  /* 0x0000001706127221 */ /* 0x040fe40000010100 */
[----:B------:R-:W-:Y:S01]  /*0950*/  FADD.FTZ R20, -R6, R17 ;  /* 0x0000001106147221 */ /* 0x000fe20000010100 */
[--C-:B------:R-:W-:Y:S02]  /*0960*/  HADD2.F32 R4, -RZ, R11.reuse.H1_H1 ;  /* 0x3000000bff047230 */ /* 0x100fe40000004100 */
[----:B-1----:R-:W-:Y:S01]  /*0970*/  FMUL.FTZ R17, R18, R9 ;  /* 0x0000000912117220 */ /* 0x002fe20000410000 */
[----:B------:R-:W-:-:S02]  /*0980*/  HADD2.F32 R16, -RZ, R11.H0_H0 ;  /* 0x2000000bff107230 */ /* 0x000fc40000004100 */
        /* <DEDUP_REMOVED lines=20> */
.L_x_3709:
        /* <DEDUP_REMOVED lines=11> */
.L_x_3708:
[----:B------:R-:W-:Y:S02]  /*0b80*/  IADD3 R16, -R21, -0x2, RZ ;  /* 0xfffffffe15107810 */ /* 0x000fe40007ffe1ff */
[----:B------:R-:W-:-:S04]  /*0b90*/  LOP3.LUT R17, RZ, R8, RZ, 0x33, !PT ;  /* 0x00000008ff117212 */ /* 0x000fc800078e33ff */
[----:B------:R-:W-:-:S13]  /*0ba0*/  ISETP.NE.AND P1, PT, R16, R17, PT ;  /* 0x000000111000720c */ /* 0x000fda0003f25270 */
[----:B------:R-:W-:Y:S05]  /*0bb0*/  @!P1 BRA `(.L_x_3707) ;  /* 0x0000000800109947 */ /* 0x000fea0003800000 */
[----:B------:R-:W-:-:S05]  /*0bc0*/  VIADD R20, R20, 0x1 ;  /* 0x0000000114147836 */ /* 0x000fca0000000000 */
[----:B------:R-:W-:-:S07]  /*0bd0*/  SHF.R.S32.HI R21, RZ, 0x1f, R20 ;  /* 0x0000001fff157819 */ /* 0x000fce0000011414 */
.L_x_3712:
        /* <DEDUP_REMOVED lines=55> */
.L_x_3710:
        /* <DEDUP_REMOVED lines=26> */
[----:B------:R-:W-:Y:S01]  /*10f0*/  PRMT R17, RZ, 0x5410, RZ ;  /* 0x00005410ff117816 */ /* 0x000fe200000000ff */
[----:B------:R-:W-:Y:S01]  /*1100*/  FADD.FTZ R22, R27, R22 ;  /* 0x000000161b167221 */ /* 0x000fe20000010000 */
[----:B0-----:R-:W-:-:S04]  /*1110*/  PRMT R19, RZ, 0x5410, RZ ;  /* 0x00005410ff137816 */ /* 0x001fc800000000ff */
[----:B--2---:R-:W-:-:S04]  /*1120*/  @!P0 PRMT R19, R19, 0x5410, R29 ;  /* 0x0000541013138816 */ /* 0x004fc8000000001d */
[----:B------:R-:W-:-:S05]  /*1130*/  @!P0 PRMT R19, R29, 0x7632, R19 ;  /* 0x000076321d138816 */ /* 0x000fca0000000013 */
[--C-:B------:R-:W-:Y:S02]  /*1140*/  HADD2.F32 R23, -RZ, R19.reuse.H1_H1 ;  /* 0x30000013ff177230 */ /* 0x100fe40000004100 */
[----:B------:R-:W-:-:S03]  /*1150*/  HADD2.F32 R29, -RZ, R19.H0_H0 ;  /* 0x20000013ff1d7230 */ /* 0x000fc60000004100 */
[C---:B------:R-:W-:Y:S02]  /*1160*/  FADD.FTZ R28, -R6.reuse, R23 ;  /* 0x00000017061c7221 */ /* 0x040fe40000010100 */
[----:B------:R-:W-:-:S04]  /*1170*/  FADD.FTZ R23, -R6, R29 ;  /* 0x0000001d06177221 */ /* 0x000fc80000010100 */
[----:B------:R-:W-:Y:S01]  /*1180*/  FMUL.FTZ R23, R23, R9 ;  /* 0x0000000917177220 */ /* 0x000fe20000410000 */
[----:B---3--:R-:W-:-:S04]  /*1190*/  @!P0 PRMT R17, R17, 0x5410, R18 ;  /* 0x0000541011118816 */ /* 0x008fc80000000012 */
[----:B------:R-:W-:-:S05]  /*11a0*/  @!P0 PRMT R17, R18, 0x7632, R17 ;  /* 0x0000763212118816 */ /* 0x000fca0000000011 */
[--C-:B------:R-:W-:Y:S02]  /*11b0*/  HADD2.F32 R16, -RZ, R17.reuse.H1_H1 ;  /* 0x30000011ff107230 */ /* 0x100fe40000004100 */
[----:B------:R-:W-:Y:S02]  /*11c0*/  HADD2.F32 R18, -RZ, R17.H0_H0 ;  /* 0x20000011ff127230 */ /* 0x000fe40000004100 */
        /* <DEDUP_REMOVED lines=20> */
.L_x_3711:
        /* <DEDUP_REMOVED lines=15> */
.L_x_3707:
        /* <DEDUP_REMOVED lines=80> */
.L_x_3735:
        /* <DEDUP_REMOVED lines=13> */
.L_x_3713:
        /* <DEDUP_REMOVED lines=33> */
[----:B------:R-:W-:-:S06]  /*1be0*/  IMAD R2, R16, 0x8, R13 ;  /* 0x0000000810027824 */ /* 0x000fcc00078e020d */
        /* <DEDUP_REMOVED lines=9> */
.L_x_3716:
[----:B------:R-:W-:Y:S05]  /*1c80*/  BSYNC B0 ;  /* 0x0000000000007941 */ /* 0x000fea0003800000 */
.L_x_3715:
        /* <DEDUP_REMOVED lines=22> */
.L_x_3714:
        /* <DEDUP_REMOVED lines=9> */
.L_x_3717:
[----:B------:R-:W-:Y:S01]  /*1e80*/  ISETP.GE.AND P4, PT, R16, 0x8, PT ;  /* 0x000000081000780c */ /* 0x000fe20003f86270 */
[----:B------:R-:W-:Y:S01]  /*1e90*/  IMAD.MOV.U32 R26, RZ, RZ, R17 ;  /* 0x000000ffff1a7224 */ /* 0x000fe200078e0011 */
[----:B------:R-:W-:-:S11]  /*1ea0*/  MOV R20, R28 ;  /* 0x0000001c00147202 */ /* 0x000fd60000000f00 */
[----:B------:R-:W-:Y:S05]  /*1eb0*/  WARPSYNC.COLLECTIVE R19, `(.L_x_3718) ;  /* 0x0000000013087348 */ /* 0x000fea0003c00000 */
[----:B------:R0:W1:Y:S02]  /*1ec0*/  SHFL.UP P0, R28, R26, R21, R22 ;  /* 0x040000151a1c7389 */ /* 0x0000640000000016 */
[----:B01----:R-:W-:Y:S01]  /*1ed0*/  ENDCOLLECTIVE ;  /* 0x000000000000791b */ /* 0x003fe20003800000 */
.L_x_3718:
[----:B------:R-:W-:Y:S01]  /*1ee0*/  @P3 IMAD.IADD R15, R15, 0x1, R20 ;  /* 0x000000010f0f3824 */ /* 0x000fe200078e0214 */
[----:B------:R-:W-:Y:S01]  /*1ef0*/  MOV R26, R18 ;  /* 0x00000012001a7202 */ /* 0x000fe20000000f00 */
[----:B------:R-:W-:-:S05]  /*1f00*/  FADD.FTZ R28, R17, R28 ;  /* 0x0000001c111c7221 */ /* 0x000fca0000010000 */
[----:B------:R-:W-:-:S07]  /*1f10*/  @P3 FSEL R17, R28, R17, !P2 ;  /* 0x000000111c113208 */ /* 0x000fce0005000000 */
[----:B------:R-:W-:Y:S05]  /*1f20*/  WARPSYNC.COLLECTIVE R19, `(.L_x_3719) ;  /* 0x0000000013087348 */ /* 0x000fea0003c00000 */
[----:B------:R0:W1:Y:S02]  /*1f30*/  SHFL.UP P0, R28, R26, R21, R22 ;  /* 0x040000151a1c7389 */ /* 0x0000640000000016 */
[----:B01----:R-:W-:Y:S01]  /*1f40*/  ENDCOLLECTIVE ;  /* 0x000000000000791b */ /* 0x003fe20003800000 */
.L_x_3719:
[----:B------:R-:W-:Y:S01]  /*1f50*/  HFMA2.MMA R21, -RZ, RZ, 0, 1.1920928955078125e-07 ;  /* 0x00000002ff157435 */ /* 0x000fe200000001ff */
[----:B------:R-:W-:Y:S02]  /*1f60*/  MOV R26, R15 ;  /* 0x0000000f001a7202 */ /* 0x000fe40000000f00 */
[----:B------:R-:W-:-:S08]  /*1f70*/  MOV R23, R28 ;  /* 0x0000001c00177202 */ /* 0x000fd00000000f00 */
[----:B------:R-:W-:Y:S05]  /*1f80*/  WARPSYNC.COLLECTIVE R19, `(.L_x_3720) ;  /* 0x0000000013087348 */ /* 0x000fea0003c00000 */
[----:B------:R0:W1:Y:S02]  /*1f90*/  SHFL.UP P0, R28, R26, R21, R22 ;  /* 0x040000151a1c7389 */ /* 0x0000640000000016 */
[----:B01----:R-:W-:Y:S01]  /*1fa0*/  ENDCOLLECTIVE ;  /* 0x000000000000791b */ /* 0x003fe20003800000 */
.L_x_3720:
        /* <DEDUP_REMOVED lines=9> */
.L_x_3721:
[----:B------:R-:W-:Y:S02]  /*2040*/  @P3 IADD3 R15, R15, R20, RZ ;  /* 0x000000140f0f3210 */ /* 0x000fe40007ffe0ff */
[----:B------:R-:W-:Y:S01]  /*2050*/  MOV R26, R18 ;  /* 0x00000012001a7202 */ /* 0x000fe20000000f00 */
[----:B------:R-:W-:-:S05]  /*2060*/  FADD.FTZ R28, R17, R28 ;  /* 0x0000001c111c7221 */ /* 0x000fca0000010000 */
[----:B------:R-:W-:-:S07]  /*2070*/  @P3 FSEL R17, R28, R17, !P2 ;  /* 0x000000111c113208 */ /* 0x000fce0005000000 */
[----:B------:R-:W-:Y:S05]  /*2080*/  WARPSYNC.COLLECTIVE R19, `(.L_x_3722) ;  /* 0x0000000013087348 */ /* 0x000fea0003c00000 */
[----:B------:R0:W1:Y:S02]  /*2090*/  SHFL.UP P0, R28, R26, R21, R22 ;  /* 0x040000151a1c7389 */ /* 0x0000640000000016 */
[----:B01----:R-:W-:Y:S01]  /*20a0*/  ENDCOLLECTIVE ;  /* 0x000000000000791b */ /* 0x003fe20003800000 */
.L_x_3722:
[----:B------:R-:W-:Y:S01]  /*20b0*/  MOV R26, R15 ;  /* 0x0000000f001a7202 */ /* 0x000fe20000000f00 */
[----:B------:R-:W-:Y:S02]  /*20c0*/  IMAD.MOV.U32 R21, RZ, RZ, 0x4 ;  /* 0x00000004ff157424 */ /* 0x000fe400078e00ff */
[----:B------:R-:W-:-:S07]  /*20d0*/  IMAD.MOV.U32 R23, RZ, RZ, R28 ;  /* 0x000000ffff177224 */ /* 0x000fce00078e001c */
[----:B------:R-:W-:Y:S05]  /*20e0*/  WARPSYNC.COLLECTIVE R19, `(.L_x_3723) ;  /* 0x0000000013087348 */ /* 0x000fea0003c00000 */
[----:B------:R0:W1:Y:S02]  /*20f0*/  SHFL.UP P0, R28, R26, R21, R22 ;  /* 0x040000151a1c7389 */ /* 0x0000640000000016 */
[----:B01----:R-:W-:Y:S01]  /*2100*/  ENDCOLLECTIVE ;  /* 0x000000000000791b */ /* 0x003fe20003800000 */
.L_x_3723:
        /* <DEDUP_REMOVED lines=9> */
.L_x_3724:
[----:B------:R-:W-:Y:S01]  /*21a0*/  @P3 IADD3 R15, R15, R20, RZ ;  /* 0x000000140f0f3210 */ /* 0x000fe20007ffe0ff */
[----:B------:R-:W-:Y:S02]  /*21b0*/  IMAD.MOV.U32 R26, RZ, RZ, R18 ;  /* 0x000000ffff1a7224 */ /* 0x000fe400078e0012 */
[----:B------:R-:W-:-:S05]  /*21c0*/  FADD.FTZ R28, R17, R28 ;  /* 0x0000001c111c7221 */ /* 0x000fca0000010000 */
[----:B------:R-:W-:-:S07]  /*21d0*/  @P3 FSEL R17, R28, R17, !P2 ;  /* 0x000000111c113208 */ /* 0x000fce0005000000 */
[----:B------:R-:W-:Y:S05]  /*21e0*/  WARPSYNC.COLLECTIVE R19, `(.L_x_3725) ;  /* 0x0000000013087348 */ /* 0x000fea0003c00000 */
[----:B------:R0:W1:Y:S02]  /*21f0*/  SHFL.UP P0, R28, R26, R21, R22 ;  /* 0x040000151a1c7389 */ /* 0x0000640000000016 */
[----:B01----:R-:W-:Y:S01]  /*2200*/  ENDCOLLECTIVE ;  /* 0x000000000000791b */ /* 0x003fe20003800000 */
.L_x_3725:
[----:B------:R-:W-:Y:S01]  /*2210*/  HFMA2.MMA R21, -RZ, RZ, 0, 4.76837158203125e-07 ;  /* 0x00000008ff157435 */ /* 0x000fe200000001ff */
[----:B------:R-:W-:Y:S01]  /*2220*/  IMAD.MOV.U32 R26, RZ, RZ, R15 ;  /* 0x000000ffff1a7224 */ /* 0x000fe200078e000f */
[----:B------:R-:W-:-:S09]  /*2230*/  MOV R23, R28 ;  /* 0x0000001c00177202 */ /* 0x000fd20000000f00 */
[----:B------:R-:W-:Y:S05]  /*2240*/  WARPSYNC.COLLECTIVE R19, `(.L_x_3726) ;  /* 0x0000000013087348 */ /* 0x000fea0003c00000 */
[----:B------:R0:W1:Y:S02]  /*2250*/  SHFL.UP P0, R28, R26, R21, R22 ;  /* 0x040000151a1c7389 */ /* 0x0000640000000016 */
[----:B01----:R-:W-:Y:S01]  /*2260*/  ENDCOLLECTIVE ;  /* 0x000000000000791b */ /* 0x003fe20003800000 */
.L_x_3726:
        /* <DEDUP_REMOVED lines=9> */
.L_x_3727:
[----:B------:R-:W-:Y:S01]  /*2300*/  @P4 IMAD.IADD R15, R15, 0x1, R20 ;  /* 0x000000010f0f4824 */ /* 0x000fe200078e0214 */
[----:B------:R-:W-:Y:S01]  /*2310*/  MOV R26, R18 ;  /* 0x00000012001a7202 */ /* 0x000fe20000000f00 */
[----:B------:R-:W-:-:S05]  /*2320*/  FADD.FTZ R28, R17, R28 ;  /* 0x0000001c111c7221 */ /* 0x000fca0000010000 */
[----:B------:R-:W-:-:S07]  /*2330*/  @P4 FSEL R17, R28, R17, !P3 ;  /* 0x000000111c114208 */ /* 0x000fce0005800000 */
[----:B------:R-:W-:Y:S05]  /*2340*/  WARPSYNC.COLLECTIVE R19, `(.L_x_3728) ;  /* 0x0000000013087348 */ /* 0x000fea0003c00000 */
[----:B------:R0:W1:Y:S02]  /*2350*/  SHFL.UP P0, R28, R26, R21, R22 ;  /* 0x040000151a1c7389 */ /* 0x0000640000000016 */
[----:B01----:R-:W-:Y:S01]  /*2360*/  ENDCOLLECTIVE ;  /* 0x000000000000791b */ /* 0x003fe20003800000 */
.L_x_3728:
[----:B------:R-:W-:Y:S01]  /*2370*/  HFMA2.MMA R21, -RZ, RZ, 0, 9.5367431640625e-07 ;  /* 0x00000010ff157435 */ /* 0x000fe200000001ff */
[----:B------:R-:W-:Y:S02]  /*2380*/  MOV R26, R15 ;  /* 0x0000000f001a7202 */ /* 0x000fe40000000f00 */
[----:B------:R-:W-:-:S08]  /*2390*/  MOV R23, R28 ;  /* 0x0000001c00177202 */ /* 0x000fd00000000f00 */
[----:B------:R-:W-:Y:S05]  /*23a0*/  WARPSYNC.COLLECTIVE R19, `(.L_x_3729) ;  /* 0x0000000013087348 */ /* 0x000fea0003c00000 */
[----:B------:R0:W1:Y:S02]  /*23b0*/  SHFL.UP P0, R28, R26, R21, R22 ;  /* 0x040000151a1c7389 */ /* 0x0000640000000016 */
[----:B01----:R-:W-:Y:S01]  /*23c0*/  ENDCOLLECTIVE ;  /* 0x000000000000791b */ /* 0x003fe20003800000 */
.L_x_3729:
        /* <DEDUP_REMOVED lines=8> */
.L_x_3730:
[----:B------:R-:W-:Y:S01]  /*2450*/  IMAD.MOV.U32 R26, RZ, RZ, R18 ;  /* 0x000000ffff1a7224 */ /* 0x000fe200078e0012 */
[----:B------:R-:W-:-:S07]  /*2460*/  MOV R20, R28 ;  /* 0x0000001c00147202 */ /* 0x000fce0000000f00 */
[----:B------:R-:W-:Y:S05]  /*2470*/  WARPSYNC.COLLECTIVE R19, `(.L_x_3731) ;  /* 0x0000000013087348 */ /* 0x000fea0003c00000 */
[----:B------:R0:W1:Y:S02]  /*2480*/  SHFL.UP P0, R28, R26, R21, R22 ;  /* 0x040000151a1c7389 */ /* 0x0000640000000016 */
[----:B01----:R-:W-:Y:S01]  /*2490*/  ENDCOLLECTIVE ;  /* 0x000000000000791b */ /* 0x003fe20003800000 */
.L_x_3731:
        /* <DEDUP_REMOVED lines=8> */
.L_x_3732:
[----:B------:R-:W-:-:S05]  /*2520*/  FADD.FTZ R23, R18, R23 ;  /* 0x0000001712177221 */ /* 0x000fca0000010000 */
[----:B------:R-:W-:Y:S02]  /*2530*/  @P2 FSEL R18, R23, R18, !P3 ;  /* 0x0000001217122208 */ /* 0x000fe40005800000 */
[----:B------:R-:W-:Y:S02]  /*2540*/  MOV R26, R17 ;  /* 0x00000011001a7202 */ /* 0x000fe40000000f00 */
[----:B------:R-:W-:-:S07]  /*2550*/  MOV R23, R28 ;  /* 0x0000001c00177202 */ /* 0x000fce0000000f00 */
[----:B------:R-:W-:Y:S05]  /*2560*/  WARPSYNC.COLLECTIVE R19, `(.L_x_3733) ;  /* 0x0000000013087348 */ /* 0x000fea0003c00000 */
[----:B------:R0:W1:Y:S02]  /*2570*/  SHFL.UP P0, R28, R26, R21, R22 ;  /* 0x040000151a1c7389 */ /* 0x0000640000000016 */
[----:B01----:R-:W-:Y:S01]  /*2580*/  ENDCOLLECTIVE ;  /* 0x000000000000791b */ /* 0x003fe20003800000 */
.L_x_3733:
[----:B------:R-:W-:Y:S01]  /*2590*/  MOV R26, R18 ;  /* 0x00000012001a7202 */ /* 0x000fe20000000f00 */
[----:B------:R-:W-:-:S07]  /*25a0*/  IMAD.MOV.U32 R16, RZ, RZ, R28 ;  /* 0x000000ffff107224 */ /* 0x000fce00078e001c */
[----:B------:R-:W-:Y:S05]  /*25b0*/  WARPSYNC.COLLECTIVE R19, `(.L_x_3734) ;  /* 0x0000000013087348 */ /* 0x000fea0003c00000 */
[----:B------:R0:W1:Y:S02]  /*25c0*/  SHFL.UP P0, R28, R26, R21, R22 ;  /* 0x040000151a1c7389 */ /* 0x0000640000000016 */
[----:B01----:R-:W-:Y:S01]  /*25d0*/  ENDCOLLECTIVE ;  /* 0x000000000000791b */ /* 0x003fe20003800000 */
.L_x_3734:
[----:B------:R-:W-:Y:S01]  /*25e0*/  MOV R27, R28 ;  /* 0x0000001c001b7202 */ /* 0x000fe20000000f00 */
[----:B------:R-:W-:Y:S06]  /*25f0*/  BRA `(.L_x_3735) ;  /* 0xfffffff000c07947 */ /* 0x000fec000383ffff */
.L_x_3736:
        /* <DEDUP_REMOVED lines=16> */
.L_x_4542:


//--------------------- .text._Z30group_norm_nhwc_bwd_sum_kernelI11Fp16IOBf16WLi128EEv26Group_norm_nhwc_bwd_params --------------------------
	.section	.text._Z30group_norm_nhwc_bwd_sum_kernelI11Fp16IOBf16WLi128EEv26Group_norm_nhwc_bwd_params,"ax",@progbits
	.align	128
        .global         _Z30group_norm_nhwc_bwd_sum_kernelI11Fp16IOBf16WLi128EEv26Group_norm_nhwc_bwd_params
        .type           _Z30group_norm_nhwc_bwd_sum_kernelI11Fp16IOBf16WLi128EEv26Group_norm_nhwc_bwd_params,@function
        .size           _Z30group_norm_nhwc_bwd_sum_kernelI11Fp16IOBf16WLi128EEv26Group_norm_nhwc_bwd_params,(.L_x_4543 - _Z30group_norm_nhwc_bwd_sum_kernelI11Fp16IOBf16WLi128EEv26Group_norm_nhwc_bwd_params)
        .other          _Z30group_norm_nhwc_bwd_sum_kernelI11Fp16IOBf16WLi128EEv26Group_norm_nhwc_bwd_params,@"STO_CUDA_ENTRY STV_DEFAULT"
_Z30group_norm_nhwc_bwd_sum_kernelI11Fp16IOBf16WLi128EEv26Group_norm_nhwc_bwd_params:
.text._Z30group_norm_nhwc_bwd_sum_kernelI11Fp16IOBf16WLi128EEv26Group_norm_nhwc_bwd_params:
        /* <DEDUP_REMOVED lines=20> */
[----:B------:R-:W-:-:S04]  /*0140*/  LOP3.LUT R6, RZ, R7, RZ, 0x33, !PT ;  /* 0x00000007ff067212 */ /* 0x000fc800078e33ff */
        /* <DEDUP_REMOVED lines=55> */
.L_x_3738:
[----:B------:R-:W-:Y:S05]  /*04c0*/  BSYNC B0 ;  /* 0x0000000000007941 */ /* 0x000fea0003800000 */
.L_x_3737:
[----:B------:R-:W0:Y:S01]  /*04d0*/  S2UR UR7, SR_CTAID.Y ;  /* 0x00000000000779c3 */ /* 0x000e220000002600 */
[C---:B------:R-:W-:Y:S02]  /*04e0*/  IMAD R14, R7.reuse, R18, R8 ;  /* 0x00000012070e7224 */ /* 0x040fe400078e0208 */
[----:B-----5:R-:W-:Y:S01]  /*04f0*/  FFMA.FTZ R16, -R4, R4, R5 ;  /* 0x0000000404107223 */ /* 0x020fe20000010105 */
[----:B------:R-:W-:Y:S01]  /*0500*/  ISETP.NE.U32.AND P4, PT, R7, RZ, PT ;  /* 0x000000ff0700720c */ /* 0x000fe20003f85070 */
[----:B------:R-:W-:Y:S01]  /*0510*/  HFMA2.MMA R24, -RZ, RZ, 1.875, 0 ;  /* 0x3f800000ff187435 */ /* 0x000fe200000001ff */
[-C--:B------:R-:W-:Y:S02]  /*0520*/  ISETP.GE.U32.AND P1, PT, R14, R7.reuse, PT ;  /* 0x000000070e00720c */ /* 0x080fe40003f26070 */
[----:B------:R-:W-:Y:S01]  /*0530*/  FSETP.GTU.FTZ.AND P2, PT, R16, RZ, PT ;  /* 0x000000ff1000720b */ /* 0x000fe20003f5c000 */
[----:B------:R-:W1:Y:S10]  /*0540*/  LDC.64 R10, c[0x0][0x290] ;  /* 0x0000a400ff0a7b82 */ /* 0x000e740000000a00 */
[----:B------:R-:W-:-:S02]  /*0550*/  @P1 IADD3 R14, R14, -R7, RZ ;  /* 0x800000070e0e1210 */ /* 0x000fc40007ffe0ff */
        /* <DEDUP_REMOVED lines=11> */
[----:B--2---:R-:W-:Y:S01]  /*0610*/  @P2 FADD.FTZ R11, R16, R15 ;  /* 0x0000000f100b2221 */ /* 0x004fe20000010000 */
[----:B------:R-:W-:Y:S02]  /*0620*/  SEL R6, R13, R10, P1 ;  /* 0x0000000a0d067207 */ /* 0x000fe40000800000 */
[----:B------:R-:W-:Y:S02]  /*0630*/  CS2R R14, SRZ ;  /* 0x00000000000e7805 */ /* 0x000fe4000001ff00 */
[----:B------:R-:W-:Y:S01]  /*0640*/  IADD3 R10, -R5, RZ, RZ ;  /* 0x000000ff050a7210 */ /* 0x000fe20007ffe1ff */
[----:B------:R0:W1:Y:S01]  /*0650*/  @P2 MUFU.RSQ R24, R11 ;  /* 0x0000000b00182308 */ /* 0x0000620000001400 */
[----:B------:R-:W-:-:S02]  /*0660*/  ISETP.GE.AND P1, PT, R17, R6, PT ;  /* 0x000000061100720c */ /* 0x000fc40003f26270 */
[----:B------:R-:W-:Y:S01]  /*0670*/  CS2R R12, SRZ ;  /* 0x00000000000c7805 */ /* 0x000fe2000001ff00 */
        /* <DEDUP_REMOVED lines=29> */
[----:B------:R-:W-:-:S05]  /*0850*/  @!P0 IMAD.WIDE.U32 R10, R11, UR8, R26 ;  /* 0x000000080b0a8c25 */ /* 0x000fca000f8e001a */
[----:B------:R-:W-:Y:S01]  /*0860*/  @!P0 IADD3 R15, R11, R15, RZ ;  /* 0x0000000f0b0f8210 */ /* 0x000fe20007ffe0ff */
[----:B------:R-:W-:-:S03]  /*0870*/  @!P0 IMAD.SHL.U32 R11, R10, 0x2, RZ ;  /* 0x000000020a0b8824 */ /* 0x000fc600078e00ff */
[----:B------:R-:W-:Y:S02]  /*0880*/  @!P0 SHF.L.U64.HI R8, R10, 0x1, R15 ;  /* 0x000000010a088819 */ /* 0x000fe4000001020f */
[----:B------:R-:W2:Y:S01]  /*0890*/  @!P0 LDC.64 R14, c[0x0][0x228] ;  /* 0x00008a00ff0e8b82 */ /* 0x000ea20000000a00 */
[----:B0-----:R-:W-:-:S04]  /*08a0*/  @!P0 IADD3 R12, P1, R11, R12, RZ ;  /* 0x0000000c0b0c8210 */ /* 0x001fc80007f3e0ff */
[----:B------:R-:W-:-:S05]  /*08b0*/  @!P0 IADD3.X R13, R8, R13, RZ, P1, !PT ;  /* 0x0000000d080d8210 */ /* 0x000fca0000ffe4ff */
[----:B------:R-:W3:Y:S01]  /*08c0*/  @!P0 LDG.E R12, desc[UR4][R12.64] ;  /* 0x000000040c0c8981 */ /* 0x000ee2000c1e1900 */
[----:B--2---:R-:W-:-:S04]  /*08d0*/  @!P0 IADD3 R10, P1, R11, R14, RZ ;  /* 0x0000000e0b0a8210 */ /* 0x004fc80007f3e0ff */
[----:B------:R-:W-:-:S05]  /*08e0*/  @!P0 IADD3.X R11, R8, R15, RZ, P1, !PT ;  /* 0x0000000f080b8210 */ /* 0x000fca0000ffe4ff */
[----:B------:R0:W2:Y:S01]  /*08f0*/  @!P0 LDG.E R20, desc[UR4][R10.64] ;  /* 0x000000040a148981 */ /* 0x0000a2000c1e1900 */
[----:B------:R-:W-:Y:S01]  /*0900*/  PRMT R8, RZ, 0x5410, RZ ;  /* 0x00005410ff087816 */ /* 0x000fe200000000ff */
[----:B------:R-:W-:Y:S01]  /*0910*/  VIADD R17, R17, 0x1 ;  /* 0x0000000111117836 */ /* 0x000fe20000000000 */
[----:B0-----:R-:W-:Y:S02]  /*0920*/  PRMT R10, RZ, 0x5410, RZ ;  /* 0x00005410ff0a7816 */ /* 0x001fe400000000ff */
[----:B---3--:R-:W-:-:S04]  /*0930*/  @!P0 PRMT R8, R8, 0x5410, R12 ;  /* 0x0000541008088816 */ /* 0x008fc8000000000c */
[----:B------:R-:W-:-:S05]  /*0940*/  @!P0 PRMT R8, R12, 0x7632, R8 ;  /* 0x000076320c088816 */ /* 0x000fca0000000008 */
[--C-:B------:R-:W-:Y:S02]  /*0950*/  HADD2.F32 R15, -RZ, R8.reuse.H1_H1 ;  /* 0x30000008ff0f7230 */ /* 0x100fe40000004100 */
[----:B------:R-:W-:-:S03]  /*0960*/  HADD2.F32 R19, -RZ, R8.H0_H0 ;  /* 0x20000008ff137230 */ /* 0x000fc60000004100 */
[C---:B------:R-:W-:Y:S02]  /*0970*/  FADD.FTZ R15, -R4.reuse, R15 ;  /* 0x0000000f040f7221 */ /* 0x040fe40000010100 */
[----:B------:R-:W-:Y:S02]  /*0980*/  FADD.FTZ R19, -R4, R19 ;  /* 0x0000001304137221 */ /* 0x000fe40000010100 */
[-C--:B-1----:R-:W-:Y:S01]  /*0990*/  FMUL.FTZ R15, R15, R24.reuse ;  /* 0x000000180f0f7220 */ /* 0x082fe20000410000 */
[----:B--2---:R-:W-:Y:S01]  /*09a0*/  @!P0 PRMT R10, R10, 0x5410, R20 ;  /* 0x000054100a0a8816 */ /* 0x004fe20000000014 */
[----:B------:R-:W-:Y:S02]  /*09b0*/  FMUL.FTZ R8, R19, R24 ;  /* 0x0000001813087220 */ /* 0x000fe40000410000 */
[----:B------:R-:W-:Y:S01]  /*09c0*/  FFMA.FTZ R12, R15, R3, R30 ;  /* 0x000000030f0c7223 */ /* 0x000fe2000001001e */
[----:B------:R-:W-:Y:S01]  /*09d0*/  @!P0 PRMT R10, R20, 0x7632, R10 ;  /* 0x00007632140a8816 */ /* 0x000fe2000000000a */
        /* <DEDUP_REMOVED lines=29> */
.L_x_3741:
[----:B------:R-:W-:Y:S05]  /*0bb0*/  @!P2 BRA `(.L_x_3739) ;  /* 0x0000001400cca947 */ /* 0x000fea0003800000 */
[----:B------:R-:W-:-:S04]  /*0bc0*/  IADD3 R25, R17, 0x1, RZ ;  /* 0x0000000111197810 */ /* 0x000fc80007ffe0ff */
[----:B------:R-:W-:-:S07]  /*0bd0*/  SHF.R.S32.HI R11, RZ, 0x1f, R25 ;  /* 0x0000001fff0b7819 */ /* 0x000fce0000011419 */
.L_x_3742:
        /* <DEDUP_REMOVED lines=36> */
[----:B0-----:R-:W-:Y:S02]  /*0e20*/  PRMT R17, RZ, 0x7610, R17 ;  /* 0x00007610ff117816 */ /* 0x001fe40000000011 */
[----:B------:R-:W-:Y:S02]  /*0e30*/  PRMT R32, RZ, 0x5410, RZ ;  /* 0x00005410ff207816 */ /* 0x000fe400000000ff */
[----:B--2---:R-:W-:-:S05]  /*0e40*/  @!P0 PRMT R17, R31, 0x7632, R17 ;  /* 0x000076321f118816 */ /* 0x004fca0000000011 */
[----:B------:R-:W-:Y:S01]  /*0e50*/  HADD2.F32 R23, -RZ, R17.H0_H0 ;  /* 0x20000011ff177230 */ /* 0x000fe20000004100 */
[----:B------:R-:W-:-:S04]  /*0e60*/  PRMT R17, RZ, 0x7610, R17 ;  /* 0x00007610ff117816 */ /* 0x000fc80000000011 */
[----:B------:R-:W-:Y:S01]  /*0e70*/  @!P0 PRMT R17, R31, 0x7610, R17 ;  /* 0x000076101f118816 */ /* 0x000fe20000000011 */
[----:B------:R-:W-:-:S04]  /*0e80*/  FADD.FTZ R23, -R4, R23 ;  /* 0x0000001704177221 */ /* 0x000fc80000010100 */
[----:B------:R-:W-:Y:S02]  /*0e90*/  HADD2.F32 R21, -RZ, R17.H0_H0 ;  /* 0x20000011ff157230 */ /* 0x000fe40000004100 */
[----:B-1----:R-:W-:-:S04]  /*0ea0*/  FMUL.FTZ R19, R23, R24 ;  /* 0x0000001817137220 */ /* 0x002fc80000410000 */
[----:B------:R-:W-:Y:S01]  /*0eb0*/  FFMA.FTZ R31, R19, R2, R9 ;  /* 0x00000002131f7223 */ /* 0x000fe20000010009 */
[----:B------:R-:W-:-:S03]  /*0ec0*/  FADD.FTZ R17, -R4, R21 ;  /* 0x0000001504117221 */ /* 0x000fc60000010100 */
[----:B------:R-:W-:Y:S01]  /*0ed0*/  FMUL.FTZ R33, R31, -1.4426950216293334961 ;  /* 0xbfb8aa3b1f217820 */ /* 0x000fe20000410000 */
[----:B------:R-:W-:-:S04]  /*0ee0*/  FMUL.FTZ R17, R17, R24 ;  /* 0x0000001811117220 */ /* 0x000fc80000410000 */
[----:B------:R-:W-:Y:S01]  /*0ef0*/  FFMA.FTZ R22, R17, R3, R30 ;  /* 0x0000000311167223 */ /* 0x000fe2000001001e */
[----:B------:R-:W0:Y:S03]  /*0f00*/  MUFU.EX2 R33, R33 ;  /* 0x0000002100217308 */ /* 0x000e260000000800 */
[----:B------:R-:W-:-:S06]  /*0f10*/  FMUL.FTZ R23, R22, -1.4426950216293334961 ;  /* 0xbfb8aa3b16177820 */ /* 0x000fcc0000410000 */
[----:B------:R-:W1:Y:S01]  /*0f20*/  MUFU.EX2 R23, R23 ;  /* 0x0000001700177308 */ /* 0x000e620000000800 */
[----:B0-----:R-:W-:Y:S01]  /*0f30*/  FADD.FTZ R34, R33, 1 ;  /* 0x3f80000021227421 */ /* 0x001fe20000010000 */
[----:B----4-:R-:W-:Y:S02]  /*0f40*/  @!P0 PRMT R32, R32, 0x5410, R18 ;  /* 0x0000541020208816 */ /* 0x010fe40000000012 */
[----:B------:R-:W-:-:S04]  /*0f50*/  PRMT R21, RZ, 0x5410, RZ ;  /* 0x00005410ff157816 */ /* 0x000fc800000000ff */
[----:B------:R-:W0:Y:S01]  /*0f60*/  MUFU.RCP R34, R34 ;  /* 0x0000002200227308 */ /* 0x000e220000001000 */
[----:B---3--:R-:W-:Y:S01]  /*0f70*/  @!P0 PRMT R32, R20, 0x7610, R32 ;  /* 0x0000761014208816 */ /* 0x008fe20000000020 */
[----:B-1----:R-:W-:Y:S01]  /*0f80*/  FADD.FTZ R23, R23, 1 ;  /* 0x3f80000017177421 */ /* 0x002fe20000010000 */
[----:B------:R-:W-:-:S03]  /*0f90*/  @!P0 PRMT R21, R21, 0x7610, R20 ;  /* 0x0000761015158816 */ /* 0x000fc60000000014 */
[----:B------:R-:W-:Y:S02]  /*0fa0*/  HADD2.F32 R33, -RZ, R32.H1_H1 ;  /* 0x30000020ff217230 */ /* 0x000fe40000004100 */
[----:B------:R-:W1:Y:S01]  /*0fb0*/  MUFU.RCP R23, R23 ;  /* 0x0000001700177308 */ /* 0x000e620000001000 */
[----:B------:R-:W-:Y:S02]  /*0fc0*/  @!P0 PRMT R21, R18, 0x7632, R21 ;  /* 0x0000763212158816 */ /* 0x000fe40000000015 */
[----:B------:R-:W-:-:S03]  /*0fd0*/  FADD.FTZ R37, -R4, R33 ;  /* 0x0000002104257221 */ /* 0x000fc60000010100 */
[--C-:B------:R-:W-:Y:S02]  /*0fe0*/  HADD2.F32 R35, -RZ, R21.reuse.H0_H0 ;  /* 0x20000015ff237230 */ /* 0x100fe40000004100 */
[----:B0-----:R-:W-:Y:S01]  /*0ff0*/  FADD.FTZ R18, -R34, 1 ;  /* 0x3f80000022127421 */ /* 0x001fe20000010100 */
[----:B------:R-:W-:Y:S02]  /*1000*/  HADD2.F32 R33, -RZ, R21.H1_H1 ;  /* 0x30000015ff217230 */ /* 0x000fe40000004100 */
[----:B------:R-:W-:Y:S01]  /*1010*/  FMUL.FTZ R21, R37, R24 ;  /* 0x0000001825157220 */ /* 0x000fe20000410000 */
[----:B------:R-:W-:Y:S01]  /*1020*/  FADD.FTZ R35, -R4, R35 ;  /* 0x0000002304237221 */ /* 0x000fe20000010100 */
[----:B------:R-:W-:Y:S02]  /*1030*/  FFMA.FTZ R31, R31, R18, 1 ;  /* 0x3f8000001f1f7423 */ /* 0x000fe40000010012 */
[----:B------:R-:W-:Y:S01]  /*1040*/  FFMA.FTZ R18, R21, R3, R30 ;  /* 0x0000000315127223 */ /* 0x000fe2000001001e */
[----:B------:R-:W-:Y:S01]  /*1050*/  FMUL.FTZ R20, R35, R24 ;  /* 0x0000001823147220 */ /* 0x000fe20000410000 */
[----:B-1----:R-:W-:-:S02]  /*1060*/  FADD.FTZ R35, -R23, 1 ;  /* 0x3f80000017237421 */ /* 0x002fc40000010100 */
[----:B------:R-:W-:Y:S01]  /*1070*/  FMUL.FTZ R36, R18, -1.4426950216293334961 ;  /* 0xbfb8aa3b12247820 */ /* 0x000fe20000410000 */
[----:B------:R-:W-:Y:S02]  /*1080*/  HADD2.F32 R32, -RZ, R32.H0_H0 ;  /* 0x20000020ff207230 */ /* 0x000fe40000004100 */
[----:B------:R-:W-:Y:S01]  /*1090*/  FMUL.FTZ R34, R33, R34 ;  /* 0x0000002221227220 */ /* 0x000fe20000410000 */
[----:B------:R-:W-:Y:S01]  /*10a0*/  FFMA.FTZ R35, R22, R35, 1 ;  /* 0x3f80000016237423 */ /* 0x000fe20000010023 */
[----:B------:R-:W0:Y:S01]  /*10b0*/  MUFU.EX2 R33, R36 ;  /* 0x0000002400217308 */ /* 0x000e220000000800 */
[----:B------:R-:W-:Y:S01]  /*10c0*/  FFMA.FTZ R22, R20, R2, R9 ;  /* 0x0000000214167223 */ /* 0x000fe20000010009 */
[----:B------:R-:W-:-:S03]  /*10d0*/  FMUL.FTZ R32, R32, R23 ;  /* 0x0000001720207220 */ /* 0x000fc60000410000 */
[----:B------:R-:W-:-:S06]  /*10e0*/  FMUL.FTZ R23, R22, -1.4426950216293334961 ;  /* 0xbfb8aa3b16177820 */ /* 0x000fcc0000410000 */
[----:B------:R-:W1:Y:S01]  /*10f0*/  MUFU.EX2 R23, R23 ;  /* 0x0000001700177308 */ /* 0x000e620000000800 */
[----:B------:R-:W-:Y:S01]  /*1100*/  FMUL.FTZ R32, R32, R35 ;  /* 0x0000002320207220 */ /* 0x000fe20000410000 */
[----:B0-----:R-:W-:-:S03]  /*1110*/  FADD.FTZ R33, R33, 1 ;  /* 0x3f80000021217421 */ /* 0x001fc60000010000 */
[C---:B------:R-:W-:Y:S01]  /*1120*/  FMUL.FTZ R35, R32.reuse, R3 ;  /* 0x0000000320237220 */ /* 0x040fe20000410000 */
[----:B------:R-:W-:Y:S01]  /*1130*/  FADD.FTZ R13, R32, R13 ;  /* 0x0000000d200d7221 */ /* 0x000fe20000010000 */
[C---:B------:R-:W-:Y:S01]  /*1140*/  FFMA.FTZ R32, R17.reuse, R32, R15 ;  /* 0x0000002011207223 */ /* 0x040fe2000001000f */
[----:B------:R-:W0:Y:S01]  /*1150*/  MUFU.RCP R33, R33 ;  /* 0x0000002100217308 */ /* 0x000e220000001000 */
[----:B------:R-:W-:Y:S01]  /*1160*/  FFMA.FTZ R14, R17, R35, R14 ;  /* 0x00000023110e7223 */ /* 0x000fe2000001000e */
[----:B------:R-:W-:Y:S01]  /*1170*/  PRMT R17, RZ, 0x5410, RZ ;  /* 0x00005410ff117816 */ /* 0x000fe200000000ff */
[----:B-1----:R-:W-:-:S03]  /*1180*/  FADD.FTZ R15, R23, 1 ;  /* 0x3f800000170f7421 */ /* 0x002fc60000010000 */
[----:B-----5:R-:W-:-:S03]  /*1190*/  @!P0 PRMT R17, R17, 0x5410, R16 ;  /* 0x0000541011118816 */ /* 0x020fc60000000010 */
[----:B------:R-:W1:Y:S01]  /*11a0*/  MUFU.RCP R15, R15 ;  /* 0x0000000f000f7308 */ /* 0x000e620000001000 */
[----:B------:R-:W-:Y:S01]  /*11b0*/  @!P0 PRMT R17, R16, 0x7632, R17 ;  /* 0x0000763210118816 */ /* 0x000fe20000000011 */
[----:B0-----:R-:W-:-:S04]  /*11c0*/  FADD.FTZ R23, -R33, 1 ;  /* 0x3f80000021177421 */ /* 0x001fc80000010100 */
[--C-:B------:R-:W-:Y:S02]  /*11d0*/  HADD2.F32 R16, -RZ, R17.reuse.H1_H1 ;  /* 0x30000011ff107230 */ /* 0x100fe40000004100 */
[----:B------:R-:W-:Y:S01]  /*11e0*/  FFMA.FTZ R18, R18, R23, 1 ;  /* 0x3f80000012127423 */ /* 0x000fe20000010017 */
[----:B------:R-:W-:Y:S01]  /*11f0*/  IADD3 R23, R25, 0x1, RZ ;  /* 0x0000000119177810 */ /* 0x000fe20007ffe0ff */
[----:B------:R-:W-:Y:S01]  /*1200*/  FMUL.FTZ R31, R34, R31 ;  /* 0x0000001f221f7220 */ /* 0x000fe20000410000 */
[----:B------:R-:W-:Y:S01]  /*1210*/  FMUL.FTZ R33, R16, R33 ;  /* 0x0000002110217220 */ /* 0x000fe20000410000 */
[----:B------:R-:W-:Y:S01]  /*1220*/  HADD2.F32 R16, -RZ, R17.H0_H0 ;  /* 0x20000011ff107230 */ /* 0x000fe20000004100 */
[----:B------:R-:W-:Y:S01]  /*1230*/  ISETP.GE.AND P1, PT, R23, R6, PT ;  /* 0x000000061700720c */ /* 0x000fe20003f26270 */
[----:B-1----:R-:W-:Y:S01]  /*1240*/  FADD.FTZ R23, -R15, 1 ;  /* 0x3f8000000f177421 */ /* 0x002fe20000010100 */
[----:B------:R-:W-:Y:S01]  /*1250*/  FADD.FTZ R12, R31, R12 ;  /* 0x0000000c1f0c7221 */ /* 0x000fe20000010000 */
[----:B------:R-:W-:Y:S01]  /*1260*/  FFMA.FTZ R17, R19, R31, R8 ;  /* 0x0000001f13117223 */ /* 0x000fe20000010008 */
[----:B------:R-:W-:Y:S01]  /*1270*/  FMUL.FTZ R31, R31, R2 ;  /* 0x000000021f1f7220 */ /* 0x000fe20000410000 */
[----:B------:R-:W-:Y:S01]  /*1280*/  FFMA.FTZ R23, R22, R23, 1 ;  /* 0x3f80000016177423 */ /* 0x000fe20000010017 */
[----:B------:R-:W-:Y:S01]  /*1290*/  FMUL.FTZ R16, R16, R15 ;  /* 0x0000000f10107220 */ /* 0x000fe20000410000 */
[----:B------:R-:W-:Y:S01]  /*12a0*/  FADD.FTZ R10, R35, R10 ;  /* 0x0000000a230a7221 */ /* 0x000fe20000010000 */
[----:B------:R-:W-:Y:S01]  /*12b0*/  FMUL.FTZ R18, R33, R18 ;  /* 0x0000001221127220 */ /* 0x000fe20000410000 */
[----:B------:R-:W-:Y:S01]  /*12c0*/  FFMA.FTZ R14, R19, R31, R14 ;  /* 0x0000001f130e7223 */ /* 0x000fe2000001000e */
[----:B------:R-:W-:Y:S01]  /*12d0*/  FMUL.FTZ R23, R16, R23 ;  /* 0x0000001710177220 */ /* 0x000fe20000410000 */
[----:B------:R-:W-:Y:S01]  /*12e0*/  FADD.FTZ R31, R31, R10 ;  /* 0x0000000a1f1f7221 */ /* 0x000fe20000010000 */
[----:B------:R-:W-:Y:S01]  /*12f0*/  FMUL.FTZ R10, R18, R3 ;  /* 0x00000003120a7220 */ /* 0x000fe20000410000 */
[----:B------:R-:W-:Y:S01]  /*1300*/  IADD3 R25, P2, R25, 0x2, RZ ;  /* 0x0000000219197810 */ /* 0x000fe20007f5e0ff */
[----:B------:R-:W-:Y:S01]  /*1310*/  FFMA.FTZ R8, R20, R23, R17 ;  /* 0x0000001714087223 */ /* 0x000fe20000010011 */
        /* <DEDUP_REMOVED lines=8> */
[----:B------:R-:W-:Y:S01]  /*13a0*/  IMAD.X R11, RZ, RZ, R11, P2 ;  /* 0x000000ffff0b7224 */ /* 0x000fe200010e060b */
[----:B------:R-:W-:Y:S06]  /*13b0*/  @!P1 BRA `(.L_x_3742) ;  /* 0xfffffff800089947 */ /* 0x000fec000383ffff */
[----:B------:R-:W-:Y:S05]  /*13c0*/  BRA `(.L_x_3739) ;  /* 0x0000000c00c87947 */ /* 0x000fea0003800000 */
.L_x_3740:
        /* <DEDUP_REMOVED lines=8> */
.L_x_3744:
        /* <DEDUP_REMOVED lines=34> */
[----:B-1----:R-:W-:Y:S01]  /*1670*/  FMUL.FTZ R31, R31, R24 ;  /* 0x000000181f1f7220 */ /* 0x002fe20000410000 */
[----:B------:R-:W-:-:S03]  /*1680*/  FADD.FTZ R33, R21, R10 ;  /* 0x0000000a15217221 */ /* 0x000fc60000010000 */
[--C-:B------:R-:W-:Y:S02]  /*1690*/  HADD2.F32 R17, -RZ, R16.reuse.H0_H0 ;  /* 0x20000010ff117230 */ /* 0x100fe40000004100 */
[----:B------:R-:W-:Y:S01]  /*16a0*/  FFMA.FTZ R15, R18, R31, R15 ;  /* 0x0000001f120f7223 */ /* 0x000fe2000001000f */
[----:B------:R-:W-:Y:S02]  /*16b0*/  HADD2.F32 R19, -RZ, R16.H1_H1 ;  /* 0x30000010ff137230 */ /* 0x000fe40000004100 */
[----:B------:R-:W-:Y:S01]  /*16c0*/  FFMA.FTZ R16, R31, R21, R14 ;  /* 0x000000151f107223 */ /* 0x000fe2000001000e */
[----:B------:R-:W-:Y:S02]  /*16d0*/  FADD.FTZ R17, -R4, R17 ;  /* 0x0000001104117221 */ /* 0x000fe40000010100 */
[C---:B------:R-:W-:Y:S01]  /*16e0*/  FMUL.FTZ R14, R19.reuse, R2 ;  /* 0x00000002130e7220 */ /* 0x040fe20000410000 */
[----:B------:R-:W-:Y:S01]  /*16f0*/  FADD.FTZ R12, R19, R12 ;  /* 0x0000000c130c7221 */ /* 0x000fe20000010000 */
[----:B------:R-:W-:-:S02]  /*1700*/  FMUL.FTZ R17, R17, R24 ;  /* 0x0000001811117220 */ /* 0x000fc40000410000 */
[----:B------:R-:W-:Y:S02]  /*1710*/  FADD.FTZ R10, R14, R33 ;  /* 0x000000210e0a7221 */ /* 0x000fe40000010000 */
[----:B------:R-:W-:Y:S01]  /*1720*/  FFMA.FTZ R8, R19, R17, R8 ;  /* 0x0000001113087223 */ /* 0x000fe20000010008 */
[----:B------:R-:W-:Y:S01]  /*1730*/  FFMA.FTZ R14, R17, R14, R16 ;  /* 0x0000000e110e7223 */ /* 0x000fe20000010010 */
[----:B------:R-:W-:Y:S06]  /*1740*/  @P1 BRA `(.L_x_3744) ;  /* 0xfffffffc00401947 */ /* 0x000fec000383ffff */
[----:B------:R-:W-:-:S07]  /*1750*/  MOV R17, R11 ;  /* 0x0000000b00117202 */ /* 0x000fce0000000f00 */
.L_x_3743:
[----:B------:R-:W-:-:S13]  /*1760*/  ISETP.GE.U32.AND P0, PT, R32, 0x3, PT ;  /* 0x000000032000780c */ /* 0x000fda0003f06070 */
[----:B------:R-:W-:Y:S05]  /*1770*/  @!P0 BRA `(.L_x_3739) ;  /* 0x0000000800dc8947 */ /* 0x000fea0003800000 */
[----:B------:R-:W-:Y:S01]  /*1780*/  ULDC.64 UR6, c[0x0][0x288] ;  /* 0x0000a20000067ab9 */ /* 0x000fe20000000a00 */
[----:B------:R-:W-:Y:S02]  /*1790*/  SHF.R.S32.HI R11, RZ, 0x1f, R17 ;  /* 0x0000001fff0b7819 */ /* 0x000fe40000011411 */
[----:B------:R-:W-:Y:S02]  /*17a0*/  ISETP.GE.U32.AND P0, PT, R22, UR6, PT ;  /* 0x0000000616007c0c */ /* 0x000fe4000bf06070 */
[----:B------:R-:W-:Y:S02]  /*17b0*/  MOV R9, R17 ;  /* 0x0000001100097202 */ /* 0x000fe40000000f00 */
[----:B------:R-:W-:-:S13]  /*17c0*/  ISETP.GE.AND.EX P0, PT, R23, UR7, PT, P0 ;  /* 0x0000000717007c0c */ /* 0x000fda000bf06300 */
.L_x_3745:
        /* <DEDUP_REMOVED lines=11> */
[----:B------:R-:W-:-:S03]  /*1880*/  @!P0 IMAD.SHL.U32 R35, R30, 0x2, RZ ;  /* 0x000000021e238824 */ /* 0x000fc600078e00ff */
[----:B------:R-:W-:Y:S02]  /*1890*/  @!P0 IADD3 R17, R31, R17, RZ ;  /* 0x000000111f118210 */ /* 0x000fe40007ffe0ff */
[C---:B--2---:R-:W-:Y:S02]  /*18a0*/  @!P0 IADD3 R34, P2, R35.reuse, R20, RZ ;  /* 0x0000001423228210 */ /* 0x044fe40007f5e0ff */
[----:B------:R-:W-:Y:S02]  /*18b0*/  @!P0 SHF.L.U64.HI R32, R30, 0x1, R17 ;  /* 0x000000011e208819 */ /* 0x000fe40000010211 */
[----:B------:R-:W0:Y:S01]  /*18c0*/  @!P0 LDC.64 R16, c[0x0][0x288] ;  /* 0x0000a200ff108b82 */ /* 0x000e220000000a00 */
[----:B---3--:R-:W-:Y:S02]  /*18d0*/  @!P0 IADD3 R30, P1, R35, R18, RZ ;  /* 0x00000012231e8210 */ /* 0x008fe40007f3e0ff */
[C---:B------:R-:W-:Y:S02]  /*18e0*/  @!P0 IMAD.X R35, R32.reuse, 0x1, R21, P2 ;  /* 0x0000000120238824 */ /* 0x040fe400010e0615 */
[----:B------:R-:W-:Y:S01]  /*18f0*/  @!P0 IADD3.X R31, R32, R19, RZ, P1, !PT ;  /* 0x00000013201f8210 */ /* 0x000fe20000ffe4ff */
[----:B----4-:R-:W-:Y:S01]  /*1900*/  @!P0 IMAD R18, R33, R22, RZ ;  /* 0x0000001621128224 */ /* 0x010fe200078e02ff */
[----:B------:R-:W-:Y:S01]  /*1910*/  @!P0 MOV R32, R28 ;  /* 0x0000001c00208202 */ /* 0x000fe20000000f00 */
[----:B------:R-:W2:Y:S01]  /*1920*/  @!P0 LDC.64 R20, c[0x0][0x228] ;  /* 0x00008a00ff148b82 */ /* 0x000ea20000000a00 */
[----:B------:R-:W-:Y:S01]  /*1930*/  @!P0 MOV R33, R27 ;  /* 0x0000001b00218202 */ /* 0x000fe20000000f00 */
[----:B------:R3:W4:Y:S01]  /*1940*/  @!P0 LDG.E R30, desc[UR4][R30.64] ;  /* 0x000000041e1e8981 */ /* 0x000722000c1e1900 */
[----:B------:R-:W-:Y:S01]  /*1950*/  @!P0 IADD3 R37, P1, R9, 0x2, RZ ;  /* 0x0000000209258810 */ /* 0x000fe20007f3e0ff */
[----:B------:R-:W-:-:S04]  /*1960*/  @!P0 IMAD.WIDE.U32 R32, R25, R22, R32 ;  /* 0x0000001619208225 */ /* 0x000fc800078e0020 */
[----:B------:R-:W-:Y:S02]  /*1970*/  @!P0 IMAD R22, R25, R23, R18 ;  /* 0x0000001719168224 */ /* 0x000fe400078e0212 */
[----:B------:R-:W5:Y:S01]  /*1980*/  @!P0 LDC.64 R18, c[0x0][0x230] ;  /* 0x00008c00ff128b82 */ /* 0x000f620000000a00 */
[----:B------:R-:W-:Y:S01]  /*1990*/  @!P0 IMAD.X R23, RZ, RZ, R11, P1 ;  /* 0x000000ffff178224 */ /* 0x000fe200008e060b */
[----:B------:R1:W4:Y:S01]  /*19a0*/  @!P0 LDG.E R25, desc[UR4][R34.64] ;  /* 0x0000000422198981 */ /* 0x000322000c1e1900 */
[----:B------:R-:W-:Y:S02]  /*19b0*/  @!P0 IADD3 R33, R33, R22, RZ ;  /* 0x0000001621218210 */ /* 0x000fe40007ffe0ff */
[----:B0-----:R-:W-:-:S04]  /*19c0*/  @!P0 IMAD R22, R23, R16, RZ ;  /* 0x0000001017168224 */ /* 0x001fc800078e02ff */
[----:B---3--:R-:W-:Y:S02]  /*19d0*/  @!P0 IMAD R31, R37, R17, R22 ;  /* 0x00000011251f8224 */ /* 0x008fe400078e0216 */
[----:B------:R-:W0:Y:S01]  /*19e0*/  @!P0 LDC.64 R22, c[0x0][0x230] ;  /* 0x00008c00ff168b82 */ /* 0x000e220000000a00 */
[C---:B-1----:R-:W-:Y:S02]  /*19f0*/  @!P0 SHF.L.U64.HI R34, R32.reuse, 0x1, R33 ;  /* 0x0000000120228819 */ /* 0x042fe40000010221 */
[----:B------:R-:W-:Y:S01]  /*1a00*/  @!P0 SHF.L.U32 R35, R32, 0x1, RZ ;  /* 0x0000000120238819 */ /* 0x000fe200000006ff */
[----:B------:R-:W-:Y:S01]  /*1a10*/  @!P0 IMAD.MOV.U32 R32, RZ, RZ, R28 ;  /* 0x000000ffff208224 */ /* 0x000fe200078e001c */
[----:B------:R-:W-:-:S03]  /*1a20*/  @!P0 MOV R33, R27 ;  /* 0x0000001b00218202 */ /* 0x000fc60000000f00 */
[----:B------:R-:W-:Y:S02]  /*1a30*/  @!P0 IMAD.WIDE.U32 R32, R37, R16, R32 ;  /* 0x0000001025208225 */ /* 0x000fe400078e0020 */
[----:B------:R-:W1:Y:S01]  /*1a40*/  @!P0 LDC.64 R16, c[0x0][0x228] ;  /* 0x00008a00ff108b82 */ /* 0x000e620000000a00 */
[----:B-----5:R-:W-:-:S04]  /*1a50*/  @!P0 IADD3 R36, P1, R35, R18, RZ ;  /* 0x0000001223248210 */ /* 0x020fc80007f3e0ff */
[----:B------:R-:W-:Y:S02]  /*1a60*/  @!P0 IADD3.X R37, R34, R19, RZ, P1, !PT ;  /* 0x0000001322258210 */ /* 0x000fe40000ffe4ff */
[----:B--2---:R-:W-:Y:S01]  /*1a70*/  @!P0 IADD3 R20, P2, R35, R20, RZ ;  /* 0x0000001423148210 */ /* 0x004fe20007f5e0ff */
[----:B------:R-:W2:Y:S01]  /*1a80*/  @!P0 LDC.64 R18, c[0x0][0x288] ;  /* 0x0000a200ff128b82 */ /* 0x000ea20000000a00 */
[----:B------:R-:W-:Y:S01]  /*1a90*/  @!P0 IADD3 R31, R33, R31, RZ ;  /* 0x0000001f211f8210 */ /* 0x000fe20007ffe0ff */
[----:B------:R-:W3:Y:S01]  /*1aa0*/  @!P0 LDG.E R36, desc[UR4][R36.64] ;  /* 0x0000000424248981 */ /* 0x000ee2000c1e1900 */
[----:B------:R-:W-:Y:S01]  /*1ab0*/  @!P0 SHF.L.U32 R35, R32, 0x1, RZ ;  /* 0x0000000120238819 */ /* 0x000fe200000006ff */
[----:B------:R-:W-:Y:S01]  /*1ac0*/  @!P0 IMAD.X R21, R34, 0x1, R21, P2 ;  /* 0x0000000122158824 */ /* 0x000fe200010e0615 */
[----:B------:R-:W-:Y:S02]  /*1ad0*/  @!P0 SHF.L.U64.HI R34, R32, 0x1, R31 ;  /* 0x0000000120228819 */ /* 0x000fe4000001021f */
[----:B0-----:R-:W-:-:S02]  /*1ae0*/  @!P0 IADD3 R32, P1, R35, R22, RZ ;  /* 0x0000001623208210 */ /* 0x001fc40007f3e0ff */
[----:B------:R0:W5:Y:S03]  /*1af0*/  @!P0 LDG.E R31, desc[UR4][R20.64] ;  /* 0x00000004141f8981 */ /* 0x000166000c1e1900 */
[----:B------:R-:W-:Y:S01]  /*1b00*/  @!P0 IMAD.X R33, R34, 0x1, R23, P1 ;  /* 0x0000000122218824 */ /* 0x000fe200008e0617 */
[----:B-1----:R-:W-:-:S04]  /*1b10*/  @!P0 IADD3 R22, P1, R35, R16, RZ ;  /* 0x0000001023168210 */ /* 0x002fc80007f3e0ff */
[----:B------:R1:W5:Y:S01]  /*1b20*/  @!P0 LDG.E R32, desc[UR4][R32.64] ;  /* 0x0000000420208981 */ /* 0x000362000c1e1900 */
[----:B0-----:R-:W0:Y:S01]  /*1b30*/  @!P0 LDC.64 R20, c[0x0][0x228] ;  /* 0x00008a00ff148b82 */ /* 0x001e220000000a00 */
[----:B------:R-:W-:-:S05]  /*1b40*/  @!P0 IADD3.X R23, R34, R17, RZ, P1, !PT ;  /* 0x0000001122178210 */ /* 0x000fca0000ffe4ff */
[----:B------:R2:W5:Y:S01]  /*1b50*/  @!P0 LDG.E R34, desc[UR4][R22.64] ;  /* 0x0000000416228981 */ /* 0x000562000c1e1900 */
[----:B-1----:R-:W-:Y:S01]  /*1b60*/  @!P0 IADD3 R33, P2, R9, 0x3, RZ ;  /* 0x0000000309218810 */ /* 0x002fe20007f5e0ff */
[----:B------:R-:W1:Y:S03]  /*1b70*/  @!P0 LDC.64 R16, c[0x0][0x230] ;  /* 0x00008c00ff108b82 */ /* 0x000e660000000a00 */
[----:B------:R-:W-:Y:S02]  /*1b80*/  @!P0 IADD3.X R35, RZ, R11, RZ, P2, !PT ;  /* 0x0000000bff238210 */ /* 0x000fe400017fe4ff */
[----:B--2---:R-:W-:-:S03]  /*1b90*/  @!P0 MOV R23, R27 ;  /* 0x0000001b00178202 */ /* 0x004fc60000000f00 */
[-C--:B------:R-:W-:Y:S02]  /*1ba0*/  @!P0 IMAD R35, R35, R18.reuse, RZ ;  /* 0x0000001223238224 */ /* 0x080fe400078e02ff */
[----:B------:R-:W-:Y:S02]  /*1bb0*/  @!P0 IMAD.MOV.U32 R22, RZ, RZ, R28 ;  /* 0x000000ffff168224 */ /* 0x000fe400078e001c */
[C---:B------:R-:W-:Y:S02]  /*1bc0*/  @!P0 IMAD R35, R33.reuse, R19, R35 ;  /* 0x0000001321238224 */ /* 0x040fe400078e0223 */
[----:B------:R-:W-:-:S05]  /*1bd0*/  @!P0 IMAD.WIDE.U32 R18, R33, R18, R22 ;  /* 0x0000001221128225 */ /* 0x000fca00078e0016 */
[----:B------:R-:W-:Y:S01]  /*1be0*/  @!P0 IADD3 R33, R19, R35, RZ ;  /* 0x0000002313218210 */ /* 0x000fe20007ffe0ff */
[----:B------:R-:W-:-:S03]  /*1bf0*/  @!P0 IMAD.SHL.U32 R19, R18, 0x2, RZ ;  /* 0x0000000212138824 */ /* 0x000fc600078e00ff */
[----:B------:R-:W-:Y:S02]  /*1c00*/  @!P0 SHF.L.U64.HI R18, R18, 0x1, R33 ;  /* 0x0000000112128819 */ /* 0x000fe40000010221 */
[----:B-1----:R-:W-:-:S04]  /*1c10*/  @!P0 IADD3 R16, P1, R19, R16, RZ ;  /* 0x0000001013108210 */ /* 0x002fc80007f3e0ff */
[----:B------:R-:W-:Y:S02]  /*1c20*/  @!P0 IADD3.X R17, R18, R17, RZ, P1, !PT ;  /* 0x0000001112118210 */ /* 0x000fe40000ffe4ff */
[----:B0-----:R-:W-:-:S03]  /*1c30*/  @!P0 IADD3 R20, P1, R19, R20, RZ ;  /* 0x0000001413148210 */ /* 0x001fc60007f3e0ff */
[----:B------:R0:W2:Y:S01]  /*1c40*/  @!P0 LDG.E R16, desc[UR4][R16.64] ;  /* 0x0000000410108981 */ /* 0x0000a2000c1e1900 */
[----:B------:R-:W-:-:S05]  /*1c50*/  @!P0 IADD3.X R21, R18, R21, RZ, P1, !PT ;  /* 0x0000001512158210 */ /* 0x000fca0000ffe4ff */
[----:B------:R1:W2:Y:S01]  /*1c60*/  @!P0 LDG.E R20, desc[UR4][R20.64] ;  /* 0x0000000414148981 */ /* 0x0002a2000c1e1900 */
[----:B0-----:R-:W-:Y:S02]  /*1c70*/  PRMT R17, RZ, 0x7610, R17 ;  /* 0x00007610ff117816 */ /* 0x001fe40000000011 */
[----:B------:R-:W-:Y:S02]  /*1c80*/  PRMT R18, RZ, 0x7610, R18 ;  /* 0x00007610ff127816 */ /* 0x000fe40000000012 */
[----:B------:R-:W-:Y:S02]  /*1c90*/  PRMT R22, RZ, 0x7610, R22 ;  /* 0x00007610ff167816 */ /* 0x000fe40000000016 */
[----:B------:R-:W-:-:S04]  /*1ca0*/  IADD3 R9, P2, R9, 0x4, RZ ;  /* 0x0000000409097810 */ /* 0x000fc80007f5e0ff */
[----:B------:R-:W-:Y:S01]  /*1cb0*/  ISETP.GE.AND P1, PT, R9, R6, PT ;  /* 0x000000060900720c */ /* 0x000fe20003f26270 */
[----:B------:R-:W-:Y:S01]  /*1cc0*/  IMAD.X R11, RZ, RZ, R11, P2 ;  /* 0x000000ffff0b7224 */ /* 0x000fe200010e060b */
[----:B----4-:R-:W-:-:S05]  /*1cd0*/  @!P0 PRMT R17, R30, 0x7610, R17 ;  /* 0x000076101e118816 */ /* 0x010fca0000000011 */
[----:B------:R-:W-:Y:S01]  /*1ce0*/  HADD2.F32 R19, -RZ, R17.H0_H0 ;  /* 0x20000011ff137230 */ /* 0x000fe20000004100 */
[----:B------:R-:W-:-:S04]  /*1cf0*/  PRMT R17, RZ, 0x5410, RZ ;  /* 0x00005410ff117816 */ /* 0x000fc800000000ff */
[----:B------:R-:W-:Y:S02]  /*1d00*/  @!P0 PRMT R17, R17, 0x7610, R30 ;  /* 0x0000761011118816 */ /* 0x000fe4000000001e */
[C---:B------:R-:W-:Y:S01]  /*1d10*/  @!P0 PRMT R18, R25.reuse, 0x7610, R18 ;  /* 0x0000761019128816 */ /* 0x040fe20000000012 */
[----:B------:R-:W-:Y:S01]  /*1d20*/  FADD.FTZ R19, -R4, R19 ;  /* 0x0000001304137221 */ /* 0x000fe20000010100 */
[----:B------:R-:W-:-:S03]  /*1d30*/  @!P0 PRMT R17, R25, 0x7632, R17 ;  /* 0x0000763219118816 */ /* 0x000fc60000000011 */
[----:B------:R-:W-:Y:S02]  /*1d40*/  HADD2.F32 R18, -RZ, R18.H0_H0 ;  /* 0x20000012ff127230 */ /* 0x000fe40000004100 */
[----:B-1----:R-:W-:Y:S01]  /*1d50*/  FMUL.FTZ R21, R19, R24 ;  /* 0x0000001813157220 */ /* 0x002fe20000410000 */
[--C-:B------:R-:W-:Y:S02]  /*1d60*/  HADD2.F32 R19, -RZ, R17.reuse.H1_H1 ;  /* 0x30000011ff137230 */ /* 0x100fe40000004100 */
[C---:B------:R-:W-:Y:S01]  /*1d70*/  FMUL.FTZ R23, R18.reuse, R3 ;  /* 0x0000000312177220 */ /* 0x040fe20000410000 */
[C---:B------:R-:W-:Y:S01]  /*1d80*/  FADD.FTZ R13, R18.reuse, R13 ;  /* 0x0000000d120d7221 */ /* 0x040fe20000010000 */
[----:B------:R-:W-:Y:S02]  /*1d90*/  FFMA.FTZ R15, R18, R21, R15 ;  /* 0x00000015120f7223 */ /* 0x000fe4000001000f */
[----:B------:R-:W-:Y:S01]  /*1da0*/  FFMA.FTZ R14, R21, R23, R14 ;  /* 0x00000017150e7223 */ /* 0x000fe2000001000e */
[----:B------:R-:W-:Y:S01]  /*1db0*/  FADD.FTZ R18, R23, R10 ;  /* 0x0000000a17127221 */ /* 0x000fe20000010000 */
[----:B------:R-:W-:Y:S01]  /*1dc0*/  FADD.FTZ R21, -R4, R19 ;  /* 0x0000001304157221 */ /* 0x000fe20000010100 */
[----:B------:R-:W-:Y:S01]  /*1dd0*/  PRMT R10, RZ, 0x5410, RZ ;  /* 0x00005410ff0a7816 */ /* 0x000fe200000000ff */
[----:B------:R-:W-:-:S02]  /*1de0*/  HADD2.F32 R19, -RZ, R17.H0_H0 ;  /* 0x20000011ff137230 */ /* 0x000fc40000004100 */
[----:B------:R-:W-:Y:S01]  /*1df0*/  FMUL.FTZ R17, R21, R24 ;  /* 0x0000001815117220 */ /* 0x000fe20000410000 */
[----:B---3--:R-:W-:-:S05]  /*1e00*/  @!P0 PRMT R22, R36, 0x7610, R22 ;  /* 0x0000761024168816 */ /* 0x008fca0000000016 */
[----:B------:R-:W-:Y:S01]  /*1e10*/  HADD2.F32 R23, -RZ, R22.H0_H0 ;  /* 0x20000016ff177230 */ /* 0x000fe20000004100 */
[----:B-----5:R-:W-:Y:S01]  /*1e20*/  @!P0 PRMT R10, R10, 0x5410, R31 ;  /* 0x000054100a0a8816 */ /* 0x020fe2000000001f */
[C---:B------:R-:W-:Y:S01]  /*1e30*/  FADD.FTZ R12, R19.reuse, R12 ;  /* 0x0000000c130c7221 */ /* 0x040fe20000010000 */
[C---:B------:R-:W-:Y:S02]  /*1e40*/  FFMA.FTZ R8, R19.reuse, R17, R8 ;  /* 0x0000001113087223 */ /* 0x040fe40000010008 */
[----:B------:R-:W-:Y:S01]  /*1e50*/  FADD.FTZ R23, -R4, R23 ;  /* 0x0000001704177221 */ /* 0x000fe20000010100 */
[----:B------:R-:W-:Y:S01]  /*1e60*/  FMUL.FTZ R21, R19, R2 ;  /* 0x0000000213157220 */ /* 0x000fe20000410000 */
[----:B------:R-:W-:Y:S01]  /*1e70*/  PRMT R19, RZ, 0x7610, R19 ;  /* 0x00007610ff137816 */ /* 0x000fe20000000013 */
[----:B------:R-:W-:Y:S02]  /*1e80*/  HADD2.F32 R22, -RZ, R10.H1_H1 ;  /* 0x3000000aff167230 */ /* 0x000fe40000004100 */
[----:B------:R-:W-:Y:S01]  /*1e90*/  FMUL.FTZ R23, R23, R24 ;  /* 0x0000001817177220 */ /* 0x000fe20000410000 */
[----:B------:R-:W-:Y:S01]  /*1ea0*/  FFMA.FTZ R30, R17, R21, R14 ;  /* 0x00000015111e7223 */ /* 0x000fe2000001000e */
[----:B------:R-:W-:-:S02]  /*1eb0*/  @!P0 PRMT R19, R36, 0x7632, R19 ;  /* 0x0000763224138816 */ /* 0x000fc40000000013 */
[----:B------:R-:W-:Y:S01]  /*1ec0*/  @!P0 PRMT R10, R31, 0x7632, R10 ;  /* 0x000076321f0a8816 */ /* 0x000fe2000000000a */
[C---:B------:R-:W-:Y:S01]  /*1ed0*/  FMUL.FTZ R17, R22.reuse, R3 ;  /* 0x0000000316117220 */ /* 0x040fe20000410000 */
[----:B------:R-:W-:Y:S01]  /*1ee0*/  FADD.FTZ R13, R13, R22 ;  /* 0x000000160d0d7221 */ /* 0x000fe20000010000 */
[----:B------:R-:W-:Y:S01]  /*1ef0*/  FFMA.FTZ R15, R22, R23, R15 ;  /* 0x00000017160f7223 */ /* 0x000fe2000001000f */
[----:B------:R-:W-:Y:S01]  /*1f00*/  PRMT R22, RZ, 0x5410, RZ ;  /* 0x00005410ff167816 */ /* 0x000fe200000000ff */
[----:B------:R-:W-:Y:S01]  /*1f10*/  HADD2.F32 R19, -RZ, R19.H0_H0 ;  /* 0x20000013ff137230 */ /* 0x000fe20000004100 */
[----:B------:R-:W-:Y:S02]  /*1f20*/  PRMT R10, R10, 0x5410, RZ ;  /* 0x000054100a0a7816 */ /* 0x000fe400000000ff */
[----:B------:R-:W-:Y:S01]  /*1f30*/  @!P0 PRMT R22, R32, 0x7610, R22 ;  /* 0x0000761020168816 */ /* 0x000fe20000000016 */
[----:B------:R-:W-:Y:S01]  /*1f40*/  FADD.FTZ R18, R21, R18 ;  /* 0x0000001215127221 */ /* 0x000fe20000010000 */
[----:B------:R-:W-:Y:S01]  /*1f50*/  FADD.FTZ R21, -R4, R19 ;  /* 0x0000001304157221 */ /* 0x000fe20000010100 */
[----:B------:R-:W-:Y:S01]  /*1f60*/  HADD2.F32 R19, -RZ, R10.H0_H0 ;  /* 0x2000000aff137230 */ /* 0x000fe20000004100 */
[----:B------:R-:W-:Y:S01]  /*1f70*/  @!P0 PRMT R22, R22, 0x5410, R34 ;  /* 0x0000541016168816 */ /* 0x000fe20000000022 */
[----:B------:R-:W-:Y:S01]  /*1f80*/  FADD.FTZ R14, R18, R17 ;  /* 0x00000011120e7221 */ /* 0x000fe20000010000 */
[----:B------:R-:W-:Y:S01]  /*1f90*/  @!P0 PRMT R10, R10, 0x7610, R32 ;  /* 0x000076100a0a8816 */ /* 0x000fe20000000020 */
[----:B------:R-:W-:-:S02]  /*1fa0*/  FMUL.FTZ R18, R21, R24 ;  /* 0x0000001815127220 */ /* 0x000fc40000410000 */
[--C-:B------:R-:W-:Y:S01]  /*1fb0*/  HADD2.F32 R21, -RZ, R22.reuse.H0_H0 ;  /* 0x20000016ff157230 */ /* 0x100fe20000004100 */
[----:B------:R-:W-:Y:S01]  /*1fc0*/  PRMT R10, RZ, 0x7610, R10 ;  /* 0x00007610ff0a7816 */ /* 0x000fe2000000000a */
[----:B------:R-:W-:Y:S01]  /*1fd0*/  FADD.FTZ R12, R12, R19 ;  /* 0x000000130c0c7221 */ /* 0x000fe20000010000 */
[----:B------:R-:W-:Y:S01]  /*1fe0*/  FFMA.FTZ R8, R19, R18, R8 ;  /* 0x0000001213087223 */ /* 0x000fe20000010008 */
[----:B------:R-:W-:Y:S01]  /*1ff0*/  FFMA.FTZ R17, R23, R17, R30 ;  /* 0x0000001117117223 */ /* 0x000fe2000001001e */
[----:B------:R-:W-:Y:S01]  /*2000*/  FMUL.FTZ R19, R19, R2 ;  /* 0x0000000213137220 */ /* 0x000fe20000410000 */
[----:B------:R-:W-:Y:S01]  /*2010*/  HADD2.F32 R22, -RZ, R22.H1_H1 ;  /* 0x30000016ff167230 */ /* 0x000fe20000004100 */
[----:B------:R-:W-:Y:S01]  /*2020*/  @!P0 PRMT R10, R34, 0x7632, R10 ;  /* 0x00007632220a8816 */ /* 0x000fe2000000000a */
[----:B------:R-:W-:Y:S01]  /*2030*/  FADD.FTZ R21, -R4, R21 ;  /* 0x0000001504157221 */ /* 0x000fe20000010100 */
[----:B------:R-:W-:Y:S01]  /*2040*/  FFMA.FTZ R30, R18, R19, R17 ;  /* 0x00000013121e7223 */ /* 0x000fe20000010011 */
[----:B------:R-:W-:Y:S01]  /*2050*/  FADD.FTZ R23, R19, R14 ;  /* 0x0000000e13177221 */ /* 0x000fe20000010000 */
[----:B------:R-:W-:Y:S01]  /*2060*/  FMUL.FTZ R18, R22, R3 ;  /* 0x0000000316127220 */ /* 0x000fe20000410000 */
[----:B------:R-:W-:Y:S01]  /*2070*/  FMUL.FTZ R21, R21, R24 ;  /* 0x0000001815157220 */ /* 0x000fe20000410000 */
[----:B------:R-:W-:Y:S01]  /*2080*/  HADD2.F32 R17, -RZ, R10.H1_H1 ;  /* 0x3000000aff117230 */ /* 0x000fe20000004100 */
[----:B------:R-:W-:Y:S01]  /*2090*/  PRMT R10, R10, 0x5410, RZ ;  /* 0x000054100a0a7816 */ /* 0x000fe200000000ff */
[----:B------:R-:W-:Y:S01]  /*20a0*/  FADD.FTZ R14, R23, R18 ;  /* 0x00000012170e7221 */ /* 0x000fe20000010000 */
[----:B------:R-:W-:Y:S01]  /*20b0*/  FFMA.FTZ R15, R22, R21, R15 ;  /* 0x00000015160f7223 */ /* 0x000fe2000001000f */
[----:B------:R-:W-:Y:S01]  /*20c0*/  FFMA.FTZ R18, R21, R18, R30 ;  /* 0x0000001215127223 */ /* 0x000fe2000001001e */
[--C-:B------:R-:W-:Y:S01]  /*20d0*/  FADD.FTZ R21, -R4, R17.reuse ;  /* 0x0000001104157221 */ /* 0x100fe20000010100 */
[----:B------:R-:W-:Y:S01]  /*20e0*/  PRMT R17, RZ, 0x7610, R17 ;  /* 0x00007610ff117816 */ /* 0x000fe20000000011 */
[----:B------:R-:W-:Y:S01]  /*20f0*/  HADD2.F32 R19, -RZ, R10.H0_H0 ;  /* 0x2000000aff137230 */ /* 0x000fe20000004100 */
[----:B--2---:R-:W-:-:S02]  /*2100*/  @!P0 PRMT R10, R10, 0x5410, R16 ;  /* 0x000054100a0a8816 */ /* 0x004fc40000000010 */
[----:B------:R-:W-:Y:S02]  /*2110*/  @!P0 PRMT R17, R16, 0x7632, R17 ;  /* 0x0000763210118816 */ /* 0x000fe40000000011 */
[----:B------:R-:W-:Y:S01]  /*2120*/  PRMT R16, RZ, 0x5410, RZ ;  /* 0x00005410ff107816 */ /* 0x000fe200000000ff */
[----:B------:R-:W-:Y:S01]  /*2130*/  FMUL.FTZ R21, R21, R24 ;  /* 0x0000001815157220 */ /* 0x000fe20000410000 */
[----:B------:R-:W-:Y:S02]  /*2140*/  HADD2.F32 R23, -RZ, R10.H1_H1 ;  /* 0x3000000aff177230 */ /* 0x000fe40000004100 */
[----:B------:R-:W-:Y:S01]  /*2150*/  @!P0 PRMT R16, R16, 0x5410, R20 ;  /* 0x0000541010108816 */ /* 0x000fe20000000014 */
[----:B------:R-:W-:Y:S01]  /*2160*/  FADD.FTZ R12, R12, R19 ;  /* 0x000000130c0c7221 */ /* 0x000fe20000010000 */
[C---:B------:R-:W-:Y:S01]  /*2170*/  FFMA.FTZ R8, R19.reuse, R21, R8 ;  /* 0x0000001513087223 */ /* 0x040fe20000010008 */
[----:B------:R-:W-:Y:S01]  /*2180*/  FMUL.FTZ R19, R19, R2 ;  /* 0x0000000213137220 */ /* 0x000fe20000410000 */
[----:B------:R-:W-:Y:S01]  /*2190*/  @!P0 PRMT R16, R20, 0x7632, R16 ;  /* 0x0000763214108816 */ /* 0x000fe20000000010 */
[----:B------:R-:W-:-:S02]  /*21a0*/  FADD.FTZ R23, -R4, R23 ;  /* 0x0000001704177221 */ /* 0x000fc40000010100 */
[----:B------:R-:W-:Y:S01]  /*21b0*/  FADD.FTZ R10, R19, R14 ;  /* 0x0000000e130a7221 */ /* 0x000fe20000010000 */
[----:B------:R-:W-:Y:S01]  /*21c0*/  FADD.FTZ R13, R13, R22 ;  /* 0x000000160d0d7221 */ /* 0x000fe20000010000 */
[--C-:B------:R-:W-:Y:S02]  /*21d0*/  HADD2.F32 R14, -RZ, R16.reuse.H1_H1 ;  /* 0x30000010ff0e7230 */ /* 0x100fe40000004100 */
[----:B------:R-:W-:Y:S01]  /*21e0*/  FMUL.FTZ R23, R23, R24 ;  /* 0x0000001817177220 */ /* 0x000fe20000410000 */
[----:B------:R-:W-:Y:S02]  /*21f0*/  HADD2.F32 R17, -RZ, R17.H0_H0 ;  /* 0x20000011ff117230 */ /* 0x000fe40000004100 */
[----:B------:R-:W-:Y:S01]  /*2200*/  FFMA.FTZ R18, R21, R19, R18 ;  /* 0x0000001315127223 */ /* 0x000fe20000010012 */
[----:B------:R-:W-:Y:S02]  /*2210*/  HADD2.F32 R19, -RZ, R16.H0_H0 ;  /* 0x20000010ff137230 */ /* 0x000fe40000004100 */
[----:B------:R-:W-:Y:S01]  /*2220*/  FADD.FTZ R13, R13, R14 ;  /* 0x0000000e0d0d7221 */ /* 0x000fe20000010000 */
[C---:B------:R-:W-:Y:S01]  /*2230*/  FFMA.FTZ R15, R14.reuse, R23, R15 ;  /* 0x000000170e0f7223 */ /* 0x040fe2000001000f */
[----:B------:R-:W-:Y:S01]  /*2240*/  FMUL.FTZ R14, R14, R3 ;  /* 0x000000030e0e7220 */ /* 0x000fe20000410000 */
[----:B------:R-:W-:Y:S01]  /*2250*/  FADD.FTZ R17, -R4, R17 ;  /* 0x0000001104117221 */ /* 0x000fe20000010100 */
[----:B------:R-:W-:-:S02]  /*2260*/  FMUL.FTZ R16, R19, R2 ;  /* 0x0000000213107220 */ /* 0x000fc40000410000 */
        /* <DEDUP_REMOVED lines=8> */
.L_x_3739:
        /* <DEDUP_REMOVED lines=17> */
[----:B0-----:R-:W0:Y:S04]  /*2400*/  LDS R7, [R21+0x14] ;  /* 0x0000140015077984 */ /* 0x001e280000000800 */
[----:B------:R-:W3:Y:S04]  /*2410*/  LDS R3, [R21+0x1c] ;  /* 0x00001c0015037984 */ /* 0x000ee80000000800 */
[----:B------:R-:W-:Y:S04]  /*2420*/  LDS R6, [R21+0x24] ;  /* 0x0000240015067984 */ /* 0x000fe80000000800 */
[----:B------:R-:W4:Y:S04]  /*2430*/  LDS R9, [R21+0x18] ;  /* 0x0000180015097984 */ /* 0x000f280000000800 */
[----:B------:R-:W5:Y:S04]  /*2440*/  LDS R11, [R21+0x2c] ;  /* 0x00002c00150b7984 */ /* 0x000f680000000800 */
[----:B------:R-:W2:Y:S04]  /*2450*/  LDS R10, [R21+0x28] ;  /* 0x00002800150a7984 */ /* 0x000ea80000000800 */
[----:B------:R-:W2:Y:S04]  /*2460*/  LDS R17, [R21+0x30] ;  /* 0x0000300015117984 */ /* 0x000ea80000000800 */
[----:B------:R-:W2:Y:S04]  /*2470*/  LDS R18, [R21+0x38] ;  /* 0x0000380015127984 */ /* 0x000ea80000000800 */
[----:B------:R-:W2:Y:S04]  /*2480*/  LDS R14, [R21+0x34] ;  /* 0x00003400150e7984 */ /* 0x000ea80000000800 */
[----:B------:R-:W2:Y:S04]  /*2490*/  LDS R20, [R21+0x3c] ;  /* 0x00003c0015147984 */ /* 0x000ea80000000800 */
[----:B------:R2:W2:Y:S01]  /*24a0*/  LDS R16, [R21+0x10] ;  /* 0x0000100015107984 */ /* 0x0004a20000000800 */
[----:B0-----:R-:W-:Y:S01]  /*24b0*/  FADD.FTZ R23, R4, R7 ;  /* 0x0000000704177221 */ /* 0x001fe20000010000 */
[----:B---3--:R-:W-:-:S04]  /*24c0*/  ISETP.NE.AND P1, PT, R3, RZ, PT ;  /* 0x000000ff0300720c */ /* 0x008fc80003f25270 */
[----:B------:R-:W-:Y:S01]  /*24d0*/  FSEL R22, R23, R4, !P1 ;  /* 0x0000000417167208 */ /* 0x000fe20004800000 */
[----:B----4-:R-:W-:-:S04]  /*24e0*/  FADD.FTZ R25, R6, R9 ;  /* 0x0000000906197221 */ /* 0x010fc80000010000 */
[----:B-----5:R-:W-:Y:S01]  /*24f0*/  FADD.FTZ R22, R22, R11 ;  /* 0x0000000b16167221 */ /* 0x020fe20000010000 */
[----:B-1----:R-:W-:Y:S02]  /*2500*/  FSEL R24, R25, R6, !P1 ;  /* 0x0000000619187208 */ /* 0x002fe40004800000 */
[----:B--2---:R-:W-:-:S03]  /*2510*/  ISETP.NE.AND P2, PT, R10, RZ, PT ;  /* 0x000000ff0a00720c */ /* 0x004fc60003f45270 */
[----:B------:R-:W-:Y:S01]  /*2520*/  FADD.FTZ R24, R24, R17 ;  /* 0x0000001118187221 */ /* 0x000fe20000010000 */
        /* <DEDUP_REMOVED lines=63> */
.L_x_3768:
[----:B------:R-:W-:Y:S01]  /*2920*/  ISETP.NE.AND P4, PT, R0, RZ, PT ;  /* 0x000000ff0000720c */ /* 0x000fe20003f85270 */
[----:B------:R-:W4:Y:S01]  /*2930*/  S2R R24, SR_TID.X ;  /* 0x0000000000187919 */ /* 0x000f220000002100 */
[----:B------:R-:W-:Y:S02]  /*2940*/  PLOP3.LUT P0, PT, PT, PT, PT, 0x80, 0x0 ;  /* 0x000000000000781c */ /* 0x000fe40003f0f070 */
[----:B-1----:R-:W-:-:S04]  /*2950*/  MOV R21, 0x400 ;  /* 0x0000040000157802 */ /* 0x002fc80000000f00 */
[----:B------:R-:W-:-:S05]  /*2960*/  LEA R21, R2, R21, 0x18 ;  /* 0x0000001502157211 */ /* 0x000fca00078ec0ff */
[----:B------:R-:W-:Y:S02]  /*2970*/  @P4 ISETP.NE.AND P5, PT, R16, RZ, PT ;  /* 0x000000ff1000420c */ /* 0x000fe40003fa5270 */
[----:B--2---:R-:W-:Y:S02]  /*2980*/  @P4 IADD3 R16, R19, R16, RZ ;  /* 0x0000001013104210 */ /* 0x004fe40007ffe0ff */
        /* <DEDUP_REMOVED lines=25> */
.L_x_3746:
[----:B------:R-:W0:Y:S01]  /*2b20*/  S2R R0, SR_TID.X ;  /* 0x0000000000007919 */ /* 0x000e220000002100 */
[----:B--2---:R-:W2:Y:S01]  /*2b30*/  LDC R4, c[0x0][0x2b4] ;  /* 0x0000ad00ff047b82 */ /* 0x004ea20000000800 */
[----:B------:R-:W-:Y:S01]  /*2b40*/  MOV R19, 0x400 ;  /* 0x0000040000137802 */ /* 0x000fe20000000f00 */
[----:B------:R-:W-:Y:S05]  /*2b50*/  WARPSYNC.ALL ;  /* 0x0000000000007948 */ /* 0x000fea0003800000 */
[----:B------:R-:W3:Y:S01]  /*2b60*/  S2R R17, SR_TID.X ;  /* 0x0000000000117919 */ /* 0x000ee20000002100 */
[----:B------:R-:W-:Y:S02]  /*2b70*/  LEA R6, R2, R19, 0x18 ;  /* 0x0000001302067211 */ /* 0x000fe400078ec0ff */
[----:B0-----:R-:W-:Y:S01]  /*2b80*/  LEA.HI R3, R0, R0, RZ, 0x1e ;  /* 0x0000000000037211 */ /* 0x001fe200078ff0ff */
[----:B--2---:R-:W-:-:S04]  /*2b90*/  IMAD R0, R5, R4, RZ ;  /* 0x0000000405007224 */ /* 0x004fc800078e02ff */
        /* <DEDUP_REMOVED lines=27> */
[----:B------:R-:W2:Y:S04]  /*2d50*/  S2R R3, SR_CTAID.Z ;  /* 0x0000000000037919 */ /* 0x000ea80000002700 */
[----:B0-----:R-:W-:Y:S02]  /*2d60*/  LEA R6, R2, R5, 0x18 ;  /* 0x0000000502067211 */ /* 0x001fe400078ec0ff */
[----:B------:R-:W0:Y:S02]  /*2d70*/  LDC.64 R4, c[0x0][0x268] ;  /* 0x00009a00ff047b82 */ /* 0x000e240000000a00 */
[----:B------:R-:W-:-:S06]  /*2d80*/  LEA R6, R17, R6, 0x3 ;  /* 0x0000000611067211 */ /* 0x000fcc00078e18ff */
        /* <DEDUP_REMOVED lines=9> */
.L_x_3749:
[----:B------:R-:W-:Y:S05]  /*2e20*/  BSYNC B0 ;  /* 0x0000000000007941 */ /* 0x000fea0003800000 */
.L_x_3748:
        /* <DEDUP_REMOVED lines=22> */
.L_x_3747:
[----:B------:R-:W-:Y:S01]  /*2f90*/  HFMA2.MMA R25, -RZ, RZ, 0, 0 ;  /* 0x00000000ff197435 */ /* 0x000fe200000001ff */
[----:B------:R-:W-:Y:S01]  /*2fa0*/  MOV R27, R21 ;  /* 0x00000015001b7202 */ /* 0x000fe20000000f00 */
[----:B------:R-:W-:Y:S01]  /*2fb0*/  IMAD.MOV.U32 R26, RZ, RZ, 0x1 ;  /* 0x00000001ff1a7424 */ /* 0x000fe200078e00ff */
[----:B------:R-:W-:Y:S02]  /*2fc0*/  MOV R24, 0xffffffff ;  /* 0xffffffff00187802 */ /* 0x000fe40000000f00 */
[----:B------:R-:W-:-:S13]  /*2fd0*/  ISETP.GE.AND P4, PT, R19, 0x1, PT ;  /* 0x000000011300780c */ /* 0x000fda0003f86270 */
[----:B------:R-:W-:Y:S05]  /*2fe0*/  WARPSYNC.COLLECTIVE R24, `(.L_x_3750) ;  /* 0x0000000018087348 */ /* 0x000fea0003c00000 */
[----:B------:R0:W1:Y:S02]  /*2ff0*/  SHFL.UP P0, R30, R27, R26, R25 ;  /* 0x0400001a1b1e7389 */ /* 0x0000640000000019 */
[----:B01----:R-:W-:Y:S01]  /*3000*/  ENDCOLLECTIVE ;  /* 0x000000000000791b */ /* 0x003fe20003800000 */
.L_x_3750:
[----:B------:R-:W-:Y:S01]  /*3010*/  MOV R27, R22 ;  /* 0x00000016001b7202 */ /* 0x000fe20000000f00 */
[----:B------:R-:W-:-:S07]  /*3020*/  IMAD.MOV.U32 R28, RZ, RZ, R30 ;  /* 0x000000ffff1c7224 */ /* 0x000fce00078e001e */
[----:B------:R-:W-:Y:S05]  /*3030*/  WARPSYNC.COLLECTIVE R24, `(.L_x_3751) ;  /* 0x0000000018087348 */ /* 0x000fea0003c00000 */
[----:B------:R0:W1:Y:S02]  /*3040*/  SHFL.UP P0, R30, R27, R26, R25 ;  /* 0x0400001a1b1e7389 */ /* 0x0000640000000019 */
[----:B01----:R-:W-:Y:S01]  /*3050*/  ENDCOLLECTIVE ;  /* 0x000000000000791b */ /* 0x003fe20003800000 */
.L_x_3751:
[----:B------:R-:W-:Y:S01]  /*3060*/  IMAD.MOV.U32 R27, RZ, RZ, R23 ;  /* 0x000000ffff1b7224 */ /* 0x000fe200078e0017 */
[----:B------:R-:W-:-:S07]  /*3070*/  MOV R29, R30 ;  /* 0x0000001e001d7202 */ /* 0x000fce0000000f00 */
[----:B------:R-:W-:Y:S05]  /*3080*/  WARPSYNC.COLLECTIVE R24, `(.L_x_3752) ;  /* 0x0000000018087348 */ /* 0x000fea0003c00000 */
[----:B------:R0:W1:Y:S02]  /*3090*/  SHFL.UP P0, R30, R27, R26, R25 ;  /* 0x0400001a1b1e7389 */ /* 0x0000640000000019 */
[----:B01----:R-:W-:Y:S01]  /*30a0*/  ENDCOLLECTIVE ;  /* 0x000000000000791b */ /* 0x003fe20003800000 */
.L_x_3752:
        /* <DEDUP_REMOVED lines=12> */
.L_x_3753:
[----:B------:R-:W-:Y:S02]  /*3170*/  MOV R27, R22 ;  /* 0x00000016001b7202 */ /* 0x000fe40000000f00 */
[----:B------:R-:W-:-:S07]  /*3180*/  MOV R28, R30 ;  /* 0x0000001e001c7202 */ /* 0x000fce0000000f00 */
[----:B------:R-:W-:Y:S05]  /*3190*/  WARPSYNC.COLLECTIVE R24, `(.L_x_3754) ;  /* 0x0000000018087348 */ /* 0x000fea0003c00000 */
[----:B------:R0:W1:Y:S02]  /*31a0*/  SHFL.UP P0, R30, R27, R26, R25 ;  /* 0x0400001a1b1e7389 */ /* 0x0000640000000019 */
[----:B01----:R-:W-:Y:S01]  /*31b0*/  ENDCOLLECTIVE ;  /* 0x000000000000791b */ /* 0x003fe20003800000 */
.L_x_3754:
[----:B------:R-:W-:Y:S01]  /*31c0*/  MOV R27, R23 ;  /* 0x00000017001b7202 */ /* 0x000fe20000000f00 */
[----:B------:R-:W-:-:S07]  /*31d0*/  IMAD.MOV.U32 R29, RZ, RZ, R30 ;  /* 0x000000ffff1d7224 */ /* 0x000fce00078e001e */
[----:B------:R-:W-:Y:S05]  /*31e0*/  WARPSYNC.COLLECTIVE R24, `(.L_x_3755) ;  /* 0x0000000018087348 */ /* 0x000fea0003c00000 */
[----:B------:R0:W1:Y:S02]  /*31f0*/  SHFL.UP P0, R30, R27, R26, R25 ;  /* 0x0400001a1b1e7389 */ /* 0x0000640000000019 */
[----:B01----:R-:W-:Y:S01]  /*3200*/  ENDCOLLECTIVE ;  /* 0x000000000000791b */ /* 0x003fe20003800000 */
.L_x_3755:
[----:B------:R-:W-:Y:S01]  /*3210*/  FADD.FTZ R29, R22, R29 ;  /* 0x0000001d161d7221 */ /* 0x000fe20000010000 */
[----:B------:R-:W-:Y:S01]  /*3220*/  HFMA2.MMA R26, -RZ, RZ, 0, 2.384185791015625e-07 ;  /* 0x00000004ff1a7435 */ /* 0x000fe200000001ff */
        /* <DEDUP_REMOVED lines=10> */
.L_x_3756:
[----:B------:R-:W-:Y:S01]  /*32d0*/  IMAD.MOV.U32 R27, RZ, RZ, R22 ;  /* 0x000000ffff1b7224 */ /* 0x000fe200078e0016 */
[----:B------:R-:W-:-:S07]  /*32e0*/  MOV R28, R30 ;  /* 0x0000001e001c7202 */ /* 0x000fce0000000f00 */
[----:B------:R-:W-:Y:S05]  /*32f0*/  WARPSYNC.COLLECTIVE R24, `(.L_x_3757) ;  /* 0x0000000018087348 */ /* 0x000fea0003c00000 */
[----:B------:R0:W1:Y:S02]  /*3300*/  SHFL.UP P0, R30, R27, R26, R25 ;  /* 0x0400001a1b1e7389 */ /* 0x0000640000000019 */
[----:B01----:R-:W-:Y:S01]  /*3310*/  ENDCOLLECTIVE ;  /* 0x000000000000791b */ /* 0x003fe20003800000 */
.L_x_3757:
[----:B------:R-:W-:Y:S02]  /*3320*/  MOV R27, R23 ;  /* 0x00000017001b7202 */ /* 0x000fe40000000f00 */
[----:B------:R-:W-:-:S07]  /*3330*/  MOV R29, R30 ;  /* 0x0000001e001d7202 */ /* 0x000fce0000000f00 */
[----:B------:R-:W-:Y:S05]  /*3340*/  WARPSYNC.COLLECTIVE R24, `(.L_x_3758) ;  /* 0x0000000018087348 */ /* 0x000fea0003c00000 */
[----:B------:R0:W1:Y:S02]  /*3350*/  SHFL.UP P0, R30, R27, R26, R25 ;  /* 0x0400001a1b1e7389 */ /* 0x0000640000000019 */
[----:B01----:R-:W-:Y:S01]  /*3360*/  ENDCOLLECTIVE ;  /* 0x000000000000791b */ /* 0x003fe20003800000 */
.L_x_3758:
[----:B------:R-:W-:Y:S01]  /*3370*/  FADD.FTZ R29, R22, R29 ;  /* 0x0000001d161d7221 */ /* 0x000fe20000010000 */
[----:B------:R-:W-:Y:S01]  /*3380*/  HFMA2.MMA R26, -RZ, RZ, 0, 4.76837158203125e-07 ;  /* 0x00000008ff1a7435 */ /* 0x000fe200000001ff */
        /* <DEDUP_REMOVED lines=10> */
.L_x_3759:
[----:B------:R-:W-:Y:S01]  /*3430*/  MOV R27, R22 ;  /* 0x00000016001b7202 */ /* 0x000fe20000000f00 */
[----:B------:R-:W-:-:S07]  /*3440*/  IMAD.MOV.U32 R28, RZ, RZ, R30 ;  /* 0x000000ffff1c7224 */ /* 0x000fce00078e001e */
[----:B------:R-:W-:Y:S05]  /*3450*/  WARPSYNC.COLLECTIVE R24, `(.L_x_3760) ;  /* 0x0000000018087348 */ /* 0x000fea0003c00000 */
[----:B------:R0:W1:Y:S02]  /*3460*/  SHFL.UP P0, R30, R27, R26, R25 ;  /* 0x0400001a1b1e7389 */ /* 0x0000640000000019 */
[----:B01----:R-:W-:Y:S01]  /*3470*/  ENDCOLLECTIVE ;  /* 0x000000000000791b */ /* 0x003fe20003800000 */
.L_x_3760:
[----:B------:R-:W-:Y:S01]  /*3480*/  IMAD.MOV.U32 R27, RZ, RZ, R23 ;  /* 0x000000ffff1b7224 */ /* 0x000fe200078e0017 */
[----:B------:R-:W-:-:S07]  /*3490*/  MOV R29, R30 ;  /* 0x0000001e001d7202 */ /* 0x000fce0000000f00 */
[----:B------:R-:W-:Y:S05]  /*34a0*/  WARPSYNC.COLLECTIVE R24, `(.L_x_3761) ;  /* 0x0000000018087348 */ /* 0x000fea0003c00000 */
[----:B------:R0:W1:Y:S02]  /*34b0*/  SHFL.UP P0, R30, R27, R26, R25 ;  /* 0x0400001a1b1e7389 */ /* 0x0000640000000019 */
[----:B01----:R-:W-:Y:S01]  /*34c0*/  ENDCOLLECTIVE ;  /* 0x000000000000791b */ /* 0x003fe20003800000 */
.L_x_3761:
[----:B------:R-:W-:Y:S01]  /*34d0*/  FADD.FTZ R29, R22, R29 ;  /* 0x0000001d161d7221 */ /* 0x000fe20000010000 */
[----:B------:R-:W-:Y:S01]  /*34e0*/  HFMA2.MMA R26, -RZ, RZ, 0, 9.5367431640625e-07 ;  /* 0x00000010ff1a7435 */ /* 0x000fe200000001ff */
        /* <DEDUP_REMOVED lines=10> */
.L_x_3762:
[----:B------:R-:W-:Y:S01]  /*3590*/  MOV R27, R22 ;  /* 0x00000016001b7202 */ /* 0x000fe20000000f00 */
[----:B------:R-:W-:-:S07]  /*35a0*/  IMAD.MOV.U32 R28, RZ, RZ, R30 ;  /* 0x000000ffff1c7224 */ /* 0x000fce00078e001e */
[----:B------:R-:W-:Y:S05]  /*35b0*/  WARPSYNC.COLLECTIVE R24, `(.L_x_3763) ;  /* 0x0000000018087348 */ /* 0x000fea0003c00000 */
[----:B------:R0:W1:Y:S02]  /*35c0*/  SHFL.UP P0, R30, R27, R26, R25 ;  /* 0x0400001a1b1e7389 */ /* 0x0000640000000019 */
[----:B01----:R-:W-:Y:S01]  /*35d0*/  ENDCOLLECTIVE ;  /* 0x000000000000791b */ /* 0x003fe20003800000 */
.L_x_3763:
[----:B------:R-:W-:Y:S02]  /*35e0*/  MOV R27, R23 ;  /* 0x00000017001b7202 */ /* 0x000fe40000000f00 */
[----:B------:R-:W-:-:S07]  /*35f0*/  MOV R29, R30 ;  /* 0x0000001e001d7202 */ /* 0x000fce0000000f00 */
[----:B------:R-:W-:Y:S05]  /*3600*/  WARPSYNC.COLLECTIVE R24, `(.L_x_3764) ;  /* 0x0000000018087348 */ /* 0x000fea0003c00000 */
[----:B------:R0:W1:Y:S02]  /*3610*/  SHFL.UP P0, R30, R27, R26, R25 ;  /* 0x0400001a1b1e7389 */ /* 0x0000640000000019 */
[----:B01----:R-:W-:Y:S01]  /*3620*/  ENDCOLLECTIVE ;  /* 0x000000000000791b */ /* 0x003fe20003800000 */
.L_x_3764:
        /* <DEDUP_REMOVED lines=11> */
.L_x_3765:
[----:B------:R-:W-:Y:S01]  /*36e0*/  IMAD.MOV.U32 R27, RZ, RZ, R22 ;  /* 0x000000ffff1b7224 */ /* 0x000fe200078e0016 */
[----:B------:R-:W-:-:S07]  /*36f0*/  MOV R19, R30 ;  /* 0x0000001e00137202 */ /* 0x000fce0000000f00 */
[----:B------:R-:W-:Y:S05]  /*3700*/  WARPSYNC.COLLECTIVE R24, `(.L_x_3766) ;  /* 0x0000000018087348 */ /* 0x000fea0003c00000 */
[----:B------:R0:W1:Y:S02]  /*3710*/  SHFL.UP P0, R30, R27, R26, R25 ;  /* 0x0400001a1b1e7389 */ /* 0x0000640000000019 */
[----:B01----:R-:W-:Y:S01]  /*3720*/  ENDCOLLECTIVE ;  /* 0x000000000000791b */ /* 0x003fe20003800000 */
.L_x_3766:
[----:B------:R-:W-:Y:S02]  /*3730*/  MOV R27, R23 ;  /* 0x00000017001b7202 */ /* 0x000fe40000000f00 */
[----:B------:R-:W-:-:S07]  /*3740*/  MOV R22, R30 ;  /* 0x0000001e00167202 */ /* 0x000fce0000000f00 */
[----:B------:R-:W-:Y:S05]  /*3750*/  WARPSYNC.COLLECTIVE R24, `(.L_x_3767) ;  /* 0x0000000018087348 */ /* 0x000fea0003c00000 */
[----:B------:R0:W1:Y:S02]  /*3760*/  SHFL.UP P0, R30, R27, R26, R25 ;  /* 0x0400001a1b1e7389 */ /* 0x0000640000000019 */
[----:B01----:R-:W-:Y:S01]  /*3770*/  ENDCOLLECTIVE ;  /* 0x000000000000791b */ /* 0x003fe20003800000 */
.L_x_3767:
[----:B------:R-:W-:Y:S01]  /*3780*/  MOV R23, R30 ;  /* 0x0000001e00177202 */ /* 0x000fe20000000f00 */
[----:B------:R-:W-:Y:S06]  /*3790*/  BRA `(.L_x_3768) ;  /* 0xfffffff000607947 */ /* 0x000fec000383ffff */
.L_x_3769:
        /* <DEDUP_REMOVED lines=14> */
.L_x_4543:


//--------------------- .text._Z30group_norm_nhwc_bwd_sum_kernelI11Fp16IOBf16WLi192EEv26Group_norm_nhwc_bwd_params --------------------------
	.section	.text._Z30group_norm_nhwc_bwd_sum_kernelI11Fp16IOBf16WLi192EEv26Group_norm_nhwc_bwd_params,"ax",@progbits
	.align	128
        .global         _Z30group_norm_nhwc_bwd_sum_kernelI11Fp16IOBf16WLi192EEv26Group_norm_nhwc_bwd_params
        .type           _Z30group_norm_nhwc_bwd_sum_kernelI11Fp16IOBf16WLi192EEv26Group_norm_nhwc_bwd_params,@function
        .size           _Z30group_norm_nhwc_bwd_sum_kernelI11Fp16IOBf16WLi192EEv26Group_norm_nhwc_bwd_params,(.L_x_4544 - _Z30group_norm_nhwc_bwd_sum_kernelI11Fp16IOBf16WLi192EEv26Group_norm_nhwc_bwd_params)
        .other          _Z30group_norm_nhwc_bwd_sum_kernelI11Fp16IOBf16WLi192EEv26Group_norm_nhwc_bwd_params,@"STO_CUDA_ENTRY STV_DEFAULT"
_Z30group_norm_nhwc_bwd_sum_kernelI11Fp16IOBf16WLi192EEv26Group_norm_nhwc_bwd_params:
.text._Z30group_norm_nhwc_bwd_sum_kernelI11Fp16IOBf16WLi192EEv26Group_norm_nhwc_bwd_params:
        /* <DEDUP_REMOVED lines=47> */
[----:B0-----:R-:W-:Y:S01]  /*02f0*/  VIADD R2, R9, 0xffffffe ;  /* 0x0ffffffe09027836 */ /* 0x001fe20000000000 */
[----:B------:R-:W-:-:S05]  /*0300*/  HFMA2.MMA R9, -RZ, RZ, 0, 0 ;  /* 0x00000000ff097435 */ /* 0x000fca00000001ff */
        /* <DEDUP_REMOVED lines=27> */
.L_x_3771:
[----:B------:R-:W-:Y:S05]  /*04c0*/  BSYNC B0 ;  /* 0x0000000000007941 */ /* 0x000fea0003800000 */
.L_x_3770:
[----:B------:R-:W0:Y:S01]  /*04d0*/  S2UR UR7, SR_CTAID.Y ;  /* 0x00000000000779c3 */ /* 0x000e220000002600 */
[C---:B------:R-:W-:Y:S02]  /*04e0*/  IMAD R14, R7.reuse, R18, R8 ;  /* 0x00000012070e7224 */ /* 0x040fe400078e0208 */
[----:B-----5:R-:W-:Y:S01]  /*04f0*/  FFMA.FTZ R16, -R4, R4, R5 ;  /* 0x0000000404107223 */ /* 0x020fe20000010105 */
[----:B------:R-:W-:Y:S02]  /*0500*/  ISETP.NE.U32.AND P4, PT, R7, RZ, PT ;  /* 0x000000ff0700720c */ /* 0x000fe40003f85070 */
[----:B------:R-:W-:Y:S02]  /*0510*/  MOV R24, 0x3f800000 ;  /* 0x3f80000000187802 */ /* 0x000fe40000000f00 */
[----:B------:R-:W-:Y:S01]  /*0520*/  ISETP.GE.U32.AND P1, PT, R14, R7, PT ;  /* 0x000000070e00720c */ /* 0x000fe20003f26070 */
[----:B------:R-:W1:Y:S01]  /*0530*/  LDC.64 R10, c[0x0][0x290] ;  /* 0x0000a400ff0a7b82 */ /* 0x000e620000000a00 */
[----:B------:R-:W-:-:S11]  /*0540*/  FSETP.GTU.FTZ.AND P2, PT, R16, RZ, PT ;  /* 0x000000ff1000720b */ /* 0x000fd60003f5c000 */
[-C--:B------:R-:W-:Y:S02]  /*0550*/  @P1 IADD3 R14, R14, -R7.reuse, RZ ;  /* 0x800000070e0e1210 */ /* 0x080fe40007ffe0ff */
[----:B------:R-:W2:Y:S01]  /*0560*/  @P2 LDC R15, c[0x0][0x250] ;  /* 0x00009400ff0f2b82 */ /* 0x000ea20000000800 */
[----:B------:R-:W-:Y:S01]  /*0570*/  @P1 IADD3 R19, R19, 0x1, RZ ;  /* 0x0000000113131810 */ /* 0x000fe20007ffe0ff */
[----:B0-----:R-:W-:Y:S01]  /*0580*/  IMAD R17, R12, UR7, RZ ;  /* 0x000000070c117c24 */ /* 0x001fe2000f8e02ff */
[----:B------:R-:W-:-:S04]  /*0590*/  ISETP.GE.U32.AND P3, PT, R14, R7, PT ;  /* 0x000000070e00720c */ /* 0x000fc80003f66070 */
[----:B------:R-:W-:Y:S02]  /*05a0*/  SHF.R.S32.HI R25, RZ, 0x1f, R17 ;  /* 0x0000001fff197819 */ /* 0x000fe40000011411 */
[----:B------:R-:W-:-:S04]  /*05b0*/  IADD3 R13, P5, R17, R12, RZ ;  /* 0x0000000c110d7210 */ /* 0x000fc80007fbe0ff */
[----:B------:R-:W-:Y:S02]  /*05c0*/  LEA.HI.X.SX32 R12, R12, R25, 0x1, P5 ;  /* 0x000000190c0c7211 */ /* 0x000fe400028f0eff */
[----:B-1----:R-:W-:Y:S01]  /*05d0*/  ISETP.LT.U32.AND P1, PT, R13, R10, PT ;  /* 0x0000000a0d00720c */ /* 0x002fe20003f21070 */
[----:B------:R-:W-:-:S03]  /*05e0*/  @P3 VIADD R19, R19, 0x1 ;  /* 0x0000000113133836 */ /* 0x000fc60000000000 */
[----:B------:R-:W-:Y:S02]  /*05f0*/  ISETP.LT.AND.EX P1, PT, R12, R11, PT, P1 ;  /* 0x0000000b0c00720c */ /* 0x000fe40003f21310 */
[----:B------:R-:W-:Y:S02]  /*0600*/  SEL R5, R6, R19, !P4 ;  /* 0x0000001306057207 */ /* 0x000fe40006000000 */
[----:B------:R-:W-:Y:S01]  /*0610*/  SEL R6, R13, R10, P1 ;  /* 0x0000000a0d067207 */ /* 0x000fe20000800000 */
[----:B--2---:R-:W-:Y:S01]  /*0620*/  @P2 FADD.FTZ R11, R16, R15 ;  /* 0x0000000f100b2221 */ /* 0x004fe20000010000 */
[----:B------:R-:W-:Y:S02]  /*0630*/  IADD3 R10, -R5, RZ, RZ ;  /* 0x000000ff050a7210 */ /* 0x000fe40007ffe1ff */
[----:B------:R-:W-:Y:S02]  /*0640*/  CS2R R14, SRZ ;  /* 0x00000000000e7805 */ /* 0x000fe4000001ff00 */
[----:B------:R-:W-:Y:S01]  /*0650*/  ISETP.GE.AND P1, PT, R17, R6, PT ;  /* 0x000000061100720c */ /* 0x000fe20003f26270 */
[----:B------:R0:W1:Y:S01]  /*0660*/  @P2 MUFU.RSQ R24, R11 ;  /* 0x0000000b00182308 */ /* 0x0000620000001400 */
[----:B------:R-:W-:Y:S01]  /*0670*/  CS2R R12, SRZ ;  /* 0x00000000000c7805 */ /* 0x000fe2000001ff00 */
[----:B------:R-:W-:Y:S01]  /*0680*/  IMAD R7, R7, R10, R8 ;  /* 0x0000000a07077224 */ /* 0x000fe200078e0208 */
[----:B------:R-:W-:Y:S01]  /*0690*/  HFMA2.MMA R10, -RZ, RZ, 0, 0 ;  /* 0x00000000ff0a7435 */ /* 0x000fe200000001ff */
        /* <DEDUP_REMOVED lines=81> */
.L_x_3774:
[----:B------:R-:W-:Y:S05]  /*0bb0*/  @!P2 BRA `(.L_x_3772) ;  /* 0x0000001400cca947 */ /* 0x000fea0003800000 */
[----:B------:R-:W-:-:S04]  /*0bc0*/  IADD3 R25, R17, 0x1, RZ ;  /* 0x0000000111197810 */ /* 0x000fc80007ffe0ff */
[----:B------:R-:W-:-:S07]  /*0bd0*/  SHF.R.S32.HI R11, RZ, 0x1f, R25 ;  /* 0x0000001fff0b7819 */ /* 0x000fce0000011419 */
.L_x_3775:
        /* <DEDUP_REMOVED lines=127> */
.L_x_3773:
        /* <DEDUP_REMOVED lines=8> */
.L_x_3777:
        /* <DEDUP_REMOVED lines=49> */
.L_x_3776:
[----:B------:R-:W-:-:S13]  /*1760*/  ISETP.GE.U32.AND P0, PT, R32, 0x3, PT ;  /* 0x000000032000780c */ /* 0x000fda0003f06070 */
[----:B------:R-:W-:Y:S05]  /*1770*/  @!P0 BRA `(.L_x_3772) ;  /* 0x0000000800dc8947 */ /* 0x000fea0003800000 */
[----:B------:R-:W-:Y:S01]  /*1780*/  ULDC.64 UR6, c[0x0][0x288] ;  /* 0x0000a20000067ab9 */ /* 0x000fe20000000a00 */
[----:B------:R-:W-:Y:S02]  /*1790*/  SHF.R.S32.HI R11, RZ, 0x1f, R17 ;  /* 0x0000001fff0b7819 */ /* 0x000fe40000011411 */
[----:B------:R-:W-:Y:S02]  /*17a0*/  ISETP.GE.U32.AND P0, PT, R22, UR6, PT ;  /* 0x0000000616007c0c */ /* 0x000fe4000bf06070 */
[----:B------:R-:W-:Y:S02]  /*17b0*/  MOV R9, R17 ;  /* 0x0000001100097202 */ /* 0x000fe40000000f00 */
[----:B------:R-:W-:-:S13]  /*17c0*/  ISETP.GE.AND.EX P0, PT, R23, UR7, PT, P0 ;  /* 0x0000000717007c0c */ /* 0x000fda000bf06300 */
.L_x_3778:
        /* <DEDUP_REMOVED lines=178> */
.L_x_3772:
        /* <DEDUP_REMOVED lines=16> */
[----:B------:R-:W2:Y:S01]  /*23f0*/  S2R R20, SR_TID.X ;  /* 0x0000000000147919 */ /* 0x000ea20000002100 */
[----:B0-----:R-:W-:Y:S01]  /*2400*/  MOV R2, 0x400 ;  /* 0x0000040000027802 */ /* 0x001fe20000000f00 */
[----:B------:R-:W-:Y:S01]  /*2410*/  UMOV UR6, 0xffffffff ;  /* 0xffffffff00067882 */ /* 0x000fe20000000000 */
[----:B------:R-:W0:Y:S01]  /*2420*/  S2R R3, SR_CgaCtaId ;  /* 0x0000000000037919 */ /* 0x000e220000008800 */
[----:B------:R-:W-:Y:S04]  /*2430*/  LDS R26, [R0+0x20] ;  /* 0x00002000001a7984 */ /* 0x000fe80000000800 */
[----:B------:R-:W3:Y:S04]  /*2440*/  LDS R25, [R0+0x14] ;  /* 0x0000140000197984 */ /* 0x000ee80000000800 */
[----:B-1----:R-:W-:Y:S04]  /*2450*/  LDS R24, [R0+0x24] ;  /* 0x0000240000187984 */ /* 0x002fe80000000800 */
[----:B------:R-:W1:Y:S04]  /*2460*/  LDS R22, [R0+0x18] ;  /* 0x0000180000167984 */ /* 0x000e680000000800 */
[----:B------:R-:W4:Y:S04]  /*2470*/  LDS R27, [R0+0x1c] ;  /* 0x00001c00001b7984 */ /* 0x000f280000000800 */
[----:B------:R-:W5:Y:S04]  /*2480*/  LDS R23, [R0+0x2c] ;  /* 0x00002c0000177984 */ /* 0x000f680000000800 */
[----:B------:R-:W5:Y:S04]  /*2490*/  LDS R21, [R0+0x30] ;  /* 0x0000300000157984 */ /* 0x000f680000000800 */
[----:B------:R-:W5:Y:S01]  /*24a0*/  LDS R18, [R0+0x28] ;  /* 0x0000280000127984 */ /* 0x000f620000000800 */
[----:B0-----:R-:W-:-:S03]  /*24b0*/  LEA R3, R3, R2, 0x18 ;  /* 0x0000000203037211 */ /* 0x001fc600078ec0ff */
[----:B------:R-:W0:Y:S02]  /*24c0*/  LDS R16, [R0+0x38] ;  /* 0x0000380000107984 */ /* 0x000e240000000800 */
[----:B--2---:R-:W-:Y:S02]  /*24d0*/  IMAD R30, R20, 0x54, R3 ;  /* 0x00000054141e7824 */ /* 0x004fe400078e0203 */
[----:B------:R-:W-:Y:S04]  /*24e0*/  LDS R14, [R0+0x3c] ;  /* 0x00003c00000e7984 */ /* 0x000fe80000000800 */
[----:B------:R-:W2:Y:S04]  /*24f0*/  LDS R19, [R0+0x34] ;  /* 0x0000340000137984 */ /* 0x000ea80000000800 */
[----:B------:R-:W2:Y:S01]  /*2500*/  LDS R17, [R0+0x44] ;  /* 0x0000440000117984 */ /* 0x000ea20000000800 */
[----:B---3--:R-:W-:-:S03]  /*2510*/  FADD.FTZ R3, R26, R25 ;  /* 0x000000191a037221 */ /* 0x008fc60000010000 */
[----:B------:R-:W3:Y:S04]  /*2520*/  LDS R11, [R0+0x48] ;  /* 0x00004800000b7984 */ /* 0x000ee80000000800 */
[----:B------:R-:W3:Y:S01]  /*2530*/  LDS R10, [R0+0x40] ;  /* 0x00004000000a7984 */ /* 0x000ee20000000800 */
[----:B-1----:R-:W-:-:S03]  /*2540*/  FADD.FTZ R29, R24, R22 ;  /* 0x00000016181d7221 */ /* 0x002fc60000010000 */
[----:B------:R-:W1:Y:S01]  /*2550*/  LDS R9, [R0+0x10] ;  /* 0x0000100000097984 */ /* 0x000e620000000800 */
[----:B----4-:R-:W-:-:S03]  /*2560*/  ISETP.NE.AND P5, PT, R27, RZ, PT ;  /* 0x000000ff1b00720c */ /* 0x010fc60003fa5270 */
[----:B------:R-:W4:Y:S01]  /*2570*/  LDS R6, [R30+0x50] ;  /* 0x000050001e067984 */ /* 0x000f220000000800 */
[----:B------:R-:W-:Y:S02]  /*2580*/  FSEL R2, R3, R26, !P5 ;  /* 0x0000001a03027208 */ /* 0x000fe40006800000 */
[----:B------:R-:W-:Y:S01]  /*2590*/  FSEL R28, R29, R24, !P5 ;  /* 0x000000181d1c7208 */ /* 0x000fe20006800000 */
[----:B------:R-:W4:Y:S02]  /*25a0*/  LDS R4, [R30+0x54] ;  /* 0x000054001e047984 */ /* 0x000f240000000800 */
[----:B-----5:R-:W-:Y:S02]  /*25b0*/  FADD.FTZ R2, R2, R23 ;  /* 0x0000001702027221 */ /* 0x020fe40000010000 */
[----:B------:R5:W4:Y:S01]  /*25c0*/  LDS R7, [R0+0x4c] ;  /* 0x00004c0000077984 */ /* 0x000b220000000800 */
[----:B------:R-:W-:Y:S01]  /*25d0*/  FADD.FTZ R28, R28, R21 ;  /* 0x000000151c1c7221 */ /* 0x000fe20000010000 */
[----:B------:R-:W-:Y:S01]  /*25e0*/  ISETP.NE.AND P4, PT, R18, RZ, PT ;  /* 0x000000ff1200720c */ /* 0x000fe20003f85270 */
[----:B------:R-:W4:Y:S03]  /*25f0*/  S2R R31, SR_LANEID ;  /* 0x00000000001f7919 */ /* 0x000f260000000000 */
[----:B------:R-:W-:-:S02]  /*2600*/  FSEL R3, R2, R23, !P4 ;  /* 0x0000001702037208 */ /* 0x000fc40006000000 */
[----:B------:R-:W-:-:S03]  /*2610*/  FSEL R29, R28, R21, !P4 ;  /* 0x000000151c1d7208 */ /* 0x000fc60006000000 */
[----:B0-----:R-:W-:Y:S01]  /*2620*/  FADD.FTZ R3, R3, R16 ;  /* 0x0000001003037221 */ /* 0x001fe20000010000 */
[----:B--2---:R-:W-:Y:S01]  /*2630*/  ISETP.NE.AND P3, PT, R19, RZ, PT ;  /* 0x000000ff1300720c */ /* 0x004fe20003f65270 */
[----:B------:R-:W-:-:S03]  /*2640*/  FADD.FTZ R29, R29, R14 ;  /* 0x0000000e1d1d7221 */ /* 0x000fc60000010000 */
[----:B-----5:R-:W-:Y:S02]  /*2650*/  FSEL R0, R3, R16, !P3 ;  /* 0x0000001003007208 */ /* 0x020fe40005800000 */
[----:B------:R-:W-:-:S03]  /*2660*/  FSEL R2, R29, R14, !P3 ;  /* 0x0000000e1d027208 */ /* 0x000fc60005800000 */
[----:B------:R-:W-:Y:S02]  /*2670*/  FADD.FTZ R28, R0, R17 ;  /* 0x00000011001c7221 */ /* 0x000fe40000010000 */
[----:B---3--:R-:W-:Y:S01]  /*2680*/  FADD.FTZ R2, R2, R11 ;  /* 0x0000000b02027221 */ /* 0x008fe20000010000 */
[----:B------:R-:W-:-:S04]  /*2690*/  ISETP.NE.AND P2, PT, R10, RZ, PT ;  /* 0x000000ff0a00720c */ /* 0x000fc80003f45270 */
[----:B------:R-:W-:Y:S02]  /*26a0*/  FSEL R3, R28, R17, !P2 ;  /* 0x000000111c037208 */ /* 0x000fe40005000000 */
[----:B------:R-:W-:Y:S02]  /*26b0*/  FSEL R29, R2, R11, !P2 ;  /* 0x0000000b021d7208 */ /* 0x000fe40005000000 */
[----:B-1----:R-:W-:Y:S01]  /*26c0*/  IADD3 R0, R18, R27, R9 ;  /* 0x0000001b12007210 */ /* 0x002fe20007ffe009 */
[----:B----4-:R-:W-:Y:S02]  /*26d0*/  FADD.FTZ R3, R3, R6 ;  /* 0x0000000603037221 */ /* 0x010fe40000010000 */
[----:B------:R-:W-:Y:S01]  /*26e0*/  FADD.FTZ R29, R29, R4 ;  /* 0x000000041d1d7221 */ /* 0x000fe20000010000 */
[----:B------:R-:W-:Y:S02]  /*26f0*/  IADD3 R0, R10, R0, R19 ;  /* 0x000000000a007210 */ /* 0x000fe40007ffe013 */
[----:B------:R-:W-:-:S02]  /*2700*/  ISETP.NE.AND P1, PT, R7, RZ, PT ;  /* 0x000000ff0700720c */ /* 0x000fc40003f25270 */
[----:B------:R-:W-:Y:S02]  /*2710*/  IADD3 R32, R0, R7, RZ ;  /* 0x0000000700207210 */ /* 0x000fe40007ffe0ff */
        /* <DEDUP_REMOVED lines=56> */
.L_x_3802:
        /* <DEDUP_REMOVED lines=15> */
[----:B------:R-:W-:Y:S02]  /*2b90*/  IADD3 R27, R27, R9, RZ ;  /* 0x000000091b1b7210 */ /* 0x000fe40007ffe0ff */
[----:B------:R-:W-:Y:S01]  /*2ba0*/  @!P4 FADD.FTZ R23, R23, R26 ;  /* 0x0000001a1717c221 */ /* 0x000fe20000010000 */
[----:B------:R-:W-:Y:S01]  /*2bb0*/  @!P4 FADD.FTZ R21, R21, R24 ;  /* 0x000000181515c221 */ /* 0x000fe20000010000 */
[----:B----4-:R-:W-:Y:S01]  /*2bc0*/  LEA R3, R3, R0, 0x18 ;  /* 0x0000000003037211 */ /* 0x010fe200078ec0ff */
[----:B------:R-:W-:-:S02]  /*2bd0*/  IMAD.IADD R18, R18, 0x1, R27 ;  /* 0x0000000112127824 */ /* 0x000fc400078e021b */
[----:B------:R-:W-:Y:S01]  /*2be0*/  @!P3 FADD.FTZ R16, R16, R23 ;  /* 0x000000171010b221 */ /* 0x000fe20000010000 */
[----:B------:R-:W-:Y:S01]  /*2bf0*/  @!P3 FADD.FTZ R14, R14, R21 ;  /* 0x000000150e0eb221 */ /* 0x000fe20000010000 */
[----:B-----5:R-:W-:Y:S01]  /*2c00*/  IMAD R3, R28, 0x54, R3 ;  /* 0x000000541c037824 */ /* 0x020fe200078e0203 */
[----:B------:R-:W-:Y:S01]  /*2c10*/  IADD3 R19, R19, R18, RZ ;  /* 0x0000001213137210 */ /* 0x000fe20007ffe0ff */
[----:B------:R-:W-:Y:S01]  /*2c20*/  @!P2 FADD.FTZ R17, R17, R16 ;  /* 0x000000101111a221 */ /* 0x000fe20000010000 */
[----:B------:R-:W-:Y:S02]  /*2c30*/  @!P2 FADD.FTZ R11, R11, R14 ;  /* 0x0000000e0b0ba221 */ /* 0x000fe40000010000 */
[----:B------:R-:W-:Y:S01]  /*2c40*/  IADD3 R10, R10, R19, RZ ;  /* 0x000000130a0a7210 */ /* 0x000fe20007ffe0ff */
[----:B------:R-:W-:Y:S01]  /*2c50*/  @!P1 FADD.FTZ R6, R6, R17 ;  /* 0x0000001106069221 */ /* 0x000fe20000010000 */
[----:B------:R-:W-:Y:S01]  /*2c60*/  @!P1 FADD.FTZ R4, R4, R11 ;  /* 0x0000000b04049221 */ /* 0x000fe20000010000 */
[----:B------:R2:W-:Y:S02]  /*2c70*/  STS [R3+0x10], R9 ;  /* 0x0000100903007388 */ /* 0x0005e40000000800 */
[----:B------:R-:W-:-:S02]  /*2c80*/  IMAD.IADD R7, R7, 0x1, R10 ;  /* 0x0000000107077824 */ /* 0x000fc400078e020a */
        /* <DEDUP_REMOVED lines=17> */
.L_x_3780:
[----:B------:R-:W-:Y:S05]  /*2da0*/  BSYNC B0 ;  /* 0x0000000000007941 */ /* 0x000fea0003800000 */
.L_x_3779:
        /* <DEDUP_REMOVED lines=50> */
.L_x_3783:
[----:B------:R-:W-:Y:S05]  /*30d0*/  BSYNC B0 ;  /* 0x0000000000007941 */ /* 0x000fea0003800000 */
.L_x_3782:
        /* <DEDUP_REMOVED lines=22> */
.L_x_3781:
        /* <DEDUP_REMOVED lines=8> */
.L_x_3784:
[----:B------:R-:W-:Y:S01]  /*32c0*/  IMAD.MOV.U32 R3, RZ, RZ, R30 ;  /* 0x000000ffff037224 */ /* 0x000fe200078e001e */
[----:B------:R-:W-:-:S07]  /*32d0*/  MOV R33, R35 ;  /* 0x0000002300217202 */ /* 0x000fce0000000f00 */
[----:B------:R-:W-:Y:S05]  /*32e0*/  WARPSYNC.COLLECTIVE R29, `(.L_x_3785) ;  /* 0x000000001d087348 */ /* 0x000fea0003c00000 */
[----:B------:R0:W1:Y:S02]  /*32f0*/  SHFL.UP P0, R35, R3, R0, R28 ;  /* 0x0400000003237389 */ /* 0x000064000000001c */
[----:B01----:R-:W-:Y:S01]  /*3300*/  ENDCOLLECTIVE ;  /* 0x000000000000791b */ /* 0x003fe20003800000 */
.L_x_3785:
[----:B------:R-:W-:Y:S02]  /*3310*/  MOV R3, R2 ;  /* 0x0000000200037202 */ /* 0x000fe40000000f00 */
[----:B------:R-:W-:Y:S01]  /*3320*/  ISETP.GE.AND P0, PT, R31, 0x1, PT ;  /* 0x000000011f00780c */ /* 0x000fe20003f06270 */
[----:B------:R-:W-:-:S12]  /*3330*/  FADD.FTZ R35, R30, R35 ;  /* 0x000000231e237221 */ /* 0x000fd80000010000 */
[----:B------:R-:W-:-:S07]  /*3340*/  @P0 FSEL R30, R35, R30, !P6 ;  /* 0x0000001e231e0208 */ /* 0x000fce0007000000 */
[----:B------:R-:W-:Y:S05]  /*3350*/  WARPSYNC.COLLECTIVE R29, `(.L_x_3786) ;  /* 0x000000001d087348 */ /* 0x000fea0003c00000 */
[----:B------:R0:W1:Y:S02]  /*3360*/  SHFL.UP P0, R35, R3, R0, R28 ;  /* 0x0400000003237389 */ /* 0x000064000000001c */
[----:B01----:R-:W-:Y:S01]  /*3370*/  ENDCOLLECTIVE ;  /* 0x000000000000791b */ /* 0x003fe20003800000 */
.L_x_3786:
        /* <DEDUP_REMOVED lines=11> */
.L_x_3787:
[----:B------:R-:W-:Y:S01]  /*3430*/  MOV R3, R30 ;  /* 0x0000001e00037202 */ /* 0x000fe20000000f00 */
[----:B------:R-:W-:-:S07]  /*3440*/  IMAD.MOV.U32 R33, RZ, RZ, R35 ;  /* 0x000000ffff217224 */ /* 0x000fce00078e0023 */
[----:B------:R-:W-:Y:S05]  /*3450*/  WARPSYNC.COLLECTIVE R29, `(.L_x_3788) ;  /* 0x000000001d087348 */ /* 0x000fea0003c00000 */
[----:B------:R0:W1:Y:S02]  /*3460*/  SHFL.UP P0, R35, R3, R0, R28 ;  /* 0x0400000003237389 */ /* 0x000064000000001c */
[----:B01----:R-:W-:Y:S01]  /*3470*/  ENDCOLLECTIVE ;  /* 0x000000000000791b */ /* 0x003fe20003800000 */
.L_x_3788:
[----:B------:R-:W-:Y:S02]  /*3480*/  MOV R3, R2 ;  /* 0x0000000200037202 */ /* 0x000fe40000000f00 */
[----:B------:R-:W-:Y:S01]  /*3490*/  ISETP.GE.AND P0, PT, R31, 0x2, PT ;  /* 0x000000021f00780c */ /* 0x000fe20003f06270 */
[----:B------:R-:W-:-:S12]  /*34a0*/  FADD.FTZ R35, R30, R35 ;  /* 0x000000231e237221 */ /* 0x000fd80000010000 */
[----:B------:R-:W-:-:S07]  /*34b0*/  @P0 FSEL R30, R35, R30, !P6 ;  /* 0x0000001e231e0208 */ /* 0x000fce0007000000 */
[----:B------:R-:W-:Y:S05]  /*34c0*/  WARPSYNC.COLLECTIVE R29, `(.L_x_3789) ;  /* 0x000000001d087348 */ /* 0x000fea0003c00000 */
[----:B------:R0:W1:Y:S02]  /*34d0*/  SHFL.UP P0, R35, R3, R0, R28 ;  /* 0x0400000003237389 */ /* 0x000064000000001c */
[----:B01----:R-:W-:Y:S01]  /*34e0*/  ENDCOLLECTIVE ;  /* 0x000000000000791b */ /* 0x003fe20003800000 */
.L_x_3789:
        /* <DEDUP_REMOVED lines=11> */
.L_x_3790:
[----:B------:R-:W-:Y:S02]  /*35a0*/  MOV R3, R30 ;  /* 0x0000001e00037202 */ /* 0x000fe40000000f00 */
[----:B------:R-:W-:-:S07]  /*35b0*/  MOV R33, R35 ;  /* 0x0000002300217202 */ /* 0x000fce0000000f00 */
[----:B------:R-:W-:Y:S05]  /*35c0*/  WARPSYNC.COLLECTIVE R29, `(.L_x_3791) ;  /* 0x000000001d087348 */ /* 0x000fea0003c00000 */
[----:B------:R0:W1:Y:S02]  /*35d0*/  SHFL.UP P0, R35, R3, R0, R28 ;  /* 0x0400000003237389 */ /* 0x000064000000001c */
[----:B01----:R-:W-:Y:S01]  /*35e0*/  ENDCOLLECTIVE ;  /* 0x000000000000791b */ /* 0x003fe20003800000 */
.L_x_3791:
[----:B------:R-:W-:Y:S01]  /*35f0*/  IMAD.MOV.U32 R3, RZ, RZ, R2 ;  /* 0x000000ffff037224 */ /* 0x000fe200078e0002 */
[----:B------:R-:W-:Y:S01]  /*3600*/  ISETP.GE.AND P0, PT, R31, 0x4, PT ;  /* 0x000000041f00780c */ /* 0x000fe20003f06270 */
[----:B------:R-:W-:-:S12]  /*3610*/  FADD.FTZ R35, R30, R35 ;  /* 0x000000231e237221 */ /* 0x000fd80000010000 */
[----:B------:R-:W-:-:S07]  /*3620*/  @P0 FSEL R30, R35, R30, !P6 ;  /* 0x0000001e231e0208 */ /* 0x000fce0007000000 */
[----:B------:R-:W-:Y:S05]  /*3630*/  WARPSYNC.COLLECTIVE R29, `(.L_x_3792) ;  /* 0x000000001d087348 */ /* 0x000fea0003c00000 */
[----:B------:R0:W1:Y:S02]  /*3640*/  SHFL.UP P0, R35, R3, R0, R28 ;  /* 0x0400000003237389 */ /* 0x000064000000001c */
[----:B01----:R-:W-:Y:S01]  /*3650*/  ENDCOLLECTIVE ;  /* 0x000000000000791b */ /* 0x003fe20003800000 */
.L_x_3792:
        /* <DEDUP_REMOVED lines=11> */
.L_x_3793:
[----:B------:R-:W-:Y:S01]  /*3710*/  IMAD.MOV.U32 R3, RZ, RZ, R30 ;  /* 0x000000ffff037224 */ /* 0x000fe200078e001e */
[----:B------:R-:W-:-:S07]  /*3720*/  MOV R33, R35 ;  /* 0x0000002300217202 */ /* 0x000fce0000000f00 */
[----:B------:R-:W-:Y:S05]  /*3730*/  WARPSYNC.COLLECTIVE R29, `(.L_x_3794) ;  /* 0x000000001d087348 */ /* 0x000fea0003c00000 */
[----:B------:R0:W1:Y:S02]  /*3740*/  SHFL.UP P0, R35, R3, R0, R28 ;  /* 0x0400000003237389 */ /* 0x000064000000001c */
[----:B01----:R-:W-:Y:S01]  /*3750*/  ENDCOLLECTIVE ;  /* 0x000000000000791b */ /* 0x003fe20003800000 */
.L_x_3794:
[----:B------:R-:W-:Y:S02]  /*3760*/  MOV R3, R2 ;  /* 0x0000000200037202 */ /* 0x000fe40000000f00 */
[----:B------:R-:W-:Y:S01]  /*3770*/  ISETP.GE.AND P0, PT, R31, 0x8, PT ;  /* 0x000000081f00780c */ /* 0x000fe20003f06270 */
[----:B------:R-:W-:-:S12]  /*3780*/  FADD.FTZ R35, R30, R35 ;  /* 0x000000231e237221 */ /* 0x000fd80000010000 */
[----:B------:R-:W-:-:S07]  /*3790*/  @P0 FSEL R30, R35, R30, !P6 ;  /* 0x0000001e231e0208 */ /* 0x000fce0007000000 */
[----:B------:R-:W-:Y:S05]  /*37a0*/  WARPSYNC.COLLECTIVE R29, `(.L_x_3795) ;  /* 0x000000001d087348 */ /* 0x000fea0003c00000 */
[----:B------:R0:W1:Y:S02]  /*37b0*/  SHFL.UP P0, R35, R3, R0, R28 ;  /* 0x0400000003237389 */ /* 0x000064000000001c */
[----:B01----:R-:W-:Y:S01]  /*37c0*/  ENDCOLLECTIVE ;  /* 0x000000000000791b */ /* 0x003fe20003800000 */
.L_x_3795:
        /* <DEDUP_REMOVED lines=11> */
.L_x_3796:
[----:B------:R-:W-:Y:S02]  /*3880*/  MOV R3, R30 ;  /* 0x0000001e00037202 */ /* 0x000fe40000000f00 */
[----:B------:R-:W-:-:S13]  /*3890*/  ISETP.GE.AND P0, PT, R31, 0x10, PT ;  /* 0x000000101f00780c */ /* 0x000fda0003f06270 */
[----:B------:R-:W-:-:S07]  /*38a0*/  @P0 IMAD.IADD R32, R32, 0x1, R35 ;  /* 0x0000000120200824 */ /* 0x000fce00078e0223 */
[----:B------:R-:W-:Y:S05]  /*38b0*/  WARPSYNC.COLLECTIVE R29, `(.L_x_3797) ;  /* 0x000000001d087348 */ /* 0x000fea0003c00000 */
[----:B------:R0:W1:Y:S02]  /*38c0*/  SHFL.UP P0, R35, R3, R0, R28 ;  /* 0x0400000003237389 */ /* 0x000064000000001c */
[----:B01----:R-:W-:Y:S01]  /*38d0*/  ENDCOLLECTIVE ;  /* 0x000000000000791b */ /* 0x003fe20003800000 */
.L_x_3797:
[----:B------:R-:W-:Y:S01]  /*38e0*/  IMAD.MOV.U32 R3, RZ, RZ, R2 ;  /* 0x000000ffff037224 */ /* 0x000fe200078e0002 */
[----:B------:R-:W-:-:S07]  /*38f0*/  MOV R33, R35 ;  /* 0x0000002300217202 */ /* 0x000fce0000000f00 */
[----:B------:R-:W-:Y:S05]  /*3900*/  WARPSYNC.COLLECTIVE R29, `(.L_x_3798) ;  /* 0x000000001d087348 */ /* 0x000fea0003c00000 */
[----:B------:R0:W1:Y:S02]  /*3910*/  SHFL.UP P0, R35, R3, R0, R28 ;  /* 0x0400000003237389 */ /* 0x000064000000001c */
[----:B01----:R-:W-:Y:S01]  /*3920*/  ENDCOLLECTIVE ;  /* 0x000000000000791b */ /* 0x003fe20003800000 */
.L_x_3798:
        /* <DEDUP_REMOVED lines=11> */
.L_x_3799:
[----:B------:R-:W-:Y:S02]  /*39e0*/  MOV R3, R30 ;  /* 0x0000001e00037202 */ /* 0x000fe40000000f00 */
[----:B------:R-:W-:-:S07]  /*39f0*/  MOV R31, R35 ;  /* 0x00000023001f7202 */ /* 0x000fce0000000f00 */
[----:B------:R-:W-:Y:S05]  /*3a00*/  WARPSYNC.COLLECTIVE R29, `(.L_x_3800) ;  /* 0x000000001d087348 */ /* 0x000fea0003c00000 */
[----:B------:R0:W1:Y:S02]  /*3a10*/  SHFL.UP P0, R35, R3, R0, R28 ;  /* 0x0400000003237389 */ /* 0x000064000000001c */
[----:B01----:R-:W-:Y:S01]  /*3a20*/  ENDCOLLECTIVE ;  /* 0x000000000000791b */ /* 0x003fe20003800000 */
.L_x_3800:
[----:B------:R-:W-:Y:S01]  /*3a30*/  MOV R3, R2 ;  /* 0x0000000200037202 */ /* 0x000fe20000000f00 */
[----:B------:R-:W-:-:S07]  /*3a40*/  IMAD.MOV.U32 R30, RZ, RZ, R35 ;  /* 0x000000ffff1e7224 */ /* 0x000fce00078e0023 */
[----:B------:R-:W-:Y:S05]  /*3a50*/  WARPSYNC.COLLECTIVE R29, `(.L_x_3801) ;  /* 0x000000001d087348 */ /* 0x000fea0003c00000 */
[----:B------:R0:W1:Y:S02]  /*3a60*/  SHFL.UP P0, R35, R3, R0, R28 ;  /* 0x0400000003237389 */ /* 0x000064000000001c */
[----:B01----:R-:W-:Y:S01]  /*3a70*/  ENDCOLLECTIVE ;  /* 0x000000000000791b */ /* 0x003fe20003800000 */
.L_x_3801:
[----:B------:R-:W-:Y:S01]  /*3a80*/  MOV R2, R35 ;  /* 0x0000002300027202 */ /* 0x000fe20000000f00 */
[----:B------:R-:W-:Y:S06]  /*3a90*/  BRA `(.L_x_3802) ;  /* 0xfffffff000007947 */ /* 0x000fec000383ffff */
.L_x_3803:
        /* <DEDUP_REMOVED lines=14> */
.L_x_4544:


//--------------------- .text._Z30group_norm_nhwc_bwd_sum_kernelI11Fp16IOBf16WLi448EEv26Group_norm_nhwc_bwd_params --------------------------
	.section	.text._Z30group_norm_nhwc_bwd_sum_kernelI11Fp16IOBf16WLi448EEv26Group_norm_nhwc_bwd_params,"ax",@progbits
	.align	128
        .global         _Z30group_norm_nhwc_bwd_sum_kernelI11Fp16IOBf16WLi448EEv26Group_norm_nhwc_bwd_params
        .type           _Z30group_norm_nhwc_bwd_sum_kernelI11Fp16IOBf16WLi448EEv26Group_norm_nhwc_bwd_params,@function
        .size           _Z30group_norm_nhwc_bwd_sum_kernelI11Fp16IOBf16WLi448EEv26Group_norm_nhwc_bwd_params,(.L_x_4545 - _Z30group_norm_nhwc_bwd_sum_kernelI11Fp16IOBf16WLi448EEv26Group_norm_nhwc_bwd_params)
        .other          _Z30group_norm_nhwc_bwd_sum_kernelI11Fp16IOBf16WLi448EEv26Group_norm_nhwc_bwd_params,@"STO_CUDA_ENTRY STV_DEFAULT"
_Z30group_norm_nhwc_bwd_sum_kernelI11Fp16IOBf16WLi448EEv26Group_norm_nhwc_bwd_params:
.text._Z30group_norm_nhwc_bwd_sum_kernelI11Fp16IOBf16WLi448EEv26Group_norm_nhwc_bwd_params:
        /* <DEDUP_REMOVED lines=45> */
[----:B------:R-:W-:Y:S01]  /*02d0*/  IMAD.MOV.U32 R19, RZ, RZ, RZ ;  /* 0x000000ffff137224 */ /* 0x000fe200078e00ff */
[----:B------:R-:W-:Y:S01]  /*02e0*/  HFMA2.MMA R22, -RZ, RZ, 0, 0 ;  /* 0x00000000ff167435 */ /* 0x000fe200000001ff */
[----:B------:R-:W-:Y:S02]  /*02f0*/  ISETP.GE.AND.EX P0, PT, R21, UR9, PT, P0 ;  /* 0x0000000915007c0c */ /* 0x000fe4000bf06300 */
[----:B------:R-:W-:Y:S01]  /*0300*/  MOV R11, RZ ;  /* 0x000000ff000b7202 */ /* 0x000fe20000000f00 */
        /* <DEDUP_REMOVED lines=28> */
.L_x_3805:
[----:B------:R-:W-:Y:S05]  /*04d0*/  BSYNC B0 ;  /* 0x0000000000007941 */ /* 0x000fea0003800000 */
.L_x_3804:
        /* <DEDUP_REMOVED lines=16> */
[-C--:B-1----:R-:W-:Y:S02]  /*05e0*/  ISETP.LT.U32.AND P1, PT, R17, R8.reuse, PT ;  /* 0x000000081100720c */ /* 0x082fe40003f21070 */
[----:B------:R-:W-:Y:S01]  /*05f0*/  MOV R18, 0x3f800000 ;  /* 0x3f80000000127802 */ /* 0x000fe20000000f00 */
[----:B------:R-:W-:Y:S01]  /*0600*/  @P3 VIADD R15, R15, 0x1 ;  /* 0x000000010f0f3836 */ /* 0x000fe20000000000 */
[----:B------:R-:W-:Y:S01]  /*0610*/  ISETP.LT.AND.EX P1, PT, R2, R9, PT, P1 ;  /* 0x000000090200720c */ /* 0x000fe20003f21310 */
[----:B--2---:R-:W-:Y:S01]  /*0620*/  @P2 FADD.FTZ R6, R5, R6 ;  /* 0x0000000605062221 */ /* 0x004fe20000010000 */
[----:B------:R-:W-:Y:S02]  /*0630*/  IMAD.MOV.U32 R5, RZ, RZ, RZ ;  /* 0x000000ffff057224 */ /* 0x000fe400078e00ff */
[----:B------:R-:W-:Y:S01]  /*0640*/  SEL R17, R17, R8, P1 ;  /* 0x0000000811117207 */ /* 0x000fe20000800000 */
[----:B------:R0:W1:Y:S01]  /*0650*/  @P2 MUFU.RSQ R18, R6 ;  /* 0x0000000600122308 */ /* 0x0000620000001400 */
[----:B------:R-:W-:-:S02]  /*0660*/  SEL R3, R0, R15, !P4 ;  /* 0x0000000f00037207 */ /* 0x000fc40006000000 */
[----:B------:R-:W-:Y:S02]  /*0670*/  CS2R R14, SRZ ;  /* 0x00000000000e7805 */ /* 0x000fe4000001ff00 */
[----:B------:R-:W-:Y:S02]  /*0680*/  ISETP.GE.AND P1, PT, R24, R17, PT ;  /* 0x000000111800720c */ /* 0x000fe40003f26270 */
[----:B------:R-:W-:Y:S01]  /*0690*/  MOV R2, RZ ;  /* 0x000000ff00027202 */ /* 0x000fe20000000f00 */
[----:B------:R-:W-:-:S04]  /*06a0*/  IMAD.MOV R0, RZ, RZ, -R3 ;  /* 0x000000ffff007224 */ /* 0x000fc800078e0a03 */
[----:B------:R-:W-:Y:S02]  /*06b0*/  IMAD R16, R7, R0, R16 ;  /* 0x0000000007107224 */ /* 0x000fe400078e0210 */
[----:B------:R-:W-:-:S04]  /*06c0*/  IMAD.MOV.U32 R0, RZ, RZ, RZ ;  /* 0x000000ffff007224 */ /* 0x000fc800078e00ff */
[----:B01----:R-:W-:Y:S05]  /*06d0*/  @P1 BRA `(.L_x_3806) ;  /* 0x0000001c00201947 */ /* 0x003fea0003800000 */
        /* <DEDUP_REMOVED lines=15> */
[----:B------:R-:W-:Y:S01]  /*07d0*/  ISETP.NE.AND P2, PT, R5, R0, PT ;  /* 0x000000000500720c */ /* 0x000fe20003f45270 */
[----:B------:R-:W-:Y:S01]  /*07e0*/  IMAD.MOV.U32 R0, RZ, RZ, RZ ;  /* 0x000000ffff007224 */ /* 0x000fe200078e00ff */
[----:B------:R-:W-:Y:S01]  /*07f0*/  ISETP.NE.U32.AND P1, PT, R2, 0x1, PT ;  /* 0x000000010200780c */ /* 0x000fe20003f25070 */
[----:B------:R-:W-:Y:S01]  /*0800*/  HFMA2.MMA R2, -RZ, RZ, 0, 0 ;  /* 0x00000000ff027435 */ /* 0x000fe200000001ff */
[----:B------:R-:W-:Y:S01]  /*0810*/  IMAD.MOV.U32 R5, RZ, RZ, RZ ;  /* 0x000000ffff057224 */ /* 0x000fe200078e00ff */
[----:B------:R-:W-:-:S10]  /*0820*/  MOV R10, RZ ;  /* 0x000000ff000a7202 */ /* 0x000fd40000000f00 */
        /* <DEDUP_REMOVED lines=24> */
[-C--:B------:R-:W-:Y:S01]  /*09b0*/  FMUL.FTZ R0, R5, R18.reuse ;  /* 0x0000001205007220 */ /* 0x080fe20000410000 */
[----:B------:R-:W-:Y:S01]  /*09c0*/  PRMT R5, RZ, 0x5410, RZ ;  /* 0x00005410ff057816 */ /* 0x000fe200000000ff */
[----:B------:R-:W-:Y:S02]  /*09d0*/  FMUL.FTZ R2, R23, R18 ;  /* 0x0000001217027220 */ /* 0x000fe40000410000 */
[----:B------:R-:W-:Y:S02]  /*09e0*/  FFMA.FTZ R14, R0, R11, R22 ;  /* 0x0000000b000e7223 */ /* 0x000fe40000010016 */
[----:B------:R-:W-:-:S02]  /*09f0*/  FFMA.FTZ R15, R2, R13, R19 ;  /* 0x0000000d020f7223 */ /* 0x000fc40000010013 */
[----:B------:R-:W-:Y:S02]  /*0a00*/  FMUL.FTZ R10, R14, -1.4426950216293334961 ;  /* 0xbfb8aa3b0e0a7820 */ /* 0x000fe40000410000 */
[----:B------:R-:W-:Y:S01]  /*0a10*/  FMUL.FTZ R23, R15, -1.4426950216293334961 ;  /* 0xbfb8aa3b0f177820 */ /* 0x000fe20000410000 */
        /* <DEDUP_REMOVED lines=28> */
.L_x_3808:
[----:B------:R-:W-:Y:S05]  /*0be0*/  @!P2 BRA `(.L_x_3806) ;  /* 0x0000001400dca947 */ /* 0x000fea0003800000 */
[----:B------:R-:W-:-:S05]  /*0bf0*/  VIADD R20, R24, 0x1 ;  /* 0x0000000118147836 */ /* 0x000fca0000000000 */
[----:B------:R-:W-:-:S07]  /*0c00*/  SHF.R.S32.HI R21, RZ, 0x1f, R20 ;  /* 0x0000001fff157819 */ /* 0x000fce0000011414 */
.L_x_3809:
[----:B------:R-:W0:Y:S01]  /*0c10*/  @!P0 LDC.64 R34, c[0x0][0x288] ;  /* 0x0000a200ff228b82 */ /* 0x000e220000000a00 */
[----:B------:R-:W-:Y:S01]  /*0c20*/  @!P0 IADD3 R23, P1, R20, -0x1, RZ ;  /* 0xffffffff14178810 */ /* 0x000fe20007f3e0ff */
[----:B------:R-:W-:Y:S01]  /*0c30*/  @!P0 IMAD.MOV.U32 R31, RZ, RZ, R9 ;  /* 0x000000ffff1f8224 */ /* 0x000fe200078e0009 */
[----:B------:R-:W-:Y:S02]  /*0c40*/  @!P0 MOV R30, R6 ;  /* 0x00000006001e8202 */ /* 0x000fe40000000f00 */
[----:B------:R-:W-:-:S03]  /*0c50*/  @!P0 IADD3.X R25, R21, -0x1, RZ, P1, !PT ;  /* 0xffffffff15198810 */ /* 0x000fc60000ffe4ff */
[----:B------:R-:W1:Y:S08]  /*0c60*/  @!P0 LDC.64 R28, c[0x0][0x230] ;  /* 0x00008c00ff1c8b82 */ /* 0x000e700000000a00 */
[----:B------:R-:W2:Y:S01]  /*0c70*/  @!P0 LDC.64 R26, c[0x0][0x288] ;  /* 0x0000a200ff1a8b82 */ /* 0x000ea20000000a00 */
[-C--:B0-----:R-:W-:Y:S02]  /*0c80*/  @!P0 IMAD R32, R25, R34.reuse, RZ ;  /* 0x0000002219208224 */ /* 0x081fe400078e02ff */
[----:B------:R-:W-:-:S05]  /*0c90*/  @!P0 IMAD.WIDE.U32 R30, R23, R34, R30 ;  /* 0x00000022171e8225 */ /* 0x000fca00078e001e */
[----:B------:R-:W0:Y:S01]  /*0ca0*/  @!P0 LDC.64 R24, c[0x0][0x230] ;  /* 0x00008c00ff188b82 */ /* 0x000e220000000a00 */
[----:B------:R-:W-:Y:S02]  /*0cb0*/  @!P0 IMAD R23, R23, R35, R32 ;  /* 0x0000002317178224 */ /* 0x000fe400078e0220 */
[----:B------:R-:W-:-:S03]  /*0cc0*/  @!P0 IMAD.SHL.U32 R33, R30, 0x2, RZ ;  /* 0x000000021e218824 */ /* 0x000fc600078e00ff */
[----:B------:R-:W-:Y:S01]  /*0cd0*/  @!P0 IADD3 R23, R31, R23, RZ ;  /* 0x000000171f178210 */ /* 0x000fe20007ffe0ff */
[----:B------:R-:W-:Y:S01]  /*0ce0*/  @!P0 IMAD.MOV.U32 R31, RZ, RZ, R9 ;  /* 0x000000ffff1f8224 */ /* 0x000fe200078e0009 */
[----:B-1----:R-:W-:Y:S02]  /*0cf0*/  @!P0 IADD3 R28, P1, R33, R28, RZ ;  /* 0x0000001c211c8210 */ /* 0x002fe40007f3e0ff */
[----:B------:R-:W-:Y:S01]  /*0d00*/  @!P0 SHF.L.U64.HI R36, R30, 0x1, R23 ;  /* 0x000000011e248819 */ /* 0x000fe20000010217 */
[----:B--2---:R-:W-:Y:S01]  /*0d10*/  @!P0 IMAD R23, R21, R26, RZ ;  /* 0x0000001a15178224 */ /* 0x004fe200078e02ff */
        /* <DEDUP_REMOVED lines=12> */
[----:B------:R-:W1:Y:S02]  /*0de0*/  @!P0 LDC.64 R24, c[0x0][0x228] ;  /* 0x00008a00ff188b82 */ /* 0x000e640000000a00 */
[----:B-1----:R-:W-:-:S04]  /*0df0*/  @!P0 IADD3 R24, P1, R33, R24, RZ ;  /* 0x0000001821188210 */ /* 0x002fc80007f3e0ff */
[----:B------:R-:W-:-:S05]  /*0e00*/  @!P0 IADD3.X R25, R36, R25, RZ, P1, !PT ;  /* 0x0000001924198210 */ /* 0x000fca0000ffe4ff */
[----:B------:R1:W4:Y:S01]  /*0e10*/  @!P0 LDG.E R40, desc[UR4][R24.64] ;  /* 0x0000000418288981 */ /* 0x000322000c1e1900 */
[----:B0-----:R-:W-:-:S05]  /*0e20*/  @!P0 IADD3 R30, P1, R23, R30, RZ ;  /* 0x0000001e171e8210 */ /* 0x001fca0007f3e0ff */
[----:B------:R-:W-:-:S05]  /*0e30*/  @!P0 IMAD.X R31, R34, 0x1, R31, P1 ;  /* 0x00000001221f8824 */ /* 0x000fca00008e061f */
[----:B------:R0:W5:Y:S01]  /*0e40*/  @!P0 LDG.E R23, desc[UR4][R30.64] ;  /* 0x000000041e178981 */ /* 0x000162000c1e1900 */
[----:B-1----:R-:W-:Y:S02]  /*0e50*/  PRMT R25, RZ, 0x7610, R25 ;  /* 0x00007610ff197816 */ /* 0x002fe40000000019 */
[----:B------:R-:W-:Y:S02]  /*0e60*/  PRMT R26, RZ, 0x7610, R26 ;  /* 0x00007610ff1a7816 */ /* 0x000fe4000000001a */
[----:B--2---:R-:W-:-:S04]  /*0e70*/  @!P0 PRMT R25, R28, 0x7632, R25 ;  /* 0x000076321c198816 */ /* 0x004fc80000000019 */
[----:B------:R-:W-:-:S05]  /*0e80*/  PRMT R25, R25, 0x5410, RZ ;  /* 0x0000541019197816 */ /* 0x000fca00000000ff */
[----:B------:R-:W-:Y:S01]  /*0e90*/  HADD2.F32 R27, -RZ, R25.H0_H0 ;  /* 0x20000019ff1b7230 */ /* 0x000fe20000004100 */
[----:B------:R-:W-:-:S04]  /*0ea0*/  @!P0 PRMT R25, R25, 0x5410, R28 ;  /* 0x0000541019198816 */ /* 0x000fc8000000001c */
[----:B------:R-:W-:Y:S01]  /*0eb0*/  PRMT R25, RZ, 0x7610, R25 ;  /* 0x00007610ff197816 */ /* 0x000fe20000000019 */
[----:B------:R-:W-:-:S04]  /*0ec0*/  FADD.FTZ R29, -R4, R27 ;  /* 0x0000001b041d7221 */ /* 0x000fc80000010100 */
[----:B------:R-:W-:Y:S01]  /*0ed0*/  HADD2.F32 R27, -RZ, R25.H1_H1 ;  /* 0x30000019ff1b7230 */ /* 0x000fe20000004100 */
[----:B---3--:R-:W-:-:S04]  /*0ee0*/  @!P0 PRMT R25, R32, 0x7632, R25 ;  /* 0x0000763220198816 */ /* 0x008fc80000000019 */
[----:B------:R-:W-:Y:S01]  /*0ef0*/  FADD.FTZ R27, -R4, R27 ;  /* 0x0000001b041b7221 */ /* 0x000fe20000010100 */
[----:B------:R-:W-:Y:S01]  /*0f00*/  @!P0 PRMT R26, R32, 0x7610, R26 ;  /* 0x00007610201a8816 */ /* 0x000fe2000000001a */
[-C--:B------:R-:W-:Y:S02]  /*0f10*/  FMUL.FTZ R24, R29, R18.reuse ;  /* 0x000000121d187220 */ /* 0x080fe40000410000 */
[----:B------:R-:W-:Y:S01]  /*0f20*/  FMUL.FTZ R28, R27, R18 ;  /* 0x000000121b1c7220 */ /* 0x000fe20000410000 */
[----:B------:R-:W-:Y:S02]  /*0f30*/  HADD2.F32 R33, -RZ, R25.H0_H0 ;  /* 0x20000019ff217230 */ /* 0x000fe40000004100 */
[----:B0-----:R-:W-:Y:S01]  /*0f40*/  FFMA.FTZ R31, R24, R13, R19 ;  /* 0x0000000d181f7223 */ /* 0x001fe20000010013 */
[----:B------:R-:W-:Y:S01]  /*0f50*/  FFMA.FTZ R30, R28, R11, R22 ;  /* 0x0000000b1c1e7223 */ /* 0x000fe20000010016 */
[----:B------:R-:W-:Y:S02]  /*0f60*/  HADD2.F32 R25, -RZ, R26.H0_H0 ;  /* 0x2000001aff197230 */ /* 0x000fe40000004100 */
[----:B------:R-:W-:Y:S01]  /*0f70*/  FMUL.FTZ R29, R31, -1.4426950216293334961 ;  /* 0xbfb8aa3b1f1d7820 */ /* 0x000fe20000410000 */
[----:B------:R-:W-:Y:S01]  /*0f80*/  FMUL.FTZ R27, R30, -1.4426950216293334961 ;  /* 0xbfb8aa3b1e1b7820 */ /* 0x000fe20000410000 */
[C---:B------:R-:W-:Y:S01]  /*0f90*/  FADD.FTZ R33, -R4.reuse, R33 ;  /* 0x0000002104217221 */ /* 0x040fe20000010100 */
[----:B------:R-:W-:-:S03]  /*0fa0*/  FADD.FTZ R25, -R4, R25 ;  /* 0x0000001904197221 */ /* 0x000fc60000010100 */
[-C--:B------:R-:W-:Y:S01]  /*0fb0*/  FMUL.FTZ R26, R33, R18.reuse ;  /* 0x00000012211a7220 */ /* 0x080fe20000410000 */
[----:B------:R-:W0:Y:S01]  /*0fc0*/  MUFU.EX2 R27, R27 ;  /* 0x0000001b001b7308 */ /* 0x000e220000000800 */
[----:B------:R-:W-:Y:S02]  /*0fd0*/  FMUL.FTZ R25, R25, R18 ;  /* 0x0000001219197220 */ /* 0x000fe40000410000 */
[----:B------:R-:W-:Y:S02]  /*0fe0*/  FFMA.FTZ R37, R26, R13, R19 ;  /* 0x0000000d1a257223 */ /* 0x000fe40000010013 */
[----:B------:R-:W-:-:S03]  /*0ff0*/  FFMA.FTZ R35, R25, R11, R22 ;  /* 0x0000000b19237223 */ /* 0x000fc60000010016 */
[----:B------:R-:W1:Y:S01]  /*1000*/  MUFU.EX2 R29, R29 ;  /* 0x0000001d001d7308 */ /* 0x000e620000000800 */
[----:B------:R-:W-:Y:S01]  /*1010*/  FMUL.FTZ R38, R37, -1.4426950216293334961 ;  /* 0xbfb8aa3b25267820 */ /* 0x000fe20000410000 */
[----:B------:R-:W-:-:S06]  /*1020*/  FMUL.FTZ R36, R35, -1.4426950216293334961 ;  /* 0xbfb8aa3b23247820 */ /* 0x000fcc0000410000 */
[----:B------:R-:W2:Y:S01]  /*1030*/  MUFU.EX2 R38, R38 ;  /* 0x0000002600267308 */ /* 0x000ea20000000800 */
[----:B0-----:R-:W-:-:S07]  /*1040*/  FADD.FTZ R32, R27, 1 ;  /* 0x3f8000001b207421 */ /* 0x001fce0000010000 */
[----:B------:R-:W0:Y:S01]  /*1050*/  MUFU.EX2 R36, R36 ;  /* 0x0000002400247308 */ /* 0x000e220000000800 */
[----:B-1----:R-:W-:Y:S01]  /*1060*/  FADD.FTZ R33, R29, 1 ;  /* 0x3f8000001d217421 */ /* 0x002fe20000010000 */
[----:B------:R-:W-:-:S06]  /*1070*/  PRMT R27, RZ, 0x5410, RZ ;  /* 0x00005410ff1b7816 */ /* 0x000fcc00000000ff */
[----:B------:R-:W1:Y:S01]  /*1080*/  MUFU.RCP R34, R33 ;  /* 0x0000002100227308 */ /* 0x000e620000001000 */
[----:B----4-:R-:W-:-:S07]  /*1090*/  @!P0 PRMT R27, R27, 0x5410, R40 ;  /* 0x000054101b1b8816 */ /* 0x010fce0000000028 */
[----:B------:R-:W3:Y:S01]  /*10a0*/  MUFU.RCP R32, R32 ;  /* 0x0000002000207308 */ /* 0x000ee20000001000 */
[----:B--2---:R-:W-:Y:S01]  /*10b0*/  FADD.FTZ R39, R38, 1 ;  /* 0x3f80000026277421 */ /* 0x004fe20000010000 */
[----:B0-----:R-:W-:Y:S01]  /*10c0*/  FADD.FTZ R38, R36, 1 ;  /* 0x3f80000024267421 */ /* 0x001fe20000010000 */
[----:B------:R-:W-:-:S05]  /*10d0*/  @!P0 PRMT R27, R40, 0x7632, R27 ;  /* 0x00007632281b8816 */ /* 0x000fca000000001b */
[----:B------:R-:W0:Y:S01]  /*10e0*/  MUFU.RCP R38, R38 ;  /* 0x0000002600267308 */ /* 0x000e220000001000 */
[----:B------:R-:W-:Y:S02]  /*10f0*/  HADD2.F32 R29, -RZ, R27.H1_H1 ;  /* 0x3000001bff1d7230 */ /* 0x000fe40000004100 */
[----:B-1----:R-:W-:Y:S01]  /*1100*/  FADD.FTZ R36, -R34, 1 ;  /* 0x3f80000022247421 */ /* 0x002fe20000010100 */
[----:B---3--:R-:W-:-:S04]  /*1110*/  FADD.FTZ R33, -R32, 1 ;  /* 0x3f80000020217421 */ /* 0x008fc80000010100 */
[----:B------:R-:W1:Y:S01]  /*1120*/  MUFU.RCP R39, R39 ;  /* 0x0000002700277308 */ /* 0x000e620000001000 */
[----:B------:R-:W-:Y:S01]  /*1130*/  FFMA.FTZ R36, R31, R36, 1 ;  /* 0x3f8000001f247423 */ /* 0x000fe20000010024 */
[----:B------:R-:W-:Y:S01]  /*1140*/  FMUL.FTZ R29, R29, R32 ;  /* 0x000000201d1d7220 */ /* 0x000fe20000410000 */
[----:B------:R-:W-:Y:S01]  /*1150*/  FFMA.FTZ R30, R30, R33, 1 ;  /* 0x3f8000001e1e7423 */ /* 0x000fe20000010021 */
[----:B------:R-:W-:Y:S01]  /*1160*/  PRMT R31, RZ, 0x7610, R31 ;  /* 0x00007610ff1f7816 */ /* 0x000fe2000000001f */
[----:B------:R-:W-:Y:S02]  /*1170*/  HADD2.F32 R27, -RZ, R27.H0_H0 ;  /* 0x2000001bff1b7230 */ /* 0x000fe40000004100 */
[----:B------:R-:W-:Y:S01]  /*1180*/  FMUL.FTZ R29, R29, R30 ;  /* 0x0000001e1d1d7220 */ /* 0x000fe20000410000 */
[----:B------:R-:W-:Y:S02]  /*1190*/  PRMT R30, RZ, 0x7610, R30 ;  /* 0x00007610ff1e7816 */ /* 0x000fe4000000001e */
[----:B-----5:R-:W-:Y:S01]  /*11a0*/  @!P0 PRMT R31, R23, 0x7610, R31 ;  /* 0x00007610171f8816 */ /* 0x020fe2000000001f */
[----:B------:R-:W-:Y:S01]  /*11b0*/  FMUL.FTZ R27, R27, R34 ;  /* 0x000000221b1b7220 */ /* 0x000fe20000410000 */
[----:B------:R-:W-:Y:S01]  /*11c0*/  @!P0 PRMT R30, R23, 0x7632, R30 ;  /* 0x00007632171e8816 */ /* 0x000fe2000000001e */
[----:B------:R-:W-:Y:S01]  /*11d0*/  FADD.FTZ R33, R29, R0 ;  /* 0x000000001d217221 */ /* 0x000fe20000010000 */
[----:B0-----:R-:W-:Y:S01]  /*11e0*/  FADD.FTZ R0, -R38, 1 ;  /* 0x3f80000026007421 */ /* 0x001fe20000010100 */
[----:B------:R-:W-:-:S02]  /*11f0*/  HADD2.F32 R31, -RZ, R31.H0_H0 ;  /* 0x2000001fff1f7230 */ /* 0x000fc40000004100 */
[----:B------:R-:W-:Y:S01]  /*1200*/  FMUL.FTZ R27, R27, R36 ;  /* 0x000000241b1b7220 */ /* 0x000fe20000410000 */
[----:B------:R-:W-:Y:S01]  /*1210*/  FFMA.FTZ R41, R28, R29, R5 ;  /* 0x0000001d1c297223 */ /* 0x000fe20000010005 */
[----:B------:R-:W-:Y:S01]  /*1220*/  IADD3 R40, R20, 0x1, RZ ;  /* 0x0000000114287810 */ /* 0x000fe20007ffe0ff */
[----:B------:R-:W-:Y:S01]  /*1230*/  FMUL.FTZ R29, R29, R11 ;  /* 0x0000000b1d1d7220 */ /* 0x000fe20000410000 */
[----:B------:R-:W-:Y:S02]  /*1240*/  HADD2.F32 R30, -RZ, R30.H0_H0 ;  /* 0x2000001eff1e7230 */ /* 0x000fe40000004100 */
[----:B-1----:R-:W-:Y:S01]  /*1250*/  FADD.FTZ R32, -R39, 1 ;  /* 0x3f80000027207421 */ /* 0x002fe20000010100 */
[----:B------:R-:W-:Y:S01]  /*1260*/  FFMA.FTZ R0, R35, R0, 1 ;  /* 0x3f80000023007423 */ /* 0x000fe20000010000 */
[----:B------:R-:W-:Y:S01]  /*1270*/  FMUL.FTZ R31, R31, R38 ;  /* 0x000000261f1f7220 */ /* 0x000fe20000410000 */
[C---:B------:R-:W-:Y:S01]  /*1280*/  FADD.FTZ R5, R27.reuse, R2 ;  /* 0x000000021b057221 */ /* 0x040fe20000010000 */
[----:B------:R-:W-:Y:S01]  /*1290*/  FFMA.FTZ R23, R24, R27, R10 ;  /* 0x0000001b18177223 */ /* 0x000fe2000001000a */
[----:B------:R-:W-:Y:S01]  /*12a0*/  ISETP.GE.AND P1, PT, R40, R17, PT ;  /* 0x000000112800720c */ /* 0x000fe20003f26270 */
[----:B------:R-:W-:Y:S01]  /*12b0*/  FFMA.FTZ R15, R28, R29, R15 ;  /* 0x0000001d1c0f7223 */ /* 0x000fe2000001000f */
[----:B------:R-:W-:Y:S01]  /*12c0*/  FMUL.FTZ R27, R27, R13 ;  /* 0x0000000d1b1b7220 */ /* 0x000fe20000410000 */
[----:B------:R-:W-:Y:S01]  /*12d0*/  FADD.FTZ R14, R29, R14 ;  /* 0x0000000e1d0e7221 */ /* 0x000fe20000010000 */
[----:B------:R-:W-:Y:S01]  /*12e0*/  FFMA.FTZ R37, R37, R32, 1 ;  /* 0x3f80000025257423 */ /* 0x000fe20000010020 */
[----:B------:R-:W-:Y:S01]  /*12f0*/  FMUL.FTZ R30, R30, R39 ;  /* 0x000000271e1e7220 */ /* 0x000fe20000410000 */
[----:B------:R-:W-:Y:S01]  /*1300*/  FMUL.FTZ R0, R31, R0 ;  /* 0x000000001f007220 */ /* 0x000fe20000410000 */
[----:B------:R-:W-:Y:S01]  /*1310*/  FFMA.FTZ R24, R24, R27, R15 ;  /* 0x0000001b18187223 */ /* 0x000fe2000001000f */
[----:B------:R-:W-:Y:S01]  /*1320*/  FADD.FTZ R27, R27, R14 ;  /* 0x0000000e1b1b7221 */ /* 0x000fe20000010000 */
[----:B------:R-:W-:Y:S01]  /*1330*/  FMUL.FTZ R30, R30, R37 ;  /* 0x000000251e1e7220 */ /* 0x000fe20000410000 */
[----:B------:R-:W-:Y:S01]  /*1340*/  FMUL.FTZ R14, R0, R11 ;  /* 0x0000000b000e7220 */ /* 0x000fe20000410000 */
[----:B------:R-:W-:-:S02]  /*1350*/  IADD3 R20, P2, R20, 0x2, RZ ;  /* 0x0000000214147810 */ /* 0x000fc40007f5e0ff */
[----:B------:R-:W-:Y:S01]  /*1360*/  FFMA.FTZ R10, R26, R30, R23 ;  /* 0x0000001e1a0a7223 */ /* 0x000fe20000010017 */
        /* <DEDUP_REMOVED lines=11> */
.L_x_3807:
[----:B------:R-:W-:Y:S01]  /*1420*/  LOP3.LUT P1, R19, R2, 0x3, RZ, 0xc0, !PT ;  /* 0x0000000302137812 */ /* 0x000fe2000782c0ff */
[----:B------:R-:W-:Y:S01]  /*1430*/  HFMA2.MMA R2, -RZ, RZ, 0, 0 ;  /* 0x00000000ff027435 */ /* 0x000fe200000001ff */
[----:B------:R-:W-:Y:S02]  /*1440*/  IADD3 R30, -R0, R5, RZ ;  /* 0x00000005001e7210 */ /* 0x000fe40007ffe1ff */
[----:B------:R-:W-:Y:S01]  /*1450*/  CS2R R14, SRZ ;  /* 0x00000000000e7805 */ /* 0x000fe2000001ff00 */
[----:B------:R-:W-:Y:S01]  /*1460*/  IMAD.MOV.U32 R0, RZ, RZ, RZ ;  /* 0x000000ffff007224 */ /* 0x000fe200078e00ff */
[----:B------:R-:W-:Y:S01]  /*1470*/  MOV R10, RZ ;  /* 0x000000ff000a7202 */ /* 0x000fe20000000f00 */
[----:B------:R-:W-:-:S06]  /*1480*/  IMAD.MOV.U32 R5, RZ, RZ, RZ ;  /* 0x000000ffff057224 */ /* 0x000fcc00078e00ff */
[----:B------:R-:W-:Y:S05]  /*1490*/  @!P1 BRA `(.L_x_3810) ;  /* 0x0000000000c89947 */ /* 0x000fea0003800000 */
[----:B------:R-:W-:-:S07]  /*14a0*/  IMAD.MOV.U32 R14, RZ, RZ, RZ ;  /* 0x000000ffff0e7224 */ /* 0x000fce00078e00ff */
.L_x_3811:
        /* <DEDUP_REMOVED lines=8> */
[----:B------:R-:W-:-:S03]  /*1530*/  @!P0 SHF.L.U32 R29, R26, 0x1, RZ ;  /* 0x000000011a1d8819 */ /* 0x000fc600000006ff */
[----:B------:R-:W-:Y:S01]  /*1540*/  @!P0 IMAD.IADD R27, R27, 0x1, R31 ;  /* 0x000000011b1b8824 */ /* 0x000fe200078e021f */
[----:B-1----:R-:W-:-:S04]  /*1550*/  @!P0 IADD3 R28, P1, R29, R32, RZ ;  /* 0x000000201d1c8210 */ /* 0x002fc80007f3e0ff */
[----:B------:R-:W-:Y:S02]  /*1560*/  @!P0 SHF.L.U64.HI R22, R26, 0x1, R27 ;  /* 0x000000011a168819 */ /* 0x000fe4000001021b */
[----:B--2---:R-:W-:Y:S02]  /*1570*/  @!P0 IADD3 R26, P2, R29, R34, RZ ;  /* 0x000000221d1a8210 */ /* 0x004fe40007f5e0ff */
[----:B------:R-:W-:-:S03]  /*1580*/  @!P0 IADD3.X R29, R22, R33, RZ, P1, !PT ;  /* 0x00000021161d8210 */ /* 0x000fc60000ffe4ff */
[C---:B------:R-:W-:Y:S02]  /*1590*/  @!P0 IMAD.X R27, R22.reuse, 0x1, R35, P2 ;  /* 0x00000001161b8824 */ /* 0x040fe400010e0623 */
[----:B------:R-:W2:Y:S04]  /*15a0*/  @!P0 LDG.E R28, desc[UR4][R28.64] ;  /* 0x000000041c1c8981 */ /* 0x000ea8000c1e1900 */
[----:B------:R-:W3:Y:S01]  /*15b0*/  @!P0 LDG.E R26, desc[UR4][R26.64] ;  /* 0x000000041a1a8981 */ /* 0x000ee2000c1e1900 */
[----:B------:R-:W-:Y:S02]  /*15c0*/  PRMT R22, R22, 0x5410, RZ ;  /* 0x0000541016167816 */ /* 0x000fe400000000ff */
[----:B------:R-:W-:Y:S02]  /*15d0*/  PRMT R24, RZ, 0x7610, R24 ;  /* 0x00007610ff187816 */ /* 0x000fe40000000018 */
[----:B------:R-:W-:-:S04]  /*15e0*/  IADD3 R19, R19, -0x1, RZ ;  /* 0xffffffff13137810 */ /* 0x000fc80007ffe0ff */
[----:B------:R-:W-:Y:S02]  /*15f0*/  ISETP.NE.AND P1, PT, R19, RZ, PT ;  /* 0x000000ff1300720c */ /* 0x000fe40003f25270 */
        /* <DEDUP_REMOVED lines=8> */
[----:B------:R-:W-:Y:S02]  /*1680*/  FADD.FTZ R0, R24, R0 ;  /* 0x0000000018007221 */ /* 0x000fe40000010000 */
[----:B------:R-:W-:Y:S01]  /*1690*/  @!P0 PRMT R22, R22, 0x7610, R26 ;  /* 0x0000761016168816 */ /* 0x000fe2000000001a */
[----:B------:R-:W-:Y:S01]  /*16a0*/  FMUL.FTZ R26, R31, R18 ;  /* 0x000000121f1a7220 */ /* 0x000fe20000410000 */
[----:B------:R-:W-:-:S03]  /*16b0*/  FMUL.FTZ R31, R24, R11 ;  /* 0x0000000b181f7220 */ /* 0x000fc60000410000 */
[--C-:B------:R-:W-:Y:S02]  /*16c0*/  HADD2.F32 R27, -RZ, R22.reuse.H0_H0 ;  /* 0x20000016ff1b7230 */ /* 0x100fe40000004100 */
[----:B------:R-:W-:Y:S01]  /*16d0*/  FFMA.FTZ R5, R24, R26, R5 ;  /* 0x0000001a18057223 */ /* 0x000fe20000010005 */
[----:B------:R-:W-:Y:S01]  /*16e0*/  HADD2.F32 R29, -RZ, R22.H1_H1 ;  /* 0x30000016ff1d7230 */ /* 0x000fe20000004100 */
[----:B------:R-:W-:Y:S01]  /*16f0*/  IADD3 R24, P2, R25, 0x1, RZ ;  /* 0x0000000119187810 */ /* 0x000fe20007f5e0ff */
[----:B------:R-:W-:Y:S01]  /*1700*/  FADD.FTZ R33, R31, R14 ;  /* 0x0000000e1f217221 */ /* 0x000fe20000010000 */
[----:B------:R-:W-:Y:S01]  /*1710*/  FADD.FTZ R27, -R4, R27 ;  /* 0x0000001b041b7221 */ /* 0x000fe20000010100 */
[----:B------:R-:W-:Y:S01]  /*1720*/  FFMA.FTZ R26, R26, R31, R15 ;  /* 0x0000001f1a1a7223 */ /* 0x000fe2000001000f */
[C---:B------:R-:W-:Y:S01]  /*1730*/  FMUL.FTZ R22, R29.reuse, R13 ;  /* 0x0000000d1d167220 */ /* 0x040fe20000410000 */
[----:B------:R-:W-:Y:S01]  /*1740*/  FADD.FTZ R2, R29, R2 ;  /* 0x000000021d027221 */ /* 0x000fe20000010000 */
[----:B------:R-:W-:Y:S01]  /*1750*/  FMUL.FTZ R27, R27, R18 ;  /* 0x000000121b1b7220 */ /* 0x000fe20000410000 */
[----:B------:R-:W-:-:S02]  /*1760*/  IMAD.X R23, RZ, RZ, R23, P2 ;  /* 0x000000ffff177224 */ /* 0x000fc400010e0617 */
[----:B------:R-:W-:Y:S01]  /*1770*/  FADD.FTZ R14, R22, R33 ;  /* 0x00000021160e7221 */ /* 0x000fe20000010000 */
[----:B------:R-:W-:Y:S01]  /*1780*/  MOV R25, R24 ;  /* 0x0000001800197202 */ /* 0x000fe20000000f00 */
[----:B------:R-:W-:Y:S01]  /*1790*/  FFMA.FTZ R10, R29, R27, R10 ;  /* 0x0000001b1d0a7223 */ /* 0x000fe2000001000a */
[----:B------:R-:W-:Y:S01]  /*17a0*/  FFMA.FTZ R15, R27, R22, R26 ;  /* 0x000000161b0f7223 */ /* 0x000fe2000001001a */
[----:B------:R-:W-:Y:S06]  /*17b0*/  @P1 BRA `(.L_x_3811) ;  /* 0xfffffffc003c1947 */ /* 0x000fec000383ffff */
.L_x_3810:
[----:B------:R-:W-:-:S13]  /*17c0*/  ISETP.GE.U32.AND P0, PT, R30, 0x3, PT ;  /* 0x000000031e00780c */ /* 0x000fda0003f06070 */
[----:B------:R-:W-:Y:S05]  /*17d0*/  @!P0 BRA `(.L_x_3806) ;  /* 0x0000000800e08947 */ /* 0x000fea0003800000 */
[----:B------:R-:W-:Y:S01]  /*17e0*/  ULDC.64 UR6, c[0x0][0x288] ;  /* 0x0000a20000067ab9 */ /* 0x000fe20000000a00 */
[--C-:B------:R-:W-:Y:S02]  /*17f0*/  SHF.R.S32.HI R19, RZ, 0x1f, R24.reuse ;  /* 0x0000001fff137819 */ /* 0x100fe40000011418 */
[----:B------:R-:W-:Y:S01]  /*1800*/  ISETP.GE.U32.AND P0, PT, R20, UR6, PT ;  /* 0x0000000614007c0c */ /* 0x000fe2000bf06070 */
[----:B------:R-:W-:-:S03]  /*1810*/  IMAD.MOV.U32 R20, RZ, RZ, R24 ;  /* 0x000000ffff147224 */ /* 0x000fc600078e0018 */
[----:B------:R-:W-:-:S13]  /*1820*/  ISETP.GE.AND.EX P0, PT, R21, UR7, PT, P0 ;  /* 0x0000000715007c0c */ /* 0x000fda000bf06300 */
.L_x_3812:
[----:B------:R-:W0:Y:S01]  /*1830*/  @!P0 LDC.64 R26, c[0x0][0x288] ;  /* 0x0000a200ff1a8b82 */ /* 0x000e220000000a00 */
[----:B------:R-:W-:Y:S01]  /*1840*/  @!P0 MOV R22, R6 ;  /* 0x0000000600168202 */ /* 0x000fe20000000f00 */
[----:B------:R-:W-:Y:S01]  /*1850*/  @!P0 IMAD.MOV.U32 R23, RZ, RZ, R9 ;  /* 0x000000ffff178224 */ /* 0x000fe200078e0009 */
[----:B------:R-:W-:-:S05]  /*1860*/  @!P0 IADD3 R31, P2, R20, 0x1, RZ ;  /* 0x00000001141f8810 */ /* 0x000fca0007f5e0ff */
[----:B------:R-:W1:Y:S01]  /*1870*/  @!P0 LDC.64 R32, c[0x0][0x230] ;  /* 0x00008c00ff208b82 */ /* 0x000e620000000a00 */
[----:B------:R-:W-:-:S07]  /*1880*/  @!P0 IMAD.X R35, RZ, RZ, R19, P2 ;  /* 0x000000ffff238224 */ /* 0x000fce00010e0613 */
[----:B------:R-:W2:Y:S08]  /*1890*/  @!P0 LDC.64 R28, c[0x0][0x228] ;  /* 0x00008a00ff1c8b82 */ /* 0x000eb00000000a00 */
[----:B------:R-:W3:Y:S01]  /*18a0*/  @!P0 LDC.64 R24, c[0x0][0x288] ;  /* 0x0000a200ff188b82 */ /* 0x000ee20000000a00 */
[-C--:B0-----:R-:W-:Y:S02]  /*18b0*/  @!P0 IMAD R21, R19, R26.reuse, RZ ;  /* 0x0000001a13158224 */ /* 0x081fe400078e02ff */
[----:B------:R-:W-:-:S04]  /*18c0*/  @!P0 IMAD.WIDE.U32 R22, R20, R26, R22 ;  /* 0x0000001a14168225 */ /* 0x000fc800078e0016 */
[----:B------:R-:W-:Y:S02]  /*18d0*/  @!P0 IMAD R21, R20, R27, R21 ;  /* 0x0000001b14158224 */ /* 0x000fe400078e0215 */
[----:B------:R-:W0:Y:S03]  /*18e0*/  @!P0 LDC.64 R26, c[0x0][0x230] ;  /* 0x00008c00ff1a8b82 */ /* 0x000e260000000a00 */
[----:B------:R-:W-:Y:S01]  /*18f0*/  @!P0 IADD3 R23, R23, R21, RZ ;  /* 0x0000001517178210 */ /* 0x000fe20007ffe0ff */
[----:B------:R-:W-:-:S03]  /*1900*/  @!P0 IMAD.SHL.U32 R21, R22, 0x2, RZ ;  /* 0x0000000216158824 */ /* 0x000fc600078e00ff */
[----:B------:R-:W-:Y:S02]  /*1910*/  @!P0 SHF.L.U64.HI R30, R22, 0x1, R23 ;  /* 0x00000001161e8819 */ /* 0x000fe40000010217 */
[C---:B-1----:R-:W-:Y:S01]  /*1920*/  @!P0 IADD3 R32, P1, R21.reuse, R32, RZ ;  /* 0x0000002015208210 */ /* 0x042fe20007f3e0ff */
[----:B------:R-:W1:Y:S03]  /*1930*/  @!P0 LDC.64 R22, c[0x0][0x228] ;  /* 0x00008a00ff168b82 */ /* 0x000e660000000a00 */
[C---:B------:R-:W-:Y:S02]  /*1940*/  @!P0 IADD3.X R33, R30.reuse, R33, RZ, P1, !PT ;  /* 0x000000211e218210 */ /* 0x040fe40000ffe4ff */
[----:B--2---:R-:W-:Y:S01]  /*1950*/  @!P0 IADD3 R34, P1, R21, R28, RZ ;  /* 0x0000001c15228210 */ /* 0x004fe20007f3e0ff */
[----:B---3--:R-:W-:Y:S02]  /*1960*/  @!P0 IMAD R36, R35, R24, RZ ;  /* 0x0000001823248224 */ /* 0x008fe400078e02ff */
[----:B------:R2:W3:Y:S01]  /*1970*/  @!P0 LDG.E R21, desc[UR4][R32.64] ;  /* 0x0000000420158981 */ /* 0x0004e2000c1e1900 */
[----:B------:R-:W-:Y:S01]  /*1980*/  @!P0 IADD3.X R35, R30, R29, RZ, P1, !PT ;  /* 0x0000001d1e238210 */ /* 0x000fe20000ffe4ff */
[----:B------:R-:W-:Y:S01]  /*1990*/  @!P0 IMAD.MOV.U32 R28, RZ, RZ, R6 ;  /* 0x000000ffff1c8224 */ /* 0x000fe200078e0006 */
[----:B------:R-:W-:Y:S01]  /*19a0*/  @!P0 MOV R29, R9 ;  /* 0x00000009001d8202 */ /* 0x000fe20000000f00 */
[----:B------:R-:W-:-:S02]  /*19b0*/  @!P0 IMAD R25, R31, R25, R36 ;  /* 0x000000191f198224 */ /* 0x000fc400078e0224 */
[----:B------:R-:W-:Y:S02]  /*19c0*/  @!P0 IMAD.WIDE.U32 R28, R31, R24, R28 ;  /* 0x000000181f1c8225 */ /* 0x000fe400078e001c */
[----:B------:R-:W4:Y:S01]  /*19d0*/  @!P0 LDC.64 R30, c[0x0][0x288] ;  /* 0x0000a200ff1e8b82 */ /* 0x000f220000000a00 */
[----:B------:R5:W3:Y:S01]  /*19e0*/  @!P0 LDG.E R24, desc[UR4][R34.64] ;  /* 0x0000000422188981 */ /* 0x000ae2000c1e1900 */
[----:B------:R-:W-:Y:S01]  /*19f0*/  @!P0 IMAD.IADD R29, R29, 0x1, R25 ;  /* 0x000000011d1d8824 */ /* 0x000fe200078e0219 */
[----:B------:R-:W-:-:S04]  /*1a00*/  @!P0 SHF.L.U32 R25, R28, 0x1, RZ ;  /* 0x000000011c198819 */ /* 0x000fc800000006ff */
[----:B------:R-:W-:Y:S01]  /*1a10*/  @!P0 SHF.L.U64.HI R38, R28, 0x1, R29 ;  /* 0x000000011c268819 */ /* 0x000fe2000001021d */
[----:B--2---:R-:W2:Y:S01]  /*1a20*/  @!P0 LDC.64 R32, c[0x0][0x228] ;  /* 0x00008a00ff208b82 */ /* 0x004ea20000000a00 */
[C---:B0-----:R-:W-:Y:S02]  /*1a30*/  @!P0 IADD3 R36, P1, R25.reuse, R26, RZ ;  /* 0x0000001a19248210 */ /* 0x041fe40007f3e0ff */
[----:B-1----:R-:W-:-:S03]  /*1a40*/  @!P0 IADD3 R26, P2, R25, R22, RZ ;  /* 0x00000016191a8210 */ /* 0x002fc60007f5e0ff */
[----:B------:R-:W-:Y:S01]  /*1a50*/  @!P0 IMAD.X R37, R38, 0x1, R27, P1 ;  /* 0x0000000126258824 */ /* 0x000fe200008e061b */
[----:B------:R-:W-:Y:S01]  /*1a60*/  @!P0 IADD3 R39, P1, R20, 0x2, RZ ;  /* 0x0000000214278810 */ /* 0x000fe20007f3e0ff */
[----:B------:R-:W0:Y:S01]  /*1a70*/  @!P0 LDC.64 R28, c[0x0][0x230] ;  /* 0x00008c00ff1c8b82 */ /* 0x000e220000000a00 */
[----:B------:R-:W-:Y:S01]  /*1a80*/  @!P0 IADD3.X R27, R38, R23, RZ, P2, !PT ;  /* 0x00000017261b8210 */ /* 0x000fe200017fe4ff */
[----:B-----5:R-:W-:Y:S01]  /*1a90*/  @!P0 IMAD.MOV.U32 R35, RZ, RZ, R9 ;  /* 0x000000ffff238224 */ /* 0x020fe200078e0009 */
[----:B------:R-:W-:Y:S01]  /*1aa0*/  @!P0 MOV R34, R6 ;  /* 0x0000000600228202 */ /* 0x000fe20000000f00 */
[----:B------:R-:W-:Y:S01]  /*1ab0*/  @!P0 IMAD.X R23, RZ, RZ, R19, P1 ;  /* 0x000000ffff178224 */ /* 0x000fe200008e0613 */
[----:B------:R1:W5:Y:S03]  /*1ac0*/  @!P0 LDG.E R25, desc[UR4][R36.64] ;  /* 0x0000000424198981 */ /* 0x000366000c1e1900 */
[-C--:B----4-:R-:W-:Y:S01]  /*1ad0*/  @!P0 IMAD R38, R23, R30.reuse, RZ ;  /* 0x0000001e17268224 */ /* 0x090fe200078e02ff */
[----:B------:R-:W4:Y:S01]  /*1ae0*/  @!P0 LDG.E R26, desc[UR4][R26.64] ;  /* 0x000000041a1a8981 */ /* 0x000f22000c1e1900 */
[----:B------:R-:W2:Y:S01]  /*1af0*/  @!P0 LDC.64 R22, c[0x0][0x288] ;  /* 0x0000a200ff168b82 */ /* 0x000ea20000000a00 */
[----:B------:R-:W-:-:S04]  /*1b00*/  @!P0 IMAD.WIDE.U32 R34, R39, R30, R34 ;  /* 0x0000001e27228225 */ /* 0x000fc800078e0022 */
[----:B------:R-:W-:Y:S01]  /*1b10*/  @!P0 IMAD R31, R39, R31, R38 ;  /* 0x0000001f271f8224 */ /* 0x000fe200078e0226 */
[----:B------:R-:W-:-:S04]  /*1b20*/  @!P0 IADD3 R39, P3, R20, 0x3, RZ ;  /* 0x0000000314278810 */ /* 0x000fc80007f7e0ff */
[----:B------:R-:W-:Y:S01]  /*1b30*/  @!P0 IADD3 R35, R35, R31, RZ ;  /* 0x0000001f23238210 */ /* 0x000fe20007ffe0ff */
[C---:B------:R-:W-:Y:S02]  /*1b40*/  @!P0 IMAD.SHL.U32 R31, R34.reuse, 0x2, RZ ;  /* 0x00000002221f8824 */ /* 0x040fe400078e00ff */
[----:B-1----:R-:W-:Y:S01]  /*1b50*/  @!P0 IMAD.X R37, RZ, RZ, R19, P3 ;  /* 0x000000ffff258224 */ /* 0x002fe200018e0613 */
[----:B------:R-:W-:Y:S02]  /*1b60*/  @!P0 SHF.L.U64.HI R38, R34, 0x1, R35 ;  /* 0x0000000122268819 */ /* 0x000fe40000010223 */
[C---:B0-----:R-:W-:Y:S02]  /*1b70*/  @!P0 IADD3 R34, P1, R31.reuse, R28, RZ ;  /* 0x0000001c1f228210 */ /* 0x041fe40007f3e0ff */
[----:B--2---:R-:W-:Y:S02]  /*1b80*/  @!P0 IADD3 R28, P2, R31, R32, RZ ;  /* 0x000000201f1c8210 */ /* 0x004fe40007f5e0ff */
[----:B------:R-:W0:Y:S01]  /*1b90*/  @!P0 LDC.64 R30, c[0x0][0x230] ;  /* 0x00008c00ff1e8b82 */ /* 0x000e220000000a00 */
[----:B------:R-:W-:-:S02]  /*1ba0*/  @!P0 IADD3.X R35, R38, R29, RZ, P1, !PT ;  /* 0x0000001d26238210 */ /* 0x000fc40000ffe4ff */
[----:B------:R-:W-:Y:S01]  /*1bb0*/  @!P0 IADD3.X R29, R38, R33, RZ, P2, !PT ;  /* 0x00000021261d8210 */ /* 0x000fe200017fe4ff */
[-C--:B------:R-:W-:Y:S02]  /*1bc0*/  @!P0 IMAD R38, R37, R22.reuse, RZ ;  /* 0x0000001625268224 */ /* 0x080fe400078e02ff */
[----:B------:R-:W2:Y:S01]  /*1bd0*/  @!P0 LDG.E R27, desc[UR4][R34.64] ;  /* 0x00000004221b8981 */ /* 0x000ea2000c1e1900 */
[----:B------:R-:W-:Y:S01]  /*1be0*/  @!P0 MOV R37, R9 ;  /* 0x0000000900258202 */ /* 0x000fe20000000f00 */
[----:B------:R-:W1:Y:S01]  /*1bf0*/  @!P0 LDC.64 R32, c[0x0][0x228] ;  /* 0x00008a00ff208b82 */ /* 0x000e620000000a00 */
[----:B------:R-:W-:Y:S01]  /*1c00*/  @!P0 IMAD.MOV.U32 R36, RZ, RZ, R6 ;  /* 0x000000ffff248224 */ /* 0x000fe200078e0006 */
[----:B------:R1:W2:Y:S01]  /*1c10*/  @!P0 LDG.E R28, desc[UR4][R28.64] ;  /* 0x000000041c1c8981 */ /* 0x0002a2000c1e1900 */
[C---:B------:R-:W-:Y:S02]  /*1c20*/  @!P0 IMAD R23, R39.reuse, R23, R38 ;  /* 0x0000001727178224 */ /* 0x040fe400078e0226 */
[----:B------:R-:W-:-:S04]  /*1c30*/  @!P0 IMAD.WIDE.U32 R36, R39, R22, R36 ;  /* 0x0000001627248225 */ /* 0x000fc800078e0024 */
        /* <DEDUP_REMOVED lines=10> */
[----:B------:R-:W-:-:S04]  /*1ce0*/  IADD3 R20, P2, R20, 0x4, RZ ;  /* 0x0000000414147810 */ /* 0x000fc80007f5e0ff */
[----:B------:R-:W-:Y:S01]  /*1cf0*/  ISETP.GE.AND P1, PT, R20, R17, PT ;  /* 0x000000111400720c */ /* 0x000fe20003f26270 */
[----:B------:R-:W-:Y:S01]  /*1d00*/  IMAD.X R19, RZ, RZ, R19, P2 ;  /* 0x000000ffff137224 */ /* 0x000fe200010e0613 */
[----:B---3--:R-:W-:Y:S02]  /*1d10*/  @!P0 PRMT R29, R21, 0x7610, R29 ;  /* 0x00007610151d8816 */ /* 0x008fe4000000001d */
[----:B------:R-:W-:Y:S02]  /*1d20*/  PRMT R21, RZ, 0x7610, R21 ;  /* 0x00007610ff157816 */ /* 0x000fe40000000015 */
[----:B------:R-:W-:Y:S02]  /*1d30*/  PRMT R29, R29, 0x5410, RZ ;  /* 0x000054101d1d7816 */ /* 0x000fe400000000ff */
[----:B------:R-:W-:-:S03]  /*1d40*/  @!P0 PRMT R21, R21, 0x7632, R21 ;  /* 0x0000763215158816 */ /* 0x000fc60000000015 */
[----:B------:R-:W-:Y:S01]  /*1d50*/  HADD2.F32 R35, -RZ, R29.H0_H0 ;  /* 0x2000001dff237230 */ /* 0x000fe20000004100 */
[--C-:B------:R-:W-:Y:S01]  /*1d60*/  @!P0 PRMT R29, R29, 0x5410, R24.reuse ;  /* 0x000054101d1d8816 */ /* 0x100fe20000000018 */
[----:B------:R-:W-:Y:S01]  /*1d70*/  HADD2.F32 R21, -RZ, R21.H0_H0 ;  /* 0x20000015ff157230 */ /* 0x000fe20000004100 */
[----:B------:R-:W-:Y:S02]  /*1d80*/  PRMT R24, RZ, 0x7610, R24 ;  /* 0x00007610ff187816 */ /* 0x000fe40000000018 */
[----:B------:R-:W-:Y:S01]  /*1d90*/  FADD.FTZ R35, -R4, R35 ;  /* 0x0000002304237221 */ /* 0x000fe20000010100 */
[----:B0-----:R-:W-:Y:S01]  /*1da0*/  HADD2.F32 R30, -RZ, R29.H1_H1 ;  /* 0x3000001dff1e7230 */ /* 0x001fe20000004100 */
[----:B------:R-:W-:Y:S02]  /*1db0*/  @!P0 PRMT R24, R24, 0x7632, R24 ;  /* 0x0000763218188816 */ /* 0x000fe40000000018 */
[----:B-1----:R-:W-:Y:S01]  /*1dc0*/  FMUL.FTZ R32, R35, R18 ;  /* 0x0000001223207220 */ /* 0x002fe20000410000 */
[----:B------:R-:W-:Y:S01]  /*1dd0*/  FADD.FTZ R21, -R4, R21 ;  /* 0x0000001504157221 */ /* 0x000fe20000010100 */
[C-C-:B------:R-:W-:Y:S01]  /*1de0*/  FADD.FTZ R33, R30.reuse, R0.reuse ;  /* 0x000000001e217221 */ /* 0x140fe20000010000 */
[----:B------:R-:W-:Y:S01]  /*1df0*/  PRMT R0, RZ, 0x7610, R0 ;  /* 0x00007610ff007816 */ /* 0x000fe20000000000 */
[C---:B------:R-:W-:Y:S01]  /*1e00*/  FMUL.FTZ R29, R30.reuse, R11 ;  /* 0x0000000b1e1d7220 */ /* 0x040fe20000410000 */
[----:B------:R-:W-:Y:S01]  /*1e10*/  FFMA.FTZ R35, R30, R32, R5 ;  /* 0x000000201e237223 */ /* 0x000fe20000010005 */
[----:B------:R-:W-:-:S02]  /*1e20*/  HADD2.F32 R5, -RZ, R24.H0_H0 ;  /* 0x20000018ff057230 */ /* 0x000fc40000004100 */
[----:B------:R-:W-:Y:S01]  /*1e30*/  FMUL.FTZ R21, R21, R18 ;  /* 0x0000001215157220 */ /* 0x000fe20000410000 */
[----:B------:R-:W-:Y:S01]  /*1e40*/  FFMA.FTZ R32, R32, R29, R15 ;  /* 0x0000001d20207223 */ /* 0x000fe2000001000f */
[--C-:B------:R-:W-:Y:S01]  /*1e50*/  FADD.FTZ R31, R29, R14.reuse ;  /* 0x0000000e1d1f7221 */ /* 0x100fe20000010000 */
[----:B------:R-:W-:Y:S01]  /*1e60*/  PRMT R14, RZ, 0x7610, R14 ;  /* 0x00007610ff0e7816 */ /* 0x000fe2000000000e */
[----:B------:R-:W-:Y:S01]  /*1e70*/  FFMA.FTZ R37, R5, R21, R10 ;  /* 0x0000001505257223 */ /* 0x000fe2000001000a */
[----:B-----5:R-:W-:Y:S01]  /*1e80*/  @!P0 PRMT R0, R25, 0x7610, R0 ;  /* 0x0000761019008816 */ /* 0x020fe20000000000 */
[C---:B------:R-:W-:Y:S01]  /*1e90*/  FADD.FTZ R29, R5.reuse, R2 ;  /* 0x00000002051d7221 */ /* 0x040fe20000010000 */
[----:B------:R-:W-:Y:S01]  /*1ea0*/  PRMT R10, RZ, 0x5410, RZ ;  /* 0x00005410ff0a7816 */ /* 0x000fe200000000ff */
[----:B------:R-:W-:Y:S01]  /*1eb0*/  FMUL.FTZ R2, R5, R13 ;  /* 0x0000000d05027220 */ /* 0x000fe20000410000 */
[----:B------:R-:W-:Y:S02]  /*1ec0*/  PRMT R0, R0, 0x5410, RZ ;  /* 0x0000541000007816 */ /* 0x000fe400000000ff */
[----:B----4-:R-:W-:Y:S01]  /*1ed0*/  @!P0 PRMT R14, R26, 0x7610, R14 ;  /* 0x000076101a0e8816 */ /* 0x010fe2000000000e */
[----:B------:R-:W-:Y:S01]  /*1ee0*/  FADD.FTZ R31, R2, R31 ;  /* 0x0000001f021f7221 */ /* 0x000fe20000010000 */
[----:B------:R-:W-:Y:S01]  /*1ef0*/  FFMA.FTZ R32, R21, R2, R32 ;  /* 0x0000000215207223 */ /* 0x000fe20000010020 */
[----:B------:R-:W-:Y:S01]  /*1f00*/  HADD2.F32 R15, -RZ, R0.H0_H0 ;  /* 0x20000000ff0f7230 */ /* 0x000fe20000004100 */
[----:B------:R-:W-:Y:S01]  /*1f10*/  PRMT R0, RZ, 0x7610, R0 ;  /* 0x00007610ff007816 */ /* 0x000fe20000000000 */
[----:B------:R-:W-:-:S03]  /*1f20*/  HADD2.F32 R14, -RZ, R14.H0_H0 ;  /* 0x2000000eff0e7230 */ /* 0x000fc60000004100 */
[----:B------:R-:W-:Y:S01]  /*1f30*/  @!P0 PRMT R0, R25, 0x7632, R0 ;  /* 0x0000763219008816 */ /* 0x000fe20000000000 */
[----:B------:R-:W-:Y:S01]  /*1f40*/  FADD.FTZ R15, -R4, R15 ;  /* 0x0000000f040f7221 */ /* 0x000fe20000010100 */
[----:B------:R-:W-:Y:S01]  /*1f50*/  FMUL.FTZ R2, R14, R11 ;  /* 0x0000000b0e027220 */ /* 0x000fe20000410000 */
[----:B------:R-:W-:Y:S01]  /*1f60*/  FADD.FTZ R33, R33, R14 ;  /* 0x0000000e21217221 */ /* 0x000fe20000010000 */
[----:B------:R-:W-:Y:S01]  /*1f70*/  @!P0 PRMT R0, R0, 0x7610, R26 ;  /* 0x0000761000008816 */ /* 0x000fe2000000001a */
[----:B------:R-:W-:Y:S01]  /*1f80*/  FMUL.FTZ R15, R15, R18 ;  /* 0x000000120f0f7220 */ /* 0x000fe20000410000 */
[----:B------:R-:W-:-:S03]  /*1f90*/  FADD.FTZ R21, R31, R2 ;  /* 0x000000021f157221 */ /* 0x000fc60000010000 */
[--C-:B------:R-:W-:Y:S02]  /*1fa0*/  HADD2.F32 R5, -RZ, R0.reuse.H0_H0 ;  /* 0x20000000ff057230 */ /* 0x100fe40000004100 */
[----:B------:R-:W-:Y:S01]  /*1fb0*/  FFMA.FTZ R35, R14, R15, R35 ;  /* 0x0000000f0e237223 */ /* 0x000fe20000010023 */
[----:B------:R-:W-:Y:S01]  /*1fc0*/  PRMT R14, RZ, 0x7610, R14 ;  /* 0x00007610ff0e7816 */ /* 0x000fe2000000000e */
[----:B------:R-:W-:Y:S02]  /*1fd0*/  HADD2.F32 R0, -RZ, R0.H1_H1 ;  /* 0x30000000ff007230 */ /* 0x000fe40000004100 */
[----:B------:R-:W-:Y:S01]  /*1fe0*/  FFMA.FTZ R2, R15, R2, R32 ;  /* 0x000000020f027223 */ /* 0x000fe20000010020 */
[----:B------:R-:W-:Y:S01]  /*1ff0*/  FADD.FTZ R5, -R4, R5 ;  /* 0x0000000504057221 */ /* 0x000fe20000010100 */
[----:B--2---:R-:W-:-:S03]  /*2000*/  @!P0 PRMT R10, R10, 0x5410, R27 ;  /* 0x000054100a0a8816 */ /* 0x004fc6000000001b */
[----:B------:R-:W-:Y:S01]  /*2010*/  FMUL.FTZ R5, R5, R18 ;  /* 0x0000001205057220 */ /* 0x000fe20000410000 */
[----:B------:R-:W-:Y:S01]  /*2020*/  FADD.FTZ R29, R29, R0 ;  /* 0x000000001d1d7221 */ /* 0x000fe20000010000 */
[----:B------:R-:W-:Y:S02]  /*2030*/  @!P0 PRMT R10, R27, 0x7632, R10 ;  /* 0x000076321b0a8816 */ /* 0x000fe4000000000a */
[----:B------:R-:W-:Y:S01]  /*2040*/  FFMA.FTZ R37, R0, R5, R37 ;  /* 0x0000000500257223 */ /* 0x000fe20000010025 */
[----:B------:R-:W-:Y:S01]  /*2050*/  @!P0 PRMT R14, R28, 0x7610, R14 ;  /* 0x000076101c0e8816 */ /* 0x000fe2000000000e */
[----:B------:R-:W-:Y:S01]  /*2060*/  FMUL.FTZ R0, R0, R13 ;  /* 0x0000000d00007220 */ /* 0x000fe20000410000 */
[----:B------:R-:W-:Y:S01]  /*2070*/  HADD2.F32 R15, -RZ, R10.H1_H1 ;  /* 0x3000000aff0f7230 */ /* 0x000fe20000004100 */
[----:B------:R-:W-:Y:S02]  /*2080*/  PRMT R10, R10, 0x5410, RZ ;  /* 0x000054100a0a7816 */ /* 0x000fe400000000ff */
[----:B------:R-:W-:-:S02]  /*2090*/  HADD2.F32 R14, -RZ, R14.H0_H0 ;  /* 0x2000000eff0e7230 */ /* 0x000fc40000004100 */
[----:B------:R-:W-:Y:S01]  /*20a0*/  FADD.FTZ R21, R0, R21 ;  /* 0x0000001500157221 */ /* 0x000fe20000010000 */
[----:B------:R-:W-:Y:S01]  /*20b0*/  FFMA.FTZ R2, R5, R0, R2 ;  /* 0x0000000005027223 */ /* 0x000fe20000010002 */
[----:B------:R-:W-:Y:S01]  /*20c0*/  FADD.FTZ R15, -R4, R15 ;  /* 0x0000000f040f7221 */ /* 0x000fe20000010100 */
[----:B------:R-:W-:Y:S01]  /*20d0*/  @!P0 PRMT R10, R10, 0x7610, R28 ;  /* 0x000076100a0a8816 */ /* 0x000fe2000000001c */
[C---:B------:R-:W-:Y:S01]  /*20e0*/  FMUL.FTZ R0, R14.reuse, R11 ;  /* 0x0000000b0e007220 */ /* 0x040fe20000410000 */
[----:B------:R-:W-:Y:S01]  /*20f0*/  FADD.FTZ R33, R33, R14 ;  /* 0x0000000e21217221 */ /* 0x000fe20000010000 */
[----:B------:R-:W-:Y:S02]  /*2100*/  FMUL.FTZ R15, R15, R18 ;  /* 0x000000120f0f7220 */ /* 0x000fe40000410000 */
[----:B------:R-:W-:Y:S01]  /*2110*/  FADD.FTZ R21, R21, R0 ;  /* 0x0000000015157221 */ /* 0x000fe20000010000 */
[--C-:B------:R-:W-:Y:S02]  /*2120*/  HADD2.F32 R5, -RZ, R10.reuse.H0_H0 ;  /* 0x2000000aff057230 */ /* 0x100fe40000004100 */
[----:B------:R-:W-:Y:S01]  /*2130*/  FFMA.FTZ R2, R15, R0, R2 ;  /* 0x000000000f027223 */ /* 0x000fe20000010002 */
[----:B------:R-:W-:Y:S01]  /*2140*/  PRMT R0, RZ, 0x5410, RZ ;  /* 0x00005410ff007816 */ /* 0x000fe200000000ff */
[----:B------:R-:W-:Y:S01]  /*2150*/  FFMA.FTZ R35, R14, R15, R35 ;  /* 0x0000000f0e237223 */ /* 0x000fe20000010023 */
[----:B------:R-:W-:Y:S01]  /*2160*/  PRMT R14, RZ, 0x5410, RZ ;  /* 0x00005410ff0e7816 */ /* 0x000fe200000000ff */
[----:B------:R-:W-:Y:S01]  /*2170*/  FADD.FTZ R5, -R4, R5 ;  /* 0x0000000504057221 */ /* 0x000fe20000010100 */
[----:B------:R-:W-:Y:S01]  /*2180*/  HADD2.F32 R10, -RZ, R10.H1_H1 ;  /* 0x3000000aff0a7230 */ /* 0x000fe20000004100 */
[----:B------:R-:W-:-:S02]  /*2190*/  @!P0 PRMT R0, R0, 0x5410, R22 ;  /* 0x0000541000008816 */ /* 0x000fc40000000016 */
[----:B------:R-:W-:Y:S02]  /*21a0*/  FMUL.FTZ R5, R5, R18 ;  /* 0x0000001205057220 */ /* 0x000fe40000410000 */
[----:B------:R-:W-:Y:S01]  /*21b0*/  @!P0 PRMT R0, R22, 0x7632, R0 ;  /* 0x0000763216008816 */ /* 0x000fe20000000000 */
[----:B------:R-:W-:Y:S01]  /*21c0*/  FADD.FTZ R29, R29, R10 ;  /* 0x0000000a1d1d7221 */ /* 0x000fe20000010000 */
[----:B------:R-:W-:Y:S01]  /*21d0*/  FFMA.FTZ R37, R10, R5, R37 ;  /* 0x000000050a257223 */ /* 0x000fe20000010025 */
[----:B------:R-:W-:Y:S01]  /*21e0*/  @!P0 PRMT R14, R14, 0x5410, R23 ;  /* 0x000054100e0e8816 */ /* 0x000fe20000000017 */
[----:B------:R-:W-:Y:S01]  /*21f0*/  FMUL.FTZ R10, R10, R13 ;  /* 0x0000000d0a0a7220 */ /* 0x000fe20000410000 */
[--C-:B------:R-:W-:Y:S02]  /*2200*/  HADD2.F32 R15, -RZ, R0.reuse.H1_H1 ;  /* 0x30000000ff0f7230 */ /* 0x100fe40000004100 */
[----:B------:R-:W-:Y:S01]  /*2210*/  @!P0 PRMT R14, R23, 0x7632, R14 ;  /* 0x00007632170e8816 */ /* 0x000fe2000000000e */
[----:B------:R-:W-:Y:S01]  /*2220*/  FFMA.FTZ R24, R5, R10, R2 ;  /* 0x0000000a05187223 */ /* 0x000fe20000010002 */
[----:B------:R-:W-:-:S02]  /*2230*/  HADD2.F32 R5, -RZ, R0.H0_H0 ;  /* 0x20000000ff057230 */ /* 0x000fc40000004100 */
[----:B------:R-:W-:Y:S01]  /*2240*/  FADD.FTZ R15, -R4, R15 ;  /* 0x0000000f040f7221 */ /* 0x000fe20000010100 */
[----:B------:R-:W-:Y:S01]  /*2250*/  FADD.FTZ R25, R10, R21 ;  /* 0x000000150a197221 */ /* 0x000fe20000010000 */
[--C-:B------:R-:W-:Y:S02]  /*2260*/  HADD2.F32 R2, -RZ, R14.reuse.H1_H1 ;  /* 0x3000000eff027230 */ /* 0x100fe40000004100 */
[-C--:B------:R-:W-:Y:S01]  /*2270*/  FMUL.FTZ R21, R15, R18.reuse ;  /* 0x000000120f157220 */ /* 0x080fe20000410000 */
[----:B------:R-:W-:Y:S01]  /*2280*/  FADD.FTZ R15, -R4, R5 ;  /* 0x00000005040f7221 */ /* 0x000fe20000010100 */
[----:B------:R-:W-:Y:S02]  /*2290*/  HADD2.F32 R14, -RZ, R14.H0_H0 ;  /* 0x2000000eff0e7230 */ /* 0x000fe40000004100 */
        /* <DEDUP_REMOVED lines=12> */
.L_x_3806:
        /* <DEDUP_REMOVED lines=141> */
[----:B------:R-:W-:Y:S02]  /*2c30*/  ISETP.NE.AND P5, PT, R47, RZ, PT ;  /* 0x000000ff2f00720c */ /* 0x000fe40003fa5270 */
[----:B------:R-:W-:Y:S02]  /*2c40*/  IADD3 R49, R52, R47, RZ ;  /* 0x0000002f34317210 */ /* 0x000fe40007ffe0ff */
        /* <DEDUP_REMOVED lines=61> */
.L_x_3836:
        /* <DEDUP_REMOVED lines=114> */
.L_x_3814:
[----:B------:R-:W-:Y:S05]  /*3740*/  BSYNC B0 ;  /* 0x0000000000007941 */ /* 0x000fea0003800000 */
.L_x_3813:
        /* <DEDUP_REMOVED lines=51> */
.L_x_3817:
[----:B------:R-:W-:Y:S05]  /*3a80*/  BSYNC B0 ;  /* 0x0000000000007941 */ /* 0x000fea0003800000 */
.L_x_3816:
        /* <DEDUP_REMOVED lines=22> */
.L_x_3815:
        /* <DEDUP_REMOVED lines=9> */
.L_x_3818:
[----:B------:R-:W-:Y:S02]  /*3c80*/  P2R R66, PR, RZ, 0x1 ;  /* 0x00000001ff427803 */ /* 0x000fe40000000000 */
[----:B------:R-:W-:Y:S02]  /*3c90*/  ISETP.NE.AND P0, PT, R49, RZ, PT ;  /* 0x000000ff3100720c */ /* 0x000fe40003f05270 */
[----:B------:R-:W-:Y:S02]  /*3ca0*/  MOV R52, R53 ;  /* 0x0000003500347202 */ /* 0x000fe40000000f00 */
[----:B------:R-:W-:-:S09]  /*3cb0*/  MOV R56, R67 ;  /* 0x0000004300387202 */ /* 0x000fd20000000f00 */
[----:B------:R-:W-:Y:S05]  /*3cc0*/  WARPSYNC.COLLECTIVE R55, `(.L_x_3819) ;  /* 0x0000000037087348 */ /* 0x000fea0003c00000 */
[----:B------:R0:W1:Y:S02]  /*3cd0*/  SHFL.UP P6, R67, R52, R51, R54 ;  /* 0x0400003334437389 */ /* 0x00006400000c0036 */
[----:B01----:R-:W-:Y:S01]  /*3ce0*/  ENDCOLLECTIVE ;  /* 0x000000000000791b */ /* 0x003fe20003800000 */
.L_x_3819:
[----:B------:R-:W-:Y:S02]  /*3cf0*/  @P1 IADD3 R49, R49, R56, RZ ;  /* 0x0000003831311210 */ /* 0x000fe40007ffe0ff */
[----:B------:R-:W-:Y:S01]  /*3d00*/  MOV R52, R50 ;  /* 0x0000003200347202 */ /* 0x000fe20000000f00 */
[----:B------:R-:W-:-:S07]  /*3d10*/  IMAD.MOV.U32 R68, RZ, RZ, R67 ;  /* 0x000000ffff447224 */ /* 0x000fce00078e0043 */
[----:B------:R-:W-:Y:S05]  /*3d20*/  WARPSYNC.COLLECTIVE R55, `(.L_x_3820) ;  /* 0x0000000037087348 */ /* 0x000fea0003c00000 */
[----:B------:R0:W1:Y:S02]  /*3d30*/  SHFL.UP P6, R67, R52, R51, R54 ;  /* 0x0400003334437389 */ /* 0x00006400000c0036 */
[----:B01----:R-:W-:Y:S01]  /*3d40*/  ENDCOLLECTIVE ;  /* 0x000000000000791b */ /* 0x003fe20003800000 */
.L_x_3820:
        /* <DEDUP_REMOVED lines=9> */
.L_x_3821:
[----:B------:R-:W-:Y:S02]  /*3de0*/  ISETP.GE.AND P0, PT, R57, 0x2, PT ;  /* 0x000000023900780c */ /* 0x000fe40003f06270 */
[----:B------:R-:W-:Y:S01]  /*3df0*/  ISETP.NE.AND P1, PT, R49, RZ, PT ;  /* 0x000000ff3100720c */ /* 0x000fe20003f25270 */
[----:B------:R-:W-:Y:S01]  /*3e00*/  IMAD.MOV.U32 R52, RZ, RZ, R53 ;  /* 0x000000ffff347224 */ /* 0x000fe200078e0035 */
[----:B------:R-:W-:-:S11]  /*3e10*/  MOV R56, R67 ;  /* 0x0000004300387202 */ /* 0x000fd60000000f00 */
[----:B------:R-:W-:Y:S05]  /*3e20*/  WARPSYNC.COLLECTIVE R55, `(.L_x_3822) ;  /* 0x0000000037087348 */ /* 0x000fea0003c00000 */
[----:B------:R0:W1:Y:S02]  /*3e30*/  SHFL.UP P6, R67, R52, R51, R54 ;  /* 0x0400003334437389 */ /* 0x00006400000c0036 */
[----:B01----:R-:W-:Y:S01]  /*3e40*/  ENDCOLLECTIVE ;  /* 0x000000000000791b */ /* 0x003fe20003800000 */
.L_x_3822:
[----:B------:R-:W-:Y:S01]  /*3e50*/  @P0 IMAD.IADD R49, R49, 0x1, R56 ;  /* 0x0000000131310824 */ /* 0x000fe200078e0238 */
[----:B------:R-:W-:Y:S02]  /*3e60*/  MOV R52, R50 ;  /* 0x0000003200347202 */ /* 0x000fe40000000f00 */
[----:B------:R-:W-:-:S07]  /*3e70*/  MOV R68, R67 ;  /* 0x0000004300447202 */ /* 0x000fce0000000f00 */
[----:B------:R-:W-:Y:S05]  /*3e80*/  WARPSYNC.COLLECTIVE R55, `(.L_x_3823) ;  /* 0x0000000037087348 */ /* 0x000fea0003c00000 */
[----:B------:R0:W1:Y:S02]  /*3e90*/  SHFL.UP P6, R67, R52, R51, R54 ;  /* 0x0400003334437389 */ /* 0x00006400000c0036 */
[----:B01----:R-:W-:Y:S01]  /*3ea0*/  ENDCOLLECTIVE ;  /* 0x000000000000791b */ /* 0x003fe20003800000 */
.L_x_3823:
        /* <DEDUP_REMOVED lines=9> */
.L_x_3824:
[----:B------:R-:W-:Y:S02]  /*3f40*/  ISETP.GE.AND P0, PT, R57, 0x4, PT ;  /* 0x000000043900780c */ /* 0x000fe40003f06270 */
[----:B------:R-:W-:Y:S02]  /*3f50*/  ISETP.NE.AND P1, PT, R49, RZ, PT ;  /* 0x000000ff3100720c */ /* 0x000fe40003f25270 */
[----:B------:R-:W-:Y:S01]  /*3f60*/  MOV R52, R53 ;  /* 0x0000003500347202 */ /* 0x000fe20000000f00 */
[----:B------:R-:W-:-:S10]  /*3f70*/  IMAD.MOV.U32 R56, RZ, RZ, R67 ;  /* 0x000000ffff387224 */ /* 0x000fd400078e0043 */
[----:B------:R-:W-:Y:S05]  /*3f80*/  WARPSYNC.COLLECTIVE R55, `(.L_x_3825) ;  /* 0x0000000037087348 */ /* 0x000fea0003c00000 */
[----:B------:R0:W1:Y:S02]  /*3f90*/  SHFL.UP P6, R67, R52, R51, R54 ;  /* 0x0400003334437389 */ /* 0x00006400000c0036 */
[----:B01----:R-:W-:Y:S01]  /*3fa0*/  ENDCOLLECTIVE ;  /* 0x000000000000791b */ /* 0x003fe20003800000 */
.L_x_3825:
[----:B------:R-:W-:Y:S01]  /*3fb0*/  @P0 IADD3 R49, R49, R56, RZ ;  /* 0x0000003831310210 */ /* 0x000fe20007ffe0ff */
[----:B------:R-:W-:Y:S01]  /*3fc0*/  IMAD.MOV.U32 R52, RZ, RZ, R50 ;  /* 0x000000ffff347224 */ /* 0x000fe200078e0032 */
[----:B------:R-:W-:-:S07]  /*3fd0*/  MOV R68, R67 ;  /* 0x0000004300447202 */ /* 0x000fce0000000f00 */
[----:B------:R-:W-:Y:S05]  /*3fe0*/  WARPSYNC.COLLECTIVE R55, `(.L_x_3826) ;  /* 0x0000000037087348 */ /* 0x000fea0003c00000 */
[----:B------:R0:W1:Y:S02]  /*3ff0*/  SHFL.UP P6, R67, R52, R51, R54 ;  /* 0x0400003334437389 */ /* 0x00006400000c0036 */
[----:B01----:R-:W-:Y:S01]  /*4000*/  ENDCOLLECTIVE ;  /* 0x000000000000791b */ /* 0x003fe20003800000 */
.L_x_3826:
        /* <DEDUP_REMOVED lines=9> */
.L_x_3827:
[----:B------:R-:W-:Y:S02]  /*40a0*/  ISETP.GE.AND P0, PT, R57, 0x8, PT ;  /* 0x000000083900780c */ /* 0x000fe40003f06270 */
[----:B------:R-:W-:Y:S02]  /*40b0*/  ISETP.NE.AND P1, PT, R49, RZ, PT ;  /* 0x000000ff3100720c */ /* 0x000fe40003f25270 */
[----:B------:R-:W-:Y:S02]  /*40c0*/  MOV R52, R53 ;  /* 0x0000003500347202 */ /* 0x000fe40000000f00 */
[----:B------:R-:W-:-:S09]  /*40d0*/  MOV R56, R67 ;  /* 0x0000004300387202 */ /* 0x000fd20000000f00 */
[----:B------:R-:W-:Y:S05]  /*40e0*/  WARPSYNC.COLLECTIVE R55, `(.L_x_3828) ;  /* 0x0000000037087348 */ /* 0x000fea0003c00000 */
[----:B------:R0:W1:Y:S02]  /*40f0*/  SHFL.UP P6, R67, R52, R51, R54 ;  /* 0x0400003334437389 */ /* 0x00006400000c0036 */
[----:B01----:R-:W-:Y:S01]  /*4100*/  ENDCOLLECTIVE ;  /* 0x000000000000791b */ /* 0x003fe20003800000 */
.L_x_3828:
[----:B------:R-:W-:Y:S02]  /*4110*/  @P0 IADD3 R49, R49, R56, RZ ;  /* 0x0000003831310210 */ /* 0x000fe40007ffe0ff */
[----:B------:R-:W-:Y:S01]  /*4120*/  MOV R52, R50 ;  /* 0x0000003200347202 */ /* 0x000fe20000000f00 */
[----:B------:R-:W-:-:S07]  /*4130*/  IMAD.MOV.U32 R68, RZ, RZ, R67 ;  /* 0x000000ffff447224 */ /* 0x000fce00078e0043 */
[----:B------:R-:W-:Y:S05]  /*4140*/  WARPSYNC.COLLECTIVE R55, `(.L_x_3829) ;  /* 0x0000000037087348 */ /* 0x000fea0003c00000 */
[----:B------:R0:W1:Y:S02]  /*4150*/  SHFL.UP P6, R67, R52, R51, R54 ;  /* 0x0400003334437389 */ /* 0x00006400000c0036 */
[----:B01----:R-:W-:Y:S01]  /*4160*/  ENDCOLLECTIVE ;  /* 0x000000000000791b */ /* 0x003fe20003800000 */
.L_x_3829:
        /* <DEDUP_REMOVED lines=9> */
.L_x_3830:
        /* <DEDUP_REMOVED lines=9> */
.L_x_3831:
[----:B------:R-:W-:Y:S01]  /*4290*/  IMAD.MOV.U32 R52, RZ, RZ, R50 ;  /* 0x000000ffff347224 */ /* 0x000fe200078e0032 */
[----:B------:R-:W-:-:S07]  /*42a0*/  MOV R56, R67 ;  /* 0x0000004300387202 */ /* 0x000fce0000000f00 */
[----:B------:R-:W-:Y:S05]  /*42b0*/  WARPSYNC.COLLECTIVE R55, `(.L_x_3832) ;  /* 0x0000000037087348 */ /* 0x000fea0003c00000 */
[----:B------:R0:W1:Y:S02]  /*42c0*/  SHFL.UP P6, R67, R52, R51, R54 ;  /* 0x0400003334437389 */ /* 0x00006400000c0036 */
[----:B01----:R-:W-:Y:S01]  /*42d0*/  ENDCOLLECTIVE ;  /* 0x000000000000791b */ /* 0x003fe20003800000 */
.L_x_3832:
        /* <DEDUP_REMOVED lines=11> */
.L_x_3833:
[----:B------:R-:W-:Y:S02]  /*4390*/  ISETP.NE.AND P0, PT, R66, RZ, PT ;  /* 0x000000ff4200720c */ /* 0x000fe40003f05270 */
[----:B------:R-:W-:Y:S02]  /*43a0*/  MOV R52, R53 ;  /* 0x0000003500347202 */ /* 0x000fe40000000f00 */
[----:B------:R-:W-:-:S09]  /*43b0*/  MOV R56, R67 ;  /* 0x0000004300387202 */ /* 0x000fd20000000f00 */
[----:B------:R-:W-:Y:S05]  /*43c0*/  WARPSYNC.COLLECTIVE R55, `(.L_x_3834) ;  /* 0x0000000037087348 */ /* 0x000fea0003c00000 */
[----:B------:R0:W1:Y:S02]  /*43d0*/  SHFL.UP P6, R67, R52, R51, R54 ;  /* 0x0400003334437389 */ /* 0x00006400000c0036 */
[----:B01----:R-:W-:Y:S01]  /*43e0*/  ENDCOLLECTIVE ;  /* 0x000000000000791b */ /* 0x003fe20003800000 */
.L_x_3834:
[----:B------:R-:W-:Y:S01]  /*43f0*/  MOV R52, R50 ;  /* 0x0000003200347202 */ /* 0x000fe20000000f00 */
[----:B------:R-:W-:-:S07]  /*4400*/  IMAD.MOV.U32 R57, RZ, RZ, R67 ;  /* 0x000000ffff397224 */ /* 0x000fce00078e0043 */
[----:B------:R-:W-:Y:S05]  /*4410*/  WARPSYNC.COLLECTIVE R55, `(.L_x_3835) ;  /* 0x0000000037087348 */ /* 0x000fea0003c00000 */
[----:B------:R0:W1:Y:S02]  /*4420*/  SHFL.UP P6, R67, R52, R51, R54 ;  /* 0x0400003334437389 */ /* 0x00006400000c0036 */
[----:B01----:R-:W-:Y:S01]  /*4430*/  ENDCOLLECTIVE ;  /* 0x000000000000791b */ /* 0x003fe20003800000 */
.L_x_3835:
[----:B------:R-:W-:Y:S01]  /*4440*/  MOV R65, R67 ;  /* 0x0000004300417202 */ /* 0x000fe20000000f00 */
[----:B------:R-:W-:Y:S06]  /*4450*/  BRA `(.L_x_3836) ;  /* 0xffffffe800f07947 */ /* 0x000fec000383ffff */
.L_x_3837:
        /* <DEDUP_REMOVED lines=10> */
.L_x_4545:


//--------------------- .text._Z30group_norm_nhwc_bwd_sum_kernelI11Fp16IOBf16WLi256EEv26Group_norm_nhwc_bwd_params --------------------------
	.section	.text._Z30group_norm_nhwc_bwd_sum_kernelI11Fp16IOBf16WLi256EEv26Group_norm_nhwc_bwd_params,"ax",@progbits
	.align	128
        .global         _Z30group_norm_nhwc_bwd_sum_kernelI11Fp16IOBf16WLi256EEv26Group_norm_nhwc_bwd_params
        .type           _Z30group_norm_nhwc_bwd_sum_kernelI11Fp16IOBf16WLi256EEv26Group_norm_nhwc_bwd_params,@function
        .size           _Z30group_norm_nhwc_bwd_sum_kernelI11Fp16IOBf16WLi256EEv26Group_norm_nhwc_bwd_params,(.L_x_4546 - _Z30group_norm_nhwc_bwd_sum_kernelI11Fp16IOBf16WLi256EEv26Group_norm_nhwc_bwd_params)
        .other          _Z30group_norm_nhwc_bwd_sum_kernelI11Fp16IOBf16WLi256EEv26Group_norm_nhwc_bwd_params,@"STO_CUDA_ENTRY STV_DEFAULT"
_Z30group_norm_nhwc_bwd_sum_kernelI11Fp16IOBf16WLi256EEv26Group_norm_nhwc_bwd_params:
.text._Z30group_norm_nhwc_bwd_sum_kernelI11Fp16IOBf16WLi256EEv26Group_norm_nhwc_bwd_params:
        /* <DEDUP_REMOVED lines=76> */
.L_x_3839:
[----:B------:R-:W-:Y:S05]  /*04c0*/  BSYNC B0 ;  /* 0x0000000000007941 */ /* 0x000fea0003800000 */
.L_x_3838:
[C---:B------:R-:W-:Y:S01]  /*04d0*/  IMAD R14, R11.reuse, R16, R8 ;  /* 0x000000100b0e7224 */ /* 0x040fe200078e0208 */
[----:B------:R-:W0:Y:S01]  /*04e0*/  S2UR UR7, SR_CTAID.Y ;  /* 0x00000000000779c3 */ /* 0x000e220000002600 */
[----:B-----5:R-:W-:Y:S01]  /*04f0*/  FFMA.FTZ R24, -R4, R4, R5 ;  /* 0x0000000404187223 */ /* 0x020fe20000010105 */
[----:B------:R-:W-:Y:S01]  /*0500*/  ISETP.NE.U32.AND P4, PT, R11, RZ, PT ;  /* 0x000000ff0b00720c */ /* 0x000fe20003f85070 */
[----:B------:R-:W-:Y:S01]  /*0510*/  IMAD.MOV.U32 R30, RZ, RZ, RZ ;  /* 0x000000ffff1e7224 */ /* 0x000fe200078e00ff */
[----:B------:R-:W-:Y:S02]  /*0520*/  ISETP.GE.U32.AND P1, PT, R14, R11, PT ;  /* 0x0000000b0e00720c */ /* 0x000fe40003f26070 */
[----:B------:R-:W-:Y:S02]  /*0530*/  CS2R R28, SRZ ;  /* 0x00000000001c7805 */ /* 0x000fe4000001ff00 */
        /* <DEDUP_REMOVED lines=8> */
[----:B------:R-:W-:-:S05]  /*05c0*/  IADD3 R7, P5, R20, R22, RZ ;  /* 0x0000001614077210 */ /* 0x000fca0007fbe0ff */
[----:B------:R-:W-:Y:S01]  /*05d0*/  @P3 VIADD R17, R17, 0x1 ;  /* 0x0000000111113836 */ /* 0x000fe20000000000 */
[----:B------:R-:W-:Y:S02]  /*05e0*/  LEA.HI.X.SX32 R14, R22, R31, 0x1, P5 ;  /* 0x0000001f160e7211 */ /* 0x000fe400028f0eff */
[----:B-1----:R-:W-:Y:S02]  /*05f0*/  ISETP.LT.U32.AND P1, PT, R7, R12, PT ;  /* 0x0000000c0700720c */ /* 0x002fe40003f21070 */
[----:B------:R-:W-:Y:S01]  /*0600*/  SEL R5, R6, R17, !P4 ;  /* 0x0000001106057207 */ /* 0x000fe20006000000 */
[----:B------:R-:W-:Y:S01]  /*0610*/  HFMA2.MMA R6, -RZ, RZ, 1.875, 0 ;  /* 0x3f800000ff067435 */ /* 0x000fe200000001ff */
[----:B------:R-:W-:Y:S01]  /*0620*/  ISETP.LT.AND.EX P1, PT, R14, R13, PT, P1 ;  /* 0x0000000d0e00720c */ /* 0x000fe20003f21310 */
[----:B--2---:R-:W-:-:S03]  /*0630*/  @P2 FADD.FTZ R14, R24, R15 ;  /* 0x0000000f180e2221 */ /* 0x004fc60000010000 */
[----:B------:R-:W-:Y:S01]  /*0640*/  SEL R7, R7, R12, P1 ;  /* 0x0000000c07077207 */ /* 0x000fe20000800000 */
[----:B------:R-:W-:-:S03]  /*0650*/  IMAD.MOV R12, RZ, RZ, -R5 ;  /* 0x000000ffff0c7224 */ /* 0x000fc600078e0a05 */
[----:B------:R-:W-:Y:S01]  /*0660*/  ISETP.GE.AND P1, PT, R20, R7, PT ;  /* 0x000000071400720c */ /* 0x000fe20003f26270 */
[----:B------:R0:W1:Y:S01]  /*0670*/  @P2 MUFU.RSQ R6, R14 ;  /* 0x0000000e00062308 */ /* 0x0000620000001400 */
[----:B------:R-:W-:Y:S01]  /*0680*/  IMAD R8, R11, R12, R8 ;  /* 0x0000000c0b087224 */ /* 0x000fe200078e0208 */
[----:B------:R-:W-:Y:S02]  /*0690*/  MOV R11, RZ ;  /* 0x000000ff000b7202 */ /* 0x000fe40000000f00 */
[----:B------:R-:W-:-:S08]  /*06a0*/  CS2R R12, SRZ ;  /* 0x00000000000c7805 */ /* 0x000fd0000001ff00 */
[----:B0-----:R-:W-:Y:S05]  /*06b0*/  @P1 BRA `(.L_x_3840) ;  /* 0x0000001c00101947 */ /* 0x001fea0003800000 */
[----:B------:R-:W0:Y:S01]  /*06c0*/  LDC.64 R16, c[0x0][0x298] ;  /* 0x0000a600ff107b82 */ /* 0x000e220000000a00 */
[----:B------:R-:W-:Y:S01]  /*06d0*/  USHF.R.S32.HI UR7, URZ, 0x1f, UR6 ;  /* 0x0000001f3f077899 */ /* 0x000fe20008011406 */
[----:B------:R-:W-:Y:S02]  /*06e0*/  MOV R33, R20 ;  /* 0x0000001400217202 */ /* 0x000fe40000000f00 */
[----:B------:R-:W-:-:S03]  /*06f0*/  LOP3.LUT R11, RZ, R7, RZ, 0x33, !PT ;  /* 0x00000007ff0b7212 */ /* 0x000fc600078e33ff */
[C---:B0-----:R-:W-:Y:S01]  /*0700*/  IMAD R12, R16.reuse, UR7, RZ ;  /* 0x00000007100c7c24 */ /* 0x041fe2000f8e02ff */
[----:B------:R-:W-:Y:S01]  /*0710*/  ULDC.U8 UR7, c[0x0][0x2a4] ;  /* 0x0000a90000077ab9 */ /* 0x000fe20000000000 */
[----:B------:R-:W-:Y:S01]  /*0720*/  IMAD.WIDE.U32 R14, R16, UR6, R18 ;  /* 0x00000006100e7c25 */ /* 0x000fe2000f8e0012 */
[----:B------:R-:W-:Y:S02]  /*0730*/  ISETP.NE.AND P1, PT, RZ, UR7, PT ;  /* 0x00000007ff007c0c */ /* 0x000fe4000bf25270 */
[----:B------:R-:W-:Y:S01]  /*0740*/  IADD3 R16, -R20, -0x2, RZ ;  /* 0xfffffffe14107810 */ /* 0x000fe20007ffe1ff */
        /* <DEDUP_REMOVED lines=27> */
[----:B------:R-:W-:Y:S02]  /*0900*/  PRMT R11, RZ, 0x5410, RZ ;  /* 0x00005410ff0b7816 */ /* 0x000fe400000000ff */
[----:B------:R-:W-:Y:S02]  /*0910*/  IADD3 R20, R20, 0x1, RZ ;  /* 0x0000000114147810 */ /* 0x000fe40007ffe0ff */
[----:B---3--:R-:W-:-:S04]  /*0920*/  @!P0 PRMT R11, R11, 0x5410, R12 ;  /* 0x000054100b0b8816 */ /* 0x008fc8000000000c */
[----:B------:R-:W-:Y:S02]  /*0930*/  @!P0 PRMT R11, R12, 0x7632, R11 ;  /* 0x000076320c0b8816 */ /* 0x000fe4000000000b */
[----:B------:R-:W-:-:S03]  /*0940*/  PRMT R12, RZ, 0x5410, RZ ;  /* 0x00005410ff0c7816 */ /* 0x000fc600000000ff */
        /* <DEDUP_REMOVED lines=28> */
[----:B------:R-:W-:Y:S01]  /*0b10*/  FADD.FTZ R28, RZ, R26 ;  /* 0x0000001aff1c7221 */ /* 0x000fe20000010000 */
[----:B------:R-:W-:Y:S01]  /*0b20*/  FMUL.FTZ R19, R12, R19 ;  /* 0x000000130c137220 */ /* 0x000fe20000410000 */
[----:B------:R-:W-:-:S03]  /*0b30*/  FMUL.FTZ R12, R26, R3 ;  /* 0x000000031a0c7220 */ /* 0x000fc60000410000 */
[----:B------:R-:W-:Y:S01]  /*0b40*/  FMUL.FTZ R13, R19, R2 ;  /* 0x00000002130d7220 */ /* 0x000fe20000410000 */
[----:B------:R-:W-:Y:S01]  /*0b50*/  FFMA.FTZ R29, R11, R12, RZ ;  /* 0x0000000c0b1d7223 */ /* 0x000fe200000100ff */
[----:B------:R-:W-:Y:S01]  /*0b60*/  FADD.FTZ R12, RZ, R12 ;  /* 0x0000000cff0c7221 */ /* 0x000fe20000010000 */
[C---:B------:R-:W-:Y:S02]  /*0b70*/  FFMA.FTZ R11, R18.reuse, R19, RZ ;  /* 0x00000013120b7223 */ /* 0x040fe400000100ff */
[----:B------:R-:W-:Y:S01]  /*0b80*/  FFMA.FTZ R29, R18, R13, R29 ;  /* 0x0000000d121d7223 */ /* 0x000fe2000001001d */
[----:B------:R-:W-:Y:S01]  /*0b90*/  FADD.FTZ R12, R13, R12 ;  /* 0x0000000c0d0c7221 */ /* 0x000fe20000010000 */
[----:B------:R-:W-:-:S07]  /*0ba0*/  FADD.FTZ R13, RZ, R19 ;  /* 0x00000013ff0d7221 */ /* 0x000fce0000010000 */
.L_x_3842:
[----:B------:R-:W-:Y:S05]  /*0bb0*/  @!P2 BRA `(.L_x_3840) ;  /* 0x0000001400d0a947 */ /* 0x000fea0003800000 */
[----:B------:R-:W-:-:S05]  /*0bc0*/  VIADD R31, R20, 0x1 ;  /* 0x00000001141f7836 */ /* 0x000fca0000000000 */
[----:B------:R-:W-:-:S07]  /*0bd0*/  SHF.R.S32.HI R27, RZ, 0x1f, R31 ;  /* 0x0000001fff1b7819 */ /* 0x000fce000001141f */
.L_x_3843:
        /* <DEDUP_REMOVED lines=21> */
[----:B------:R-:W-:-:S04]  /*0d30*/  @!P0 IMAD.MOV.U32 R24, RZ, RZ, R14 ;  /* 0x000000ffff188224 */ /* 0x000fc800078e000e */
[----:B------:R-:W-:-:S05]  /*0d40*/  @!P0 IMAD.WIDE.U32 R24, R31, R22, R24 ;  /* 0x000000161f188225 */ /* 0x000fca00078e0018 */
[----:B------:R-:W-:Y:S01]  /*0d50*/  @!P0 IADD3 R23, R25, R23, RZ ;  /* 0x0000001719178210 */ /* 0x000fe20007ffe0ff */
[C---:B------:R-:W-:Y:S01]  /*0d60*/  @!P0 IMAD.SHL.U32 R25, R24.reuse, 0x2, RZ ;  /* 0x0000000218198824 */ /* 0x040fe200078e00ff */
[----:B----4-:R-:W-:Y:S02]  /*0d70*/  @!P0 IADD3 R20, P1, R35, R20, RZ ;  /* 0x0000001423148210 */ /* 0x010fe40007f3e0ff */
[----:B------:R-:W-:Y:S02]  /*0d80*/  @!P0 SHF.L.U64.HI R34, R24, 0x1, R23 ;  /* 0x0000000118228819 */ /* 0x000fe40000010217 */
[----:B---3--:R-:W-:Y:S01]  /*0d90*/  @!P0 IADD3 R18, P2, R25, R18, RZ ;  /* 0x0000001219128210 */ /* 0x008fe20007f5e0ff */
[----:B------:R-:W0:Y:S01]  /*0da0*/  @!P0 LDC.64 R22, c[0x0][0x228] ;  /* 0x00008a00ff168b82 */ /* 0x000e220000000a00 */
[----:B------:R-:W-:Y:S02]  /*0db0*/  @!P0 IADD3.X R21, R26, R21, RZ, P1, !PT ;  /* 0x000000151a158210 */ /* 0x000fe40000ffe4ff */
[----:B------:R-:W-:-:S03]  /*0dc0*/  @!P0 IADD3.X R19, R34, R19, RZ, P2, !PT ;  /* 0x0000001322138210 */ /* 0x000fc600017fe4ff */
[----:B------:R-:W3:Y:S04]  /*0dd0*/  @!P0 LDG.E R20, desc[UR4][R20.64] ;  /* 0x0000000414148981 */ /* 0x000ee8000c1e1900 */
[----:B------:R4:W5:Y:S01]  /*0de0*/  @!P0 LDG.E R24, desc[UR4][R18.64] ;  /* 0x0000000412188981 */ /* 0x000962000c1e1900 */
[----:B0-----:R-:W-:-:S05]  /*0df0*/  @!P0 IADD3 R22, P1, R25, R22, RZ ;  /* 0x0000001619168210 */ /* 0x001fca0007f3e0ff */
[----:B------:R-:W-:-:S05]  /*0e00*/  @!P0 IMAD.X R23, R34, 0x1, R23, P1 ;  /* 0x0000000122178824 */ /* 0x000fca00008e0617 */
[----:B------:R0:W3:Y:S01]  /*0e10*/  @!P0 LDG.E R22, desc[UR4][R22.64] ;  /* 0x0000000416168981 */ /* 0x0000e2000c1e1900 */
[----:B----4-:R-:W-:Y:S02]  /*0e20*/  PRMT R19, RZ, 0x7610, R19 ;  /* 0x00007610ff137816 */ /* 0x010fe40000000013 */
[----:B------:R-:W-:Y:S02]  /*0e30*/  PRMT R26, RZ, 0x5410, RZ ;  /* 0x00005410ff1a7816 */ /* 0x000fe400000000ff */
[----:B0-----:R-:W-:Y:S02]  /*0e40*/  PRMT R23, RZ, 0x5410, RZ ;  /* 0x00005410ff177816 */ /* 0x001fe400000000ff */
[----:B--2---:R-:W-:-:S05]  /*0e50*/  @!P0 PRMT R19, R32, 0x7632, R19 ;  /* 0x0000763220138816 */ /* 0x004fca0000000013 */
[----:B------:R-:W-:Y:S01]  /*0e60*/  HADD2.F32 R25, -RZ, R19.H0_H0 ;  /* 0x20000013ff197230 */ /* 0x000fe20000004100 */
[----:B------:R-:W-:-:S04]  /*0e70*/  PRMT R19, RZ, 0x7610, R19 ;  /* 0x00007610ff137816 */ /* 0x000fc80000000013 */
[----:B------:R-:W-:Y:S01]  /*0e80*/  @!P0 PRMT R19, R32, 0x7610, R19 ;  /* 0x0000761020138816 */ /* 0x000fe20000000013 */
[----:B------:R-:W-:-:S04]  /*0e90*/  FADD.FTZ R25, -R4, R25 ;  /* 0x0000001904197221 */ /* 0x000fc80000010100 */
[----:B------:R-:W-:Y:S02]  /*0ea0*/  HADD2.F32 R19, -RZ, R19.H0_H0 ;  /* 0x20000013ff137230 */ /* 0x000fe40000004100 */
[----:B-1----:R-:W-:-:S03]  /*0eb0*/  FMUL.FTZ R18, R25, R6 ;  /* 0x0000000619127220 */ /* 0x002fc60000410000 */
        /* <DEDUP_REMOVED lines=8> */
[----:B0-----:R-:W-:Y:S01]  /*0f40*/  FADD.FTZ R34, R33, 1 ;  /* 0x3f80000021227421 */ /* 0x001fe20000010000 */
[----:B-----5:R-:W-:-:S06]  /*0f50*/  @!P0 PRMT R26, R26, 0x5410, R24 ;  /* 0x000054101a1a8816 */ /* 0x020fcc0000000018 */
[----:B------:R0:W2:Y:S01]  /*0f60*/  MUFU.RCP R35, R34 ;  /* 0x0000002200237308 */ /* 0x0000a20000001000 */
[----:B---3--:R-:W-:Y:S01]  /*0f70*/  @!P0 PRMT R26, R20, 0x7610, R26 ;  /* 0x00007610141a8816 */ /* 0x008fe2000000001a */
[----:B-1----:R-:W-:Y:S01]  /*0f80*/  FADD.FTZ R32, R32, 1 ;  /* 0x3f80000020207421 */ /* 0x002fe20000010000 */
[----:B------:R-:W-:-:S03]  /*0f90*/  @!P0 PRMT R23, R23, 0x7610, R20 ;  /* 0x0000761017178816 */ /* 0x000fc60000000014 */
[--C-:B------:R-:W-:Y:S01]  /*0fa0*/  HADD2.F32 R33, -RZ, R26.reuse.H1_H1 ;  /* 0x3000001aff217230 */ /* 0x100fe20000004100 */
[----:B------:R-:W-:Y:S01]  /*0fb0*/  @!P0 PRMT R23, R24, 0x7632, R23 ;  /* 0x0000763218178816 */ /* 0x000fe20000000017 */
[----:B------:R-:W1:Y:S03]  /*0fc0*/  MUFU.RCP R32, R32 ;  /* 0x0000002000207308 */ /* 0x000e660000001000 */
[----:B------:R-:W-:Y:S01]  /*0fd0*/  FADD.FTZ R37, -R4, R33 ;  /* 0x0000002104257221 */ /* 0x000fe20000010100 */
[--C-:B0-----:R-:W-:Y:S02]  /*0fe0*/  HADD2.F32 R34, -RZ, R23.reuse.H1_H1 ;  /* 0x30000017ff227230 */ /* 0x101fe40000004100 */
[----:B------:R-:W-:Y:S02]  /*0ff0*/  HADD2.F32 R33, -RZ, R23.H0_H0 ;  /* 0x20000017ff217230 */ /* 0x000fe40000004100 */
[----:B------:R-:W-:Y:S01]  /*1000*/  FMUL.FTZ R23, R37, R6 ;  /* 0x0000000625177220 */ /* 0x000fe20000410000 */
[----:B--2---:R-:W-:Y:S01]  /*1010*/  FADD.FTZ R20, -R35, 1 ;  /* 0x3f80000023147421 */ /* 0x004fe20000010100 */
[----:B------:R-:W-:Y:S01]  /*1020*/  FMUL.FTZ R34, R34, R35 ;  /* 0x0000002322227220 */ /* 0x000fe20000410000 */
[----:B------:R-:W-:Y:S01]  /*1030*/  FADD.FTZ R35, -R4, R33 ;  /* 0x0000002104237221 */ /* 0x000fe20000010100 */
[----:B------:R-:W-:Y:S01]  /*1040*/  FFMA.FTZ R24, R23, R3, R10 ;  /* 0x0000000317187223 */ /* 0x000fe2000001000a */
[----:B------:R-:W-:Y:S01]  /*1050*/  FFMA.FTZ R25, R25, R20, 1 ;  /* 0x3f80000019197423 */ /* 0x000fe20000010014 */
[----:B------:R-:W-:-:S02]  /*1060*/  HADD2.F32 R33, -RZ, R26.H0_H0 ;  /* 0x2000001aff217230 */ /* 0x000fc40000004100 */
[----:B------:R-:W-:Y:S01]  /*1070*/  FMUL.FTZ R20, R35, R6 ;  /* 0x0000000623147220 */ /* 0x000fe20000410000 */
[----:B------:R-:W-:Y:S01]  /*1080*/  FMUL.FTZ R35, R24, -1.4426950216293334961 ;  /* 0xbfb8aa3b18237820 */ /* 0x000fe20000410000 */
[----:B-1----:R-:W-:-:S04]  /*1090*/  FADD.FTZ R26, -R32, 1 ;  /* 0x3f800000201a7421 */ /* 0x002fc80000010100 */
[----:B------:R-:W-:Y:S01]  /*10a0*/  FFMA.FTZ R26, R21, R26, 1 ;  /* 0x3f800000151a7423 */ /* 0x000fe2000001001a */
[----:B------:R-:W0:Y:S01]  /*10b0*/  MUFU.EX2 R35, R35 ;  /* 0x0000002300237308 */ /* 0x000e220000000800 */
[----:B------:R-:W-:-:S04]  /*10c0*/  FFMA.FTZ R21, R20, R2, R9 ;  /* 0x0000000214157223 */ /* 0x000fc80000010009 */
[----:B------:R-:W-:-:S06]  /*10d0*/  FMUL.FTZ R36, R21, -1.4426950216293334961 ;  /* 0xbfb8aa3b15247820 */ /* 0x000fcc0000410000 */
[----:B------:R-:W1:Y:S01]  /*10e0*/  MUFU.EX2 R36, R36 ;  /* 0x0000002400247308 */ /* 0x000e620000000800 */
[----:B------:R-:W-:Y:S01]  /*10f0*/  FMUL.FTZ R33, R33, R32 ;  /* 0x0000002021217220 */ /* 0x000fe20000410000 */
[----:B0-----:R-:W-:-:S03]  /*1100*/  FADD.FTZ R32, R35, 1 ;  /* 0x3f80000023207421 */ /* 0x001fc60000010000 */
[----:B------:R-:W-:-:S03]  /*1110*/  FMUL.FTZ R33, R33, R26 ;  /* 0x0000001a21217220 */ /* 0x000fc60000410000 */
[----:B------:R-:W0:Y:S01]  /*1120*/  MUFU.RCP R37, R32 ;  /* 0x0000002000257308 */ /* 0x000e220000001000 */
[C---:B------:R-:W-:Y:S01]  /*1130*/  FMUL.FTZ R26, R33.reuse, R3 ;  /* 0x00000003211a7220 */ /* 0x040fe20000410000 */
[----:B------:R-:W-:Y:S01]  /*1140*/  FADD.FTZ R28, R33, R28 ;  /* 0x0000001c211c7221 */ /* 0x000fe20000010000 */
[C---:B------:R-:W-:Y:S01]  /*1150*/  FFMA.FTZ R30, R19.reuse, R33, R30 ;  /* 0x00000021131e7223 */ /* 0x040fe2000001001e */
[----:B------:R-:W-:Y:S01]  /*1160*/  FMUL.FTZ R25, R34, R25 ;  /* 0x0000001922197220 */ /* 0x000fe20000410000 */
[----:B-1----:R-:W-:Y:S01]  /*1170*/  FADD.FTZ R33, R36, 1 ;  /* 0x3f80000024217421 */ /* 0x002fe20000010000 */
[----:B------:R-:W-:Y:S01]  /*1180*/  FFMA.FTZ R19, R19, R26, R29 ;  /* 0x0000001a13137223 */ /* 0x000fe2000001001d */
[----:B------:R-:W-:Y:S02]  /*1190*/  PRMT R29, RZ, 0x5410, RZ ;  /* 0x00005410ff1d7816 */ /* 0x000fe400000000ff */
[----:B------:R-:W1:Y:S02]  /*11a0*/  MUFU.RCP R34, R33 ;  /* 0x0000002100227308 */ /* 0x000e640000001000 */
[----:B------:R-:W-:Y:S01]  /*11b0*/  @!P0 PRMT R29, R29, 0x5410, R22 ;  /* 0x000054101d1d8816 */ /* 0x000fe20000000016 */
[----:B0-----:R-:W-:-:S03]  /*11c0*/  FADD.FTZ R35, -R37, 1 ;  /* 0x3f80000025237421 */ /* 0x001fc60000010100 */
[----:B------:R-:W-:Y:S01]  /*11d0*/  @!P0 PRMT R29, R22, 0x7632, R29 ;  /* 0x00007632161d8816 */ /* 0x000fe2000000001d */
[----:B------:R-:W-:Y:S01]  /*11e0*/  FFMA.FTZ R35, R24, R35, 1 ;  /* 0x3f80000018237423 */ /* 0x000fe20000010023 */
[----:B------:R-:W-:-:S03]  /*11f0*/  IADD3 R24, R31, 0x1, RZ ;  /* 0x000000011f187810 */ /* 0x000fc60007ffe0ff */
[--C-:B------:R-:W-:Y:S02]  /*1200*/  HADD2.F32 R22, -RZ, R29.reuse.H1_H1 ;  /* 0x3000001dff167230 */ /* 0x100fe40000004100 */
[----:B------:R-:W-:Y:S01]  /*1210*/  HADD2.F32 R29, -RZ, R29.H0_H0 ;  /* 0x2000001dff1d7230 */ /* 0x000fe20000004100 */
[----:B------:R-:W-:Y:S01]  /*1220*/  ISETP.GE.AND P1, PT, R24, R7, PT ;  /* 0x000000071800720c */ /* 0x000fe20003f26270 */
[----:B-1----:R-:W-:Y:S01]  /*1230*/  FADD.FTZ R24, -R34, 1 ;  /* 0x3f80000022187421 */ /* 0x002fe20000010100 */
[----:B------:R-:W-:Y:S01]  /*1240*/  FMUL.FTZ R22, R22, R37 ;  /* 0x0000002516167220 */ /* 0x000fe20000410000 */
[C---:B------:R-:W-:Y:S01]  /*1250*/  FADD.FTZ R32, R25.reuse, R13 ;  /* 0x0000000d19207221 */ /* 0x040fe20000010000 */
        /* <DEDUP_REMOVED lines=9> */
[----:B------:R-:W-:-:S02]  /*12f0*/  FMUL.FTZ R12, R35, R3 ;  /* 0x00000003230c7220 */ /* 0x000fc40000410000 */
[----:B------:R-:W-:Y:S01]  /*1300*/  FADD.FTZ R13, R32, R29 ;  /* 0x0000001d200d7221 */ /* 0x000fe20000010000 */
[----:B------:R-:W-:Y:S01]  /*1310*/  FFMA.FTZ R11, R20, R29, R11 ;  /* 0x0000001d140b7223 */ /* 0x000fe2000001000b */
[----:B------:R-:W-:Y:S01]  /*1320*/  FMUL.FTZ R19, R29, R2 ;  /* 0x000000021d137220 */ /* 0x000fe20000410000 */
[----:B------:R-:W-:Y:S01]  /*1330*/  FFMA.FTZ R29, R23, R12, R18 ;  /* 0x0000000c171d7223 */ /* 0x000fe20000010012 */
[----:B------:R-:W-:Y:S01]  /*1340*/  IADD3 R31, P2, R31, 0x2, RZ ;  /* 0x000000021f1f7810 */ /* 0x000fe20007f5e0ff */
[----:B------:R-:W-:Y:S01]  /*1350*/  FADD.FTZ R12, R25, R12 ;  /* 0x0000000c190c7221 */ /* 0x000fe20000010000 */
[----:B------:R-:W-:Y:S01]  /*1360*/  FFMA.FTZ R30, R23, R35, R30 ;  /* 0x00000023171e7223 */ /* 0x000fe2000001001e */
[----:B------:R-:W-:Y:S01]  /*1370*/  FADD.FTZ R28, R28, R35 ;  /* 0x000000231c1c7221 */ /* 0x000fe20000010000 */
[----:B------:R-:W-:Y:S01]  /*1380*/  FFMA.FTZ R29, R20, R19, R29 ;  /* 0x00000013141d7223 */ /* 0x000fe2000001001d */
[----:B------:R-:W-:Y:S01]  /*1390*/  FADD.FTZ R12, R19, R12 ;  /* 0x0000000c130c7221 */ /* 0x000fe20000010000 */
[----:B------:R-:W-:Y:S01]  /*13a0*/  IADD3.X R27, RZ, R27, RZ, P2, !PT ;  /* 0x0000001bff1b7210 */ /* 0x000fe200017fe4ff */
[----:B------:R-:W-:Y:S06]  /*13b0*/  @!P1 BRA `(.L_x_3843) ;  /* 0xfffffff800089947 */ /* 0x000fec000383ffff */
[----:B------:R-:W-:Y:S05]  /*13c0*/  BRA `(.L_x_3840) ;  /* 0x0000000c00cc7947 */ /* 0x000fea0003800000 */
.L_x_3841:
[----:B------:R-:W-:Y:S01]  /*13d0*/  LOP3.LUT P1, R10, R12, 0x3, RZ, 0xc0, !PT ;  /* 0x000000030c0a7812 */ /* 0x000fe2000782c0ff */
[----:B------:R-:W-:Y:S01]  /*13e0*/  HFMA2.MMA R30, -RZ, RZ, 0, 0 ;  /* 0x00000000ff1e7435 */ /* 0x000fe200000001ff */
[----:B------:R-:W-:Y:S01]  /*13f0*/  IMAD.IADD R9, R16, 0x1, -R11 ;  /* 0x0000000110097824 */ /* 0x000fe200078e0a0b */
[----:B------:R-:W-:Y:S02]  /*1400*/  CS2R R12, SRZ ;  /* 0x00000000000c7805 */ /* 0x000fe4000001ff00 */
[----:B------:R-:W-:Y:S02]  /*1410*/  CS2R R28, SRZ ;  /* 0x00000000001c7805 */ /* 0x000fe4000001ff00 */
[----:B------:R-:W-:-:S06]  /*1420*/  MOV R11, RZ ;  /* 0x000000ff000b7202 */ /* 0x000fcc0000000f00 */
[----:B------:R-:W-:Y:S05]  /*1430*/  @!P1 BRA `(.L_x_3844) ;  /* 0x0000000000c89947 */ /* 0x000fea0003800000 */
[----:B------:R-:W-:-:S07]  /*1440*/  IMAD.MOV.U32 R12, RZ, RZ, RZ ;  /* 0x000000ffff0c7224 */ /* 0x000fce00078e00ff */
.L_x_3845:
        /* <DEDUP_REMOVED lines=13> */
[----:B------:R-:W-:-:S03]  /*1520*/  @!P0 IADD3.X R21, R26, R21, RZ, P1, !PT ;  /* 0x000000151a158210 */ /* 0x000fc60000ffe4ff */
[----:B------:R-:W-:Y:S02]  /*1530*/  @!P0 IMAD.X R23, R26, 0x1, R23, P2 ;  /* 0x000000011a178824 */ /* 0x000fe400010e0617 */
[----:B------:R0:W2:Y:S04]  /*1540*/  @!P0 LDG.E R20, desc[UR4][R20.64] ;  /* 0x0000000414148981 */ /* 0x0000a8000c1e1900 */
[----:B------:R3:W4:Y:S01]  /*1550*/  @!P0 LDG.E R22, desc[UR4][R22.64] ;  /* 0x0000000416168981 */ /* 0x000722000c1e1900 */
[----:B------:R-:W-:Y:S02]  /*1560*/  IADD3 R10, R10, -0x1, RZ ;  /* 0xffffffff0a0a7810 */ /* 0x000fe40007ffe0ff */
[----:B------:R-:W-:Y:S02]  /*1570*/  IADD3 R33, P2, R33, 0x1, RZ ;  /* 0x0000000121217810 */ /* 0x000fe40007f5e0ff */
[----:B------:R-:W-:-:S02]  /*1580*/  ISETP.NE.AND P1, PT, R10, RZ, PT ;  /* 0x000000ff0a00720c */ /* 0x000fc40003f25270 */
[----:B0-----:R-:W-:Y:S02]  /*1590*/  PRMT R21, R21, 0x5410, RZ ;  /* 0x0000541015157816 */ /* 0x001fe400000000ff */
[----:B------:R-:W-:Y:S02]  /*15a0*/  IADD3.X R31, RZ, R31, RZ, P2, !PT ;  /* 0x0000001fff1f7210 */ /* 0x000fe400017fe4ff */
[----:B---3--:R-:W-:Y:S02]  /*15b0*/  PRMT R23, RZ, 0x7610, R23 ;  /* 0x00007610ff177816 */ /* 0x008fe40000000017 */
        /* <DEDUP_REMOVED lines=26> */
.L_x_3844:
[----:B------:R-:W-:-:S13]  /*1760*/  ISETP.GE.U32.AND P0, PT, R9, 0x3, PT ;  /* 0x000000030900780c */ /* 0x000fda0003f06070 */
[----:B------:R-:W-:Y:S05]  /*1770*/  @!P0 BRA `(.L_x_3840) ;  /* 0x0000000800e08947 */ /* 0x000fea0003800000 */
[----:B------:R-:W-:Y:S01]  /*1780*/  ULDC.64 UR6, c[0x0][0x288] ;  /* 0x0000a20000067ab9 */ /* 0x000fe20000000a00 */
[----:B------:R-:W-:Y:S02]  /*1790*/  SHF.R.S32.HI R9, RZ, 0x1f, R20 ;  /* 0x0000001fff097819 */ /* 0x000fe40000011414 */
[----:B------:R-:W-:Y:S02]  /*17a0*/  ISETP.GE.U32.AND P0, PT, R18, UR6, PT ;  /* 0x0000000612007c0c */ /* 0x000fe4000bf06070 */
[----:B------:R-:W-:Y:S02]  /*17b0*/  MOV R10, R20 ;  /* 0x00000014000a7202 */ /* 0x000fe40000000f00 */
[----:B------:R-:W-:-:S13]  /*17c0*/  ISETP.GE.AND.EX P0, PT, R19, UR7, PT, P0 ;  /* 0x0000000713007c0c */ /* 0x000fda000bf06300 */
.L_x_3846:
        /* <DEDUP_REMOVED lines=9> */
[----:B------:R-:W-:Y:S02]  /*1860*/  @!P0 IADD3 R31, P1, R10, 0x1, RZ ;  /* 0x000000010a1f8810 */ /* 0x000fe40007f3e0ff */
[----:B------:R-:W-:Y:S02]  /*1870*/  @!P0 SHF.L.U32 R33, R24, 0x1, RZ ;  /* 0x0000000118218819 */ /* 0x000fe400000006ff */
[----:B------:R-:W-:-:S04]  /*1880*/  @!P0 IADD3 R23, R25, R23, RZ ;  /* 0x0000001719178210 */ /* 0x000fc80007ffe0ff */
[----:B------:R-:W-:Y:S01]  /*1890*/  @!P0 SHF.L.U64.HI R22, R24, 0x1, R23 ;  /* 0x0000000118168819 */ /* 0x000fe20000010217 */
[----:B------:R-:W-:Y:S01]  /*18a0*/  @!P0 IMAD.X R23, RZ, RZ, R9, P1 ;  /* 0x000000ffff178224 */ /* 0x000fe200008e0609 */
[----:B--2---:R-:W-:Y:S01]  /*18b0*/  @!P0 IADD3 R34, P1, R33, R18, RZ ;  /* 0x0000001221228210 */ /* 0x004fe20007f3e0ff */
[----:B------:R-:W0:Y:S02]  /*18c0*/  @!P0 LDC.64 R24, c[0x0][0x288] ;  /* 0x0000a200ff188b82 */ /* 0x000e240000000a00 */
[----:B---3--:R-:W-:Y:S01]  /*18d0*/  @!P0 IMAD R18, R23, R20, RZ ;  /* 0x0000001417128224 */ /* 0x008fe200078e02ff */
[C---:B------:R-:W-:Y:S02]  /*18e0*/  @!P0 IADD3.X R35, R22.reuse, R19, RZ, P1, !PT ;  /* 0x0000001316238210 */ /* 0x040fe40000ffe4ff */
[----:B----4-:R-:W-:Y:S01]  /*18f0*/  @!P0 IADD3 R26, P2, R33, R26, RZ ;  /* 0x0000001a211a8210 */ /* 0x010fe20007f5e0ff */
[----:B------:R-:W-:Y:S01]  /*1900*/  @!P0 IMAD R39, R31, R21, R18 ;  /* 0x000000151f278224 */ /* 0x000fe200078e0212 */
[----:B------:R-:W-:Y:S01]  /*1910*/  @!P0 MOV R23, R17 ;  /* 0x0000001100178202 */ /* 0x000fe20000000f00 */
[----:B------:R-:W2:Y:S01]  /*1920*/  @!P0 LDC.64 R18, c[0x0][0x230] ;  /* 0x00008c00ff128b82 */ /* 0x000ea20000000a00 */
[----:B------:R-:W-:Y:S01]  /*1930*/  @!P0 IADD3.X R27, R22, R27, RZ, P2, !PT ;  /* 0x0000001b161b8210 */ /* 0x000fe200017fe4ff */
[----:B------:R-:W-:-:S04]  /*1940*/  @!P0 IMAD.MOV.U32 R22, RZ, RZ, R14 ;  /* 0x000000ffff168224 */ /* 0x000fc800078e000e */
[----:B------:R-:W-:Y:S01]  /*1950*/  @!P0 IMAD.WIDE.U32 R22, R31, R20, R22 ;  /* 0x000000141f168225 */ /* 0x000fe200078e0016 */
[----:B------:R-:W-:Y:S01]  /*1960*/  @!P0 IADD3 R33, P1, R10, 0x2, RZ ;  /* 0x000000020a218810 */ /* 0x000fe20007f3e0ff */
[----:B------:R-:W3:Y:S01]  /*1970*/  @!P0 LDC.64 R20, c[0x0][0x228] ;  /* 0x00008a00ff148b82 */ /* 0x000ee20000000a00 */
[----:B------:R-:W4:Y:S02]  /*1980*/  @!P0 LDG.E R31, desc[UR4][R34.64] ;  /* 0x00000004221f8981 */ /* 0x000f24000c1e1900 */
[----:B------:R-:W-:Y:S02]  /*1990*/  @!P0 IADD3.X R37, RZ, R9, RZ, P1, !PT ;  /* 0x00000009ff258210 */ /* 0x000fe40000ffe4ff */
[----:B------:R5:W4:Y:S01]  /*19a0*/  @!P0 LDG.E R32, desc[UR4][R26.64] ;  /* 0x000000041a208981 */ /* 0x000b22000c1e1900 */
[----:B------:R-:W-:Y:S02]  /*19b0*/  @!P0 IMAD.IADD R23, R23, 0x1, R39 ;  /* 0x0000000117178824 */ /* 0x000fe400078e0227 */
[----:B0-----:R-:W-:Y:S01]  /*19c0*/  @!P0 IMAD R38, R37, R24, RZ ;  /* 0x0000001825268224 */ /* 0x001fe200078e02ff */
[----:B------:R-:W-:-:S02]  /*19d0*/  @!P0 SHF.L.U32 R37, R22, 0x1, RZ ;  /* 0x0000000116258819 */ /* 0x000fc400000006ff */
[----:B------:R-:W-:Y:S01]  /*19e0*/  @!P0 SHF.L.U64.HI R36, R22, 0x1, R23 ;  /* 0x0000000116248819 */ /* 0x000fe20000010217 */
[----:B------:R-:W-:Y:S01]  /*19f0*/  @!P0 IMAD R39, R33, R25, R38 ;  /* 0x0000001921278224 */ /* 0x000fe200078e0226 */
[----:B------:R-:W0:Y:S01]  /*1a00*/  @!P0 LDC.64 R22, c[0x0][0x230] ;  /* 0x00008c00ff168b82 */ /* 0x000e220000000a00 */
[----:B-----5:R-:W-:Y:S01]  /*1a10*/  @!P0 MOV R26, R14 ;  /* 0x0000000e001a8202 */ /* 0x020fe20000000f00 */
[----:B------:R-:W-:Y:S01]  /*1a20*/  @!P0 IMAD.MOV.U32 R27, RZ, RZ, R17 ;  /* 0x000000ffff1b8224 */ /* 0x000fe200078e0011 */
[----:B--2---:R-:W-:-:S03]  /*1a30*/  @!P0 IADD3 R18, P1, R37, R18, RZ ;  /* 0x0000001225128210 */ /* 0x004fc60007f3e0ff */
[----:B------:R-:W-:Y:S01]  /*1a40*/  @!P0 IMAD.WIDE.U32 R24, R33, R24, R26 ;  /* 0x0000001821188225 */ /* 0x000fe200078e001a */
[C---:B------:R-:W-:Y:S01]  /*1a50*/  @!P0 IADD3.X R19, R36.reuse, R19, RZ, P1, !PT ;  /* 0x0000001324138210 */ /* 0x040fe20000ffe4ff */
[----:B------:R-:W2:Y:S01]  /*1a60*/  @!P0 LDC.64 R26, c[0x0][0x228] ;  /* 0x00008a00ff1a8b82 */ /* 0x000ea20000000a00 */
[----:B---3--:R-:W-:Y:S01]  /*1a70*/  @!P0 IADD3 R20, P2, R37, R20, RZ ;  /* 0x0000001425148210 */ /* 0x008fe20007f5e0ff */
[----:B------:R-:W-:Y:S02]  /*1a80*/  @!P0 IMAD.IADD R25, R25, 0x1, R39 ;  /* 0x0000000119198824 */ /* 0x000fe400078e0227 */
[----:B------:R3:W5:Y:S01]  /*1a90*/  @!P0 LDG.E R33, desc[UR4][R18.64] ;  /* 0x0000000412218981 */ /* 0x000762000c1e1900 */
[----:B------:R-:W-:Y:S02]  /*1aa0*/  @!P0 IADD3.X R21, R36, R21, RZ, P2, !PT ;  /* 0x0000001524158210 */ /* 0x000fe400017fe4ff */
[C---:B------:R-:W-:Y:S02]  /*1ab0*/  @!P0 SHF.L.U64.HI R36, R24.reuse, 0x1, R25 ;  /* 0x0000000118248819 */ /* 0x040fe40000010219 */
[----:B------:R-:W-:Y:S01]  /*1ac0*/  @!P0 SHF.L.U32 R35, R24, 0x1, RZ ;  /* 0x0000000118238819 */ /* 0x000fe200000006ff */
[----:B------:R1:W5:Y:S01]  /*1ad0*/  @!P0 LDG.E R34, desc[UR4][R20.64] ;  /* 0x0000000414228981 */ /* 0x000362000c1e1900 */
[----:B------:R-:W1:Y:S02]  /*1ae0*/  @!P0 LDC.64 R24, c[0x0][0x288] ;  /* 0x0000a200ff188b82 */ /* 0x000e640000000a00 */
[----:B0-----:R-:W-:-:S02]  /*1af0*/  @!P0 IADD3 R22, P1, R35, R22, RZ ;  /* 0x0000001623168210 */ /* 0x001fc40007f3e0ff */
[----:B------:R-:W-:-:S04]  /*1b00*/  @!P0 IADD3 R37, P2, R10, 0x3, RZ ;  /* 0x000000030a258810 */ /* 0x000fc80007f5e0ff */
[----:B---3--:R-:W0:Y:S01]  /*1b10*/  @!P0 LDC.64 R18, c[0x0][0x230] ;  /* 0x00008c00ff128b82 */ /* 0x008e220000000a00 */
[C---:B------:R-:W-:Y:S02]  /*1b20*/  @!P0 IADD3.X R23, R36.reuse, R23, RZ, P1, !PT ;  /* 0x0000001724178210 */ /* 0x040fe40000ffe4ff */
[----:B------:R-:W-:Y:S02]  /*1b30*/  @!P0 IADD3.X R39, RZ, R9, RZ, P2, !PT ;  /* 0x00000009ff278210 */ /* 0x000fe400017fe4ff */
[----:B--2---:R-:W-:Y:S02]  /*1b40*/  @!P0 IADD3 R26, P1, R35, R26, RZ ;  /* 0x0000001a231a8210 */ /* 0x004fe40007f3e0ff */
[----:B------:R2:W3:Y:S01]  /*1b50*/  @!P0 LDG.E R35, desc[UR4][R22.64] ;  /* 0x0000000416238981 */ /* 0x0004e2000c1e1900 */
[----:B-1----:R-:W1:Y:S02]  /*1b60*/  @!P0 LDC.64 R20, c[0x0][0x228] ;  /* 0x00008a00ff148b82 */ /* 0x002e640000000a00 */
[----:B------:R-:W-:-:S05]  /*1b70*/  @!P0 IMAD.X R27, R36, 0x1, R27, P1 ;  /* 0x00000001241b8824 */ /* 0x000fca00008e061b */
[----:B------:R-:W3:Y:S01]  /*1b80*/  @!P0 LDG.E R26, desc[UR4][R26.64] ;  /* 0x000000041a1a8981 */ /* 0x000ee2000c1e1900 */
[----:B------:R-:W-:Y:S01]  /*1b90*/  @!P0 IMAD R36, R39, R24, RZ ;  /* 0x0000001827248224 */ /* 0x000fe200078e02ff */
[----:B--2---:R-:W-:Y:S01]  /*1ba0*/  @!P0 MOV R22, R14 ;  /* 0x0000000e00168202 */ /* 0x004fe20000000f00 */
[----:B------:R-:W-:Y:S02]  /*1bb0*/  @!P0 IMAD.MOV.U32 R23, RZ, RZ, R17 ;  /* 0x000000ffff178224 */ /* 0x000fe400078e0011 */
[C---:B------:R-:W-:Y:S02]  /*1bc0*/  @!P0 IMAD R39, R37.reuse, R25, R36 ;  /* 0x0000001925278224 */ /* 0x040fe400078e0224 */
[----:B------:R-:W-:-:S05]  /*1bd0*/  @!P0 IMAD.WIDE.U32 R24, R37, R24, R22 ;  /* 0x0000001825188225 */ /* 0x000fca00078e0016 */
[----:B------:R-:W-:Y:S02]  /*1be0*/  @!P0 IADD3 R25, R25, R39, RZ ;  /* 0x0000002719198210 */ /* 0x000fe40007ffe0ff */
[C---:B------:R-:W-:Y:S02]  /*1bf0*/  @!P0 SHF.L.U32 R23, R24.reuse, 0x1, RZ ;  /* 0x0000000118178819 */ /* 0x040fe400000006ff */
[----:B------:R-:W-:Y:S02]  /*1c00*/  @!P0 SHF.L.U64.HI R24, R24, 0x1, R25 ;  /* 0x0000000118188819 */ /* 0x000fe40000010219 */
[----:B0-----:R-:W-:-:S05]  /*1c10*/  @!P0 IADD3 R18, P1, R23, R18, RZ ;  /* 0x0000001217128210 */ /* 0x001fca0007f3e0ff */
[----:B------:R-:W-:Y:S01]  /*1c20*/  @!P0 IMAD.X R19, R24, 0x1, R19, P1 ;  /* 0x0000000118138824 */ /* 0x000fe200008e0613 */
[----:B-1----:R-:W-:-:S04]  /*1c30*/  @!P0 IADD3 R20, P1, R23, R20, RZ ;  /* 0x0000001417148210 */ /* 0x002fc80007f3e0ff */
[----:B------:R0:W2:Y:S01]  /*1c40*/  @!P0 LDG.E R18, desc[UR4][R18.64] ;  /* 0x0000000412128981 */ /* 0x0000a2000c1e1900 */
[----:B------:R-:W-:-:S05]  /*1c50*/  @!P0 IADD3.X R21, R24, R21, RZ, P1, !PT ;  /* 0x0000001518158210 */ /* 0x000fca0000ffe4ff */
[----:B------:R1:W2:Y:S01]  /*1c60*/  @!P0 LDG.E R20, desc[UR4][R20.64] ;  /* 0x0000000414148981 */ /* 0x0002a2000c1e1900 */
[----:B0-----:R-:W-:Y:S02]  /*1c70*/  PRMT R19, RZ, 0x7610, R19 ;  /* 0x00007610ff137816 */ /* 0x001fe40000000013 */
[----:B-1----:R-:W-:Y:S02]  /*1c80*/  PRMT R21, RZ, 0x7610, R21 ;  /* 0x00007610ff157816 */ /* 0x002fe40000000015 */
[----:B------:R-:W-:-:S04]  /*1c90*/  IADD3 R10, P2, R10, 0x4, RZ ;  /* 0x000000040a0a7810 */ /* 0x000fc80007f5e0ff */
[----:B------:R-:W-:Y:S02]  /*1ca0*/  ISETP.GE.AND P1, PT, R10, R7, PT ;  /* 0x000000070a00720c */ /* 0x000fe40003f26270 */
[----:B------:R-:W-:Y:S02]  /*1cb0*/  IADD3.X R9, RZ, R9, RZ, P2, !PT ;  /* 0x00000009ff097210 */ /* 0x000fe400017fe4ff */
[----:B----4-:R-:W-:Y:S02]  /*1cc0*/  @!P0 PRMT R19, R31, 0x7610, R19 ;  /* 0x000076101f138816 */ /* 0x010fe40000000013 */
[----:B------:R-:W-:-:S03]  /*1cd0*/  @!P0 PRMT R21, R32, 0x7610, R21 ;  /* 0x0000761020158816 */ /* 0x000fc60000000015 */
[----:B------:R-:W-:Y:S01]  /*1ce0*/  HADD2.F32 R23, -RZ, R19.H0_H0 ;  /* 0x20000013ff177230 */ /* 0x000fe20000004100 */
[----:B------:R-:W-:-:S04]  /*1cf0*/  PRMT R19, RZ, 0x5410, RZ ;  /* 0x00005410ff137816 */ /* 0x000fc800000000ff */
[----:B------:R-:W-:Y:S01]  /*1d00*/  FADD.FTZ R25, -R4, R23 ;  /* 0x0000001704197221 */ /* 0x000fe20000010100 */
[----:B------:R-:W-:Y:S01]  /*1d10*/  HADD2.F32 R23, -RZ, R21.H0_H0 ;  /* 0x20000015ff177230 */ /* 0x000fe20000004100 */
[----:B------:R-:W-:Y:S02]  /*1d20*/  @!P0 PRMT R19, R31, 0x7632, R19 ;  /* 0x000076321f138816 */ /* 0x000fe40000000013 */
[----:B------:R-:W-:Y:S02]  /*1d30*/  FMUL.FTZ R22, R25, R6 ;  /* 0x0000000619167220 */ /* 0x000fe40000410000 */
[----:B------:R-:W-:Y:S01]  /*1d40*/  @!P0 PRMT R19, R19, 0x7610, R32 ;  /* 0x0000761013138816 */ /* 0x000fe20000000020 */
[C---:B------:R-:W-:Y:S01]  /*1d50*/  FMUL.FTZ R25, R23.reuse, R3 ;  /* 0x0000000317197220 */ /* 0x040fe20000410000 */
[C---:B------:R-:W-:Y:S01]  /*1d60*/  FADD.FTZ R28, R23.reuse, R28 ;  /* 0x0000001c171c7221 */ /* 0x040fe20000010000 */
[----:B------:R-:W-:Y:S02]  /*1d70*/  FFMA.FTZ R30, R23, R22, R30 ;  /* 0x00000016171e7223 */ /* 0x000fe4000001001e */
[----:B------:R-:W-:Y:S01]  /*1d80*/  FADD.FTZ R23, R25, R12 ;  /* 0x0000000c19177221 */ /* 0x000fe20000010000 */
[----:B------:R-:W-:Y:S01]  /*1d90*/  HADD2.F32 R21, -RZ, R19.H0_H0 ;  /* 0x20000013ff157230 */ /* 0x000fe20000004100 */
[----:B------:R-:W-:-:S02]  /*1da0*/  PRMT R12, R12, 0x5410, RZ ;  /* 0x000054100c0c7816 */ /* 0x000fc400000000ff */
[----:B------:R-:W-:Y:S02]  /*1db0*/  PRMT R19, RZ, 0x7610, R19 ;  /* 0x00007610ff137816 */ /* 0x000fe40000000013 */
[----:B-----5:R-:W-:Y:S01]  /*1dc0*/  @!P0 PRMT R12, R12, 0x5410, R33 ;  /* 0x000054100c0c8816 */ /* 0x020fe20000000021 */
[----:B------:R-:W-:Y:S01]  /*1dd0*/  FADD.FTZ R21, -R4, R21 ;  /* 0x0000001504157221 */ /* 0x000fe20000010100 */
[----:B------:R-:W-:Y:S01]  /*1de0*/  FFMA.FTZ R24, R22, R25, R29 ;  /* 0x0000001916187223 */ /* 0x000fe2000001001d */
[----:B------:R-:W-:Y:S01]  /*1df0*/  HADD2.F32 R22, -RZ, R19.H1_H1 ;  /* 0x30000013ff167230 */ /* 0x000fe20000004100 */
[----:B------:R-:W-:Y:S01]  /*1e00*/  PRMT R12, RZ, 0x7610, R12 ;  /* 0x00007610ff0c7816 */ /* 0x000fe2000000000c */
[----:B------:R-:W-:Y:S01]  /*1e10*/  FMUL.FTZ R21, R21, R6 ;  /* 0x0000000615157220 */ /* 0x000fe20000410000 */
[----:B------:R-:W-:Y:S02]  /*1e20*/  @!P0 PRMT R19, R34, 0x7610, R19 ;  /* 0x0000761022138816 */ /* 0x000fe40000000013 */
[----:B------:R-:W-:Y:S01]  /*1e30*/  FADD.FTZ R13, R22, R13 ;  /* 0x0000000d160d7221 */ /* 0x000fe20000010000 */
[----:B------:R-:W-:-:S02]  /*1e40*/  HADD2.F32 R25, -RZ, R12.H1_H1 ;  /* 0x3000000cff197230 */ /* 0x000fc40000004100 */
        /* <DEDUP_REMOVED lines=12> */
[----:B------:R-:W-:Y:S01]  /*1f10*/  PRMT R23, RZ, 0x5410, RZ ;  /* 0x00005410ff177816 */ /* 0x000fe200000000ff */
[----:B------:R-:W-:Y:S01]  /*1f20*/  FADD.FTZ R28, R28, R19 ;  /* 0x000000131c1c7221 */ /* 0x000fe20000010000 */
[----:B------:R-:W-:Y:S01]  /*1f30*/  FFMA.FTZ R30, R19, R25, R30 ;  /* 0x00000019131e7223 */ /* 0x000fe2000001001e */
[--C-:B------:R-:W-:Y:S01]  /*1f40*/  HADD2.F32 R19, -RZ, R12.reuse.H1_H1 ;  /* 0x3000000cff137230 */ /* 0x100fe20000004100 */
[----:B---3--:R-:W-:Y:S01]  /*1f50*/  @!P0 PRMT R23, R23, 0x5410, R35 ;  /* 0x0000541017178816 */ /* 0x008fe20000000023 */
[--C-:B------:R-:W-:Y:S01]  /*1f60*/  FFMA.FTZ R22, R25, R22, R24.reuse ;  /* 0x0000001619167223 */ /* 0x100fe20000010018 */
        /* <DEDUP_REMOVED lines=23> */
[----:B--2---:R-:W-:Y:S01]  /*20e0*/  @!P0 PRMT R12, R12, 0x5410, R18 ;  /* 0x000054100c0c8816 */ /* 0x004fe20000000012 */
[----:B------:R-:W-:Y:S02]  /*20f0*/  HADD2.F32 R22, -RZ, R23.H1_H1 ;  /* 0x30000017ff167230 */ /* 0x000fe40000004100 */
[----:B------:R-:W-:Y:S01]  /*2100*/  FMUL.FTZ R19, R19, R6 ;  /* 0x0000000613137220 */ /* 0x000fe20000410000 */
[----:B------:R-:W-:Y:S02]  /*2110*/  @!P0 PRMT R12, R18, 0x7632, R12 ;  /* 0x00007632120c8816 */ /* 0x000fe4000000000c */
[----:B------:R-:W-:Y:S01]  /*2120*/  PRMT R18, RZ, 0x7610, R18 ;  /* 0x00007610ff127816 */ /* 0x000fe20000000012 */
[----:B------:R-:W-:Y:S01]  /*2130*/  FADD.FTZ R26, R13, R22 ;  /* 0x000000160d1a7221 */ /* 0x000fe20000010000 */
[C-C-:B------:R-:W-:Y:S01]  /*2140*/  FFMA.FTZ R32, R22.reuse, R19, R11.reuse ;  /* 0x0000001316207223 */ /* 0x140fe2000001000b */
[----:B------:R-:W-:Y:S01]  /*2150*/  FMUL.FTZ R22, R22, R2 ;  /* 0x0000000216167220 */ /* 0x000fe20000410000 */
[----:B------:R-:W-:Y:S01]  /*2160*/  PRMT R11, RZ, 0x7610, R11 ;  /* 0x00007610ff0b7816 */ /* 0x000fe2000000000b */
[----:B------:R-:W-:Y:S01]  /*2170*/  HADD2.F32 R13, -RZ, R12.H1_H1 ;  /* 0x3000000cff0d7230 */ /* 0x000fe20000004100 */
[----:B------:R-:W-:Y:S01]  /*2180*/  @!P0 PRMT R18, R20, 0x7610, R18 ;  /* 0x0000761014128816 */ /* 0x000fe20000000012 */
[----:B------:R-:W-:Y:S01]  /*2190*/  FADD.FTZ R23, R22, R21 ;  /* 0x0000001516177221 */ /* 0x000fe20000010000 */
[----:B------:R-:W-:Y:S01]  /*21a0*/  FFMA.FTZ R24, R19, R22, R24 ;  /* 0x0000001613187223 */ /* 0x000fe20000010018 */
[----:B------:R-:W-:Y:S01]  /*21b0*/  @!P0 PRMT R11, R20, 0x7632, R11 ;  /* 0x00007632140b8816 */ /* 0x000fe2000000000b */
[----:B------:R-:W-:Y:S01]  /*21c0*/  FADD.FTZ R21, -R4, R13 ;  /* 0x0000000d04157221 */ /* 0x000fe20000010100 */
[----:B------:R-:W-:-:S02]  /*21d0*/  HADD2.F32 R19, -RZ, R18.H0_H0 ;  /* 0x20000012ff137230 */ /* 0x000fc40000004100 */
[----:B------:R-:W-:Y:S02]  /*21e0*/  HADD2.F32 R13, -RZ, R12.H0_H0 ;  /* 0x2000000cff0d7230 */ /* 0x000fe40000004100 */
[----:B------:R-:W-:Y:S01]  /*21f0*/  FFMA.FTZ R30, R27, R25, R30 ;  /* 0x000000191b1e7223 */ /* 0x000fe2000001001e */
[----:B------:R-:W-:Y:S02]  /*2200*/  HADD2.F32 R11, -RZ, R11.H0_H0 ;  /* 0x2000000bff0b7230 */ /* 0x000fe40000004100 */
[----:B------:R-:W-:Y:S01]  /*2210*/  FMUL.FTZ R21, R21, R6 ;  /* 0x0000000615157220 */ /* 0x000fe20000410000 */
[C---:B------:R-:W-:Y:S01]  /*2220*/  FMUL.FTZ R12, R19.reuse, R3 ;  /* 0x00000003130c7220 */ /* 0x040fe20000410000 */
[----:B------:R-:W-:Y:S01]  /*2230*/  FADD.FTZ R13, -R4, R13 ;  /* 0x0000000d040d7221 */ /* 0x000fe20000010100 */
[----:B------:R-:W-:Y:S01]  /*2240*/  FADD.FTZ R28, R28, R27 ;  /* 0x0000001b1c1c7221 */ /* 0x000fe20000010000 */
[----:B------:R-:W-:Y:S01]  /*2250*/  FFMA.FTZ R30, R19, R21, R30 ;  /* 0x00000015131e7223 */ /* 0x000fe2000001001e */
[----:B------:R-:W-:Y:S01]  /*2260*/  FMUL.FTZ R29, R11, R2 ;  /* 0x000000020b1d7220 */ /* 0x000fe20000410000 */
[----:B------:R-:W-:Y:S01]  /*2270*/  FADD.FTZ R20, R23, R12 ;  /* 0x0000000c17147221 */ /* 0x000fe20000010000 */
[----:B------:R-:W-:Y:S01]  /*2280*/  FMUL.FTZ R18, R13, R6 ;  /* 0x000000060d127220 */ /* 0x000fe20000410000 */
[----:B------:R-:W-:Y:S01]  /*2290*/  FFMA.FTZ R21, R21, R12, R24 ;  /* 0x0000000c15157223 */ /* 0x000fe20000010018 */
[----:B------:R-:W-:Y:S01]  /*22a0*/  FADD.FTZ R13, R26, R11 ;  /* 0x0000000b1a0d7221 */ /* 0x000fe20000010000 */
[----:B------:R-:W-:Y:S01]  /*22b0*/  FADD.FTZ R12, R29, R20 ;  /* 0x000000141d0c7221 */ /* 0x000fe20000010000 */
[----:B------:R-:W-:Y:S01]  /*22c0*/  FADD.FTZ R28, R28, R19 ;  /* 0x000000131c1c7221 */ /* 0x000fe20000010000 */
[----:B------:R-:W-:Y:S01]  /*22d0*/  FFMA.FTZ R11, R11, R18, R32 ;  /* 0x000000120b0b7223 */ /* 0x000fe20000010020 */
[----:B------:R-:W-:Y:S01]  /*22e0*/  FFMA.FTZ R29, R18, R29, R21 ;  /* 0x0000001d121d7223 */ /* 0x000fe20000010015 */
[----:B------:R-:W-:Y:S06]  /*22f0*/  @!P1 BRA `(.L_x_3846) ;  /* 0xfffffff400349947 */ /* 0x000fec000383ffff */
.L_x_3840:
        /* <DEDUP_REMOVED lines=23> */
[----:B------:R-:W5:Y:S04]  /*2470*/  LDS R9, [R31+0x28] ;  /* 0x000028001f097984 */ /* 0x000f680000000800 */
[----:B------:R-:W5:Y:S01]  /*2480*/  LDS R17, [R31+0x30] ;  /* 0x000030001f117984 */ /* 0x000f620000000800 */
[----:B--2---:R-:W-:-:S03]  /*2490*/  LEA R37, R20, R25, 0x18 ;  /* 0x0000001914257211 */ /* 0x004fc600078ec0ff */
[----:B------:R-:W2:Y:S04]  /*24a0*/  LDS R8, [R31+0x38] ;  /* 0x000038001f087984 */ /* 0x000ea80000000800 */
[----:B-1----:R-:W1:Y:S04]  /*24b0*/  LDS R6, [R31+0x34] ;  /* 0x000034001f067984 */ /* 0x002e680000000800 */
[----:B------:R-:W1:Y:S01]  /*24c0*/  LDS R10, [R31+0x3c] ;  /* 0x00003c001f0a7984 */ /* 0x000e620000000800 */
[----:B------:R-:W2:Y:S01]  /*24d0*/  S2R R12, SR_TID.X ;  /* 0x00000000000c7919 */ /* 0x000ea20000002100 */
[----:B0-----:R-:W-:-:S02]  /*24e0*/  FADD.FTZ R27, R2, R3 ;  /* 0x00000003021b7221 */ /* 0x001fc40000010000 */
[----:B------:R-:W0:Y:S01]  /*24f0*/  LDS R21, [R31+0x44] ;  /* 0x000044001f157984 */ /* 0x000e220000000800 */
[----:B---3--:R-:W-:-:S03]  /*2500*/  ISETP.NE.AND P0, PT, R0, RZ, PT ;  /* 0x000000ff0000720c */ /* 0x008fc60003f05270 */
[----:B------:R-:W3:Y:S01]  /*2510*/  LDS R19, [R31+0x40] ;  /* 0x000040001f137984 */ /* 0x000ee20000000800 */
[----:B------:R-:W-:Y:S02]  /*2520*/  FSEL R20, R27, R2, !P0 ;  /* 0x000000021b147208 */ /* 0x000fe40004000000 */
[----:B------:R-:W-:Y:S01]  /*2530*/  P2R R40, PR, RZ, 0x1 ;  /* 0x00000001ff287803 */ /* 0x000fe20000000000 */
[----:B------:R-:W3:Y:S01]  /*2540*/  LDS R23, [R31+0x48] ;  /* 0x000048001f177984 */ /* 0x000ee20000000800 */
[----:B----4-:R-:W-:-:S03]  /*2550*/  FADD.FTZ R29, R4, R7 ;  /* 0x00000007041d7221 */ /* 0x010fc60000010000 */
[----:B------:R-:W-:Y:S01]  /*2560*/  LDS R16, [R31+0x50] ;  /* 0x000050001f107984 */ /* 0x000fe20000000800 */
[----:B-----5:R-:W-:Y:S01]  /*2570*/  FADD.FTZ R24, R20, R15 ;  /* 0x0000000f14187221 */ /* 0x020fe20000010000 */
[----:B------:R-:W-:Y:S02]  /*2580*/  FSEL R22, R29, R4, !P0 ;  /* 0x000000041d167208 */ /* 0x000fe40004000000 */
[----:B------:R-:W4:Y:S01]  /*2590*/  LDS R14, [R31+0x4c] ;  /* 0x00004c001f0e7984 */ /* 0x000f220000000800 */
[----:B------:R-:W-:-:S03]  /*25a0*/  ISETP.NE.AND P6, PT, R9, RZ, PT ;  /* 0x000000ff0900720c */ /* 0x000fc60003fc5270 */
[----:B------:R-:W5:Y:S01]  /*25b0*/  LDS R18, [R31+0x54] ;  /* 0x000054001f127984 */ /* 0x000f620000000800 */
[----:B------:R-:W-:Y:S01]  /*25c0*/  FADD.FTZ R22, R22, R17 ;  /* 0x0000001116167221 */ /* 0x000fe20000010000 */
[----:B------:R-:W-:Y:S02]  /*25d0*/  FSEL R33, R24, R15, !P6 ;  /* 0x0000000f18217208 */ /* 0x000fe40007000000 */
[----:B------:R-:W5:Y:S02]  /*25e0*/  LDS R29, [R31+0x5c] ;  /* 0x00005c001f1d7984 */ /* 0x000f640000000800 */
[----:B------:R-:W-:Y:S01]  /*25f0*/  FSEL R35, R22, R17, !P6 ;  /* 0x0000001116237208 */ /* 0x000fe20007000000 */
[----:B--2---:R-:W-:Y:S01]  /*2600*/  FADD.FTZ R33, R33, R8 ;  /* 0x0000000821217221 */ /* 0x004fe20000010000 */
[----:B------:R-:W2:Y:S01]  /*2610*/  LDS R25, [R31+0x58] ;  /* 0x000058001f197984 */ /* 0x000ea20000000800 */
[----:B------:R-:W-:Y:S01]  /*2620*/  IMAD R37, R12, 0x6c, R37 ;  /* 0x0000006c0c257824 */ /* 0x000fe200078e0225 */
[----:B-1----:R-:W-:-:S02]  /*2630*/  ISETP.NE.AND P5, PT, R6, RZ, PT ;  /* 0x000000ff0600720c */ /* 0x002fc40003fa5270 */
        /* <DEDUP_REMOVED lines=8> */
[----:B---3--:R-:W-:-:S03]  /*26c0*/  ISETP.NE.AND P4, PT, R19, RZ, PT ;  /* 0x000000ff1300720c */ /* 0x008fc60003f85270 */
[----:B------:R-:W3:Y:S01]  /*26d0*/  LDS R26, [R37+0x6c] ;  /* 0x00006c00251a7984 */ /* 0x000ee20000000800 */
[----:B------:R-:W-:Y:S01]  /*26e0*/  FADD.FTZ R34, R34, R23 ;  /* 0x0000001722227221 */ /* 0x000fe20000010000 */
[----:B0-----:R-:W-:Y:S01]  /*26f0*/  FSEL R31, R32, R21, !P4 ;  /* 0x00000015201f7208 */ /* 0x001fe20006000000 */
[----:B------:R-:W0:Y:S03]  /*2700*/  S2R R38, SR_LANEID ;  /* 0x0000000000267919 */ /* 0x000e260000000000 */
[----:B------:R-:W-:Y:S02]  /*2710*/  FSEL R33, R34, R23, !P4 ;  /* 0x0000001722217208 */ /* 0x000fe40006000000 */
[----:B----4-:R-:W-:Y:S01]  /*2720*/  ISETP.NE.AND P3, PT, R14, RZ, PT ;  /* 0x000000ff0e00720c */ /* 0x010fe20003f65270 */
[----:B------:R-:W-:Y:S02]  /*2730*/  FADD.FTZ R31, R31, R16 ;  /* 0x000000101f1f7221 */ /* 0x000fe40000010000 */
[----:B-----5:R-:W-:-:S03]  /*2740*/  FADD.FTZ R33, R33, R18 ;  /* 0x0000001221217221 */ /* 0x020fc60000010000 */
[----:B------:R-:W-:Y:S02]  /*2750*/  FSEL R32, R31, R16, !P3 ;  /* 0x000000101f207208 */ /* 0x000fe40005800000 */
[----:B------:R-:W-:-:S03]  /*2760*/  FSEL R34, R33, R18, !P3 ;  /* 0x0000001221227208 */ /* 0x000fc60005800000 */
[----:B------:R-:W-:Y:S01]  /*2770*/  FADD.FTZ R32, R32, R29 ;  /* 0x0000001d20207221 */ /* 0x000fe20000010000 */
[----:B--2---:R-:W-:Y:S01]  /*2780*/  ISETP.NE.AND P2, PT, R25, RZ, PT ;  /* 0x000000ff1900720c */ /* 0x004fe20003f45270 */
[----:B-1----:R-:W-:-:S03]  /*2790*/  FADD.FTZ R34, R34, R27 ;  /* 0x0000001b22227221 */ /* 0x002fc60000010000 */
[----:B------:R-:W-:Y:S02]  /*27a0*/  FSEL R33, R32, R29, !P2 ;  /* 0x0000001d20217208 */ /* 0x000fe40005000000 */
[----:B------:R-:W-:Y:S02]  /*27b0*/  IADD3 R31, R9, R0, R20 ;  /* 0x00000000091f7210 */ /* 0x000fe40007ffe014 */
[----:B------:R-:W-:Y:S02]  /*27c0*/  FSEL R35, R34, R27, !P2 ;  /* 0x0000001b22237208 */ /* 0x000fe40005000000 */
[----:B------:R-:W-:Y:S01]  /*27d0*/  IADD3 R31, R19, R31, R6 ;  /* 0x0000001f131f7210 */ /* 0x000fe20007ffe006 */
[----:B------:R-:W-:-:S03]  /*27e0*/  FADD.FTZ R33, R33, R24 ;  /* 0x0000001821217221 */ /* 0x000fc60000010000 */
[----:B------:R-:W-:Y:S02]  /*27f0*/  IADD3 R31, R25, R31, R14 ;  /* 0x0000001f191f7210 */ /* 0x000fe40007ffe00e */
[----:B------:R-:W-:Y:S01]  /*2800*/  ISETP.NE.AND P1, PT, R22, RZ, PT ;  /* 0x000000ff1600720c */ /* 0x000fe20003f25270 */
[----:B---3--:R-:W-:Y:S02]  /*2810*/  FADD.FTZ R35, R35, R26 ;  /* 0x0000001a23237221 */ /* 0x008fe40000010000 */
        /* <DEDUP_REMOVED lines=60> */
.L_x_3869:
[----:B-1----:R-:W-:Y:S02]  /*2be0*/  P2R R32, PR, RZ, 0x2 ;  /* 0x00000002ff207803 */ /* 0x002fe40000000000 */
        /* <DEDUP_REMOVED lines=8> */
[----:B------:R-:W1:Y:S01]  /*2c70*/  S2R R31, SR_CgaCtaId ;  /* 0x00000000001f7919 */ /* 0x000e620000008800 */
[----:B------:R-:W-:Y:S02]  /*2c80*/  ISETP.NE.AND P1, PT, R32, RZ, PT ;  /* 0x000000ff2000720c */ /* 0x000fe40003f25270 */
[----:B------:R-:W-:Y:S01]  /*2c90*/  IADD3 R0, R0, R20, RZ ;  /* 0x0000001400007210 */ /* 0x000fe20007ffe0ff */
[----:B------:R-:W3:Y:S03]  /*2ca0*/  S2R R32, SR_TID.X ;  /* 0x0000000000207919 */ /* 0x000ee60000002100 */
[----:B------:R-:W-:-:S02]  /*2cb0*/  IADD3 R9, R9, R0, RZ ;  /* 0x0000000009097210 */ /* 0x000fc40007ffe0ff */
[----:B0-----:R-:W-:Y:S01]  /*2cc0*/  @!P0 FADD.FTZ R3, R39, R3 ;  /* 0x0000000327038221 */ /* 0x001fe20000010000 */
[----:B--2---:R-:W-:Y:S01]  /*2cd0*/  @!P0 FADD.FTZ R7, R41, R7 ;  /* 0x0000000729078221 */ /* 0x004fe20000010000 */
[----:B------:R-:W-:Y:S01]  /*2ce0*/  ISETP.NE.AND P0, PT, R40, RZ, PT ;  /* 0x000000ff2800720c */ /* 0x000fe20003f05270 */
[----:B------:R-:W-:-:S05]  /*2cf0*/  IMAD.IADD R6, R6, 0x1, R9 ;  /* 0x0000000106067824 */ /* 0x000fca00078e0209 */
        /* <DEDUP_REMOVED lines=10> */
[----:B-1----:R-:W-:-:S02]  /*2da0*/  LEA R31, R31, R12, 0x18 ;  /* 0x0000000c1f1f7211 */ /* 0x002fc400078ec0ff */
[----:B------:R-:W-:Y:S01]  /*2db0*/  @!P4 FADD.FTZ R21, R21, R8 ;  /* 0x000000081515c221 */ /* 0x000fe20000010000 */
[----:B------:R-:W-:Y:S02]  /*2dc0*/  @!P4 FADD.FTZ R23, R23, R10 ;  /* 0x0000000a1717c221 */ /* 0x000fe40000010000 */
[----:B---3--:R-:W-:Y:S02]  /*2dd0*/  IMAD R31, R32, 0x6c, R31 ;  /* 0x0000006c201f7824 */ /* 0x008fe400078e021f */
        /* <DEDUP_REMOVED lines=30> */
.L_x_3847:
        /* <DEDUP_REMOVED lines=23> */
[----:B------:R-:W2:Y:S01]  /*3130*/  @!P2 LDS R2, [R14+0x14] ;  /* 0x000014000e02a984 */ /* 0x000ea20000000800 */
[----:B------:R-:W-:Y:S01]  /*3140*/  @!P2 LEA R0, R5, R0, 0x3 ;  /* 0x000000000500a211 */ /* 0x000fe200078e18ff */
        /* <DEDUP_REMOVED lines=24> */
.L_x_3850:
[----:B------:R-:W-:Y:S05]  /*32d0*/  BSYNC B0 ;  /* 0x0000000000007941 */ /* 0x000fea0003800000 */
.L_x_3849:
        /* <DEDUP_REMOVED lines=22> */
.L_x_3848:
        /* <DEDUP_REMOVED lines=9> */
.L_x_3851:
[----:B------:R-:W-:Y:S02]  /*34d0*/  P2R R42, PR, RZ, 0x2 ;  /* 0x00000002ff2a7803 */ /* 0x000fe40000000000 */
[----:B------:R-:W-:Y:S02]  /*34e0*/  ISETP.NE.AND P1, PT, R32, RZ, PT ;  /* 0x000000ff2000720c */ /* 0x000fe40003f25270 */
[----:B------:R-:W-:Y:S01]  /*34f0*/  MOV R35, R31 ;  /* 0x0000001f00237202 */ /* 0x000fe20000000f00 */
[----:B------:R-:W-:-:S10]  /*3500*/  IMAD.MOV.U32 R39, RZ, RZ, R43 ;  /* 0x000000ffff277224 */ /* 0x000fd400078e002b */
[----:B------:R-:W-:Y:S05]  /*3510*/  WARPSYNC.COLLECTIVE R37, `(.L_x_3852) ;  /* 0x0000000025087348 */ /* 0x000fea0003c00000 */
[----:B------:R0:W1:Y:S02]  /*3520*/  SHFL.UP P0, R43, R35, R34, R36 ;  /* 0x04000022232b7389 */ /* 0x0000640000000024 */
[----:B01----:R-:W-:Y:S01]  /*3530*/  ENDCOLLECTIVE ;  /* 0x000000000000791b */ /* 0x003fe20003800000 */
.L_x_3852:
[----:B------:R-:W-:Y:S01]  /*3540*/  @P2 IADD3 R32, R32, R39, RZ ;  /* 0x0000002720202210 */ /* 0x000fe20007ffe0ff */
[----:B------:R-:W-:Y:S01]  /*3550*/  IMAD.MOV.U32 R35, RZ, RZ, R33 ;  /* 0x000000ffff237224 */ /* 0x000fe200078e0021 */
[----:B------:R-:W-:-:S07]  /*3560*/  MOV R44, R43 ;  /* 0x0000002b002c7202 */ /* 0x000fce0000000f00 */
[----:B------:R-:W-:Y:S05]  /*3570*/  WARPSYNC.COLLECTIVE R37, `(.L_x_3853) ;  /* 0x0000000025087348 */ /* 0x000fea0003c00000 */
[----:B------:R0:W1:Y:S02]  /*3580*/  SHFL.UP P0, R43, R35, R34, R36 ;  /* 0x04000022232b7389 */ /* 0x0000640000000024 */
[----:B01----:R-:W-:Y:S01]  /*3590*/  ENDCOLLECTIVE ;  /* 0x000000000000791b */ /* 0x003fe20003800000 */
.L_x_3853:
        /* <DEDUP_REMOVED lines=8> */
.L_x_3854:
        /* <DEDUP_REMOVED lines=9> */
.L_x_3855:
[----:B------:R-:W-:Y:S02]  /*36b0*/  @P1 IADD3 R32, R32, R39, RZ ;  /* 0x0000002720201210 */ /* 0x000fe40007ffe0ff */
[----:B------:R-:W-:Y:S02]  /*36c0*/  MOV R35, R33 ;  /* 0x0000002100237202 */ /* 0x000fe40000000f00 */
[----:B------:R-:W-:-:S07]  /*36d0*/  MOV R44, R43 ;  /* 0x0000002b002c7202 */ /* 0x000fce0000000f00 */
[----:B------:R-:W-:Y:S05]  /*36e0*/  WARPSYNC.COLLECTIVE R37, `(.L_x_3856) ;  /* 0x0000000025087348 */ /* 0x000fea0003c00000 */
[----:B------:R0:W1:Y:S02]  /*36f0*/  SHFL.UP P0, R43, R35, R34, R36 ;  /* 0x04000022232b7389 */ /* 0x0000640000000024 */
[----:B01----:R-:W-:Y:S01]  /*3700*/  ENDCOLLECTIVE ;  /* 0x000000000000791b */ /* 0x003fe20003800000 */
.L_x_3856:
        /* <DEDUP_REMOVED lines=8> */
.L_x_3857:
        /* <DEDUP_REMOVED lines=9> */
.L_x_3858:
[----:B------:R-:W-:Y:S01]  /*3820*/  @P1 IMAD.IADD R32, R32, 0x1, R39 ;  /* 0x0000000120201824 */ /* 0x000fe200078e0227 */
[----:B------:R-:W-:Y:S01]  /*3830*/  MOV R35, R33 ;  /* 0x0000002100237202 */ /* 0x000fe20000000f00 */
[----:B------:R-:W-:-:S07]  /*3840*/  IMAD.MOV.U32 R44, RZ, RZ, R43 ;  /* 0x000000ffff2c7224 */ /* 0x000fce00078e002b */
[----:B------:R-:W-:Y:S05]  /*3850*/  WARPSYNC.COLLECTIVE R37, `(.L_x_3859) ;  /* 0x0000000025087348 */ /* 0x000fea0003c00000 */
[----:B------:R0:W1:Y:S02]  /*3860*/  SHFL.UP P0, R43, R35, R34, R36 ;  /* 0x04000022232b7389 */ /* 0x0000640000000024 */
[----:B01----:R-:W-:Y:S01]  /*3870*/  ENDCOLLECTIVE ;  /* 0x000000000000791b */ /* 0x003fe20003800000 */
.L_x_3859:
        /* <DEDUP_REMOVED lines=8> */
.L_x_3860:
        /* <DEDUP_REMOVED lines=9> */
.L_x_3861:
[----:B------:R-:W-:Y:S01]  /*3990*/  @P1 IADD3 R32, R32, R39, RZ ;  /* 0x0000002720201210 */ /* 0x000fe20007ffe0ff */
[----:B------:R-:W-:Y:S01]  /*39a0*/  IMAD.MOV.U32 R35, RZ, RZ, R33 ;  /* 0x000000ffff237224 */ /* 0x000fe200078e0021 */
[----:B------:R-:W-:-:S07]  /*39b0*/  MOV R44, R43 ;  /* 0x0000002b002c7202 */ /* 0x000fce0000000f00 */
[----:B------:R-:W-:Y:S05]  /*39c0*/  WARPSYNC.COLLECTIVE R37, `(.L_x_3862) ;  /* 0x0000000025087348 */ /* 0x000fea0003c00000 */
[----:B------:R0:W1:Y:S02]  /*39d0*/  SHFL.UP P0, R43, R35, R34, R36 ;  /* 0x04000022232b7389 */ /* 0x0000640000000024 */
[----:B01----:R-:W-:Y:S01]  /*39e0*/  ENDCOLLECTIVE ;  /* 0x000000000000791b */ /* 0x003fe20003800000 */
.L_x_3862:
        /* <DEDUP_REMOVED lines=8> */
.L_x_3863:
        /* <DEDUP_REMOVED lines=11> */
.L_x_3864:
[----:B------:R-:W-:Y:S01]  /*3b20*/  IMAD.MOV.U32 R35, RZ, RZ, R33 ;  /* 0x000000ffff237224 */ /* 0x000fe200078e0021 */
[----:B------:R-:W-:-:S07]  /*3b30*/  MOV R44, R43 ;  /* 0x0000002b002c7202 */ /* 0x000fce0000000f00 */
[----:B------:R-:W-:Y:S05]  /*3b40*/  WARPSYNC.COLLECTIVE R37, `(.L_x_3865) ;  /* 0x0000000025087348 */ /* 0x000fea0003c00000 */
[----:B------:R0:W1:Y:S02]  /*3b50*/  SHFL.UP P0, R43, R35, R34, R36 ;  /* 0x04000022232b7389 */ /* 0x0000640000000024 */
[----:B01----:R-:W-:Y:S01]  /*3b60*/  ENDCOLLECTIVE ;  /* 0x000000000000791b */ /* 0x003fe20003800000 */
.L_x_3865:
        /* <DEDUP_REMOVED lines=11> */
.L_x_3866:
[----:B------:R-:W-:Y:S02]  /*3c20*/  ISETP.NE.AND P1, PT, R42, RZ, PT ;  /* 0x000000ff2a00720c */ /* 0x000fe40003f25270 */
[----:B------:R-:W-:Y:S02]  /*3c30*/  MOV R35, R31 ;  /* 0x0000001f00237202 */ /* 0x000fe40000000f00 */
[----:B------:R-:W-:-:S09]  /*3c40*/  MOV R38, R43 ;  /* 0x0000002b00267202 */ /* 0x000fd20000000f00 */
[----:B------:R-:W-:Y:S05]  /*3c50*/  WARPSYNC.COLLECTIVE R37, `(.L_x_3867) ;  /* 0x0000000025087348 */ /* 0x000fea0003c00000 */
[----:B------:R0:W1:Y:S02]  /*3c60*/  SHFL.UP P0, R43, R35, R34, R36 ;  /* 0x04000022232b7389 */ /* 0x0000640000000024 */
[----:B01----:R-:W-:Y:S01]  /*3c70*/  ENDCOLLECTIVE ;  /* 0x000000000000791b */ /* 0x003fe20003800000 */
.L_x_3867:
[----:B------:R-:W-:Y:S01]  /*3c80*/  MOV R35, R33 ;  /* 0x0000002100237202 */ /* 0x000fe20000000f00 */
[----:B------:R-:W-:-:S07]  /*3c90*/  IMAD.MOV.U32 R39, RZ, RZ, R43 ;  /* 0x000000ffff277224 */ /* 0x000fce00078e002b */
[----:B------:R-:W-:Y:S05]  /*3ca0*/  WARPSYNC.COLLECTIVE R37, `(.L_x_3868) ;  /* 0x0000000025087348 */ /* 0x000fea0003c00000 */
[----:B------:R0:W1:Y:S02]  /*3cb0*/  SHFL.UP P0, R43, R35, R34, R36 ;  /* 0x04000022232b7389 */ /* 0x0000640000000024 */
[----:B01----:R-:W-:Y:S01]  /*3cc0*/  ENDCOLLECTIVE ;  /* 0x000000000000791b */ /* 0x003fe20003800000 */
.L_x_3868:
[----:B------:R-:W-:Y:S01]  /*3cd0*/  MOV R41, R43 ;  /* 0x0000002b00297202 */ /* 0x000fe20000000f00 */
[----:B------:R-:W-:Y:S06]  /*3ce0*/  BRA `(.L_x_3869) ;  /* 0xffffffec00bc7947 */ /* 0x000fec000383ffff */
.L_x_3870:
        /* <DEDUP_REMOVED lines=9> */
.L_x_4546:


//--------------------- .text._Z30group_norm_nhwc_bwd_sum_kernelI11Fp16IOBf16WLi120EEv26Group_norm_nhwc_bwd_params --------------------------
	.section	.text._Z30group_norm_nhwc_bwd_sum_kernelI11Fp16IOBf16WLi120EEv26Group_norm_nhwc_bwd_params,"ax",@progbits
	.align	128
        .global         _Z30group_norm_nhwc_bwd_sum_kernelI11Fp16IOBf16WLi120EEv26Group_norm_nhwc_bwd_params
        .type           _Z30group_norm_nhwc_bwd_sum_kernelI11Fp16IOBf16WLi120EEv26Group_norm_nhwc_bwd_params,@function
        .size           _Z30group_norm_nhwc_bwd_sum_kernelI11Fp16IOBf16WLi120EEv26Group_norm_nhwc_bwd_params,(.L_x_4547 - _Z30group_norm_nhwc_bwd_sum_kernelI11Fp16IOBf16WLi120EEv26Group_norm_nhwc_bwd_params)
        .other          _Z30group_norm_nhwc_bwd_sum_kernelI11Fp16IOBf16WLi120EEv26Group_norm_nhwc_bwd_params,@"STO_CUDA_ENTRY STV_DEFAULT"
_Z30group_norm_nhwc_bwd_sum_kernelI11Fp16IOBf16WLi120EEv26Group_norm_nhwc_bwd_params:
.text._Z30group_norm_nhwc_bwd_sum_kernelI11Fp16IOBf16WLi120EEv26Group_norm_nhwc_bwd_params:
        /* <DEDUP_REMOVED lines=75> */
.L_x_3872:
[----:B------:R-:W-:Y:S05]  /*04b0*/  BSYNC B0 ;  /* 0x0000000000007941 */ /* 0x000fea0003800000 */
.L_x_3871:
        /* <DEDUP_REMOVED lines=64> */
[----:B--2---:R-:W-:-:S05]  /*08c0*/  @!P0 IADD3 R20, P1, R21, R24, RZ ;  /* 0x0000001815148210 */ /* 0x004fca0007f3e0ff */
[----:B------:R-:W-:-:S05]  /*08d0*/  @!P0 IMAD.X R21, R12, 0x1, R25, P1 ;  /* 0x000000010c158824 */ /* 0x000fca00008e0619 */
[----:B------:R-:W2:Y:S01]  /*08e0*/  @!P0 LDG.E R26, desc[UR6][R20.64] ;  /* 0x00000006141a8981 */ /* 0x000ea2000c1e1900 */
[----:B0-----:R-:W-:Y:S02]  /*08f0*/  PRMT R11, RZ, 0x5410, RZ ;  /* 0x00005410ff0b7816 */ /* 0x001fe400000000ff */
        /* <DEDUP_REMOVED lines=42> */
.L_x_3875:
[----:B------:R-:W-:Y:S05]  /*0ba0*/  @!P2 BRA `(.L_x_3873) ;  /* 0x0000001400d4a947 */ /* 0x000fea0003800000 */
[----:B------:R-:W-:-:S04]  /*0bb0*/  IADD3 R19, R23, 0x1, RZ ;  /* 0x0000000117137810 */ /* 0x000fc80007ffe0ff */
[----:B------:R-:W-:-:S07]  /*0bc0*/  SHF.R.S32.HI R25, RZ, 0x1f, R19 ;  /* 0x0000001fff197819 */ /* 0x000fce0000011413 */
.L_x_3876:
        /* <DEDUP_REMOVED lines=10> */
[C---:B------:R-:W-:Y:S02]  /*0c70*/  @!P0 SHF.L.U64.HI R30, R22.reuse, 0x1, R23 ;  /* 0x00000001161e8819 */ /* 0x040fe40000010217 */
[----:B------:R-:W-:-:S04]  /*0c80*/  @!P0 SHF.L.U32 R23, R22, 0x1, RZ ;  /* 0x0000000116178819 */ /* 0x000fc800000006ff */
        /* <DEDUP_REMOVED lines=117> */
.L_x_3874:
        /* <DEDUP_REMOVED lines=8> */
[----:B------:R-:W-:-:S07]  /*1460*/  IMAD.MOV.U32 R13, RZ, RZ, RZ ;  /* 0x000000ffff0d7224 */ /* 0x000fce00078e00ff */
.L_x_3878:
[----:B------:R-:W0:Y:S01]  /*1470*/  @!P0 LDC.64 R22, c[0x0][0x288] ;  /* 0x0000a200ff168b82 */ /* 0x000e220000000a00 */
[----:B------:R-:W-:Y:S01]  /*1480*/  @!P0 MOV R29, R15 ;  /* 0x0000000f001d8202 */ /* 0x000fe20000000f00 */
[----:B0-----:R-:W-:-:S04]  /*1490*/  @!P0 IMAD R28, R25, R22, RZ ;  /* 0x00000016191c8224 */ /* 0x001fc800078e02ff */
[----:B------:R-:W-:Y:S01]  /*14a0*/  @!P0 IMAD R23, R19, R23, R28 ;  /* 0x0000001713178224 */ /* 0x000fe200078e021c */
        /* <DEDUP_REMOVED lines=42> */
[----:B------:R-:W-:-:S07]  /*1750*/  IMAD.MOV.U32 R23, RZ, RZ, R19 ;  /* 0x000000ffff177224 */ /* 0x000fce00078e0013 */
.L_x_3877:
[----:B------:R-:W-:-:S13]  /*1760*/  ISETP.GE.U32.AND P0, PT, R5, 0x3, PT ;  /* 0x000000030500780c */ /* 0x000fda0003f06070 */
[----:B------:R-:W-:Y:S05]  /*1770*/  @!P0 BRA `(.L_x_3873) ;  /* 0x0000000800e08947 */ /* 0x000fea0003800000 */
[----:B------:R-:W-:Y:S01]  /*1780*/  ULDC.64 UR4, c[0x0][0x288] ;  /* 0x0000a20000047ab9 */ /* 0x000fe20000000a00 */
[----:B------:R-:W-:Y:S02]  /*1790*/  SHF.R.S32.HI R5, RZ, 0x1f, R23 ;  /* 0x0000001fff057819 */ /* 0x000fe40000011417 */
[----:B------:R-:W-:Y:S02]  /*17a0*/  ISETP.GE.U32.AND P0, PT, R20, UR4, PT ;  /* 0x0000000414007c0c */ /* 0x000fe4000bf06070 */
[----:B------:R-:W-:Y:S02]  /*17b0*/  MOV R3, R23 ;  /* 0x0000001700037202 */ /* 0x000fe40000000f00 */
[----:B------:R-:W-:-:S13]  /*17c0*/  ISETP.GE.AND.EX P0, PT, R21, UR5, PT, P0 ;  /* 0x0000000515007c0c */ /* 0x000fda000bf06300 */
.L_x_3879:
        /* <DEDUP_REMOVED lines=24> */
[----:B------:R-:W-:Y:S02]  /*1950*/  PRMT R23, R23, 0x5410, RZ ;  /* 0x0000541017177816 */ /* 0x000fe400000000ff */
[----:B---3--:R-:W-:Y:S02]  /*1960*/  @!P0 PRMT R19, R19, 0x5410, R22 ;  /* 0x0000541013138816 */ /* 0x008fe40000000016 */
[----:B------:R-:W-:-:S03]  /*1970*/  FADD.FTZ R28, -R18, R25 ;  /* 0x00000019121c7221 */ /* 0x000fc60000010100 */
[----:B------:R-:W-:Y:S02]  /*1980*/  HADD2.F32 R25, -RZ, R19.H1_H1 ;  /* 0x30000013ff197230 */ /* 0x000fe40000004100 */
[----:B-1----:R-:W-:Y:S01]  /*1990*/  FMUL.FTZ R28, R28, R7 ;  /* 0x000000071c1c7220 */ /* 0x002fe20000410000 */
[----:B------:R-:W-:-:S03]  /*19a0*/  @!P0 PRMT R23, R23, 0x7610, R22 ;  /* 0x0000761017178816 */ /* 0x000fc60000000016 */
        /* <DEDUP_REMOVED lines=11> */
[----:B------:R-:W-:Y:S01]  /*1a60*/  FADD.FTZ R22, R23, R10 ;  /* 0x0000000a17167221 */ /* 0x000fe20000010000 */
[----:B0-----:R-:W-:Y:S02]  /*1a70*/  @!P0 IMAD R10, R27, R20, RZ ;  /* 0x000000141b0a8224 */ /* 0x001fe400078e02ff */
[C---:B------:R-:W-:Y:S01]  /*1a80*/  FMUL.FTZ R28, R23.reuse, R2 ;  /* 0x00000002171c7220 */ /* 0x040fe20000410000 */
[----:B------:R-:W-:Y:S01]  /*1a90*/  FFMA.FTZ R24, R23, R11, R24 ;  /* 0x0000000b17187223 */ /* 0x000fe20000010018 */
        /* <DEDUP_REMOVED lines=37> */
[----:B------:R-:W-:Y:S02]  /*1cf0*/  HADD2.F32 R13, -RZ, R12.H0_H0 ;  /* 0x2000000cff0d7230 */ /* 0x000fe40000004100 */
[----:B------:R-:W-:Y:S02]  /*1d00*/  @!P0 IMAD.X R27, RZ, RZ, R5, P1 ;  /* 0x000000ffff1b8224 */ /* 0x000fe400008e0605 */
[----:B------:R-:W-:Y:S01]  /*1d10*/  FMUL.FTZ R23, R20, R7 ;  /* 0x0000000714177220 */ /* 0x000fe20000410000 */
[----:B------:R-:W-:Y:S01]  /*1d20*/  FMUL.FTZ R28, R13, R2 ;  /* 0x000000020d1c7220 */ /* 0x000fe20000410000 */
[----:B0-----:R-:W-:-:S02]  /*1d30*/  @!P0 IMAD R12, R27, R10, RZ ;  /* 0x0000000a1b0c8224 */ /* 0x001fc400078e02ff */
[----:B------:R-:W-:Y:S01]  /*1d40*/  FFMA.FTZ R24, R13, R23, R24 ;  /* 0x000000170d187223 */ /* 0x000fe20000010018 */
[----:B------:R-:W-:Y:S01]  /*1d50*/  FADD.FTZ R22, R22, R13 ;  /* 0x0000000d16167221 */ /* 0x000fe20000010000 */
        /* <DEDUP_REMOVED lines=39> */
[----:B------:R-:W-:Y:S01]  /*1fd0*/  @!P0 IADD3.X R27, RZ, R5, RZ, P1, !PT ;  /* 0x00000005ff1b8210 */ /* 0x000fe20000ffe4ff */
[----:B------:R-:W-:-:S02]  /*1fe0*/  FMUL.FTZ R28, R13, R2 ;  /* 0x000000020d1c7220 */ /* 0x000fc40000410000 */
[----:B------:R-:W-:Y:S02]  /*1ff0*/  FMUL.FTZ R23, R12, R7 ;  /* 0x000000070c177220 */ /* 0x000fe40000410000 */
        /* <DEDUP_REMOVED lines=48> */
.L_x_3873:
        /* <DEDUP_REMOVED lines=15> */
[----:B0-----:R-:W0:Y:S04]  /*23f0*/  LDS R11, [R7+0x23c] ;  /* 0x00023c00070b7984 */ /* 0x001e280000000800 */
[----:B------:R-:W2:Y:S04]  /*2400*/  LDS R20, [R7+0x248] ;  /* 0x0002480007147984 */ /* 0x000ea80000000800 */
[----:B------:R-:W3:Y:S04]  /*2410*/  LDS R25, [R7+0x254] ;  /* 0x0002540007197984 */ /* 0x000ee80000000800 */
[----:B------:R-:W-:Y:S04]  /*2420*/  LDS R14, [R7+0x240] ;  /* 0x00024000070e7984 */ /* 0x000fe80000000800 */
[----:B------:R-:W4:Y:S04]  /*2430*/  LDS R19, [R7+0x234] ;  /* 0x0002340007137984 */ /* 0x000f280000000800 */
        /* <DEDUP_REMOVED lines=9> */
[----:B0-----:R-:W-:-:S03]  /*24d0*/  ISETP.NE.AND P0, PT, R11, RZ, PT ;  /* 0x000000ff0b00720c */ /* 0x001fc60003f05270 */
[----:B------:R-:W0:Y:S01]  /*24e0*/  LDS R15, [R7+0x25c] ;  /* 0x00025c00070f7984 */ /* 0x000e220000000800 */
[----:B--2---:R-:W-:Y:S02]  /*24f0*/  ISETP.NE.AND P1, PT, R20, RZ, PT ;  /* 0x000000ff1400720c */ /* 0x004fe40003f25270 */
[----:B---3--:R-:W-:-:S07]  /*2500*/  ISETP.NE.AND P2, PT, R25, RZ, PT ;  /* 0x000000ff1900720c */ /* 0x008fce0003f45270 */
[----:B----4-:R-:W-:Y:S01]  /*2510*/  @!P0 FADD.FTZ R14, R14, R19 ;  /* 0x000000130e0e8221 */ /* 0x010fe20000010000 */
[----:B-----5:R-:W-:Y:S01]  /*2520*/  @!P0 FADD.FTZ R16, R16, R21 ;  /* 0x0000001510108221 */ /* 0x020fe20000010000 */
[----:B------:R-:W-:Y:S02]  /*2530*/  IADD3 R18, R20, R11, R18 ;  /* 0x0000000b14127210 */ /* 0x000fe40007ffe012 */
[----:B------:R-:W-:Y:S01]  /*2540*/  MOV R11, 0x3fffffff ;  /* 0x3fffffff000b7802 */ /* 0x000fe20000000f00 */
[----:B-1----:R-:W-:Y:S02]  /*2550*/  @!P1 FADD.FTZ R22, R14, R22 ;  /* 0x000000160e169221 */ /* 0x002fe40000010000 */
[----:B------:R-:W-:Y:S01]  /*2560*/  IMAD.IADD R3, R18, 0x1, R25 ;  /* 0x0000000112037824 */ /* 0x000fe200078e0219 */
[----:B------:R-:W-:Y:S01]  /*2570*/  R2UR UR4, R11 ;  /* 0x000000000b0472ca */ /* 0x000fe200000e0000 */
[----:B------:R-:W-:Y:S02]  /*2580*/  IMAD R14, R2, 0xc, R17 ;  /* 0x0000000c020e7824 */ /* 0x000fe400078e0211 */
[----:B------:R-:W-:Y:S01]  /*2590*/  @!P1 FADD.FTZ R23, R16, R23 ;  /* 0x0000001710179221 */ /* 0x000fe20000010000 */
[----:B------:R-:W-:-:S02]  /*25a0*/  @!P2 FADD.FTZ R13, R22, R13 ;  /* 0x0000000d160da221 */ /* 0x000fc40000010000 */
[----:B------:R1:W-:Y:S01]  /*25b0*/  STS [R14+0xc0], R3 ;  /* 0x0000c0030e007388 */ /* 0x0003e20000000800 */
[----:B0-----:R-:W-:-:S03]  /*25c0*/  @!P2 FADD.FTZ R15, R23, R15 ;  /* 0x0000000f170fa221 */ /* 0x001fc60000010000 */
[----:B------:R1:W-:Y:S04]  /*25d0*/  STS [R14+0xc4], R13 ;  /* 0x0000c40d0e007388 */ /* 0x0003e80000000800 */
[----:B------:R1:W-:Y:S01]  /*25e0*/  STS [R14+0xc8], R15 ;  /* 0x0000c80f0e007388 */ /* 0x0003e20000000800 */
[----:B------:R-:W-:Y:S05]  /*25f0*/  BRA.DIV UR4, `(.L_x_3881) ;  /* 0x0000000e04387947 */ /* 0x000fea000b800000 */
[----:B------:R-:W-:Y:S01]  /*2600*/  NOP ;  /* 0x0000000000007918 */ /* 0x000fe20000000000 */
.L_x_3897:
        /* <DEDUP_REMOVED lines=12> */
.L_x_3883:
[----:B------:R-:W-:Y:S05]  /*26d0*/  BSYNC B0 ;  /* 0x0000000000007941 */ /* 0x000fea0003800000 */
.L_x_3882:
[----:B------:R-:W-:-:S13]  /*26e0*/  R2UR UR4, R11 ;  /* 0x000000000b0472ca */ /* 0x000fda00000e0000 */
[----:B------:R-:W-:Y:S05]  /*26f0*/  BRA.DIV UR4, `(.L_x_3884) ;  /* 0x0000000e04087947 */ /* 0x000fea000b800000 */
[----:B------:R-:W-:Y:S01]  /*2700*/  NOP ;  /* 0x0000000000007918 */ /* 0x000fe20000000000 */
[----:B------:R0:W-:Y:S04]  /*2710*/  STS [R14+0xc0], R3 ;  /* 0x0000c0030e007388 */ /* 0x0001e80000000800 */
[----:B------:R0:W-:Y:S04]  /*2720*/  STS [R14+0xc4], R13 ;  /* 0x0000c40d0e007388 */ /* 0x0001e80000000800 */
[----:B------:R0:W-:Y:S01]  /*2730*/  STS [R14+0xc8], R15 ;  /* 0x0000c80f0e007388 */ /* 0x0001e20000000800 */
[----:B------:R-:W-:Y:S01]  /*2740*/  NOP ;  /* 0x0000000000007918 */ /* 0x000fe20000000000 */
.L_x_3901:
        /* <DEDUP_REMOVED lines=12> */
.L_x_3886:
[----:B------:R-:W-:Y:S05]  /*2810*/  BSYNC B0 ;  /* 0x0000000000007941 */ /* 0x000fea0003800000 */
.L_x_3885:
[----:B------:R-:W-:-:S13]  /*2820*/  R2UR UR4, R11 ;  /* 0x000000000b0472ca */ /* 0x000fda00000e0000 */
[----:B------:R-:W-:Y:S05]  /*2830*/  BRA.DIV UR4, `(.L_x_3887) ;  /* 0x0000000a04e87947 */ /* 0x000fea000b800000 */
[----:B------:R-:W-:Y:S01]  /*2840*/  NOP ;  /* 0x0000000000007918 */ /* 0x000fe20000000000 */
[----:B------:R2:W-:Y:S04]  /*2850*/  STS [R14+0xc0], R3 ;  /* 0x0000c0030e007388 */ /* 0x0005e80000000800 */
[----:B------:R2:W-:Y:S04]  /*2860*/  STS [R14+0xc4], R13 ;  /* 0x0000c40d0e007388 */ /* 0x0005e80000000800 */
[----:B------:R2:W-:Y:S01]  /*2870*/  STS [R14+0xc8], R15 ;  /* 0x0000c80f0e007388 */ /* 0x0005e20000000800 */
[----:B------:R-:W-:Y:S01]  /*2880*/  NOP ;  /* 0x0000000000007918 */ /* 0x000fe20000000000 */
.L_x_3905:
        /* <DEDUP_REMOVED lines=12> */
.L_x_3889:
[----:B------:R-:W-:Y:S05]  /*2950*/  BSYNC B0 ;  /* 0x0000000000007941 */ /* 0x000fea0003800000 */
.L_x_3888:
[----:B------:R-:W-:-:S13]  /*2960*/  R2UR UR4, R11 ;  /* 0x000000000b0472ca */ /* 0x000fda00000e0000 */
[----:B------:R-:W-:Y:S05]  /*2970*/  BRA.DIV UR4, `(.L_x_3890) ;  /* 0x0000000a04c87947 */ /* 0x000fea000b800000 */
[----:B------:R-:W-:Y:S01]  /*2980*/  NOP ;  /* 0x0000000000007918 */ /* 0x000fe20000000000 */
[----:B------:R3:W-:Y:S04]  /*2990*/  STS [R14+0xc0], R3 ;  /* 0x0000c0030e007388 */ /* 0x0007e80000000800 */
[----:B------:R3:W-:Y:S04]  /*29a0*/  STS [R14+0xc4], R13 ;  /* 0x0000c40d0e007388 */ /* 0x0007e80000000800 */
[----:B------:R3:W-:Y:S01]  /*29b0*/  STS [R14+0xc8], R15 ;  /* 0x0000c80f0e007388 */ /* 0x0007e20000000800 */
[----:B------:R-:W-:Y:S01]  /*29c0*/  NOP ;  /* 0x0000000000007918 */ /* 0x000fe20000000000 */
.L_x_3909:
        /* <DEDUP_REMOVED lines=12> */
.L_x_3892:
[----:B------:R-:W-:Y:S05]  /*2a90*/  BSYNC B0 ;  /* 0x0000000000007941 */ /* 0x000fea0003800000 */
.L_x_3891:
        /* <DEDUP_REMOVED lines=25> */
.L_x_3915:
        /* <DEDUP_REMOVED lines=46> */
.L_x_3880:
[----:B------:R-:W-:Y:S05]  /*2f10*/  WARPSYNC.ALL ;  /* 0x0000000000007948 */ /* 0x000fea0003800000 */
[----:B------:R-:W-:Y:S06]  /*2f20*/  BAR.SYNC.DEFER_BLOCKING 0x0 ;  /* 0x0000000000007b1d */ /* 0x000fec0000010000 */
[----:B------:R-:W-:-:S02]  /*2f30*/  ULDC UR4, c[0x0][0x2b4] ;  /* 0x0000ad0000047ab9 */ /* 0x000fc40000000800 */
[----:B----4-:R-:W2:Y:S01]  /*2f40*/  LDC R15, c[0x0][0x2b0] ;  /* 0x0000ac00ff0f7b82 */ /* 0x010ea20000000800 */
[----:B------:R-:W-:Y:S01]  /*2f50*/  UIADD3 UR4, UR4, -0x2, URZ ;  /* 0xfffffffe04047890 */ /* 0x000fe2000fffe03f */
[----:B------:R-:W-:Y:S01]  /*2f60*/  BSSY B0, `(.L_x_3894) ;  /* 0x0000021000007945 */ /* 0x000fe20003800000 */
[----:B------:R-:W-:-:S04]  /*2f70*/  ULDC.64 UR10, c[0x0][0x288] ;  /* 0x0000a200000a7ab9 */ /* 0x000fc80000000a00 */
[----:B------:R-:W-:Y:S01]  /*2f80*/  ISETP.NE.AND P2, PT, R9, UR4, PT ;  /* 0x0000000409007c0c */ /* 0x000fe2000bf45270 */
[----:B------:R-:W3:Y:S08]  /*2f90*/  LDC R14, c[0x0][0x2a0] ;  /* 0x0000a800ff0e7b82 */ /* 0x000ef00000000800 */
[----:B0-----:R-:W0:Y:S04]  /*2fa0*/  LDC R11, c[0x0][0x2b8] ;  /* 0x0000ae00ff0b7b82 */ /* 0x001e280000000800 */
[----:B------:R-:W-:Y:S01]  /*2fb0*/  @!P2 LDS R3, [R8+0x238] ;  /* 0x000238000803a984 */ /* 0x000fe20000000800 */
[----:B-1----:R-:W-:-:S03]  /*2fc0*/  @!P2 IADD3 R7, R5, 0x950, RZ ;  /* 0x000009500507a810 */ /* 0x002fc60007ffe0ff */
[----:B------:R-:W1:Y:S01]  /*2fd0*/  @!P2 LDS R2, [R8+0x234] ;  /* 0x000234000802a984 */ /* 0x000e620000000800 */
[----:B--2---:R-:W-:Y:S01]  /*2fe0*/  IMAD R9, R15, UR8, R0 ;  /* 0x000000080f097c24 */ /* 0x004fe2000f8e0200 */
[----:B------:R-:W-:-:S04]  /*2ff0*/  @!P2 LEA R7, R4, R7, 0x18 ;  /* 0x000000070407a211 */ /* 0x000fc800078ec0ff */
[----:B------:R-:W-:Y:S02]  /*3000*/  @!P2 LEA R7, R6, R7, 0x3 ;  /* 0x000000070607a211 */ /* 0x000fe400078e18ff */
[----:B---3--:R-:W-:-:S04]  /*3010*/  ISETP.GE.AND P0, PT, R9, R14, PT ;  /* 0x0000000e0900720c */ /* 0x008fc80003f06270 */
[----:B------:R-:W-:Y:S01]  /*3020*/  ISETP.LT.U32.AND P0, PT, R0, R15, !P0 ;  /* 0x0000000f0000720c */ /* 0x000fe20004701070 */
[----:B0-----:R-:W-:-:S05]  /*3030*/  IMAD R11, R11, UR8, R0 ;  /* 0x000000080b0b7c24 */ /* 0x001fca000f8e0200 */
[----:B------:R-:W-:Y:S02]  /*3040*/  ISETP.GE.U32.AND P1, PT, R11, UR10, PT ;  /* 0x0000000a0b007c0c */ /* 0x000fe4000bf26070 */
[----:B------:R-:W-:-:S04]  /*3050*/  SHF.R.S32.HI R13, RZ, 0x1f, R11 ;  /* 0x0000001fff0d7819 */ /* 0x000fc8000001140b */
[----:B------:R-:W-:Y:S01]  /*3060*/  ISETP.GE.AND.EX P1, PT, R13, UR11, PT, P1 ;  /* 0x0000000b0d007c0c */ /* 0x000fe2000bf26310 */
[----:B-1----:R0:W-:Y:S01]  /*3070*/  @!P2 STS.64 [R7], R2 ;  /* 0x000000020700a388 */ /* 0x0021e20000000a00 */
[----:B------:R-:W-:Y:S06]  /*3080*/  BAR.SYNC.DEFER_BLOCKING 0x0 ;  /* 0x0000000000007b1d */ /* 0x000fec0000010000 */
[----:B------:R-:W-:Y:S05]  /*3090*/  @!P0 BRA `(.L_x_3895) ;  /* 0x0000000000348947 */ /* 0x000fea0003800000 */
[----:B------:R-:W-:Y:S01]  /*30a0*/  IADD3 R5, R5, 0x950, RZ ;  /* 0x0000095005057810 */ /* 0x000fe20007ffe0ff */
[----:B------:R-:W-:-:S03]  /*30b0*/  USHF.L.U32 UR4, UR9, 0x1, URZ ;  /* 0x0000000109047899 */ /* 0x000fc6000800063f */
[----:B------:R-:W-:Y:S01]  /*30c0*/  LEA R5, R4, R5, 0x18 ;  /* 0x0000000504057211 */ /* 0x000fe200078ec0ff */
[----:B------:R-:W-:Y:S02]  /*30d0*/  UIADD3 UR5, UR4, 0x1, URZ ;  /* 0x0000000104057890 */ /* 0x000fe4000fffe03f */
[--C-:B0-----:R-:W-:Y:S01]  /*30e0*/  IMAD R3, R14, UR4, R9.reuse ;  /* 0x000000040e037c24 */ /* 0x101fe2000f8e0209 */
[----:B------:R-:W-:Y:S02]  /*30f0*/  LEA R0, R0, R5, 0x3 ;  /* 0x0000000500007211 */ /* 0x000fe400078e18ff */
[----:B------:R-:W0:Y:S01]  /*3100*/  LDC.64 R4, c[0x0][0x268] ;  /* 0x00009a00ff047b82 */ /* 0x000e220000000a00 */
[----:B------:R-:W-:Y:S02]  /*3110*/  IMAD R9, R14, UR5, R9 ;  /* 0x000000050e097c24 */ /* 0x000fe4000f8e0209 */
[----:B------:R-:W1:Y:S01]  /*3120*/  LDS.64 R6, [R0] ;  /* 0x0000000000067984 */ /* 0x000e620000000a00 */
[----:B0-----:R-:W-:-:S04]  /*3130*/  IMAD.WIDE R2, R3, 0x4, R4 ;  /* 0x0000000403027825 */ /* 0x001fc800078e0204 */
[----:B------:R-:W-:Y:S01]  /*3140*/  IMAD.WIDE R4, R9, 0x4, R4 ;  /* 0x0000000409047825 */ /* 0x000fe200078e0204 */
[----:B-1----:R1:W-:Y:S04]  /*3150*/  REDG.E.ADD.F32.FTZ.RN.STRONG.GPU desc[UR6][R2.64], R6 ;  /* 0x00000006020079a6 */ /* 0x0023e8000c10f386 */
[----:B------:R1:W-:Y:S02]  /*3160*/  REDG.E.ADD.F32.FTZ.RN.STRONG.GPU desc[UR6][R4.64], R7 ;  /* 0x00000007040079a6 */ /* 0x0003e4000c10f386 */
.L_x_3895:
[----:B------:R-:W-:Y:S05]  /*3170*/  BSYNC B0 ;  /* 0x0000000000007941 */ /* 0x000fea0003800000 */
.L_x_3894:
        /* <DEDUP_REMOVED lines=22> */
.L_x_3881:
[----:B-1----:R-:W-:Y:S05]  /*32e0*/  WARPSYNC.COLLECTIVE R11, `(.L_x_3896) ;  /* 0x000000000b087348 */ /* 0x002fea0003c00000 */
[----:B------:R-:W-:Y:S01]  /*32f0*/  NOP ;  /* 0x0000000000007918 */ /* 0x000fe20000000000 */
[----:B-1----:R-:W-:Y:S01]  /*3300*/  ENDCOLLECTIVE ;  /* 0x000000000000791b */ /* 0x002fe20003800000 */
.L_x_3896:
[----:B------:R-:W-:Y:S05]  /*3310*/  BRA `(.L_x_3897) ;  /* 0xfffffff000bc7947 */ /* 0x000fea000383ffff */
.L_x_3884:
[----:B------:R-:W-:Y:S01]  /*3320*/  BSSY B0, `(.L_x_3898) ;  /* 0x0000004000007945 */ /* 0x000fe20003800000 */
[----:B-1----:R-:W-:Y:S05]  /*3330*/  WARPSYNC.COLLECTIVE R11, `(.L_x_3899) ;  /* 0x000000000b087348 */ /* 0x002fea0003c00000 */
[----:B------:R-:W-:Y:S01]  /*3340*/  NOP ;  /* 0x0000000000007918 */ /* 0x000fe20000000000 */
[----:B-1----:R-:W-:Y:S01]  /*3350*/  ENDCOLLECTIVE ;  /* 0x000000000000791b */ /* 0x002fe20003800000 */
.L_x_3899:
[----:B------:R-:W-:Y:S05]  /*3360*/  BSYNC B0 ;  /* 0x0000000000007941 */ /* 0x000fea0003800000 */
.L_x_3898:
[----:B------:R0:W-:Y:S04]  /*3370*/  STS [R14+0xc0], R3 ;  /* 0x0000c0030e007388 */ /* 0x0001e80000000800 */
[----:B------:R0:W-:Y:S04]  /*3380*/  STS [R14+0xc4], R13 ;  /* 0x0000c40d0e007388 */ /* 0x0001e80000000800 */
[----:B------:R0:W-:Y:S02]  /*3390*/  STS [R14+0xc8], R15 ;  /* 0x0000c80f0e007388 */ /* 0x0001e40000000800 */
[----:B0-----:R-:W-:Y:S05]  /*33a0*/  WARPSYNC.COLLECTIVE R11, `(.L_x_3900) ;  /* 0x000000000b087348 */ /* 0x001fea0003c00000 */
[----:B------:R-:W-:Y:S01]  /*33b0*/  NOP ;  /* 0x0000000000007918 */ /* 0x000fe20000000000 */
[----:B0-----:R-:W-:Y:S01]  /*33c0*/  ENDCOLLECTIVE ;  /* 0x000000000000791b */ /* 0x001fe20003800000 */
.L_x_3900:
[----:B------:R-:W-:Y:S05]  /*33d0*/  BRA `(.L_x_3901) ;  /* 0xfffffff000dc7947 */ /* 0x000fea000383ffff */
.L_x_3887:
[----:B------:R-:W-:Y:S01]  /*33e0*/  BSSY B0, `(.L_x_3902) ;  /* 0x0000004000007945 */ /* 0x000fe20003800000 */
[----:B01----:R-:W-:Y:S05]  /*33f0*/  WARPSYNC.COLLECTIVE R11, `(.L_x_3903) ;  /* 0x000000000b087348 */ /* 0x003fea0003c00000 */
[----:B------:R-:W-:Y:S01]  /*3400*/  NOP ;  /* 0x0000000000007918 */ /* 0x000fe20000000000 */
[----:B01----:R-:W-:Y:S01]  /*3410*/  ENDCOLLECTIVE ;  /* 0x000000000000791b */ /* 0x003fe20003800000 */
.L_x_3903:
[----:B------:R-:W-:Y:S05]  /*3420*/  BSYNC B0 ;  /* 0x0000000000007941 */ /* 0x000fea0003800000 */
.L_x_3902:
[----:B------:R0:W-:Y:S04]  /*3430*/  STS [R14+0xc0], R3 ;  /* 0x0000c0030e007388 */ /* 0x0001e80000000800 */
[----:B------:R0:W-:Y:S04]  /*3440*/  STS [R14+0xc4], R13 ;  /* 0x0000c40d0e007388 */ /* 0x0001e80000000800 */
[----:B------:R0:W-:Y:S02]  /*3450*/  STS [R14+0xc8], R15 ;  /* 0x0000c80f0e007388 */ /* 0x0001e40000000800 */
[----:B0-----:R-:W-:Y:S05]  /*3460*/  WARPSYNC.COLLECTIVE R11, `(.L_x_3904) ;  /* 0x000000000b087348 */ /* 0x001fea0003c00000 */
[----:B------:R-:W-:Y:S01]  /*3470*/  NOP ;  /* 0x0000000000007918 */ /* 0x000fe20000000000 */
[----:B0-----:R-:W-:Y:S01]  /*3480*/  ENDCOLLECTIVE ;  /* 0x000000000000791b */ /* 0x001fe20003800000 */
.L_x_3904:
[----:B------:R-:W-:Y:S05]  /*3490*/  BRA `(.L_x_3905) ;  /* 0xfffffff000fc7947 */ /* 0x000fea000383ffff */
.L_x_3890:
[----:B------:R-:W-:Y:S01]  /*34a0*/  BSSY B0, `(.L_x_3906) ;  /* 0x0000004000007945 */ /* 0x000fe20003800000 */
[----:B012---:R-:W-:Y:S05]  /*34b0*/  WARPSYNC.COLLECTIVE R11, `(.L_x_3907) ;  /* 0x000000000b087348 */ /* 0x007fea0003c00000 */
[----:B------:R-:W-:Y:S01]  /*34c0*/  NOP ;  /* 0x0000000000007918 */ /* 0x000fe20000000000 */
[----:B012---:R-:W-:Y:S01]  /*34d0*/  ENDCOLLECTIVE ;  /* 0x000000000000791b */ /* 0x007fe20003800000 */
.L_x_3907:
[----:B------:R-:W-:Y:S05]  /*34e0*/  BSYNC B0 ;  /* 0x0000000000007941 */ /* 0x000fea0003800000 */
.L_x_3906:
[----:B------:R0:W-:Y:S04]  /*34f0*/  STS [R14+0xc0], R3 ;  /* 0x0000c0030e007388 */ /* 0x0001e80000000800 */
[----:B------:R0:W-:Y:S04]  /*3500*/  STS [R14+0xc4], R13 ;  /* 0x0000c40d0e007388 */ /* 0x0001e80000000800 */
[----:B------:R0:W-:Y:S02]  /*3510*/  STS [R14+0xc8], R15 ;  /* 0x0000c80f0e007388 */ /* 0x0001e40000000800 */
[----:B0-----:R-:W-:Y:S05]  /*3520*/  WARPSYNC.COLLECTIVE R11, `(.L_x_3908) ;  /* 0x000000000b087348 */ /* 0x001fea0003c00000 */
[----:B------:R-:W-:Y:S01]  /*3530*/  NOP ;  /* 0x0000000000007918 */ /* 0x000fe20000000000 */
[----:B0-----:R-:W-:Y:S01]  /*3540*/  ENDCOLLECTIVE ;  /* 0x000000000000791b */ /* 0x001fe20003800000 */
.L_x_3908:
[----:B------:R-:W-:Y:S05]  /*3550*/  BRA `(.L_x_3909) ;  /* 0xfffffff4001c7947 */ /* 0x000fea000383ffff */
.L_x_3893:
[----:B------:R-:W-:Y:S01]  /*3560*/  BSSY B0, `(.L_x_3910) ;  /* 0x0000005000007945 */ /* 0x000fe20003800000 */
[----:B------:R-:W-:-:S13]  /*3570*/  ISETP.GE.U32.AND P0, PT, R2, 0x10, PT ;  /* 0x000000100200780c */ /* 0x000fda0003f06070 */
[----:B0123--:R-:W-:Y:S05]  /*3580*/  WARPSYNC.COLLECTIVE R11, `(.L_x_3911) ;  /* 0x000000000b087348 */ /* 0x00ffea0003c00000 */
[----:B------:R-:W-:Y:S01]  /*3590*/  NOP ;  /* 0x0000000000007918 */ /* 0x000fe20000000000 */
[----:B0123--:R-:W-:Y:S01]  /*35a0*/  ENDCOLLECTIVE ;  /* 0x000000000000791b */ /* 0x00ffe20003800000 */
.L_x_3911:
[----:B------:R-:W-:Y:S05]  /*35b0*/  BSYNC B0 ;  /* 0x0000000000007941 */ /* 0x000fea0003800000 */
.L_x_3910:
[----:B------:R0:W-:Y:S01]  /*35c0*/  STS [R14+0xc0], R3 ;  /* 0x0000c0030e007388 */ /* 0x0001e20000000800 */
[----:B------:R-:W-:-:S03]  /*35d0*/  ISETP.NE.OR P1, PT, R3, RZ, !P0 ;  /* 0x000000ff0300720c */ /* 0x000fc60004725670 */
[----:B------:R0:W-:Y:S04]  /*35e0*/  STS [R14+0xc4], R13 ;  /* 0x0000c40d0e007388 */ /* 0x0001e80000000800 */
[----:B------:R0:W-:Y:S06]  /*35f0*/  STS [R14+0xc8], R15 ;  /* 0x0000c80f0e007388 */ /* 0x0001ec0000000800 */
[----:B0-----:R-:W-:Y:S05]  /*3600*/  WARPSYNC.COLLECTIVE R11, `(.L_x_3912) ;  /* 0x000000000b087348 */ /* 0x001fea0003c00000 */
[----:B------:R-:W-:Y:S01]  /*3610*/  NOP ;  /* 0x0000000000007918 */ /* 0x000fe20000000000 */
[----:B0-----:R-:W-:Y:S01]  /*3620*/  ENDCOLLECTIVE ;  /* 0x000000000000791b */ /* 0x001fe20003800000 */
.L_x_3912:
        /* <DEDUP_REMOVED lines=9> */
.L_x_3913:
        /* <DEDUP_REMOVED lines=9> */
.L_x_3914:
[----:B------:R-:W-:Y:S05]  /*3750*/  BRA `(.L_x_3915) ;  /* 0xfffffff400347947 */ /* 0x000fea000383ffff */
.L_x_3916:
        /* <DEDUP_REMOVED lines=10> */
.L_x_4547:


//--------------------- .text._Z30group_norm_nhwc_bwd_sum_kernelI11Fp16IOBf16WLi140EEv26Group_norm_nhwc_bwd_params --------------------------
	.section	.text._Z30group_norm_nhwc_bwd_sum_kernelI11Fp16IOBf16WLi140EEv26Group_norm_nhwc_bwd_params,"ax",@progbits
	.align	128
        .global         _Z30group_norm_nhwc_bwd_sum_kernelI11Fp16IOBf16WLi140EEv26Group_norm_nhwc_bwd_params
        .type           _Z30group_norm_nhwc_bwd_sum_kernelI11Fp16IOBf16WLi140EEv26Group_norm_nhwc_bwd_params,@function
        .size           _Z30group_norm_nhwc_bwd_sum_kernelI11Fp16IOBf16WLi140EEv26Group_norm_nhwc_bwd_params,(.L_x_4548 - _Z30group_norm_nhwc_bwd_sum_kernelI11Fp16IOBf16WLi140EEv26Group_norm_nhwc_bwd_params)
        .other          _Z30group_norm_nhwc_bwd_sum_kernelI11Fp16IOBf16WLi140EEv26Group_norm_nhwc_bwd_params,@"STO_CUDA_ENTRY STV_DEFAULT"
_Z30group_norm_nhwc_bwd_sum_kernelI11Fp16IOBf16WLi140EEv26Group_norm_nhwc_bwd_params:
.text._Z30group_norm_nhwc_bwd_sum_kernelI11Fp16IOBf16WLi140EEv26Group_norm_nhwc_bwd_params:
        /* <DEDUP_REMOVED lines=75> */
.L_x_3918:
[----:B------:R-:W-:Y:S05]  /*04b0*/  BSYNC B0 ;  /* 0x0000000000007941 */ /* 0x000fea0003800000 */
.L_x_3917:
        /* <DEDUP_REMOVED lines=110> */
.L_x_3921:
[----:B------:R-:W-:Y:S05]  /*0ba0*/  @!P2 BRA `(.L_x_3919) ;  /* 0x0000001400d4a947 */ /* 0x000fea0003800000 */
[----:B------:R-:W-:-:S04]  /*0bb0*/  IADD3 R19, R23, 0x1, RZ ;  /* 0x0000000117137810 */ /* 0x000fc80007ffe0ff */
[----:B------:R-:W-:-:S07]  /*0bc0*/  SHF.R.S32.HI R25, RZ, 0x1f, R19 ;  /* 0x0000001fff197819 */ /* 0x000fce0000011413 */
.L_x_3922:
        /* <DEDUP_REMOVED lines=119> */
[----:B------:R-:W-:Y:S01]  /*1340*/  IADD3 R11, R19, 0x1, RZ ;  /* 0x00000001130b7810 */ /* 0x000fe20007ffe0ff */
[----:B------:R-:W-:Y:S01]  /*1350*/  FFMA.FTZ R30, R20, R22, R31 ;  /* 0x00000016141e7223 */ /* 0x000fe2000001001f */
[----:B------:R-:W-:Y:S01]  /*1360*/  FMUL.FTZ R22, R23, R2 ;  /* 0x0000000217167220 */ /* 0x000fe20000410000 */
[----:B------:R-:W-:Y:S02]  /*1370*/  IADD3 R19, P2, R19, 0x2, RZ ;  /* 0x0000000213137810 */ /* 0x000fe40007f5e0ff */
[----:B------:R-:W-:Y:S01]  /*1380*/  ISETP.GE.AND P1, PT, R11, R8, PT ;  /* 0x000000080b00720c */ /* 0x000fe20003f26270 */
[----:B------:R-:W-:Y:S01]  /*1390*/  FFMA.FTZ R11, R13, R22, R30 ;  /* 0x000000160d0b7223 */ /* 0x000fe2000001001e */
[----:B------:R-:W-:Y:S01]  /*13a0*/  FADD.FTZ R13, R22, R29 ;  /* 0x0000001d160d7221 */ /* 0x000fe20000010000 */
[----:B------:R-:W-:-:S10]  /*13b0*/  IADD3.X R25, RZ, R25, RZ, P2, !PT ;  /* 0x00000019ff197210 */ /* 0x000fd400017fe4ff */
[----:B------:R-:W-:Y:S05]  /*13c0*/  @!P1 BRA `(.L_x_3922) ;  /* 0xfffffff800009947 */ /* 0x000fea000383ffff */
[----:B------:R-:W-:Y:S05]  /*13d0*/  BRA `(.L_x_3919) ;  /* 0x0000000c00c87947 */ /* 0x000fea0003800000 */
.L_x_3920:
[----:B------:R-:W-:Y:S01]  /*13e0*/  LOP3.LUT P1, R3, R11, 0x3, RZ, 0xc0, !PT ;  /* 0x000000030b037812 */ /* 0x000fe2000782c0ff */
[----:B------:R-:W-:Y:S01]  /*13f0*/  HFMA2.MMA R26, -RZ, RZ, 0, 0 ;  /* 0x00000000ff1a7435 */ /* 0x000fe200000001ff */
[----:B------:R-:W-:Y:S02]  /*1400*/  LOP3.LUT R10, RZ, R8, RZ, 0x33, !PT ;  /* 0x00000008ff0a7212 */ /* 0x000fe400078e33ff */
[----:B------:R-:W-:Y:S01]  /*1410*/  CS2R R12, SRZ ;  /* 0x00000000000c7805 */ /* 0x000fe2000001ff00 */
[----:B------:R-:W-:Y:S01]  /*1420*/  IMAD.MOV.U32 R24, RZ, RZ, RZ ;  /* 0x000000ffff187224 */ /* 0x000fe200078e00ff */
[----:B------:R-:W-:Y:S02]  /*1430*/  IADD3 R5, -R10, R27, RZ ;  /* 0x0000001b0a057210 */ /* 0x000fe40007ffe1ff */
[----:B------:R-:W-:-:S05]  /*1440*/  CS2R R10, SRZ ;  /* 0x00000000000a7805 */ /* 0x000fca000001ff00 */
[----:B------:R-:W-:Y:S05]  /*1450*/  @!P1 BRA `(.L_x_3923) ;  /* 0x0000000000c09947 */ /* 0x000fea0003800000 */
[----:B------:R-:W-:-:S07]  /*1460*/  MOV R13, RZ ;  /* 0x000000ff000d7202 */ /* 0x000fce0000000f00 */
.L_x_3924:
        /* <DEDUP_REMOVED lines=47> */
.L_x_3923:
[----:B------:R-:W-:-:S13]  /*1760*/  ISETP.GE.U32.AND P0, PT, R5, 0x3, PT ;  /* 0x000000030500780c */ /* 0x000fda0003f06070 */
[----:B------:R-:W-:Y:S05]  /*1770*/  @!P0 BRA `(.L_x_3919) ;  /* 0x0000000800e08947 */ /* 0x000fea0003800000 */
[----:B------:R-:W-:Y:S01]  /*1780*/  ULDC.64 UR4, c[0x0][0x288] ;  /* 0x0000a20000047ab9 */ /* 0x000fe20000000a00 */
[----:B------:R-:W-:Y:S02]  /*1790*/  SHF.R.S32.HI R5, RZ, 0x1f, R23 ;  /* 0x0000001fff057819 */ /* 0x000fe40000011417 */
[----:B------:R-:W-:Y:S02]  /*17a0*/  ISETP.GE.U32.AND P0, PT, R20, UR4, PT ;  /* 0x0000000414007c0c */ /* 0x000fe4000bf06070 */
[----:B------:R-:W-:Y:S02]  /*17b0*/  MOV R3, R23 ;  /* 0x0000001700037202 */ /* 0x000fe40000000f00 */
[----:B------:R-:W-:-:S13]  /*17c0*/  ISETP.GE.AND.EX P0, PT, R21, UR5, PT, P0 ;  /* 0x0000000515007c0c */ /* 0x000fda000bf06300 */
.L_x_3925:
        /* <DEDUP_REMOVED lines=179> */
.L_x_3919:
        /* <DEDUP_REMOVED lines=14> */
[----:B------:R-:W2:Y:S04]  /*23e0*/  LDS R2, [R7+0x21c] ;  /* 0x00021c0007027984 */ /* 0x000ea80000000800 */
[----:B------:R-:W3:Y:S04]  /*23f0*/  LDS R15, [R7+0x228] ;  /* 0x00022800070f7984 */ /* 0x000ee80000000800 */
[----:B0-----:R-:W0:Y:S04]  /*2400*/  LDS R13, [R7+0x210] ;  /* 0x00021000070d7984 */ /* 0x001e280000000800 */
        /* <DEDUP_REMOVED lines=12> */
[----:B0-----:R-:W-:Y:S02]  /*24d0*/  IADD3 R19, R15, R2, R13 ;  /* 0x000000020f137210 */ /* 0x001fe40007ffe00d */
[----:B-1----:R-:W-:Y:S01]  /*24e0*/  SHF.R.U32.HI R2, RZ, 0x2, R27 ;  /* 0x00000002ff027819 */ /* 0x002fe2000001161b */
        /* <DEDUP_REMOVED lines=11> */
[----:B------:R-:W-:Y:S02]  /*25a0*/  IMAD.MOV.U32 R11, RZ, RZ, 0xfffffff ;  /* 0x0fffffffff0b7424 */ /* 0x000fe400078e00ff */
[----:B--2---:R-:W-:Y:S01]  /*25b0*/  @!P2 FADD.FTZ R21, R18, R21 ;  /* 0x000000151215a221 */ /* 0x004fe20000010000 */
[----:B------:R-:W-:Y:S02]  /*25c0*/  IMAD R14, R2, 0xc, R17 ;  /* 0x0000000c020e7824 */ /* 0x000fe400078e0211 */
[----:B---3--:R-:W-:Y:S01]  /*25d0*/  @!P2 FADD.FTZ R23, R20, R23 ;  /* 0x000000171417a221 */ /* 0x008fe20000010000 */
[----:B------:R-:W-:Y:S02]  /*25e0*/  R2UR UR4, R11 ;  /* 0x000000000b0472ca */ /* 0x000fe400000e0000 */
[----:B------:R2:W-:Y:S01]  /*25f0*/  STS [R14+0xc0], R3 ;  /* 0x0000c0030e007388 */ /* 0x0005e20000000800 */
[----:B0-----:R-:W-:Y:S01]  /*2600*/  @!P3 FADD.FTZ R13, R21, R13 ;  /* 0x0000000d150db221 */ /* 0x001fe20000010000 */
[----:B-1----:R-:W-:-:S04]  /*2610*/  @!P3 FADD.FTZ R15, R23, R15 ;  /* 0x0000000f170fb221 */ /* 0x002fc80000010000 */
[----:B------:R2:W-:Y:S04]  /*2620*/  STS [R14+0xc4], R13 ;  /* 0x0000c40d0e007388 */ /* 0x0005e80000000800 */
[----:B------:R2:W-:Y:S01]  /*2630*/  STS [R14+0xc8], R15 ;  /* 0x0000c80f0e007388 */ /* 0x0005e20000000800 */
[----:B------:R-:W-:Y:S05]  /*2640*/  BRA.DIV UR4, `(.L_x_3927) ;  /* 0x0000000e04607947 */ /* 0x000fea000b800000 */
[----:B------:R-:W-:Y:S01]  /*2650*/  NOP ;  /* 0x0000000000007918 */ /* 0x000fe20000000000 */
.L_x_3943:
        /* <DEDUP_REMOVED lines=12> */
.L_x_3929:
[----:B------:R-:W-:Y:S05]  /*2720*/  BSYNC B0 ;  /* 0x0000000000007941 */ /* 0x000fea0003800000 */
.L_x_3928:
[----:B------:R-:W-:-:S13]  /*2730*/  R2UR UR4, R11 ;  /* 0x000000000b0472ca */ /* 0x000fda00000e0000 */
[----:B------:R-:W-:Y:S05]  /*2740*/  BRA.DIV UR4, `(.L_x_3930) ;  /* 0x0000000e04307947 */ /* 0x000fea000b800000 */
[----:B------:R-:W-:Y:S01]  /*2750*/  NOP ;  /* 0x0000000000007918 */ /* 0x000fe20000000000 */
[----:B------:R0:W-:Y:S04]  /*2760*/  STS [R14+0xc0], R3 ;  /* 0x0000c0030e007388 */ /* 0x0001e80000000800 */
[----:B------:R0:W-:Y:S04]  /*2770*/  STS [R14+0xc4], R13 ;  /* 0x0000c40d0e007388 */ /* 0x0001e80000000800 */
[----:B------:R0:W-:Y:S01]  /*2780*/  STS [R14+0xc8], R15 ;  /* 0x0000c80f0e007388 */ /* 0x0001e20000000800 */
[----:B------:R-:W-:Y:S01]  /*2790*/  NOP ;  /* 0x0000000000007918 */ /* 0x000fe20000000000 */
.L_x_3947:
        /* <DEDUP_REMOVED lines=12> */
.L_x_3932:
[----:B------:R-:W-:Y:S05]  /*2860*/  BSYNC B0 ;  /* 0x0000000000007941 */ /* 0x000fea0003800000 */
.L_x_3931:
[----:B------:R-:W-:-:S13]  /*2870*/  R2UR UR4, R11 ;  /* 0x000000000b0472ca */ /* 0x000fda00000e0000 */
[----:B------:R-:W-:Y:S05]  /*2880*/  BRA.DIV UR4, `(.L_x_3933) ;  /* 0x0000000e04107947 */ /* 0x000fea000b800000 */
[----:B------:R-:W-:Y:S01]  /*2890*/  NOP ;  /* 0x0000000000007918 */ /* 0x000fe20000000000 */
[----:B------:R1:W-:Y:S04]  /*28a0*/  STS [R14+0xc0], R3 ;  /* 0x0000c0030e007388 */ /* 0x0003e80000000800 */
[----:B------:R1:W-:Y:S04]  /*28b0*/  STS [R14+0xc4], R13 ;  /* 0x0000c40d0e007388 */ /* 0x0003e80000000800 */
[----:B------:R1:W-:Y:S01]  /*28c0*/  STS [R14+0xc8], R15 ;  /* 0x0000c80f0e007388 */ /* 0x0003e20000000800 */
[----:B------:R-:W-:Y:S01]  /*28d0*/  NOP ;  /* 0x0000000000007918 */ /* 0x000fe20000000000 */
.L_x_3951:
        /* <DEDUP_REMOVED lines=12> */
.L_x_3935:
[----:B------:R-:W-:Y:S05]  /*29a0*/  BSYNC B0 ;  /* 0x0000000000007941 */ /* 0x000fea0003800000 */
.L_x_3934:
[----:B------:R-:W-:-:S13]  /*29b0*/  R2UR UR4, R11 ;  /* 0x000000000b0472ca */ /* 0x000fda00000e0000 */
[----:B------:R-:W-:Y:S05]  /*29c0*/  BRA.DIV UR4, `(.L_x_3936) ;  /* 0x0000000a04f07947 */ /* 0x000fea000b800000 */
[----:B------:R-:W-:Y:S01]  /*29d0*/  NOP ;  /* 0x0000000000007918 */ /* 0x000fe20000000000 */
[----:B------:R3:W-:Y:S04]  /*29e0*/  STS [R14+0xc0], R3 ;  /* 0x0000c0030e007388 */ /* 0x0007e80000000800 */
[----:B------:R3:W-:Y:S04]  /*29f0*/  STS [R14+0xc4], R13 ;  /* 0x0000c40d0e007388 */ /* 0x0007e80000000800 */
[----:B------:R3:W-:Y:S01]  /*2a00*/  STS [R14+0xc8], R15 ;  /* 0x0000c80f0e007388 */ /* 0x0007e20000000800 */
[----:B------:R-:W-:Y:S01]  /*2a10*/  NOP ;  /* 0x0000000000007918 */ /* 0x000fe20000000000 */
.L_x_3955:
        /* <DEDUP_REMOVED lines=12> */
.L_x_3938:
[----:B------:R-:W-:Y:S05]  /*2ae0*/  BSYNC B0 ;  /* 0x0000000000007941 */ /* 0x000fea0003800000 */
.L_x_3937:
        /* <DEDUP_REMOVED lines=25> */
.L_x_3961:
        /* <DEDUP_REMOVED lines=26> */
[----:B----4-:R-:W-:-:S03]  /*2e20*/  ISETP.NE.AND P0, PT, R15, RZ, PT ;  /* 0x000000ff0f00720c */ /* 0x010fc60003f05270 */
[----:B------:R-:W4:Y:S01]  /*2e30*/  LDS R13, [R7+0x248] ;  /* 0x00024800070d7984 */ /* 0x000f220000000800 */
[----:B------:R-:W-:Y:S02]  /*2e40*/  IADD3 R36, R15, R34, RZ ;  /* 0x000000220f247210 */ /* 0x000fe40007ffe0ff */
[C---:B-----5:R-:W-:Y:S01]  /*2e50*/  ISETP.NE.AND P3, PT, R19.reuse, RZ, PT ;  /* 0x000000ff1300720c */ /* 0x060fe20003f65270 */
[----:B------:R0:W-:Y:S01]  /*2e60*/  STS [R7+0x210], R28 ;  /* 0x0002101c07007388 */ /* 0x0001e20000000800 */
[----:B------:R-:W-:Y:S02]  /*2e70*/  IADD3 R19, R19, R36, RZ ;  /* 0x0000002413137210 */ /* 0x000fe40007ffe0ff */
[C---:B------:R-:W-:Y:S01]  /*2e80*/  ISETP.NE.AND P1, PT, R20.reuse, RZ, PT ;  /* 0x000000ff1400720c */ /* 0x040fe20003f25270 */
[----:B------:R0:W-:Y:S02]  /*2e90*/  STS [R7+0x21c], R34 ;  /* 0x00021c2207007388 */ /* 0x0001e40000000800 */
[----:B------:R-:W-:-:S02]  /*2ea0*/  IMAD.IADD R20, R20, 0x1, R19 ;  /* 0x0000000114147824 */ /* 0x000fc400078e0213 */
[----:B-1----:R-:W-:Y:S01]  /*2eb0*/  @!P2 FADD.FTZ R16, R16, R30 ;  /* 0x0000001e1010a221 */ /* 0x002fe20000010000 */
        /* <DEDUP_REMOVED lines=20> */
.L_x_3926:
[----:B------:R-:W-:Y:S05]  /*3000*/  WARPSYNC.ALL ;  /* 0x0000000000007948 */ /* 0x000fea0003800000 */
[----:B------:R-:W-:Y:S06]  /*3010*/  BAR.SYNC.DEFER_BLOCKING 0x0 ;  /* 0x0000000000007b1d */ /* 0x000fec0000010000 */
[----:B------:R-:W-:-:S02]  /*3020*/  ULDC UR4, c[0x0][0x2b4] ;  /* 0x0000ad0000047ab9 */ /* 0x000fc40000000800 */
[----:B------:R-:W2:Y:S01]  /*3030*/  LDC R15, c[0x0][0x2b0] ;  /* 0x0000ac00ff0f7b82 */ /* 0x000ea20000000800 */
[----:B------:R-:W-:Y:S01]  /*3040*/  UIADD3 UR4, UR4, -0x2, URZ ;  /* 0xfffffffe04047890 */ /* 0x000fe2000fffe03f */
[----:B------:R-:W-:Y:S01]  /*3050*/  BSSY B0, `(.L_x_3940) ;  /* 0x0000021000007945 */ /* 0x000fe20003800000 */
[----:B------:R-:W-:-:S04]  /*3060*/  ULDC.64 UR10, c[0x0][0x288] ;  /* 0x0000a200000a7ab9 */ /* 0x000fc80000000a00 */
[----:B------:R-:W-:Y:S01]  /*3070*/  ISETP.NE.AND P2, PT, R9, UR4, PT ;  /* 0x0000000409007c0c */ /* 0x000fe2000bf45270 */
[----:B-1----:R-:W1:Y:S08]  /*3080*/  LDC R14, c[0x0][0x2a0] ;  /* 0x0000a800ff0e7b82 */ /* 0x002e700000000800 */
[----:B0-----:R-:W0:Y:S04]  /*3090*/  LDC R11, c[0x0][0x2b8] ;  /* 0x0000ae00ff0b7b82 */ /* 0x001e280000000800 */
[----:B------:R-:W-:Y:S01]  /*30a0*/  @!P2 LDS R3, [R8+0x218] ;  /* 0x000218000803a984 */ /* 0x000fe20000000800 */
[----:B------:R-:W-:-:S03]  /*30b0*/  @!P2 IADD3 R7, R5, 0x8b0, RZ ;  /* 0x000008b00507a810 */ /* 0x000fc60007ffe0ff */
[----:B------:R-:W3:Y:S01]  /*30c0*/  @!P2 LDS R2, [R8+0x214] ;  /* 0x000214000802a984 */ /* 0x000ee20000000800 */
[----:B--2---:R-:W-:Y:S01]  /*30d0*/  IMAD R9, R15, UR8, R0 ;  /* 0x000000080f097c24 */ /* 0x004fe2000f8e0200 */
[----:B------:R-:W-:-:S04]  /*30e0*/  @!P2 LEA R7, R4, R7, 0x18 ;  /* 0x000000070407a211 */ /* 0x000fc800078ec0ff */
[----:B------:R-:W-:Y:S02]  /*30f0*/  @!P2 LEA R7, R6, R7, 0x3 ;  /* 0x000000070607a211 */ /* 0x000fe400078e18ff */
[----:B-1----:R-:W-:-:S04]  /*3100*/  ISETP.GE.AND P0, PT, R9, R14, PT ;  /* 0x0000000e0900720c */ /* 0x002fc80003f06270 */
        /* <DEDUP_REMOVED lines=21> */
.L_x_3941:
[----:B------:R-:W-:Y:S05]  /*3260*/  BSYNC B0 ;  /* 0x0000000000007941 */ /* 0x000fea0003800000 */
.L_x_3940:
        /* <DEDUP_REMOVED lines=22> */
.L_x_3927:
[----:B--2---:R-:W-:Y:S05]  /*33d0*/  WARPSYNC.COLLECTIVE R11, `(.L_x_3942) ;  /* 0x000000000b087348 */ /* 0x004fea0003c00000 */
[----:B------:R-:W-:Y:S01]  /*33e0*/  NOP ;  /* 0x0000000000007918 */ /* 0x000fe20000000000 */
[----:B--2---:R-:W-:Y:S01]  /*33f0*/  ENDCOLLECTIVE ;  /* 0x000000000000791b */ /* 0x004fe20003800000 */
.L_x_3942:
[----:B------:R-:W-:Y:S05]  /*3400*/  BRA `(.L_x_3943) ;  /* 0xfffffff000947947 */ /* 0x000fea000383ffff */
.L_x_3930:
[----:B------:R-:W-:Y:S01]  /*3410*/  BSSY B0, `(.L_x_3944) ;  /* 0x0000004000007945 */ /* 0x000fe20003800000 */
[----:B--2---:R-:W-:Y:S05]  /*3420*/  WARPSYNC.COLLECTIVE R11, `(.L_x_3945) ;  /* 0x000000000b087348 */ /* 0x004fea0003c00000 */
[----:B------:R-:W-:Y:S01]  /*3430*/  NOP ;  /* 0x0000000000007918 */ /* 0x000fe20000000000 */
[----:B--2---:R-:W-:Y:S01]  /*3440*/  ENDCOLLECTIVE ;  /* 0x000000000000791b */ /* 0x004fe20003800000 */
.L_x_3945:
[----:B------:R-:W-:Y:S05]  /*3450*/  BSYNC B0 ;  /* 0x0000000000007941 */ /* 0x000fea0003800000 */
.L_x_3944:
[----:B------:R0:W-:Y:S04]  /*3460*/  STS [R14+0xc0], R3 ;  /* 0x0000c0030e007388 */ /* 0x0001e80000000800 */
[----:B------:R0:W-:Y:S04]  /*3470*/  STS [R14+0xc4], R13 ;  /* 0x0000c40d0e007388 */ /* 0x0001e80000000800 */
[----:B------:R0:W-:Y:S02]  /*3480*/  STS [R14+0xc8], R15 ;  /* 0x0000c80f0e007388 */ /* 0x0001e40000000800 */
[----:B0-----:R-:W-:Y:S05]  /*3490*/  WARPSYNC.COLLECTIVE R11, `(.L_x_3946) ;  /* 0x000000000b087348 */ /* 0x001fea0003c00000 */
[----:B------:R-:W-:Y:S01]  /*34a0*/  NOP ;  /* 0x0000000000007918 */ /* 0x000fe20000000000 */
[----:B0-----:R-:W-:Y:S01]  /*34b0*/  ENDCOLLECTIVE ;  /* 0x000000000000791b */ /* 0x001fe20003800000 */
.L_x_3946:
[----:B------:R-:W-:Y:S05]  /*34c0*/  BRA `(.L_x_3947) ;  /* 0xfffffff000b47947 */ /* 0x000fea000383ffff */
.L_x_3933:
[----:B------:R-:W-:Y:S01]  /*34d0*/  BSSY B0, `(.L_x_3948) ;  /* 0x0000004000007945 */ /* 0x000fe20003800000 */
[----:B0-2---:R-:W-:Y:S05]  /*34e0*/  WARPSYNC.COLLECTIVE R11, `(.L_x_3949) ;  /* 0x000000000b087348 */ /* 0x005fea0003c00000 */
[----:B------:R-:W-:Y:S01]  /*34f0*/  NOP ;  /* 0x0000000000007918 */ /* 0x000fe20000000000 */
[----:B0-2---:R-:W-:Y:S01]  /*3500*/  ENDCOLLECTIVE ;  /* 0x000000000000791b */ /* 0x005fe20003800000 */
.L_x_3949:
[----:B------:R-:W-:Y:S05]  /*3510*/  BSYNC B0 ;  /* 0x0000000000007941 */ /* 0x000fea0003800000 */
.L_x_3948:
[----:B------:R0:W-:Y:S04]  /*3520*/  STS [R14+0xc0], R3 ;  /* 0x0000c0030e007388 */ /* 0x0001e80000000800 */
[----:B------:R0:W-:Y:S04]  /*3530*/  STS [R14+0xc4], R13 ;  /* 0x0000c40d0e007388 */ /* 0x0001e80000000800 */
[----:B------:R0:W-:Y:S02]  /*3540*/  STS [R14+0xc8], R15 ;  /* 0x0000c80f0e007388 */ /* 0x0001e40000000800 */
[----:B0-----:R-:W-:Y:S05]  /*3550*/  WARPSYNC.COLLECTIVE R11, `(.L_x_3950) ;  /* 0x000000000b087348 */ /* 0x001fea0003c00000 */
[----:B------:R-:W-:Y:S01]  /*3560*/  NOP ;  /* 0x0000000000007918 */ /* 0x000fe20000000000 */
[----:B0-----:R-:W-:Y:S01]  /*3570*/  ENDCOLLECTIVE ;  /* 0x000000000000791b */ /* 0x001fe20003800000 */
.L_x_3950:
[----:B------:R-:W-:Y:S05]  /*3580*/  BRA `(.L_x_3951) ;  /* 0xfffffff000d47947 */ /* 0x000fea000383ffff */
.L_x_3936:
[----:B------:R-:W-:Y:S01]  /*3590*/  BSSY B0, `(.L_x_3952) ;  /* 0x0000004000007945 */ /* 0x000fe20003800000 */
[----:B012---:R-:W-:Y:S05]  /*35a0*/  WARPSYNC.COLLECTIVE R11, `(.L_x_3953) ;  /* 0x000000000b087348 */ /* 0x007fea0003c00000 */
[----:B------:R-:W-:Y:S01]  /*35b0*/  NOP ;  /* 0x0000000000007918 */ /* 0x000fe20000000000 */
[----:B012---:R-:W-:Y:S01]  /*35c0*/  ENDCOLLECTIVE ;  /* 0x000000000000791b */ /* 0x007fe20003800000 */
.L_x_3953:
[----:B------:R-:W-:Y:S05]  /*35d0*/  BSYNC B0 ;  /* 0x0000000000007941 */ /* 0x000fea0003800000 */
.L_x_3952:
[----:B------:R0:W-:Y:S04]  /*35e0*/  STS [R14+0xc0], R3 ;  /* 0x0000c0030e007388 */ /* 0x0001e80000000800 */
[----:B------:R0:W-:Y:S04]  /*35f0*/  STS [R14+0xc4], R13 ;  /* 0x0000c40d0e007388 */ /* 0x0001e80000000800 */
[----:B------:R0:W-:Y:S02]  /*3600*/  STS [R14+0xc8], R15 ;  /* 0x0000c80f0e007388 */ /* 0x0001e40000000800 */
[----:B0-----:R-:W-:Y:S05]  /*3610*/  WARPSYNC.COLLECTIVE R11, `(.L_x_3954) ;  /* 0x000000000b087348 */ /* 0x001fea0003c00000 */
[----:B------:R-:W-:Y:S01]  /*3620*/  NOP ;  /* 0x0000000000007918 */ /* 0x000fe20000000000 */
[----:B0-----:R-:W-:Y:S01]  /*3630*/  ENDCOLLECTIVE ;  /* 0x000000000000791b */ /* 0x001fe20003800000 */
.L_x_3954:
[----:B------:R-:W-:Y:S05]  /*3640*/  BRA `(.L_x_3955) ;  /* 0xfffffff000f47947 */ /* 0x000fea000383ffff */
.L_x_3939:
[----:B------:R-:W-:Y:S01]  /*3650*/  BSSY B0, `(.L_x_3956) ;  /* 0x0000005000007945 */ /* 0x000fe20003800000 */
[----:B------:R-:W-:-:S13]  /*3660*/  ISETP.GE.U32.AND P0, PT, R2, 0x10, PT ;  /* 0x000000100200780c */ /* 0x000fda0003f06070 */
[----:B0123--:R-:W-:Y:S05]  /*3670*/  WARPSYNC.COLLECTIVE R11, `(.L_x_3957) ;  /* 0x000000000b087348 */ /* 0x00ffea0003c00000 */
[----:B------:R-:W-:Y:S01]  /*3680*/  NOP ;  /* 0x0000000000007918 */ /* 0x000fe20000000000 */
[----:B0123--:R-:W-:Y:S01]  /*3690*/  ENDCOLLECTIVE ;  /* 0x000000000000791b */ /* 0x00ffe20003800000 */
.L_x_3957:
[----:B------:R-:W-:Y:S05]  /*36a0*/  BSYNC B0 ;  /* 0x0000000000007941 */ /* 0x000fea0003800000 */
.L_x_3956:
[----:B------:R0:W-:Y:S01]  /*36b0*/  STS [R14+0xc0], R3 ;  /* 0x0000c0030e007388 */ /* 0x0001e20000000800 */
[----:B------:R-:W-:-:S03]  /*36c0*/  ISETP.NE.OR P1, PT, R3, RZ, !P0 ;  /* 0x000000ff0300720c */ /* 0x000fc60004725670 */
[----:B------:R0:W-:Y:S04]  /*36d0*/  STS [R14+0xc4], R13 ;  /* 0x0000c40d0e007388 */ /* 0x0001e80000000800 */
[----:B------:R0:W-:Y:S06]  /*36e0*/  STS [R14+0xc8], R15 ;  /* 0x0000c80f0e007388 */ /* 0x0001ec0000000800 */
[----:B0-----:R-:W-:Y:S05]  /*36f0*/  WARPSYNC.COLLECTIVE R11, `(.L_x_3958) ;  /* 0x000000000b087348 */ /* 0x001fea0003c00000 */
[----:B------:R-:W-:Y:S01]  /*3700*/  NOP ;  /* 0x0000000000007918 */ /* 0x000fe20000000000 */
[----:B0-----:R-:W-:Y:S01]  /*3710*/  ENDCOLLECTIVE ;  /* 0x000000000000791b */ /* 0x001fe20003800000 */
.L_x_3958:
        /* <DEDUP_REMOVED lines=9> */
.L_x_3959:
        /* <DEDUP_REMOVED lines=9> */
.L_x_3960:
[----:B------:R-:W-:Y:S05]  /*3840*/  BRA `(.L_x_3961) ;  /* 0xfffffff4000c7947 */ /* 0x000fea000383ffff */
.L_x_3962:
        /* <DEDUP_REMOVED lines=11> */
.L_x_4548:


//--------------------- .text._Z30group_norm_nhwc_bwd_sum_kernelI11Fp16IOBf16WLi160EEv26Group_norm_nhwc_bwd_params --------------------------
	.section	.text._Z30group_norm_nhwc_bwd_sum_kernelI11Fp16IOBf16WLi160EEv26Group_norm_nhwc_bwd_params,"ax",@progbits
	.align	128
        .global         _Z30group_norm_nhwc_bwd_sum_kernelI11Fp16IOBf16WLi160EEv26Group_norm_nhwc_bwd_params
        .type           _Z30group_norm_nhwc_bwd_sum_kernelI11Fp16IOBf16WLi160EEv26Group_norm_nhwc_bwd_params,@function
        .size           _Z30group_norm_nhwc_bwd_sum_kernelI11Fp16IOBf16WLi160EEv26Group_norm_nhwc_bwd_params,(.L_x_4549 - _Z30group_norm_nhwc_bwd_sum_kernelI11Fp16IOBf16WLi160EEv26Group_norm_nhwc_bwd_params)
        .other          _Z30group_norm_nhwc_bwd_sum_kernelI11Fp16IOBf16WLi160EEv26Group_norm_nhwc_bwd_params,@"STO_CUDA_ENTRY STV_DEFAULT"
_Z30group_norm_nhwc_bwd_sum_kernelI11Fp16IOBf16WLi160EEv26Group_norm_nhwc_bwd_params:
.text._Z30group_norm_nhwc_bwd_sum_kernelI11Fp16IOBf16WLi160EEv26Group_norm_nhwc_bwd_params:
        /* <DEDUP_REMOVED lines=21> */
[----:B------:R-:W-:Y:S02]  /*0150*/  IMAD.HI.U32 R3, R3, R7, R2 ;  /* 0x0000000703037227 */ /* 0x000fe400078e0002 */
[----:B------:R-:W2:Y:S04]  /*0160*/  LDC.64 R6, c[0x0][0x248] ;  /* 0x00009200ff067b82 */ /* 0x000ea80000000a00 */
[----:B------:R-:W-:-:S04]  /*0170*/  IMAD.HI.U32 R3, R3, R0, RZ ;  /* 0x0000000003037227 */ /* 0x000fc800078e00ff */
[----:B------:R-:W-:-:S04]  /*0180*/  IMAD.MOV R2, RZ, RZ, -R3 ;  /* 0x000000ffff027224 */ /* 0x000fc800078e0a03 */
[----:B------:R-:W-:Y:S01]  /*0190*/  IMAD R0, R5, R2, R0 ;  /* 0x0000000205007224 */ /* 0x000fe200078e0200 */
[----:B------:R-:W-:-:S04]  /*01a0*/  LOP3.LUT R2, R18, R9, RZ, 0x3c, !PT ;  /* 0x0000000912027212 */ /* 0x000fc800078e3cff */
[----:B------:R-:W-:Y:S02]  /*01b0*/  ISETP.GT.U32.AND P1, PT, R5, R0, PT ;  /* 0x000000000500720c */ /* 0x000fe40003f24070 */
[----:B------:R-:W-:-:S11]  /*01c0*/  ISETP.GE.AND P2, PT, R2, RZ, PT ;  /* 0x000000ff0200720c */ /* 0x000fd60003f46270 */
[----:B------:R-:W-:Y:S01]  /*01d0*/  @!P1 IADD3 R0, R0, -R5, RZ ;  /* 0x8000000500009210 */ /* 0x000fe20007ffe0ff */
[----:B------:R-:W-:-:S03]  /*01e0*/  @!P1 VIADD R3, R3, 0x1 ;  /* 0x0000000103039836 */ /* 0x000fc60000000000 */
[----:B------:R-:W-:Y:S02]  /*01f0*/  ISETP.GE.U32.AND P0, PT, R0, R5, PT ;  /* 0x000000050000720c */ /* 0x000fe40003f06070 */
[----:B------:R-:W0:Y:S11]  /*0200*/  LDC R0, c[0x0][0x2a0] ;  /* 0x0000a800ff007b82 */ /* 0x000e360000000800 */
        /* <DEDUP_REMOVED lines=14> */
[----:B------:R-:W-:-:S05]  /*02f0*/  HFMA2.MMA R0, -RZ, RZ, 0, 0 ;  /* 0x00000000ff007435 */ /* 0x000fca00000001ff */
[----:B------:R0:W2:Y:S02]  /*0300*/  F2I.FTZ.U32.TRUNC.NTZ R3, R2 ;  /* 0x0000000200037305 */ /* 0x0000a4000021f000 */
[----:B0-----:R-:W-:Y:S02]  /*0310*/  MOV R2, RZ ;  /* 0x000000ff00027202 */ /* 0x001fe40000000f00 */
[----:B--2---:R-:W-:-:S05]  /*0320*/  IADD3 R12, RZ, -R3, RZ ;  /* 0x80000003ff0c7210 */ /* 0x004fca0007ffe0ff */
[----:B------:R-:W-:-:S04]  /*0330*/  IMAD R5, R12, R9, RZ ;  /* 0x000000090c057224 */ /* 0x000fc800078e02ff */
[----:B------:R-:W-:-:S04]  /*0340*/  IMAD.HI.U32 R3, R3, R5, R2 ;  /* 0x0000000503037227 */ /* 0x000fc800078e0002 */
[----:B------:R-:W-:Y:S02]  /*0350*/  IMAD.MOV.U32 R5, RZ, RZ, RZ ;  /* 0x000000ffff057224 */ /* 0x000fe400078e00ff */
        /* <DEDUP_REMOVED lines=18> */
[----:B--2---:R-:W-:Y:S02]  /*0480*/  SHF.L.U32 R3, R3, 0x10, RZ ;  /* 0x0000001003037819 */ /* 0x004fe400000006ff */
[----:B---3--:R-:W-:Y:S02]  /*0490*/  SHF.L.U32 R5, R5, 0x10, RZ ;  /* 0x0000001005057819 */ /* 0x008fe400000006ff */
[----:B----4-:R-:W-:Y:S01]  /*04a0*/  @P1 SHF.L.U32 R0, R16, 0x10, RZ ;  /* 0x0000001010001819 */ /* 0x010fe200000006ff */
[----:B------:R-:W-:-:S07]  /*04b0*/  @P1 IMAD.U32 R2, R11, 0x10000, RZ ;  /* 0x000100000b021824 */ /* 0x000fce00078e00ff */
.L_x_3964:
[----:B------:R-:W-:Y:S05]  /*04c0*/  BSYNC B0 ;  /* 0x0000000000007941 */ /* 0x000fea0003800000 */
.L_x_3963:
[----:B-----5:R-:W-:Y:S01]  /*04d0*/  FFMA.FTZ R16, -R6, R6, R7 ;  /* 0x0000000606107223 */ /* 0x020fe20000010107 */
[----:B------:R-:W0:Y:S01]  /*04e0*/  S2UR UR7, SR_CTAID.Y ;  /* 0x00000000000779c3 */ /* 0x000e220000002600 */
[C---:B------:R-:W-:Y:S01]  /*04f0*/  IMAD R14, R9.reuse, R22, R10 ;  /* 0x00000016090e7224 */ /* 0x040fe200078e020a */
[----:B------:R-:W-:Y:S02]  /*0500*/  ISETP.NE.U32.AND P4, PT, R9, RZ, PT ;  /* 0x000000ff0900720c */ /* 0x000fe40003f85070 */
[----:B------:R-:W-:Y:S02]  /*0510*/  CS2R R26, SRZ ;  /* 0x00000000001a7805 */ /* 0x000fe4000001ff00 */
[----:B------:R-:W-:Y:S02]  /*0520*/  FSETP.GTU.FTZ.AND P2, PT, R16, RZ, PT ;  /* 0x000000ff1000720b */ /* 0x000fe40003f5c000 */
[----:B------:R-:W-:Y:S02]  /*0530*/  CS2R R22, SRZ ;  /* 0x0000000000167805 */ /* 0x000fe4000001ff00 */
[C---:B------:R-:W-:Y:S01]  /*0540*/  ISETP.GE.U32.AND P1, PT, R14.reuse, R9, PT ;  /* 0x000000090e00720c */ /* 0x040fe20003f26070 */
[----:B------:R-:W1:Y:S08]  /*0550*/  LDC.64 R12, c[0x0][0x290] ;  /* 0x0000a400ff0c7b82 */ /* 0x000e700000000a00 */
        /* <DEDUP_REMOVED lines=12> */
[----:B------:R-:W-:Y:S01]  /*0620*/  IMAD.MOV.U32 R7, RZ, RZ, 0x3f800000 ;  /* 0x3f800000ff077424 */ /* 0x000fe200078e00ff */
[----:B------:R-:W-:Y:S02]  /*0630*/  SEL R4, R4, R17, !P4 ;  /* 0x0000001104047207 */ /* 0x000fe40006000000 */
[----:B------:R-:W-:Y:S02]  /*0640*/  SEL R8, R15, R12, P1 ;  /* 0x0000000c0f087207 */ /* 0x000fe40000800000 */
[----:B------:R-:W-:Y:S01]  /*0650*/  IADD3 R12, -R4, RZ, RZ ;  /* 0x000000ff040c7210 */ /* 0x000fe20007ffe1ff */
[----:B------:R0:W1:Y:S01]  /*0660*/  @P2 MUFU.RSQ R7, R13 ;  /* 0x0000000d00072308 */ /* 0x0000620000001400 */
[----:B------:R-:W-:-:S03]  /*0670*/  ISETP.GE.AND P1, PT, R21, R8, PT ;  /* 0x000000081500720c */ /* 0x000fc60003f26270 */
[----:B------:R-:W-:Y:S01]  /*0680*/  IMAD R9, R9, R12, R10 ;  /* 0x0000000c09097224 */ /* 0x000fe200078e020a */
[----:B------:R-:W-:Y:S01]  /*0690*/  MOV R12, RZ ;  /* 0x000000ff000c7202 */ /* 0x000fe20000000f00 */
[----:B------:R-:W-:-:S08]  /*06a0*/  IMAD.MOV.U32 R10, RZ, RZ, RZ ;  /* 0x000000ffff0a7224 */ /* 0x000fd000078e00ff */
[----:B0-----:R-:W-:Y:S05]  /*06b0*/  @P1 BRA `(.L_x_3965) ;  /* 0x0000001c00201947 */ /* 0x001fea0003800000 */
[----:B------:R-:W0:Y:S01]  /*06c0*/  LDC.64 R16, c[0x0][0x298] ;  /* 0x0000a600ff107b82 */ /* 0x000e220000000a00 */
[----:B------:R-:W-:Y:S01]  /*06d0*/  USHF.R.S32.HI UR7, URZ, 0x1f, UR6 ;  /* 0x0000001f3f077899 */ /* 0x000fe20008011406 */
[----:B------:R-:W-:Y:S01]  /*06e0*/  MOV R13, R11 ;  /* 0x0000000b000d7202 */ /* 0x000fe20000000f00 */
[----:B------:R-:W-:Y:S01]  /*06f0*/  IMAD.IADD R12, R8, 0x1, -R21 ;  /* 0x00000001080c7824 */ /* 0x000fe200078e0a15 */
[----:B------:R-:W-:Y:S02]  /*0700*/  MOV R11, R21 ;  /* 0x00000015000b7202 */ /* 0x000fe40000000f00 */
        /* <DEDUP_REMOVED lines=31> */
[----:B------:R0:W2:Y:S01]  /*0900*/  @!P0 LDG.E R26, desc[UR4][R10.64] ;  /* 0x000000040a1a8981 */ /* 0x0000a2000c1e1900 */
[----:B------:R-:W-:Y:S01]  /*0910*/  VIADD R21, R21, 0x1 ;  /* 0x0000000115157836 */ /* 0x000fe20000000000 */
[----:B0-----:R-:W-:Y:S02]  /*0920*/  PRMT R11, RZ, 0x5410, RZ ;  /* 0x00005410ff0b7816 */ /* 0x001fe400000000ff */
[----:B------:R-:W-:Y:S02]  /*0930*/  PRMT R10, RZ, 0x5410, RZ ;  /* 0x00005410ff0a7816 */ /* 0x000fe400000000ff */
[----:B---3--:R-:W-:-:S04]  /*0940*/  @!P0 PRMT R11, R11, 0x5410, R18 ;  /* 0x000054100b0b8816 */ /* 0x008fc80000000012 */
[----:B------:R-:W-:-:S05]  /*0950*/  @!P0 PRMT R11, R18, 0x7632, R11 ;  /* 0x00007632120b8816 */ /* 0x000fca000000000b */
        /* <DEDUP_REMOVED lines=29> */
[----:B------:R-:W-:Y:S02]  /*0b30*/  FMUL.FTZ R10, R10, R19 ;  /* 0x000000130a0a7220 */ /* 0x000fe40000410000 */
[----:B------:R-:W-:Y:S01]  /*0b40*/  FFMA.FTZ R22, R13, R18, RZ ;  /* 0x000000120d167223 */ /* 0x000fe200000100ff */
[----:B------:R-:W-:Y:S01]  /*0b50*/  FADD.FTZ R23, RZ, R18 ;  /* 0x00000012ff177221 */ /* 0x000fe20000010000 */
[----:B------:R-:W-:-:S04]  /*0b60*/  FMUL.FTZ R20, R10, R5 ;  /* 0x000000050a147220 */ /* 0x000fc80000410000 */
[C---:B------:R-:W-:Y:S01]  /*0b70*/  FFMA.FTZ R27, R11.reuse, R20, R22 ;  /* 0x000000140b1b7223 */ /* 0x040fe20000010016 */
[----:B------:R-:W-:Y:S01]  /*0b80*/  FADD.FTZ R22, RZ, R12 ;  /* 0x0000000cff167221 */ /* 0x000fe20000010000 */
[----:B------:R-:W-:Y:S01]  /*0b90*/  FFMA.FTZ R12, R11, R10, RZ ;  /* 0x0000000a0b0c7223 */ /* 0x000fe200000100ff */
[----:B------:R-:W-:Y:S01]  /*0ba0*/  FADD.FTZ R23, R20, R23 ;  /* 0x0000001714177221 */ /* 0x000fe20000010000 */
[----:B------:R-:W-:-:S07]  /*0bb0*/  FADD.FTZ R10, RZ, R10 ;  /* 0x0000000aff0a7221 */ /* 0x000fce0000010000 */
.L_x_3967:
[----:B------:R-:W-:Y:S05]  /*0bc0*/  @!P2 BRA `(.L_x_3965) ;  /* 0x0000001400dca947 */ /* 0x000fea0003800000 */
[----:B------:R-:W-:-:S04]  /*0bd0*/  IADD3 R11, R21, 0x1, RZ ;  /* 0x00000001150b7810 */ /* 0x000fc80007ffe0ff */
[----:B------:R-:W-:-:S07]  /*0be0*/  SHF.R.S32.HI R13, RZ, 0x1f, R11 ;  /* 0x0000001fff0d7819 */ /* 0x000fce000001140b */
.L_x_3968:
        /* <DEDUP_REMOVED lines=47> */
[----:B------:R-:W1:Y:S02]  /*0ee0*/  MUFU.EX2 R30, R30 ;  /* 0x0000001e001e7308 */ /* 0x000e640000000800 */
[----:B-1----:R-:W-:-:S06]  /*0ef0*/  FADD.FTZ R31, R30, 1 ;  /* 0x3f8000001e1f7421 */ /* 0x002fcc0000010000 */
[----:B------:R-:W0:Y:S01]  /*0f00*/  MUFU.RCP R32, R31 ;  /* 0x0000001f00207308 */ /* 0x000e220000001000 */
[----:B--2---:R-:W-:Y:S02]  /*0f10*/  HADD2.F32 R21, -RZ, R29.H0_H0 ;  /* 0x2000001dff157230 */ /* 0x004fe40000004100 */
[----:B0-----:R-:W-:-:S03]  /*0f20*/  FADD.FTZ R19, -R32, 1 ;  /* 0x3f80000020137421 */ /* 0x001fc60000010100 */
[----:B------:R-:W-:Y:S01]  /*0f30*/  FMUL.FTZ R21, R21, R32 ;  /* 0x0000002015157220 */ /* 0x000fe20000410000 */
[----:B------:R-:W-:-:S04]  /*0f40*/  FFMA.FTZ R24, R24, R19, 1 ;  /* 0x3f80000018187423 */ /* 0x000fc80000010013 */
[----:B------:R-:W-:Y:S01]  /*0f50*/  FMUL.FTZ R19, R21, R24 ;  /* 0x0000001815137220 */ /* 0x000fe20000410000 */
        /* <DEDUP_REMOVED lines=13> */
[C---:B------:R-:W-:Y:S01]  /*1030*/  FADD.FTZ R22, R24.reuse, R22 ;  /* 0x0000001618167221 */ /* 0x040fe20000010000 */
[----:B------:R-:W-:Y:S01]  /*1040*/  FFMA.FTZ R26, R21, R24, R26 ;  /* 0x00000018151a7223 */ /* 0x000fe2000001001a */
[----:B------:R-:W-:-:S04]  /*1050*/  FMUL.FTZ R24, R24, R3 ;  /* 0x0000000318187220 */ /* 0x000fc80000410000 */
[----:B------:R-:W-:Y:S01]  /*1060*/  FFMA.FTZ R29, R21, R24, R27 ;  /* 0x00000018151d7223 */ /* 0x000fe2000001001b */
[----:B------:R-:W-:Y:S01]  /*1070*/  PRMT R21, RZ, 0x7610, R21 ;  /* 0x00007610ff157816 */ /* 0x000fe20000000015 */
[----:B------:R-:W-:Y:S01]  /*1080*/  FADD.FTZ R23, R24, R23 ;  /* 0x0000001718177221 */ /* 0x000fe20000010000 */
[----:B------:R-:W-:Y:S01]  /*1090*/  FMUL.FTZ R24, R19, R5 ;  /* 0x0000000513187220 */ /* 0x000fe20000410000 */
[----:B------:R-:W-:-:S03]  /*10a0*/  FFMA.FTZ R12, R25, R19, R12 ;  /* 0x00000013190c7223 */ /* 0x000fc6000001000c */
[----:B------:R-:W-:Y:S01]  /*10b0*/  FFMA.FTZ R25, R25, R24, R29 ;  /* 0x0000001819197223 */ /* 0x000fe2000001001d */
[----:B------:R-:W-:Y:S01]  /*10c0*/  FADD.FTZ R10, R19, R10 ;  /* 0x0000000a130a7221 */ /* 0x000fe20000010000 */
[----:B------:R-:W-:Y:S01]  /*10d0*/  FADD.FTZ R19, R24, R23 ;  /* 0x0000001718137221 */ /* 0x000fe20000010000 */
[----:B---3--:R-:W-:-:S05]  /*10e0*/  @!P0 PRMT R21, R20, 0x7632, R21 ;  /* 0x0000763214158816 */ /* 0x008fca0000000015 */
[----:B------:R-:W-:-:S05]  /*10f0*/  HADD2.F32 R21, -RZ, R21.H0_H0 ;  /* 0x20000015ff157230 */ /* 0x000fca0000004100 */
[----:B------:R-:W-:-:S04]  /*1100*/  FADD.FTZ R28, -R6, R21 ;  /* 0x00000015061c7221 */ /* 0x000fc80000010100 */
[----:B------:R-:W-:-:S04]  /*1110*/  FMUL.FTZ R27, R28, R7 ;  /* 0x000000071c1b7220 */ /* 0x000fc80000410000 */
[----:B------:R-:W-:-:S04]  /*1120*/  FFMA.FTZ R28, R27, R5, R2 ;  /* 0x000000051b1c7223 */ /* 0x000fc80000010002 */
[----:B------:R-:W-:-:S06]  /*1130*/  FMUL.FTZ R29, R28, -1.4426950216293334961 ;  /* 0xbfb8aa3b1c1d7820 */ /* 0x000fcc0000410000 */
[----:B------:R-:W0:Y:S01]  /*1140*/  MUFU.EX2 R29, R29 ;  /* 0x0000001d001d7308 */ /* 0x000e220000000800 */
[----:B------:R-:W-:-:S04]  /*1150*/  PRMT R20, R20, 0x5410, RZ ;  /* 0x0000541014147816 */ /* 0x000fc800000000ff */
[----:B------:R-:W-:-:S04]  /*1160*/  @!P0 PRMT R20, R20, 0x5410, R20 ;  /* 0x0000541014148816 */ /* 0x000fc80000000014 */
[----:B------:R-:W-:Y:S01]  /*1170*/  PRMT R20, RZ, 0x7610, R20 ;  /* 0x00007610ff147816 */ /* 0x000fe20000000014 */
[----:B0-----:R-:W-:Y:S01]  /*1180*/  FADD.FTZ R30, R29, 1 ;  /* 0x3f8000001d1e7421 */ /* 0x001fe20000010000 */
[----:B------:R-:W-:-:S05]  /*1190*/  PRMT R21, RZ, 0x7610, R21 ;  /* 0x00007610ff157816 */ /* 0x000fca0000000015 */
[----:B------:R-:W0:Y:S01]  /*11a0*/  MUFU.RCP R30, R30 ;  /* 0x0000001e001e7308 */ /* 0x000e220000001000 */
[C---:B----4-:R-:W-:Y:S02]  /*11b0*/  @!P0 PRMT R20, R18.reuse, 0x7610, R20 ;  /* 0x0000761012148816 */ /* 0x050fe40000000014 */
[----:B------:R-:W-:-:S03]  /*11c0*/  @!P0 PRMT R21, R18, 0x7632, R21 ;  /* 0x0000763212158816 */ /* 0x000fc60000000015 */
[----:B------:R-:W-:Y:S02]  /*11d0*/  HADD2.F32 R23, -RZ, R20.H1_H1 ;  /* 0x30000014ff177230 */ /* 0x000fe40000004100 */
[----:B------:R-:W-:-:S03]  /*11e0*/  HADD2.F32 R21, -RZ, R21.H0_H0 ;  /* 0x20000015ff157230 */ /* 0x000fc60000004100 */
[----:B------:R-:W-:Y:S01]  /*11f0*/  FADD.FTZ R18, -R6, R23 ;  /* 0x0000001706127221 */ /* 0x000fe20000010100 */
[----:B0-----:R-:W-:Y:S01]  /*1200*/  FADD.FTZ R31, -R30, 1 ;  /* 0x3f8000001e1f7421 */ /* 0x001fe20000010100 */
[----:B------:R-:W-:Y:S02]  /*1210*/  FMUL.FTZ R30, R21, R30 ;  /* 0x0000001e151e7220 */ /* 0x000fe40000410000 */
[----:B------:R-:W-:-:S04]  /*1220*/  FMUL.FTZ R21, R18, R7 ;  /* 0x0000000712157220 */ /* 0x000fc80000410000 */
[----:B------:R-:W-:-:S04]  /*1230*/  FFMA.FTZ R23, R21, R3, R0 ;  /* 0x0000000315177223 */ /* 0x000fc80000010000 */
[----:B------:R-:W-:-:S06]  /*1240*/  FMUL.FTZ R24, R23, -1.4426950216293334961 ;  /* 0xbfb8aa3b17187820 */ /* 0x000fcc0000410000 */
[----:B------:R-:W0:Y:S01]  /*1250*/  MUFU.EX2 R24, R24 ;  /* 0x0000001800187308 */ /* 0x000e220000000800 */
[----:B------:R-:W-:Y:S01]  /*1260*/  FFMA.FTZ R31, R28, R31, 1 ;  /* 0x3f8000001c1f7423 */ /* 0x000fe2000001001f */
[----:B0-----:R-:W-:-:S06]  /*1270*/  FADD.FTZ R28, R24, 1 ;  /* 0x3f800000181c7421 */ /* 0x001fcc0000010000 */
[----:B------:R-:W0:Y:S01]  /*1280*/  MUFU.RCP R29, R28 ;  /* 0x0000001c001d7308 */ /* 0x000e220000001000 */
[----:B------:R-:W-:Y:S01]  /*1290*/  FMUL.FTZ R18, R30, R31 ;  /* 0x0000001f1e127220 */ /* 0x000fe20000410000 */
[----:B------:R-:W-:Y:S02]  /*12a0*/  HADD2.F32 R20, -RZ, R20.H0_H0 ;  /* 0x20000014ff147230 */ /* 0x000fe40000004100 */
[----:B0-----:R-:W-:-:S03]  /*12b0*/  FADD.FTZ R30, -R29, 1 ;  /* 0x3f8000001d1e7421 */ /* 0x001fc60000010100 */
[----:B------:R-:W-:Y:S01]  /*12c0*/  FMUL.FTZ R20, R20, R29 ;  /* 0x0000001d14147220 */ /* 0x000fe20000410000 */
[----:B------:R-:W-:-:S04]  /*12d0*/  FFMA.FTZ R23, R23, R30, 1 ;  /* 0x3f80000017177423 */ /* 0x000fc8000001001e */
[----:B------:R-:W-:Y:S01]  /*12e0*/  FMUL.FTZ R20, R20, R23 ;  /* 0x0000001714147220 */ /* 0x000fe20000410000 */
[----:B------:R-:W-:-:S04]  /*12f0*/  IADD3 R23, R11, 0x1, RZ ;  /* 0x000000010b177810 */ /* 0x000fc80007ffe0ff */
[----:B------:R-:W-:Y:S01]  /*1300*/  ISETP.GE.AND P1, PT, R23, R8, PT ;  /* 0x000000081700720c */ /* 0x000fe20003f26270 */
[----:B------:R-:W-:Y:S01]  /*1310*/  FMUL.FTZ R30, R20, R3 ;  /* 0x00000003141e7220 */ /* 0x000fe20000410000 */
[----:B------:R-:W-:Y:S01]  /*1320*/  IADD3 R11, P2, R11, 0x2, RZ ;  /* 0x000000020b0b7810 */ /* 0x000fe20007f5e0ff */
[----:B------:R-:W-:Y:S01]  /*1330*/  FADD.FTZ R10, R10, R18 ;  /* 0x000000120a0a7221 */ /* 0x000fe20000010000 */
[----:B------:R-:W-:Y:S01]  /*1340*/  FFMA.FTZ R12, R27, R18, R12 ;  /* 0x000000121b0c7223 */ /* 0x000fe2000001000c */
[----:B------:R-:W-:Y:S01]  /*1350*/  FFMA.FTZ R32, R21, R30, R25 ;  /* 0x0000001e15207223 */ /* 0x000fe20000010019 */
[----:B------:R-:W-:Y:S01]  /*1360*/  FADD.FTZ R19, R19, R30 ;  /* 0x0000001e13137221 */ /* 0x000fe20000010000 */
[----:B------:R-:W-:Y:S01]  /*1370*/  FMUL.FTZ R18, R18, R5 ;  /* 0x0000000512127220 */ /* 0x000fe20000410000 */
[----:B------:R-:W-:Y:S01]  /*1380*/  FFMA.FTZ R26, R21, R20, R26 ;  /* 0x00000014151a7223 */ /* 0x000fe2000001001a */
[----:B------:R-:W-:Y:S01]  /*1390*/  FADD.FTZ R22, R22, R20 ;  /* 0x0000001416167221 */ /* 0x000fe20000010000 */
[----:B------:R-:W-:-:S02]  /*13a0*/  IMAD.X R13, RZ, RZ, R13, P2 ;  /* 0x000000ffff0d7224 */ /* 0x000fc400010e060d */
[----:B------:R-:W-:Y:S01]  /*13b0*/  FFMA.FTZ R27, R27, R18, R32 ;  /* 0x000000121b1b7223 */ /* 0x000fe20000010020 */
[----:B------:R-:W-:Y:S01]  /*13c0*/  FADD.FTZ R23, R18, R19 ;  /* 0x0000001312177221 */ /* 0x000fe20000010000 */
[----:B------:R-:W-:Y:S06]  /*13d0*/  @!P1 BRA `(.L_x_3968) ;  /* 0xfffffff800049947 */ /* 0x000fec000383ffff */
[----:B------:R-:W-:Y:S05]  /*13e0*/  BRA `(.L_x_3965) ;  /* 0x0000000c00d47947 */ /* 0x000fea0003800000 */
.L_x_3966:
        /* <DEDUP_REMOVED lines=8> */
.L_x_3970:
        /* <DEDUP_REMOVED lines=9> */
[----:B------:R-:W0:Y:S08]  /*1500*/  @!P0 LDC.64 R20, c[0x0][0x230] ;  /* 0x00008c00ff148b82 */ /* 0x000e300000000a00 */
[----:B------:R-:W2:Y:S01]  /*1510*/  @!P0 LDC.64 R24, c[0x0][0x228] ;  /* 0x00008a00ff188b82 */ /* 0x000ea20000000a00 */
[----:B0-----:R-:W-:-:S05]  /*1520*/  @!P0 IADD3 R20, P1, R29, R20, RZ ;  /* 0x000000141d148210 */ /* 0x001fca0007f3e0ff */
[----:B------:R-:W-:Y:S01]  /*1530*/  @!P0 IMAD.X R21, R28, 0x1, R21, P1 ;  /* 0x000000011c158824 */ /* 0x000fe200008e0615 */
[----:B--2---:R-:W-:-:S04]  /*1540*/  @!P0 IADD3 R24, P1, R29, R24, RZ ;  /* 0x000000181d188210 */ /* 0x004fc80007f3e0ff */
[----:B------:R0:W2:Y:S01]  /*1550*/  @!P0 LDG.E R20, desc[UR4][R20.64] ;  /* 0x0000000414148981 */ /* 0x0000a2000c1e1900 */
[----:B------:R-:W-:-:S05]  /*1560*/  @!P0 IADD3.X R25, R28, R25, RZ, P1, !PT ;  /* 0x000000191c198210 */ /* 0x000fca0000ffe4ff */
[----:B------:R3:W4:Y:S01]  /*1570*/  @!P0 LDG.E R24, desc[UR4][R24.64] ;  /* 0x0000000418188981 */ /* 0x000722000c1e1900 */
[----:B------:R-:W-:Y:S02]  /*1580*/  IADD3 R2, R2, -0x1, RZ ;  /* 0xffffffff02027810 */ /* 0x000fe40007ffe0ff */
[----:B0-----:R-:W-:Y:S02]  /*1590*/  PRMT R21, RZ, 0x5410, RZ ;  /* 0x00005410ff157816 */ /* 0x001fe400000000ff */
[----:B------:R-:W-:Y:S02]  /*15a0*/  ISETP.NE.AND P1, PT, R2, RZ, PT ;  /* 0x000000ff0200720c */ /* 0x000fe40003f25270 */
[----:B------:R-:W-:Y:S02]  /*15b0*/  IADD3 R11, P2, R11, 0x1, RZ ;  /* 0x000000010b0b7810 */ /* 0x000fe40007f5e0ff */
[----:B---3--:R-:W-:-:S03]  /*15c0*/  PRMT R25, RZ, 0x7610, R25 ;  /* 0x00007610ff197816 */ /* 0x008fc60000000019 */
[----:B------:R-:W-:Y:S01]  /*15d0*/  IMAD.X R13, RZ, RZ, R13, P2 ;  /* 0x000000ffff0d7224 */ /* 0x000fe200010e060d */
        /* <DEDUP_REMOVED lines=8> */
[----:B------:R-:W-:-:S04]  /*1660*/  FADD.FTZ R28, -R6, R29 ;  /* 0x0000001d061c7221 */ /* 0x000fc80000010100 */
[----:B-1----:R-:W-:Y:S01]  /*1670*/  FMUL.FTZ R28, R28, R7 ;  /* 0x000000071c1c7220 */ /* 0x002fe20000410000 */
[C---:B------:R-:W-:Y:S01]  /*1680*/  FMUL.FTZ R24, R31.reuse, R3 ;  /* 0x000000031f187220 */ /* 0x040fe20000410000 */
[C---:B------:R-:W-:Y:S02]  /*1690*/  FADD.FTZ R22, R31.reuse, R22 ;  /* 0x000000161f167221 */ /* 0x040fe40000010000 */
[----:B------:R-:W-:Y:S01]  /*16a0*/  FFMA.FTZ R26, R31, R28, R26 ;  /* 0x0000001c1f1a7223 */ /* 0x000fe2000001001a */
[----:B------:R-:W-:Y:S01]  /*16b0*/  FFMA.FTZ R27, R28, R24, R27 ;  /* 0x000000181c1b7223 */ /* 0x000fe2000001001b */
[----:B------:R-:W-:Y:S01]  /*16c0*/  FADD.FTZ R28, R24, R23 ;  /* 0x00000017181c7221 */ /* 0x000fe20000010000 */
[----:B------:R-:W-:Y:S01]  /*16d0*/  FADD.FTZ R24, -R6, R21 ;  /* 0x0000001506187221 */ /* 0x000fe20000010100 */
[----:B------:R-:W-:-:S03]  /*16e0*/  HADD2.F32 R21, -RZ, R20.H0_H0 ;  /* 0x20000014ff157230 */ /* 0x000fc60000004100 */
[----:B------:R-:W-:Y:S02]  /*16f0*/  FMUL.FTZ R24, R24, R7 ;  /* 0x0000000718187220 */ /* 0x000fe40000410000 */
[C---:B------:R-:W-:Y:S02]  /*1700*/  FADD.FTZ R10, R21.reuse, R10 ;  /* 0x0000000a150a7221 */ /* 0x040fe40000010000 */
[C---:B------:R-:W-:Y:S01]  /*1710*/  FFMA.FTZ R12, R21.reuse, R24, R12 ;  /* 0x00000018150c7223 */ /* 0x040fe2000001000c */
[----:B------:R-:W-:-:S04]  /*1720*/  FMUL.FTZ R21, R21, R5 ;  /* 0x0000000515157220 */ /* 0x000fc80000410000 */
[----:B------:R-:W-:Y:S01]  /*1730*/  FADD.FTZ R23, R21, R28 ;  /* 0x0000001c15177221 */ /* 0x000fe20000010000 */
[----:B------:R-:W-:Y:S01]  /*1740*/  FFMA.FTZ R27, R24, R21, R27 ;  /* 0x00000015181b7223 */ /* 0x000fe2000001001b */
[----:B------:R-:W-:Y:S06]  /*1750*/  @P1 BRA `(.L_x_3970) ;  /* 0xfffffffc00441947 */ /* 0x000fec000383ffff */
[----:B------:R-:W-:-:S07]  /*1760*/  MOV R21, R11 ;  /* 0x0000000b00157202 */ /* 0x000fce0000000f00 */
.L_x_3969:
[----:B------:R-:W-:-:S13]  /*1770*/  ISETP.GE.U32.AND P0, PT, R0, 0x3, PT ;  /* 0x000000030000780c */ /* 0x000fda0003f06070 */
[----:B------:R-:W-:Y:S05]  /*1780*/  @!P0 BRA `(.L_x_3965) ;  /* 0x0000000800ec8947 */ /* 0x000fea0003800000 */
[----:B------:R-:W-:Y:S01]  /*1790*/  ULDC.64 UR6, c[0x0][0x288] ;  /* 0x0000a20000067ab9 */ /* 0x000fe20000000a00 */
[----:B------:R-:W-:Y:S02]  /*17a0*/  SHF.R.S32.HI R13, RZ, 0x1f, R21 ;  /* 0x0000001fff0d7819 */ /* 0x000fe40000011415 */
[----:B------:R-:W-:Y:S02]  /*17b0*/  ISETP.GE.U32.AND P0, PT, R18, UR6, PT ;  /* 0x0000000612007c0c */ /* 0x000fe4000bf06070 */
[----:B------:R-:W-:Y:S02]  /*17c0*/  MOV R11, R21 ;  /* 0x00000015000b7202 */ /* 0x000fe40000000f00 */
[----:B------:R-:W-:-:S13]  /*17d0*/  ISETP.GE.AND.EX P0, PT, R19, UR7, PT, P0 ;  /* 0x0000000713007c0c */ /* 0x000fda000bf06300 */
.L_x_3971:
        /* <DEDUP_REMOVED lines=16> */
[----:B------:R-:W-:Y:S01]  /*18e0*/  @!P0 IADD3.X R21, R28, R21, RZ, P1, !PT ;  /* 0x000000151c158210 */ /* 0x000fe20000ffe4ff */
[----:B------:R-:W0:Y:S04]  /*18f0*/  @!P0 LDC.64 R24, c[0x0][0x288] ;  /* 0x0000a200ff188b82 */ /* 0x000e280000000a00 */
[----:B------:R3:W4:Y:S01]  /*1900*/  @!P0 LDG.E R20, desc[UR4][R20.64] ;  /* 0x0000000414148981 */ /* 0x000722000c1e1900 */
[----:B------:R-:W-:-:S02]  /*1910*/  PRMT R0, RZ, 0x7610, R0 ;  /* 0x00007610ff007816 */ /* 0x000fc40000000000 */
[----:B---3--:R-:W-:Y:S02]  /*1920*/  @!P0 IADD3 R21, P1, R11, 0x1, RZ ;  /* 0x000000010b158810 */ /* 0x008fe40007f3e0ff */
[C---:B--2---:R-:W-:Y:S02]  /*1930*/  @!P0 PRMT R2, R18.reuse, 0x7610, R2 ;  /* 0x0000761012028816 */ /* 0x044fe40000000002 */
[----:B------:R-:W-:Y:S02]  /*1940*/  @!P0 PRMT R0, R18, 0x7632, R0 ;  /* 0x0000763212008816 */ /* 0x000fe40000000000 */
[----:B------:R-:W-:Y:S02]  /*1950*/  PRMT R2, R2, 0x5410, RZ ;  /* 0x0000541002027816 */ /* 0x000fe400000000ff */
[----:B------:R-:W-:-:S03]  /*1960*/  PRMT R0, R0, 0x5410, RZ ;  /* 0x0000541000007816 */ /* 0x000fc600000000ff */
[----:B------:R-:W-:Y:S01]  /*1970*/  HADD2.F32 R29, -RZ, R2.H0_H0 ;  /* 0x20000002ff1d7230 */ /* 0x000fe20000004100 */
[--C-:B----4-:R-:W-:Y:S02]  /*1980*/  @!P0 PRMT R2, R2, 0x5410, R20.reuse ;  /* 0x0000541002028816 */ /* 0x110fe40000000014 */
[----:B------:R-:W-:Y:S02]  /*1990*/  @!P0 PRMT R0, R0, 0x7610, R20 ;  /* 0x0000761000008816 */ /* 0x000fe40000000014 */
[----:B------:R-:W-:Y:S01]  /*19a0*/  FADD.FTZ R18, -R6, R29 ;  /* 0x0000001d06127221 */ /* 0x000fe20000010100 */
[----:B------:R-:W-:Y:S02]  /*19b0*/  HADD2.F32 R19, -RZ, R2.H1_H1 ;  /* 0x30000002ff137230 */ /* 0x000fe40000004100 */
[----:B------:R-:W-:Y:S02]  /*19c0*/  @!P0 IMAD.X R29, RZ, RZ, R13, P1 ;  /* 0x000000ffff1d8224 */ /* 0x000fe400008e060d */
[----:B-1----:R-:W-:Y:S01]  /*19d0*/  FMUL.FTZ R18, R18, R7 ;  /* 0x0000000712127220 */ /* 0x002fe20000410000 */
[C---:B------:R-:W-:Y:S01]  /*19e0*/  FMUL.FTZ R2, R19.reuse, R3 ;  /* 0x0000000313027220 */ /* 0x040fe20000410000 */
[----:B------:R-:W-:-:S02]  /*19f0*/  FADD.FTZ R22, R19, R22 ;  /* 0x0000001613167221 */ /* 0x000fc40000010000 */
[----:B------:R-:W-:Y:S01]  /*1a00*/  FFMA.FTZ R26, R19, R18, R26 ;  /* 0x00000012131a7223 */ /* 0x000fe2000001001a */
[----:B0-----:R-:W-:Y:S02]  /*1a10*/  @!P0 IMAD R20, R29, R24, RZ ;  /* 0x000000181d148224 */ /* 0x001fe400078e02ff */
[----:B------:R-:W-:Y:S01]  /*1a20*/  FFMA.FTZ R27, R18, R2, R27 ;  /* 0x00000002121b7223 */ /* 0x000fe2000001001b */
[----:B------:R-:W-:Y:S02]  /*1a30*/  @!P0 MOV R18, R14 ;  /* 0x0000000e00128202 */ /* 0x000fe40000000f00 */
        /* <DEDUP_REMOVED lines=14> */
[----:B------:R-:W-:Y:S01]  /*1b20*/  FADD.FTZ R25, R2, R23 ;  /* 0x0000001702197221 */ /* 0x000fe20000010000 */
[----:B------:R-:W-:Y:S01]  /*1b30*/  HADD2.F32 R23, -RZ, R0.H0_H0 ;  /* 0x20000000ff177230 */ /* 0x000fe20000004100 */
[----:B0-----:R-:W0:Y:S01]  /*1b40*/  @!P0 LDC.64 R18, c[0x0][0x288] ;  /* 0x0000a200ff128b82 */ /* 0x001e220000000a00 */
[----:B------:R-:W-:-:S03]  /*1b50*/  @!P0 IADD3 R29, P1, R11, 0x2, RZ ;  /* 0x000000020b1d8810 */ /* 0x000fc60007f3e0ff */
[----:B------:R-:W-:Y:S01]  /*1b60*/  FADD.FTZ R2, -R6, R23 ;  /* 0x0000001706027221 */ /* 0x000fe20000010100 */
[----:B------:R-:W-:Y:S01]  /*1b70*/  HADD2.F32 R23, -RZ, R0.H1_H1 ;  /* 0x30000000ff177230 */ /* 0x000fe20000004100 */
[----:B------:R-:W-:Y:S02]  /*1b80*/  @!P0 IADD3.X R31, RZ, R13, RZ, P1, !PT ;  /* 0x0000000dff1f8210 */ /* 0x000fe40000ffe4ff */
[----:B-1----:R-:W-:Y:S01]  /*1b90*/  PRMT R21, RZ, 0x7610, R21 ;  /* 0x00007610ff157816 */ /* 0x002fe20000000015 */
[----:B------:R-:W-:Y:S01]  /*1ba0*/  FMUL.FTZ R2, R2, R7 ;  /* 0x0000000702027220 */ /* 0x000fe20000410000 */
[C---:B------:R-:W-:Y:S01]  /*1bb0*/  FADD.FTZ R10, R23.reuse, R10 ;  /* 0x0000000a170a7221 */ /* 0x040fe20000010000 */
[C---:B------:R-:W-:Y:S02]  /*1bc0*/  FMUL.FTZ R0, R23.reuse, R5 ;  /* 0x0000000517007220 */ /* 0x040fe40000410000 */
[----:B------:R-:W-:Y:S01]  /*1bd0*/  FFMA.FTZ R12, R23, R2, R12 ;  /* 0x00000002170c7223 */ /* 0x000fe2000001000c */
[----:B------:R-:W-:Y:S01]  /*1be0*/  PRMT R23, RZ, 0x7610, R23 ;  /* 0x00007610ff177816 */ /* 0x000fe20000000017 */
[----:B------:R-:W-:Y:S01]  /*1bf0*/  FFMA.FTZ R2, R2, R0, R27 ;  /* 0x0000000002027223 */ /* 0x000fe2000001001b */
[----:B------:R-:W-:Y:S01]  /*1c00*/  FADD.FTZ R0, R0, R25 ;  /* 0x0000001900007221 */ /* 0x000fe20000010000 */
[----:B--2---:R-:W-:-:S02]  /*1c10*/  @!P0 PRMT R21, R24, 0x7610, R21 ;  /* 0x0000761018158816 */ /* 0x004fc40000000015 */
[----:B------:R-:W-:Y:S02]  /*1c20*/  @!P0 PRMT R23, R24, 0x7632, R23 ;  /* 0x0000763218178816 */ /* 0x000fe40000000017 */
[----:B------:R-:W-:Y:S02]  /*1c30*/  PRMT R21, R21, 0x5410, RZ ;  /* 0x0000541015157816 */ /* 0x000fe400000000ff */
[----:B------:R-:W-:-:S03]  /*1c40*/  PRMT R23, R23, 0x5410, RZ ;  /* 0x0000541017177816 */ /* 0x000fc600000000ff */
[----:B------:R-:W-:Y:S01]  /*1c50*/  HADD2.F32 R25, -RZ, R21.H0_H0 ;  /* 0x20000015ff197230 */ /* 0x000fe20000004100 */
[--C-:B---3--:R-:W-:Y:S02]  /*1c60*/  @!P0 PRMT R21, R21, 0x5410, R20.reuse ;  /* 0x0000541015158816 */ /* 0x108fe40000000014 */
[----:B------:R-:W-:Y:S02]  /*1c70*/  @!P0 PRMT R23, R23, 0x7610, R20 ;  /* 0x0000761017178816 */ /* 0x000fe40000000014 */
[----:B------:R-:W-:Y:S01]  /*1c80*/  FADD.FTZ R20, -R6, R25 ;  /* 0x0000001906147221 */ /* 0x000fe20000010100 */
[----:B------:R-:W-:-:S03]  /*1c90*/  HADD2.F32 R21, -RZ, R21.H1_H1 ;  /* 0x30000015ff157230 */ /* 0x000fc60000004100 */
[----:B------:R-:W-:Y:S01]  /*1ca0*/  FMUL.FTZ R27, R20, R7 ;  /* 0x00000007141b7220 */ /* 0x000fe20000410000 */
[----:B0-----:R-:W-:Y:S02]  /*1cb0*/  @!P0 IMAD R20, R31, R18, RZ ;  /* 0x000000121f148224 */ /* 0x001fe400078e02ff */
[C---:B------:R-:W-:Y:S01]  /*1cc0*/  FMUL.FTZ R25, R21.reuse, R3 ;  /* 0x0000000315197220 */ /* 0x040fe20000410000 */
[----:B------:R-:W-:Y:S01]  /*1cd0*/  FADD.FTZ R22, R22, R21 ;  /* 0x0000001516167221 */ /* 0x000fe20000010000 */
[----:B------:R-:W-:Y:S01]  /*1ce0*/  FFMA.FTZ R26, R21, R27, R26 ;  /* 0x0000001b151a7223 */ /* 0x000fe2000001001a */
[----:B------:R-:W-:Y:S02]  /*1cf0*/  @!P0 IMAD.MOV.U32 R21, RZ, RZ, R17 ;  /* 0x000000ffff158224 */ /* 0x000fe400078e0011 */
[----:B------:R-:W-:Y:S01]  /*1d00*/  FFMA.FTZ R2, R27, R25, R2 ;  /* 0x000000191b027223 */ /* 0x000fe20000010002 */
        /* <DEDUP_REMOVED lines=40> */
[----:B------:R-:W-:Y:S01]  /*1f90*/  FADD.FTZ R22, R22, R21 ;  /* 0x0000001516167221 */ /* 0x000fe20000010000 */
[C---:B------:R-:W-:Y:S01]  /*1fa0*/  FMUL.FTZ R25, R21.reuse, R3 ;  /* 0x0000000315197220 */ /* 0x040fe20000410000 */
[----:B------:R-:W-:Y:S01]  /*1fb0*/  FFMA.FTZ R26, R21, R23, R26 ;  /* 0x00000017151a7223 */ /* 0x000fe2000001001a */
[----:B------:R-:W-:Y:S01]  /*1fc0*/  @!P0 IMAD R29, R27, R19, R20 ;  /* 0x000000131b1d8224 */ /* 0x000fe200078e0214 */
[----:B------:R-:W-:Y:S01]  /*1fd0*/  @!P0 MOV R21, R17 ;  /* 0x0000001100158202 */ /* 0x000fe20000000f00 */
[----:B------:R-:W-:Y:S02]  /*1fe0*/  @!P0 IMAD.MOV.U32 R20, RZ, RZ, R14 ;  /* 0x000000ffff148224 */ /* 0x000fe400078e000e */
[----:B------:R-:W-:-:S02]  /*1ff0*/  FFMA.FTZ R23, R23, R25, R28 ;  /* 0x0000001917177223 */ /* 0x000fc4000001001c */
        /* <DEDUP_REMOVED lines=11> */
[----:B------:R-:W3:Y:S01]  /*20b0*/  @!P0 LDG.E R20, desc[UR4][R20.64] ;  /* 0x0000000414148981 */ /* 0x000ee2000c1e1900 */
[----:B------:R-:W-:Y:S01]  /*20c0*/  FADD.FTZ R28, R0, R25 ;  /* 0x00000019001c7221 */ /* 0x000fe20000010000 */
[----:B------:R-:W-:Y:S01]  /*20d0*/  HADD2.F32 R25, -RZ, R2.H0_H0 ;  /* 0x20000002ff197230 */ /* 0x000fe20000004100 */
[----:B------:R-:W-:Y:S02]  /*20e0*/  PRMT R2, RZ, 0x7610, R2 ;  /* 0x00007610ff027816 */ /* 0x000fe40000000002 */
[----:B0-----:R-:W-:Y:S02]  /*20f0*/  PRMT R19, RZ, 0x7610, R19 ;  /* 0x00007610ff137816 */ /* 0x001fe40000000013 */
[----:B------:R-:W-:Y:S01]  /*2100*/  FADD.FTZ R0, -R6, R25 ;  /* 0x0000001906007221 */ /* 0x000fe20000010100 */
[----:B------:R-:W-:Y:S01]  /*2110*/  HADD2.F32 R25, -RZ, R2.H1_H1 ;  /* 0x30000002ff197230 */ /* 0x000fe20000004100 */
[----:B------:R-:W-:Y:S02]  /*2120*/  IADD3 R11, P2, R11, 0x4, RZ ;  /* 0x000000040b0b7810 */ /* 0x000fe40007f5e0ff */
[----:B------:R-:W-:-:S02]  /*2130*/  FMUL.FTZ R24, R0, R7 ;  /* 0x0000000700187220 */ /* 0x000fc40000410000 */
[----:B------:R-:W-:Y:S01]  /*2140*/  FADD.FTZ R10, R10, R25 ;  /* 0x000000190a0a7221 */ /* 0x000fe20000010000 */
[----:B------:R-:W-:Y:S01]  /*2150*/  ISETP.GE.AND P1, PT, R11, R8, PT ;  /* 0x000000080b00720c */ /* 0x000fe20003f26270 */
[C---:B------:R-:W-:Y:S01]  /*2160*/  FFMA.FTZ R12, R25.reuse, R24, R12 ;  /* 0x00000018190c7223 */ /* 0x040fe2000001000c */
[----:B------:R-:W-:Y:S01]  /*2170*/  FMUL.FTZ R25, R25, R5 ;  /* 0x0000000519197220 */ /* 0x000fe20000410000 */
[----:B------:R-:W-:-:S03]  /*2180*/  IMAD.X R13, RZ, RZ, R13, P2 ;  /* 0x000000ffff0d7224 */ /* 0x000fc600010e060d */
[----:B------:R-:W-:Y:S01]  /*2190*/  FADD.FTZ R0, R25, R28 ;  /* 0x0000001c19007221 */ /* 0x000fe20000010000 */
[----:B------:R-:W-:Y:S01]  /*21a0*/  FFMA.FTZ R25, R24, R25, R23 ;  /* 0x0000001918197223 */ /* 0x000fe20000010017 */
[C---:B--2---:R-:W-:Y:S02]  /*21b0*/  @!P0 PRMT R19, R18.reuse, 0x7610, R19 ;  /* 0x0000761012138816 */ /* 0x044fe40000000013 */
[----:B------:R-:W-:Y:S02]  /*21c0*/  @!P0 PRMT R2, R18, 0x7632, R2 ;  /* 0x0000763212028816 */ /* 0x000fe40000000002 */
[----:B------:R-:W-:Y:S01]  /*21d0*/  PRMT R18, RZ, 0x7610, R18 ;  /* 0x00007610ff127816 */ /* 0x000fe20000000012 */
[----:B------:R-:W-:Y:S01]  /*21e0*/  HADD2.F32 R19, -RZ, R19.H0_H0 ;  /* 0x20000013ff137230 */ /* 0x000fe20000004100 */
[----:B------:R-:W-:Y:S02]  /*21f0*/  PRMT R2, R2, 0x5410, RZ ;  /* 0x0000541002027816 */ /* 0x000fe400000000ff */
[----:B---3--:R-:W-:-:S02]  /*2200*/  @!P0 PRMT R18, R20, 0x7610, R18 ;  /* 0x0000761014128816 */ /* 0x008fc40000000012 */
[----:B------:R-:W-:Y:S01]  /*2210*/  @!P0 PRMT R2, R2, 0x7610, R20 ;  /* 0x0000761002028816 */ /* 0x000fe20000000014 */
[----:B------:R-:W-:Y:S02]  /*2220*/  FADD.FTZ R20, -R6, R19 ;  /* 0x0000001306147221 */ /* 0x000fe40000010100 */
[----:B------:R-:W-:Y:S02]  /*2230*/  HADD2.F32 R21, -RZ, R18.H0_H0 ;  /* 0x20000012ff157230 */ /* 0x000fe40000004100 */
[--C-:B------:R-:W-:Y:S02]  /*2240*/  HADD2.F32 R19, -RZ, R2.reuse.H0_H0 ;  /* 0x20000002ff137230 */ /* 0x100fe40000004100 */
[----:B------:R-:W-:Y:S01]  /*2250*/  FMUL.FTZ R20, R20, R7 ;  /* 0x0000000714147220 */ /* 0x000fe20000410000 */
[----:B------:R-:W-:Y:S02]  /*2260*/  HADD2.F32 R23, -RZ, R2.H1_H1 ;  /* 0x30000002ff177230 */ /* 0x000fe40000004100 */
[----:B------:R-:W-:Y:S01]  /*2270*/  FADD.FTZ R22, R22, R21 ;  /* 0x0000001516167221 */ /* 0x000fe20000010000 */
[----:B------:R-:W-:Y:S01]  /*2280*/  FADD.FTZ R2, -R6, R19 ;  /* 0x0000001306027221 */ /* 0x000fe20000010100 */
[C---:B------:R-:W-:Y:S01]  /*2290*/  FFMA.FTZ R26, R21.reuse, R20, R26 ;  /* 0x00000014151a7223 */ /* 0x040fe2000001001a */
[----:B------:R-:W-:Y:S01]  /*22a0*/  FMUL.FTZ R21, R21, R3 ;  /* 0x0000000315157220 */ /* 0x000fe20000410000 */
[C---:B------:R-:W-:Y:S01]  /*22b0*/  FMUL.FTZ R27, R23.reuse, R5 ;  /* 0x00000005171b7220 */ /* 0x040fe20000410000 */
[----:B------:R-:W-:Y:S01]  /*22c0*/  FMUL.FTZ R2, R2, R7 ;  /* 0x0000000702027220 */ /* 0x000fe20000410000 */
[----:B------:R-:W-:Y:S01]  /*22d0*/  FADD.FTZ R10, R10, R23 ;  /* 0x000000170a0a7221 */ /* 0x000fe20000010000 */
[----:B------:R-:W-:Y:S01]  /*22e0*/  FADD.FTZ R0, R0, R21 ;  /* 0x0000001500007221 */ /* 0x000fe20000010000 */
[----:B------:R-:W-:Y:S01]  /*22f0*/  FFMA.FTZ R21, R20, R21, R25 ;  /* 0x0000001514157223 */ /* 0x000fe20000010019 */
[----:B------:R-:W-:-:S02]  /*2300*/  FFMA.FTZ R12, R23, R2, R12 ;  /* 0x00000002170c7223 */ /* 0x000fc4000001000c */
[----:B------:R-:W-:Y:S01]  /*2310*/  FADD.FTZ R23, R27, R0 ;  /* 0x000000001b177221 */ /* 0x000fe20000010000 */
[----:B------:R-:W-:Y:S01]  /*2320*/  FFMA.FTZ R27, R2, R27, R21 ;  /* 0x0000001b021b7223 */ /* 0x000fe20000010015 */
[----:B------:R-:W-:Y:S06]  /*2330*/  @!P1 BRA `(.L_x_3971) ;  /* 0xfffffff400289947 */ /* 0x000fec000383ffff */
.L_x_3965:
        /* <DEDUP_REMOVED lines=19> */
[----:B0-----:R-:W0:Y:S04]  /*2470*/  LDS R6, [R19+0x14] ;  /* 0x0000140013067984 */ /* 0x001e280000000800 */
[----:B------:R-:W-:Y:S04]  /*2480*/  LDS R5, [R19+0x24] ;  /* 0x0000240013057984 */ /* 0x000fe80000000800 */
[----:B------:R-:W4:Y:S04]  /*2490*/  LDS R8, [R19+0x18] ;  /* 0x0000180013087984 */ /* 0x000f280000000800 */
        /* <DEDUP_REMOVED lines=10> */
[----:B0-----:R-:W-:-:S03]  /*2540*/  FADD.FTZ R28, R3, R6 ;  /* 0x00000006031c7221 */ /* 0x001fc60000010000 */
[----:B------:R-:W0:Y:S04]  /*2550*/  LDS R24, [R25+0x48] ;  /* 0x0000480019187984 */ /* 0x000e280000000800 */
[----:B------:R-:W0:Y:S01]  /*2560*/  LDS R18, [R19+0x40] ;  /* 0x0000400013127984 */ /* 0x000e220000000800 */
[----:B----4-:R-:W-:-:S03]  /*2570*/  FADD.FTZ R30, R5, R8 ;  /* 0x00000008051e7221 */ /* 0x010fc60000010000 */
[----:B------:R4:W0:Y:S01]  /*2580*/  LDS R15, [R19+0x10] ;  /* 0x00001000130f7984 */ /* 0x0008220000000800 */
[----:B-----5:R-:W-:Y:S01]  /*2590*/  ISETP.NE.AND P1, PT, R2, RZ, PT ;  /* 0x000000ff0200720c */ /* 0x020fe20003f25270 */
[----:B------:R-:W0:Y:S03]  /*25a0*/  S2R R17, SR_LANEID ;  /* 0x0000000000117919 */ /* 0x000e260000000000 */
        /* <DEDUP_REMOVED lines=10> */
[----:B----4-:R-:W-:Y:S02]  /*2650*/  FSEL R19, R28, R9, !P3 ;  /* 0x000000091c137208 */ /* 0x010fe40005800000 */
        /* <DEDUP_REMOVED lines=51> */
[C---:B------:R-:W-:Y:S02]  /*2990*/  ISETP.NE.AND P5, PT, R21.reuse, RZ, PT ;  /* 0x000000ff1500720c */ /* 0x040fe40003fa5270 */
[----:B------:R-:W-:Y:S01]  /*29a0*/  @P0 IADD3 R21, R21, R28, RZ ;  /* 0x0000001c15150210 */ /* 0x000fe20007ffe0ff */
        /* <DEDUP_REMOVED lines=9> */
.L_x_3994:
[----:B0-----:R-:W0:Y:S01]  /*2a40*/  S2R R19, SR_CgaCtaId ;  /* 0x0000000000137919 */ /* 0x001e220000008800 */
[----:B------:R-:W-:Y:S02]  /*2a50*/  ISETP.NE.AND P5, PT, R0, RZ, PT ;  /* 0x000000ff0000720c */ /* 0x000fe40003fa5270 */
[----:B------:R-:W-:Y:S01]  /*2a60*/  PLOP3.LUT P0, PT, PT, PT, PT, 0x80, 0x0 ;  /* 0x000000000000781c */ /* 0x000fe20003f0f070 */
[----:B------:R-:W2:Y:S01]  /*2a70*/  S2R R23, SR_TID.X ;  /* 0x0000000000177919 */ /* 0x000ea20000002100 */
[----:B------:R-:W-:-:S09]  /*2a80*/  MOV R0, 0x400 ;  /* 0x0000040000007802 */ /* 0x000fd20000000f00 */
[----:B------:R-:W-:Y:S01]  /*2a90*/  @P5 ISETP.NE.AND P6, PT, R15, RZ, PT ;  /* 0x000000ff0f00520c */ /* 0x000fe20003fc5270 */
[----:B------:R-:W-:-:S03]  /*2aa0*/  @P5 IMAD.IADD R15, R21, 0x1, R15 ;  /* 0x00000001150f5824 */ /* 0x000fc600078e020f */
[----:B------:R-:W-:Y:S02]  /*2ab0*/  @P5 PLOP3.LUT P0, PT, P6, PT, PT, 0x80, 0x0 ;  /* 0x000000000000581c */ /* 0x000fe4000370f070 */
[----:B------:R-:W-:-:S11]  /*2ac0*/  IADD3 R2, R2, R15, RZ ;  /* 0x0000000f02027210 */ /* 0x000fd60007ffe0ff */
[----:B---3--:R-:W-:Y:S01]  /*2ad0*/  @!P0 FADD.FTZ R6, R17, R6 ;  /* 0x0000000611068221 */ /* 0x008fe20000010000 */
[----:B0-----:R-:W-:Y:S01]  /*2ae0*/  LEA R0, R19, R0, 0x18 ;  /* 0x0000000013007211 */ /* 0x001fe200078ec0ff */
[----:B-1----:R-:W-:Y:S02]  /*2af0*/  @!P0 FADD.FTZ R8, R25, R8 ;  /* 0x0000000819088221 */ /* 0x002fe40000010000 */
[----:B------:R-:W-:Y:S02]  /*2b00*/  @!P1 FADD.FTZ R3, R3, R6 ;  /* 0x0000000603039221 */ /* 0x000fe40000010000 */
        /* <DEDUP_REMOVED lines=26> */
.L_x_3972:
        /* <DEDUP_REMOVED lines=17> */
[----:B-1----:R-:W0:Y:S03]  /*2dc0*/  LDC R7, c[0x0][0x2b0] ;  /* 0x0000ac00ff077b82 */ /* 0x002e260000000800 */
        /* <DEDUP_REMOVED lines=30> */
.L_x_3975:
[----:B------:R-:W-:Y:S05]  /*2fb0*/  BSYNC B0 ;  /* 0x0000000000007941 */ /* 0x000fea0003800000 */
.L_x_3974:
        /* <DEDUP_REMOVED lines=22> */
.L_x_3973:
        /* <DEDUP_REMOVED lines=9> */
.L_x_3976:
[----:B------:R-:W-:Y:S01]  /*31b0*/  MOV R32, R19 ;  /* 0x0000001300207202 */ /* 0x000fe20000000f00 */
[----:B------:R-:W-:-:S07]  /*31c0*/  IMAD.MOV.U32 R28, RZ, RZ, R30 ;  /* 0x000000ffff1c7224 */ /* 0x000fce00078e001e */
[----:B------:R-:W-:Y:S05]  /*31d0*/  WARPSYNC.COLLECTIVE R27, `(.L_x_3977) ;  /* 0x000000001b087348 */ /* 0x000fea0003c00000 */
[----:B------:R0:W1:Y:S02]  /*31e0*/  SHFL.UP P0, R30, R32, R29, R34 ;  /* 0x0400001d201e7389 */ /* 0x0000640000000022 */
[----:B01----:R-:W-:Y:S01]  /*31f0*/  ENDCOLLECTIVE ;  /* 0x000000000000791b */ /* 0x003fe20003800000 */
.L_x_3977:
[----:B------:R-:W-:Y:S01]  /*3200*/  @P6 IMAD.IADD R21, R21, 0x1, R28 ;  /* 0x0000000115156824 */ /* 0x000fe200078e021c */
[----:B------:R-:W-:Y:S01]  /*3210*/  MOV R32, R23 ;  /* 0x0000001700207202 */ /* 0x000fe20000000f00 */
[----:B------:R-:W-:-:S05]  /*3220*/  FADD.FTZ R30, R19, R30 ;  /* 0x0000001e131e7221 */ /* 0x000fca0000010000 */
[----:B------:R-:W-:-:S07]  /*3230*/  @P6 FSEL R19, R30, R19, !P5 ;  /* 0x000000131e136208 */ /* 0x000fce0006800000 */
[----:B------:R-:W-:Y:S05]  /*3240*/  WARPSYNC.COLLECTIVE R27, `(.L_x_3978) ;  /* 0x000000001b087348 */ /* 0x000fea0003c00000 */
[----:B------:R0:W1:Y:S02]  /*3250*/  SHFL.UP P0, R30, R32, R29, R34 ;  /* 0x0400001d201e7389 */ /* 0x0000640000000022 */
[----:B01----:R-:W-:Y:S01]  /*3260*/  ENDCOLLECTIVE ;  /* 0x000000000000791b */ /* 0x003fe20003800000 */
.L_x_3978:
[----:B------:R-:W-:Y:S01]  /*3270*/  HFMA2.MMA R29, -RZ, RZ, 0, 1.1920928955078125e-07 ;  /* 0x00000002ff1d7435 */ /* 0x000fe200000001ff */
[----:B------:R-:W-:Y:S01]  /*3280*/  MOV R32, R21 ;  /* 0x0000001500207202 */ /* 0x000fe20000000f00 */
[----:B------:R-:W-:-:S05]  /*3290*/  FADD.FTZ R30, R23, R30 ;  /* 0x0000001e171e7221 */ /* 0x000fca0000010000 */
[----:B------:R-:W-:-:S07]  /*32a0*/  @P6 FSEL R23, R30, R23, !P5 ;  /* 0x000000171e176208 */ /* 0x000fce0006800000 */
[----:B------:R-:W-:Y:S05]  /*32b0*/  WARPSYNC.COLLECTIVE R27, `(.L_x_3979) ;  /* 0x000000001b087348 */ /* 0x000fea0003c00000 */
[----:B------:R0:W1:Y:S02]  /*32c0*/  SHFL.UP P0, R30, R32, R29, R34 ;  /* 0x0400001d201e7389 */ /* 0x0000640000000022 */
[----:B01----:R-:W-:Y:S01]  /*32d0*/  ENDCOLLECTIVE ;  /* 0x000000000000791b */ /* 0x003fe20003800000 */
.L_x_3979:
[----:B------:R-:W-:Y:S02]  /*32e0*/  ISETP.GE.AND P6, PT, R17, 0x2, PT ;  /* 0x000000021100780c */ /* 0x000fe40003fc6270 */
[----:B------:R-:W-:Y:S02]  /*32f0*/  ISETP.NE.AND P5, PT, R21, RZ, PT ;  /* 0x000000ff1500720c */ /* 0x000fe40003fa5270 */
[----:B------:R-:W-:Y:S01]  /*3300*/  MOV R32, R19 ;  /* 0x0000001300207202 */ /* 0x000fe20000000f00 */
[----:B------:R-:W-:-:S10]  /*3310*/  IMAD.MOV.U32 R28, RZ, RZ, R30 ;  /* 0x000000ffff1c7224 */ /* 0x000fd400078e001e */
[----:B------:R-:W-:Y:S05]  /*3320*/  WARPSYNC.COLLECTIVE R27, `(.L_x_3980) ;  /* 0x000000001b087348 */ /* 0x000fea0003c00000 */
[----:B------:R0:W1:Y:S02]  /*3330*/  SHFL.UP P0, R30, R32, R29, R34 ;  /* 0x0400001d201e7389 */ /* 0x0000640000000022 */
[----:B01----:R-:W-:Y:S01]  /*3340*/  ENDCOLLECTIVE ;  /* 0x000000000000791b */ /* 0x003fe20003800000 */
.L_x_3980:
[----:B------:R-:W-:Y:S01]  /*3350*/  @P6 IMAD.IADD R21, R21, 0x1, R28 ;  /* 0x0000000115156824 */ /* 0x000fe200078e021c */
[----:B------:R-:W-:Y:S01]  /*3360*/  MOV R32, R23 ;  /* 0x0000001700207202 */ /* 0x000fe20000000f00 */
[----:B------:R-:W-:-:S05]  /*3370*/  FADD.FTZ R30, R19, R30 ;  /* 0x0000001e131e7221 */ /* 0x000fca0000010000 */
[----:B------:R-:W-:-:S07]  /*3380*/  @P6 FSEL R19, R30, R19, !P5 ;  /* 0x000000131e136208 */ /* 0x000fce0006800000 */
[----:B------:R-:W-:Y:S05]  /*3390*/  WARPSYNC.COLLECTIVE R27, `(.L_x_3981) ;  /* 0x000000001b087348 */ /* 0x000fea0003c00000 */
[----:B------:R0:W1:Y:S02]  /*33a0*/  SHFL.UP P0, R30, R32, R29, R34 ;  /* 0x0400001d201e7389 */ /* 0x0000640000000022 */
[----:B01----:R-:W-:Y:S01]  /*33b0*/  ENDCOLLECTIVE ;  /* 0x000000000000791b */ /* 0x003fe20003800000 */
.L_x_3981:
[----:B------:R-:W-:Y:S01]  /*33c0*/  HFMA2.MMA R29, -RZ, RZ, 0, 2.384185791015625e-07 ;  /* 0x00000004ff1d7435 */ /* 0x000fe200000001ff */
[----:B------:R-:W-:Y:S01]  /*33d0*/  MOV R32, R21 ;  /* 0x0000001500207202 */ /* 0x000fe20000000f00 */
[----:B------:R-:W-:-:S05]  /*33e0*/  FADD.FTZ R30, R23, R30 ;  /* 0x0000001e171e7221 */ /* 0x000fca0000010000 */
[----:B------:R-:W-:-:S07]  /*33f0*/  @P6 FSEL R23, R30, R23, !P5 ;  /* 0x000000171e176208 */ /* 0x000fce0006800000 */
[----:B------:R-:W-:Y:S05]  /*3400*/  WARPSYNC.COLLECTIVE R27, `(.L_x_3982) ;  /* 0x000000001b087348 */ /* 0x000fea0003c00000 */
[----:B------:R0:W1:Y:S02]  /*3410*/  SHFL.UP P0, R30, R32, R29, R34 ;  /* 0x0400001d201e7389 */ /* 0x0000640000000022 */
[----:B01----:R-:W-:Y:S01]  /*3420*/  ENDCOLLECTIVE ;  /* 0x000000000000791b */ /* 0x003fe20003800000 */
.L_x_3982:
[----:B------:R-:W-:Y:S02]  /*3430*/  ISETP.GE.AND P6, PT, R17, 0x4, PT ;  /* 0x000000041100780c */ /* 0x000fe40003fc6270 */
[----:B------:R-:W-:Y:S02]  /*3440*/  ISETP.NE.AND P5, PT, R21, RZ, PT ;  /* 0x000000ff1500720c */ /* 0x000fe40003fa5270 */
[----:B------:R-:W-:Y:S01]  /*3450*/  MOV R32, R19 ;  /* 0x0000001300207202 */ /* 0x000fe20000000f00 */
[----:B------:R-:W-:-:S10]  /*3460*/  IMAD.MOV.U32 R28, RZ, RZ, R30 ;  /* 0x000000ffff1c7224 */ /* 0x000fd400078e001e */
[----:B------:R-:W-:Y:S05]  /*3470*/  WARPSYNC.COLLECTIVE R27, `(.L_x_3983) ;  /* 0x000000001b087348 */ /* 0x000fea0003c00000 */
[----:B------:R0:W1:Y:S02]  /*3480*/  SHFL.UP P0, R30, R32, R29, R34 ;  /* 0x0400001d201e7389 */ /* 0x0000640000000022 */
[----:B01----:R-:W-:Y:S01]  /*3490*/  ENDCOLLECTIVE ;  /* 0x000000000000791b */ /* 0x003fe20003800000 */
.L_x_3983:
[----:B------:R-:W-:Y:S01]  /*34a0*/  @P6 IMAD.IADD R21, R21, 0x1, R28 ;  /* 0x0000000115156824 */ /* 0x000fe200078e021c */
[----:B------:R-:W-:Y:S01]  /*34b0*/  MOV R32, R23 ;  /* 0x0000001700207202 */ /* 0x000fe20000000f00 */
[----:B------:R-:W-:-:S05]  /*34c0*/  FADD.FTZ R30, R19, R30 ;  /* 0x0000001e131e7221 */ /* 0x000fca0000010000 */
[----:B------:R-:W-:-:S07]  /*34d0*/  @P6 FSEL R19, R30, R19, !P5 ;  /* 0x000000131e136208 */ /* 0x000fce0006800000 */
[----:B------:R-:W-:Y:S05]  /*34e0*/  WARPSYNC.COLLECTIVE R27, `(.L_x_3984) ;  /* 0x000000001b087348 */ /* 0x000fea0003c00000 */
[----:B------:R0:W1:Y:S02]  /*34f0*/  SHFL.UP P0, R30, R32, R29, R34 ;  /* 0x0400001d201e7389 */ /* 0x0000640000000022 */
[----:B01----:R-:W-:Y:S01]  /*3500*/  ENDCOLLECTIVE ;  /* 0x000000000000791b */ /* 0x003fe20003800000 */
.L_x_3984:
[----:B------:R-:W-:Y:S01]  /*3510*/  HFMA2.MMA R29, -RZ, RZ, 0, 4.76837158203125e-07 ;  /* 0x00000008ff1d7435 */ /* 0x000fe200000001ff */
[----:B------:R-:W-:Y:S01]  /*3520*/  MOV R32, R21 ;  /* 0x0000001500207202 */ /* 0x000fe20000000f00 */
[----:B------:R-:W-:-:S05]  /*3530*/  FADD.FTZ R30, R23, R30 ;  /* 0x0000001e171e7221 */ /* 0x000fca0000010000 */
[----:B------:R-:W-:-:S07]  /*3540*/  @P6 FSEL R23, R30, R23, !P5 ;  /* 0x000000171e176208 */ /* 0x000fce0006800000 */
[----:B------:R-:W-:Y:S05]  /*3550*/  WARPSYNC.COLLECTIVE R27, `(.L_x_3985) ;  /* 0x000000001b087348 */ /* 0x000fea0003c00000 */
[----:B------:R0:W1:Y:S02]  /*3560*/  SHFL.UP P0, R30, R32, R29, R34 ;  /* 0x0400001d201e7389 */ /* 0x0000640000000022 */
[----:B01----:R-:W-:Y:S01]  /*3570*/  ENDCOLLECTIVE ;  /* 0x000000000000791b */ /* 0x003fe20003800000 */
.L_x_3985:
[----:B------:R-:W-:Y:S02]  /*3580*/  ISETP.GE.AND P6, PT, R17, 0x8, PT ;  /* 0x000000081100780c */ /* 0x000fe40003fc6270 */
[----:B------:R-:W-:Y:S02]  /*3590*/  ISETP.NE.AND P5, PT, R21, RZ, PT ;  /* 0x000000ff1500720c */ /* 0x000fe40003fa5270 */
[----:B------:R-:W-:Y:S01]  /*35a0*/  MOV R32, R19 ;  /* 0x0000001300207202 */ /* 0x000fe20000000f00 */
[----:B------:R-:W-:-:S10]  /*35b0*/  IMAD.MOV.U32 R28, RZ, RZ, R30 ;  /* 0x000000ffff1c7224 */ /* 0x000fd400078e001e */
[----:B------:R-:W-:Y:S05]  /*35c0*/  WARPSYNC.COLLECTIVE R27, `(.L_x_3986) ;  /* 0x000000001b087348 */ /* 0x000fea0003c00000 */
[----:B------:R0:W1:Y:S02]  /*35d0*/  SHFL.UP P0, R30, R32, R29, R34 ;  /* 0x0400001d201e7389 */ /* 0x0000640000000022 */
[----:B01----:R-:W-:Y:S01]  /*35e0*/  ENDCOLLECTIVE ;  /* 0x000000000000791b */ /* 0x003fe20003800000 */
.L_x_3986:
[----:B------:R-:W-:Y:S01]  /*35f0*/  MOV R32, R23 ;  /* 0x0000001700207202 */ /* 0x000fe20000000f00 */
[----:B------:R-:W-:-:S05]  /*3600*/  FADD.FTZ R30, R19, R30 ;  /* 0x0000001e131e7221 */ /* 0x000fca0000010000 */
[----:B------:R-:W-:-:S07]  /*3610*/  @P6 FSEL R19, R30, R19, !P5 ;  /* 0x000000131e136208 */ /* 0x000fce0006800000 */
[----:B------:R-:W-:Y:S05]  /*3620*/  WARPSYNC.COLLECTIVE R27, `(.L_x_3987) ;  /* 0x000000001b087348 */ /* 0x000fea0003c00000 */
[----:B------:R0:W1:Y:S02]  /*3630*/  SHFL.UP P0, R30, R32, R29, R34 ;  /* 0x0400001d201e7389 */ /* 0x0000640000000022 */
[----:B01----:R-:W-:Y:S01]  /*3640*/  ENDCOLLECTIVE ;  /* 0x000000000000791b */ /* 0x003fe20003800000 */
.L_x_3987:
[C---:B------:R-:W-:Y:S01]  /*3650*/  ISETP.GE.AND P6, PT, R17.reuse, 0x10, PT ;  /* 0x000000101100780c */ /* 0x040fe20003fc6270 */
[----:B------:R-:W-:Y:S01]  /*3660*/  HFMA2.MMA R29, -RZ, RZ, 0, 9.5367431640625e-07 ;  /* 0x00000010ff1d7435 */ /* 0x000fe200000001ff */
        /* <DEDUP_REMOVED lines=9> */
.L_x_3988:
[----:B------:R-:W-:Y:S01]  /*3700*/  MOV R32, R19 ;  /* 0x0000001300207202 */ /* 0x000fe20000000f00 */
[----:B------:R-:W-:-:S07]  /*3710*/  IMAD.MOV.U32 R28, RZ, RZ, R30 ;  /* 0x000000ffff1c7224 */ /* 0x000fce00078e001e */
[----:B------:R-:W-:Y:S05]  /*3720*/  WARPSYNC.COLLECTIVE R27, `(.L_x_3989) ;  /* 0x000000001b087348 */ /* 0x000fea0003c00000 */
[----:B------:R0:W1:Y:S02]  /*3730*/  SHFL.UP P0, R30, R32, R29, R34 ;  /* 0x0400001d201e7389 */ /* 0x0000640000000022 */
[----:B01----:R-:W-:Y:S01]  /*3740*/  ENDCOLLECTIVE ;  /* 0x000000000000791b */ /* 0x003fe20003800000 */
.L_x_3989:
[----:B------:R-:W-:Y:S02]  /*3750*/  @P6 IADD3 R21, R21, R28, RZ ;  /* 0x0000001c15156210 */ /* 0x000fe40007ffe0ff */
[----:B------:R-:W-:Y:S01]  /*3760*/  MOV R32, R23 ;  /* 0x0000001700207202 */ /* 0x000fe20000000f00 */
[----:B------:R-:W-:-:S07]  /*3770*/  IMAD.MOV.U32 R28, RZ, RZ, R30 ;  /* 0x000000ffff1c7224 */ /* 0x000fce00078e001e */
[----:B------:R-:W-:Y:S05]  /*3780*/  WARPSYNC.COLLECTIVE R27, `(.L_x_3990) ;  /* 0x000000001b087348 */ /* 0x000fea0003c00000 */
[----:B------:R0:W1:Y:S02]  /*3790*/  SHFL.UP P0, R30, R32, R29, R34 ;  /* 0x0400001d201e7389 */ /* 0x0000640000000022 */
[----:B01----:R-:W-:Y:S01]  /*37a0*/  ENDCOLLECTIVE ;  /* 0x000000000000791b */ /* 0x003fe20003800000 */
.L_x_3990:
        /* <DEDUP_REMOVED lines=9> */
.L_x_3991:
[----:B------:R-:W-:Y:S02]  /*3840*/  MOV R32, R19 ;  /* 0x0000001300207202 */ /* 0x000fe40000000f00 */
[----:B------:R-:W-:-:S07]  /*3850*/  MOV R21, R30 ;  /* 0x0000001e00157202 */ /* 0x000fce0000000f00 */
[----:B------:R-:W-:Y:S05]  /*3860*/  WARPSYNC.COLLECTIVE R27, `(.L_x_3992) ;  /* 0x000000001b087348 */ /* 0x000fea0003c00000 */
[----:B------:R0:W1:Y:S02]  /*3870*/  SHFL.UP P0, R30, R32, R29, R34 ;  /* 0x0400001d201e7389 */ /* 0x0000640000000022 */
[----:B01----:R-:W-:Y:S01]  /*3880*/  ENDCOLLECTIVE ;  /* 0x000000000000791b */ /* 0x003fe20003800000 */
.L_x_3992:
[----:B------:R-:W-:Y:S01]  /*3890*/  MOV R32, R23 ;  /* 0x0000001700207202 */ /* 0x000fe20000000f00 */
[----:B------:R-:W-:-:S07]  /*38a0*/  IMAD.MOV.U32 R17, RZ, RZ, R30 ;  /* 0x000000ffff117224 */ /* 0x000fce00078e001e */
[----:B------:R-:W-:Y:S05]  /*38b0*/  WARPSYNC.COLLECTIVE R27, `(.L_x_3993) ;  /* 0x000000001b087348 */ /* 0x000fea0003c00000 */
[----:B------:R0:W1:Y:S02]  /*38c0*/  SHFL.UP P0, R30, R32, R29, R34 ;  /* 0x0400001d201e7389 */ /* 0x0000640000000022 */
[----:B01----:R-:W-:Y:S01]  /*38d0*/  ENDCOLLECTIVE ;  /* 0x000000000000791b */ /* 0x003fe20003800000 */
.L_x_3993:
[----:B------:R-:W-:Y:S01]  /*38e0*/  MOV R25, R30 ;  /* 0x0000001e00197202 */ /* 0x000fe20000000f00 */
[----:B------:R-:W-:Y:S06]  /*38f0*/  BRA `(.L_x_3994) ;  /* 0xfffffff000507947 */ /* 0x000fec000383ffff */
.L_x_3995:
        /* <DEDUP_REMOVED lines=16> */
.L_x_4549:


//--------------------- .text._Z30group_norm_nhwc_bwd_sum_kernelI11Fp16IOFp16WLi196EEv26Group_norm_nhwc_bwd_params --------------------------
	.section	.text._Z30group_norm_nhwc_bwd_sum_kernelI11Fp16IOFp16WLi196EEv26Group_norm_nhwc_bwd_params,"ax",@progbits
	.align	128
        .global         _Z30group_norm_nhwc_bwd_sum_kernelI11Fp16IOFp16WLi196EEv26Group_norm_nhwc_bwd_params
        .type           _Z30group_norm_nhwc_bwd_sum_kernelI11Fp16IOFp16WLi196EEv26Group_norm_nhwc_bwd_params,@function
        .size           _Z30group_norm_nhwc_bwd_sum_kernelI11Fp16IOFp16WLi196EEv26Group_norm_nhwc_bwd_params,(.L_x_4550 - _Z30group_norm_nhwc_bwd_sum_kernelI11Fp16IOFp16WLi196EEv26Group_norm_nhwc_bwd_params)
        .other          _Z30group_norm_nhwc_bwd_sum_kernelI11Fp16IOFp16WLi196EEv26Group_norm_nhwc_bwd_params,@"STO_CUDA_ENTRY STV_DEFAULT"
_Z30group_norm_nhwc_bwd_sum_kernelI11Fp16IOFp16WLi196EEv26Group_norm_nhwc_bwd_params:
.text._Z30group_norm_nhwc_bwd_sum_kernelI11Fp16IOFp16WLi196EEv26Group_norm_nhwc_bwd_params:
        /* <DEDUP_REMOVED lines=20> */
[----:B------:R-:W-:Y:S02]  /*0140*/  IMAD.HI.U32 R3, R3, R7, R2 ;  /* 0x0000000703037227 */ /* 0x000fe400078e0002 */
[----:B------:R-:W0:Y:S04]  /*0150*/  LDC R7, c[0x0][0x2a0] ;  /* 0x0000a800ff077b82 */ /* 0x000e280000000800 */
        /* <DEDUP_REMOVED lines=27> */
[----:B0-----:R-:W-:-:S02]  /*0310*/  IADD3 R6, R0, 0xffffffe, RZ ;  /* 0x0ffffffe00067810 */ /* 0x001fc40007ffe0ff */
[----:B------:R-:W-:-:S04]  /*0320*/  MOV R0, RZ ;  /* 0x000000ff00007202 */ /* 0x000fc80000000f00 */
[----:B------:R0:W2:Y:S02]  /*0330*/  F2I.FTZ.U32.TRUNC.NTZ R7, R6 ;  /* 0x0000000600077305 */ /* 0x0000a4000021f000 */
[----:B0-----:R-:W-:Y:S01]  /*0340*/  HFMA2.MMA R6, -RZ, RZ, 0, 0 ;  /* 0x00000000ff067435 */ /* 0x001fe200000001ff */
[----:B--2---:R-:W-:-:S05]  /*0350*/  IADD3 R2, RZ, -R7, RZ ;  /* 0x80000007ff027210 */ /* 0x004fca0007ffe0ff */
[----:B------:R-:W-:Y:S01]  /*0360*/  IMAD R11, R2, R9, RZ ;  /* 0x00000009020b7224 */ /* 0x000fe200078e02ff */
[----:B------:R-:W-:-:S03]  /*0370*/  HFMA2.MMA R2, -RZ, RZ, 0, 0 ;  /* 0x00000000ff027435 */ /* 0x000fc600000001ff */
        /* <DEDUP_REMOVED lines=22> */
.L_x_3997:
[----:B------:R-:W-:Y:S05]  /*04e0*/  BSYNC B0 ;  /* 0x0000000000007941 */ /* 0x000fea0003800000 */
.L_x_3996:
[----:B-----5:R-:W-:Y:S01]  /*04f0*/  FFMA.FTZ R18, -R4, R4, R5 ;  /* 0x0000000404127223 */ /* 0x020fe20000010105 */
[C---:B------:R-:W-:Y:S01]  /*0500*/  IMAD R16, R9.reuse, R16, R8 ;  /* 0x0000001009107224 */ /* 0x040fe200078e0208 */
[----:B------:R-:W0:Y:S01]  /*0510*/  S2UR UR4, SR_CTAID.Y ;  /* 0x00000000000479c3 */ /* 0x000e220000002600 */
[----:B------:R-:W-:Y:S02]  /*0520*/  ISETP.NE.U32.AND P4, PT, R9, RZ, PT ;  /* 0x000000ff0900720c */ /* 0x000fe40003f85070 */
[----:B------:R-:W-:Y:S02]  /*0530*/  FSETP.GTU.FTZ.AND P2, PT, R18, RZ, PT ;  /* 0x000000ff1200720b */ /* 0x000fe40003f5c000 */
[----:B------:R-:W-:-:S03]  /*0540*/  ISETP.GE.U32.AND P1, PT, R16, R9, PT ;  /* 0x000000091000720c */ /* 0x000fc60003f26070 */
[----:B------:R-:W1:Y:S08]  /*0550*/  LDC.64 R6, c[0x0][0x290] ;  /* 0x0000a400ff067b82 */ /* 0x000e700000000a00 */
[----:B------:R-:W2:Y:S02]  /*0560*/  @P2 LDC R5, c[0x0][0x250] ;  /* 0x00009400ff052b82 */ /* 0x000ea40000000800 */
[----:B------:R-:W-:-:S02]  /*0570*/  @P1 IADD3 R16, R16, -R9, RZ ;  /* 0x8000000910101210 */ /* 0x000fc40007ffe0ff */
[----:B------:R-:W-:Y:S02]  /*0580*/  @P1 IADD3 R12, R12, 0x1, RZ ;  /* 0x000000010c0c1810 */ /* 0x000fe40007ffe0ff */
[----:B------:R-:W-:Y:S01]  /*0590*/  ISETP.GE.U32.AND P3, PT, R16, R9, PT ;  /* 0x000000091000720c */ /* 0x000fe20003f66070 */
[----:B0-----:R-:W-:-:S05]  /*05a0*/  IMAD R13, R10, UR4, RZ ;  /* 0x000000040a0d7c24 */ /* 0x001fca000f8e02ff */
[----:B------:R-:W-:Y:S02]  /*05b0*/  SHF.R.S32.HI R29, RZ, 0x1f, R13 ;  /* 0x0000001fff1d7819 */ /* 0x000fe4000001140d */
[----:B------:R-:W-:-:S05]  /*05c0*/  IADD3 R11, P5, R13, R10, RZ ;  /* 0x0000000a0d0b7210 */ /* 0x000fca0007fbe0ff */
[----:B------:R-:W-:Y:S02]  /*05d0*/  @P3 IADD3 R12, R12, 0x1, RZ ;  /* 0x000000010c0c3810 */ /* 0x000fe40007ffe0ff */
[----:B------:R-:W-:Y:S02]  /*05e0*/  LEA.HI.X.SX32 R10, R10, R29, 0x1, P5 ;  /* 0x0000001d0a0a7211 */ /* 0x000fe400028f0eff */
[----:B-1----:R-:W-:Y:S02]  /*05f0*/  ISETP.LT.U32.AND P1, PT, R11, R6, PT ;  /* 0x000000060b00720c */ /* 0x002fe40003f21070 */
[----:B------:R-:W-:Y:S01]  /*0600*/  SEL R3, R3, R12, !P4 ;  /* 0x0000000c03037207 */ /* 0x000fe20006000000 */
[----:B--2---:R-:W-:Y:S01]  /*0610*/  @P2 FADD.FTZ R12, R18, R5 ;  /* 0x00000005120c2221 */ /* 0x004fe20000010000 */
[----:B------:R-:W-:Y:S01]  /*0620*/  ISETP.LT.AND.EX P1, PT, R10, R7, PT, P1 ;  /* 0x000000070a00720c */ /* 0x000fe20003f21310 */
[----:B------:R-:W-:Y:S01]  /*0630*/  HFMA2.MMA R5, -RZ, RZ, 1.875, 0 ;  /* 0x3f800000ff057435 */ /* 0x000fe200000001ff */
[----:B------:R-:W-:Y:S01]  /*0640*/  CS2R R18, SRZ ;  /* 0x0000000000127805 */ /* 0x000fe2000001ff00 */
[----:B------:R-:W-:Y:S01]  /*0650*/  IMAD.MOV R7, RZ, RZ, -R3 ;  /* 0x000000ffff077224 */ /* 0x000fe200078e0a03 */
[----:B------:R-:W-:-:S02]  /*0660*/  SEL R6, R11, R6, P1 ;  /* 0x000000060b067207 */ /* 0x000fc40000800000 */
[----:B------:R-:W-:Y:S01]  /*0670*/  CS2R R10, SRZ ;  /* 0x00000000000a7805 */ /* 0x000fe2000001ff00 */
[----:B------:R-:W-:Y:S01]  /*0680*/  IMAD R7, R9, R7, R8 ;  /* 0x0000000709077224 */ /* 0x000fe200078e0208 */
[----:B------:R-:W-:Y:S02]  /*0690*/  ISETP.GE.AND P1, PT, R13, R6, PT ;  /* 0x000000060d00720c */ /* 0x000fe40003f26270 */
[----:B------:R-:W-:Y:S01]  /*06a0*/  CS2R R8, SRZ ;  /* 0x0000000000087805 */ /* 0x000fe2000001ff00 */
[----:B------:R0:W1:Y:S10]  /*06b0*/  @P2 MUFU.RSQ R5, R12 ;  /* 0x0000000c00052308 */ /* 0x0000740000001400 */
        /* <DEDUP_REMOVED lines=11> */
[----:B------:R-:W-:-:S05]  /*0770*/  IMAD R9, R9, UR9, R10 ;  /* 0x0000000909097c24 */ /* 0x000fca000f8e020a */
        /* <DEDUP_REMOVED lines=17> */
[----:B0-----:R-:W-:-:S04]  /*0890*/  @!P0 IADD3 R10, P1, R15, R8, RZ ;  /* 0x000000080f0a8210 */ /* 0x001fc80007f3e0ff */
[----:B------:R-:W-:Y:S02]  /*08a0*/  @!P0 IADD3.X R11, R12, R9, RZ, P1, !PT ;  /* 0x000000090c0b8210 */ /* 0x000fe40000ffe4ff */
        /* <DEDUP_REMOVED lines=48> */
.L_x_4000:
[----:B------:R-:W-:Y:S05]  /*0bb0*/  @!P2 BRA `(.L_x_3998) ;  /* 0x0000001400d4a947 */ /* 0x000fea0003800000 */
[----:B------:R-:W-:-:S05]  /*0bc0*/  VIADD R16, R13, 0x1 ;  /* 0x000000010d107836 */ /* 0x000fca0000000000 */
[----:B------:R-:W-:-:S07]  /*0bd0*/  SHF.R.S32.HI R25, RZ, 0x1f, R16 ;  /* 0x0000001fff197819 */ /* 0x000fce0000011410 */
.L_x_4001:
[----:B------:R-:W0:Y:S01]  /*0be0*/  @!P0 LDC.64 R12, c[0x0][0x288] ;  /* 0x0000a200ff0c8b82 */ /* 0x000e220000000a00 */
[----:B------:R-:W-:-:S04]  /*0bf0*/  @!P0 IADD3 R29, P1, R16, -0x1, RZ ;  /* 0xffffffff101d8810 */ /* 0x000fc80007f3e0ff */
[----:B------:R-:W-:-:S05]  /*0c00*/  @!P0 IADD3.X R15, R25, -0x1, RZ, P1, !PT ;  /* 0xffffffff190f8810 */ /* 0x000fca0000ffe4ff */
[----:B0-----:R-:W-:Y:S01]  /*0c10*/  @!P0 IMAD R14, R15, R12, RZ ;  /* 0x0000000c0f0e8224 */ /* 0x001fe200078e02ff */
[----:B------:R-:W-:-:S03]  /*0c20*/  @!P0 MOV R15, R23 ;  /* 0x00000017000f8202 */ /* 0x000fc60000000f00 */
        /* <DEDUP_REMOVED lines=9> */
[----:B--2---:R-:W-:-:S03]  /*0cc0*/  @!P0 IADD3 R14, P2, R29, R14, RZ ;  /* 0x0000000e1d0e8210 */ /* 0x004fc60007f5e0ff */
[C---:B------:R-:W-:Y:S02]  /*0cd0*/  @!P0 IMAD.X R29, R20.reuse, 0x1, R13, P1 ;  /* 0x00000001141d8824 */ /* 0x040fe400008e060d */
[----:B------:R-:W0:Y:S01]  /*0ce0*/  @!P0 LDC.64 R12, c[0x0][0x288] ;  /* 0x0000a200ff0c8b82 */ /* 0x000e220000000a00 */
[C---:B------:R-:W-:Y:S02]  /*0cf0*/  @!P0 IADD3.X R15, R20.reuse, R15, RZ, P2, !PT ;  /* 0x0000000f140f8210 */ /* 0x040fe400017fe4ff */
        /* <DEDUP_REMOVED lines=12> */
[----:B------:R-:W-:-:S02]  /*0dc0*/  @!P0 PRMT R24, R24, 0x7610, R14 ;  /* 0x0000761018188816 */ /* 0x000fc4000000000e */
        /* <DEDUP_REMOVED lines=98> */
.L_x_3999:
[----:B------:R-:W-:Y:S01]  /*13f0*/  LOP3.LUT P1, R16, R16, 0x3, RZ, 0xc0, !PT ;  /* 0x0000000310107812 */ /* 0x000fe2000782c0ff */
[----:B------:R-:W-:Y:S01]  /*1400*/  IMAD.IADD R17, R11, 0x1, -R8 ;  /* 0x000000010b117824 */ /* 0x000fe200078e0a08 */
[----:B------:R-:W-:Y:S02]  /*1410*/  CS2R R10, SRZ ;  /* 0x00000000000a7805 */ /* 0x000fe4000001ff00 */
[----:B------:R-:W-:Y:S02]  /*1420*/  CS2R R18, SRZ ;  /* 0x0000000000127805 */ /* 0x000fe4000001ff00 */
[----:B------:R-:W-:-:S07]  /*1430*/  CS2R R8, SRZ ;  /* 0x0000000000087805 */ /* 0x000fce000001ff00 */
[----:B------:R-:W-:Y:S05]  /*1440*/  @!P1 BRA `(.L_x_4002) ;  /* 0x0000000000c49947 */ /* 0x000fea0003800000 */
[----:B------:R-:W-:-:S11]  /*1450*/  HFMA2.MMA R11, -RZ, RZ, 0, 0 ;  /* 0x00000000ff0b7435 */ /* 0x000fd600000001ff */
.L_x_4003:
        /* <DEDUP_REMOVED lines=11> */
[----:B------:R-:W-:-:S05]  /*1510*/  @!P0 IADD3.X R13, R20, R13, RZ, P1, !PT ;  /* 0x0000000d140d8210 */ /* 0x000fca0000ffe4ff */
[----:B------:R0:W2:Y:S02]  /*1520*/  @!P0 LDG.E R24, desc[UR6][R12.64] ;  /* 0x000000060c188981 */ /* 0x0000a4000c1e1900 */
[----:B0-----:R-:W0:Y:S02]  /*1530*/  @!P0 LDC.64 R12, c[0x0][0x228] ;  /* 0x00008a00ff0c8b82 */ /* 0x001e240000000a00 */
[----:B0-----:R-:W-:-:S04]  /*1540*/  @!P0 IADD3 R12, P1, R21, R12, RZ ;  /* 0x0000000c150c8210 */ /* 0x001fc80007f3e0ff */
[----:B------:R-:W-:-:S05]  /*1550*/  @!P0 IADD3.X R13, R20, R13, RZ, P1, !PT ;  /* 0x0000000d140d8210 */ /* 0x000fca0000ffe4ff */
        /* <DEDUP_REMOVED lines=25> */
[----:B------:R-:W-:Y:S01]  /*16f0*/  IADD3.X R29, RZ, R29, RZ, P2, !PT ;  /* 0x0000001dff1d7210 */ /* 0x000fe200017fe4ff */
[----:B------:R-:W-:Y:S02]  /*1700*/  IMAD.MOV.U32 R25, RZ, RZ, R13 ;  /* 0x000000ffff197224 */ /* 0x000fe400078e000d */
[C---:B------:R-:W-:Y:S01]  /*1710*/  FFMA.FTZ R9, R12.reuse, R20, R9 ;  /* 0x000000140c097223 */ /* 0x040fe20000010009 */
[----:B------:R-:W-:-:S04]  /*1720*/  FMUL.FTZ R12, R12, R0 ;  /* 0x000000000c0c7220 */ /* 0x000fc80000410000 */
[----:B------:R-:W-:Y:S01]  /*1730*/  FADD.FTZ R11, R12, R11 ;  /* 0x0000000b0c0b7221 */ /* 0x000fe20000010000 */
[----:B------:R-:W-:Y:S01]  /*1740*/  FFMA.FTZ R19, R20, R12, R19 ;  /* 0x0000000c14137223 */ /* 0x000fe20000010013 */
[----:B------:R-:W-:Y:S06]  /*1750*/  @P1 BRA `(.L_x_4003) ;  /* 0xfffffffc00401947 */ /* 0x000fec000383ffff */
.L_x_4002:
[----:B------:R-:W-:-:S13]  /*1760*/  ISETP.GE.U32.AND P0, PT, R17, 0x3, PT ;  /* 0x000000031100780c */ /* 0x000fda0003f06070 */
[----:B------:R-:W-:Y:S05]  /*1770*/  @!P0 BRA `(.L_x_3998) ;  /* 0x0000000800e48947 */ /* 0x000fea0003800000 */
[----:B------:R-:W-:Y:S01]  /*1780*/  ULDC.64 UR4, c[0x0][0x288] ;  /* 0x0000a20000047ab9 */ /* 0x000fe20000000a00 */
[----:B------:R-:W-:Y:S02]  /*1790*/  SHF.R.S32.HI R21, RZ, 0x1f, R13 ;  /* 0x0000001fff157819 */ /* 0x000fe4000001140d */
[----:B------:R-:W-:Y:S02]  /*17a0*/  ISETP.GE.U32.AND P0, PT, R14, UR4, PT ;  /* 0x000000040e007c0c */ /* 0x000fe4000bf06070 */
[----:B------:R-:W-:Y:S02]  /*17b0*/  MOV R25, R13 ;  /* 0x0000000d00197202 */ /* 0x000fe40000000f00 */
[----:B------:R-:W-:-:S13]  /*17c0*/  ISETP.GE.AND.EX P0, PT, R15, UR5, PT, P0 ;  /* 0x000000050f007c0c */ /* 0x000fda000bf06300 */
.L_x_4004:
[----:B------:R-:W0:Y:S01]  /*17d0*/  @!P0 LDC.64 R12, c[0x0][0x288] ;  /* 0x0000a200ff0c8b82 */ /* 0x000e220000000a00 */
[----:B------:R-:W-:Y:S02]  /*17e0*/  @!P0 MOV R28, R26 ;  /* 0x0000001a001c8202 */ /* 0x000fe40000000f00 */
[----:B------:R-:W-:-:S05]  /*17f0*/  @!P0 MOV R29, R23 ;  /* 0x00000017001d8202 */ /* 0x000fca0000000f00 */
        /* <DEDUP_REMOVED lines=16> */
[----:B------:R-:W-:Y:S02]  /*1900*/  PRMT R24, RZ, 0x7610, R24 ;  /* 0x00007610ff187816 */ /* 0x000fe40000000018 */
[----:B--2---:R-:W-:Y:S02]  /*1910*/  PRMT R15, RZ, 0x7610, R15 ;  /* 0x00007610ff0f7816 */ /* 0x004fe4000000000f */
[----:B----4-:R-:W-:Y:S02]  /*1920*/  @!P0 IADD3 R17, P1, R25, 0x1, RZ ;  /* 0x0000000119118810 */ /* 0x010fe40007f3e0ff */
[C---:B---3--:R-:W-:Y:S02]  /*1930*/  @!P0 PRMT R15, R14.reuse, 0x7610, R15 ;  /* 0x000076100e0f8816 */ /* 0x048fe4000000000f */
[----:B------:R-:W-:-:S03]  /*1940*/  @!P0 PRMT R24, R14, 0x7632, R24 ;  /* 0x000076320e188816 */ /* 0x000fc60000000018 */
[----:B------:R-:W-:Y:S01]  /*1950*/  HADD2.F32 R20, -RZ, R15.H0_H0 ;  /* 0x2000000fff147230 */ /* 0x000fe20000004100 */
[----:B-----5:R-:W-:Y:S02]  /*1960*/  @!P0 PRMT R29, R16, 0x7610, R29 ;  /* 0x00007610101d8816 */ /* 0x020fe4000000001d */
[----:B------:R-:W-:Y:S02]  /*1970*/  PRMT R24, R24, 0x5410, RZ ;  /* 0x0000541018187816 */ /* 0x000fe400000000ff */
[----:B------:R-:W-:Y:S01]  /*1980*/  FADD.FTZ R14, -R4, R20 ;  /* 0x00000014040e7221 */ /* 0x000fe20000010100 */
[----:B------:R-:W-:Y:S01]  /*1990*/  HADD2.F32 R29, -RZ, R29.H0_H0 ;  /* 0x2000001dff1d7230 */ /* 0x000fe20000004100 */
[----:B------:R-:W-:Y:S02]  /*19a0*/  @!P0 PRMT R24, R24, 0x7610, R16 ;  /* 0x0000761018188816 */ /* 0x000fe40000000010 */
[----:B-1----:R-:W-:Y:S01]  /*19b0*/  FMUL.FTZ R14, R14, R5 ;  /* 0x000000050e0e7220 */ /* 0x002fe20000410000 */
[----:B------:R-:W-:Y:S01]  /*19c0*/  @!P0 IADD3.X R15, RZ, R21, RZ, P1, !PT ;  /* 0x00000015ff0f8210 */ /* 0x000fe20000ffe4ff */
[C---:B------:R-:W-:Y:S01]  /*19d0*/  FMUL.FTZ R16, R29.reuse, R2 ;  /* 0x000000021d107220 */ /* 0x040fe20000410000 */
[C---:B------:R-:W-:Y:S01]  /*19e0*/  FADD.FTZ R10, R29.reuse, R10 ;  /* 0x0000000a1d0a7221 */ /* 0x040fe20000010000 */
[----:B------:R-:W-:-:S02]  /*19f0*/  FFMA.FTZ R18, R29, R14, R18 ;  /* 0x0000000e1d127223 */ /* 0x000fc40000010012 */
        /* <DEDUP_REMOVED lines=31> */
[----:B------:R-:W-:Y:S01]  /*1bf0*/  PRMT R20, RZ, 0x7610, R20 ;  /* 0x00007610ff147816 */ /* 0x000fe20000000014 */
[----:B------:R-:W-:Y:S01]  /*1c00*/  @!P0 IMAD.X R11, RZ, RZ, R21, P1 ;  /* 0x000000ffff0b8224 */ /* 0x000fe200008e0615 */
[----:B--2---:R-:W-:-:S02]  /*1c10*/  @!P0 PRMT R15, R12, 0x7610, R15 ;  /* 0x000076100c0f8816 */ /* 0x004fc4000000000f */
        /* <DEDUP_REMOVED lines=11> */
[----:B0-----:R-:W-:Y:S01]  /*1cd0*/  @!P0 IMAD R10, R11, R8, RZ ;  /* 0x000000080b0a8224 */ /* 0x001fe200078e02ff */
[----:B------:R-:W-:Y:S02]  /*1ce0*/  @!P0 MOV R11, R23 ;  /* 0x00000017000b8202 */ /* 0x000fe40000000f00 */
        /* <DEDUP_REMOVED lines=12> */
[----:B------:R0:W2:Y:S02]  /*1db0*/  @!P0 LDG.E R19, desc[UR6][R8.64] ;  /* 0x0000000608138981 */ /* 0x0000a4000c1e1900 */
[----:B------:R-:W-:-:S05]  /*1dc0*/  @!P0 IMAD.X R11, R20, 0x1, R11, P1 ;  /* 0x00000001140b8824 */ /* 0x000fca00008e060b */
        /* <DEDUP_REMOVED lines=20> */
[----:B---3--:R-:W-:-:S04]  /*1f10*/  @!P0 PRMT R14, R10, 0x7610, R14 ;  /* 0x000076100a0e8816 */ /* 0x008fc8000000000e */
[----:B------:R-:W-:Y:S01]  /*1f20*/  FADD.FTZ R18, -R4, R11 ;  /* 0x0000000b04127221 */ /* 0x000fe20000010100 */
[----:B------:R-:W-:Y:S01]  /*1f30*/  @!P0 IADD3.X R11, RZ, R21, RZ, P1, !PT ;  /* 0x00000015ff0b8210 */ /* 0x000fe20000ffe4ff */
[----:B------:R-:W-:Y:S02]  /*1f40*/  HADD2.F32 R14, -RZ, R14.H0_H0 ;  /* 0x2000000eff0e7230 */ /* 0x000fe40000004100 */
[----:B------:R-:W-:Y:S01]  /*1f50*/  FMUL.FTZ R18, R18, R5 ;  /* 0x0000000512127220 */ /* 0x000fe20000410000 */
[----:B------:R-:W-:Y:S01]  /*1f60*/  @!P0 PRMT R19, R10, 0x7632, R19 ;  /* 0x000076320a138816 */ /* 0x000fe20000000013 */
[----:B0-----:R-:W-:Y:S01]  /*1f70*/  @!P0 IMAD R11, R11, R8, RZ ;  /* 0x000000080b0b8224 */ /* 0x001fe200078e02ff */
[----:B------:R-:W-:Y:S01]  /*1f80*/  @!P0 MOV R10, R26 ;  /* 0x0000001a000a8202 */ /* 0x000fe20000000f00 */
        /* <DEDUP_REMOVED lines=56> */
.L_x_3998:
        /* <DEDUP_REMOVED lines=68> */
.L_x_4022:
        /* <DEDUP_REMOVED lines=12> */
.L_x_4008:
[----:B------:R-:W-:Y:S05]  /*2810*/  BSYNC B0 ;  /* 0x0000000000007941 */ /* 0x000fea0003800000 */
.L_x_4007:
[----:B------:R-:W-:-:S13]  /*2820*/  R2UR UR4, R5 ;  /* 0x00000000050472ca */ /* 0x000fda00000e0000 */
[----:B------:R-:W-:Y:S05]  /*2830*/  BRA.DIV UR4, `(.L_x_4009) ;  /* 0x0000000e04947947 */ /* 0x000fea000b800000 */
[----:B------:R-:W-:Y:S01]  /*2840*/  NOP ;  /* 0x0000000000007918 */ /* 0x000fe20000000000 */
[----:B------:R1:W-:Y:S04]  /*2850*/  STS [R13+0xc0], R6 ;  /* 0x0000c0060d007388 */ /* 0x0003e80000000800 */
[----:B------:R1:W-:Y:S04]  /*2860*/  STS [R13+0xc4], R20 ;  /* 0x0000c4140d007388 */ /* 0x0003e80000000800 */
[----:B------:R1:W-:Y:S01]  /*2870*/  STS [R13+0xc8], R16 ;  /* 0x0000c8100d007388 */ /* 0x0003e20000000800 */
[----:B------:R-:W-:Y:S01]  /*2880*/  NOP ;  /* 0x0000000000007918 */ /* 0x000fe20000000000 */
.L_x_4026:
        /* <DEDUP_REMOVED lines=12> */
.L_x_4011:
[----:B------:R-:W-:Y:S05]  /*2950*/  BSYNC B0 ;  /* 0x0000000000007941 */ /* 0x000fea0003800000 */
.L_x_4010:
[----:B------:R-:W-:-:S13]  /*2960*/  R2UR UR4, R5 ;  /* 0x00000000050472ca */ /* 0x000fda00000e0000 */
[----:B------:R-:W-:Y:S05]  /*2970*/  BRA.DIV UR4, `(.L_x_4012) ;  /* 0x0000000e04747947 */ /* 0x000fea000b800000 */
[----:B------:R-:W-:Y:S01]  /*2980*/  NOP ;  /* 0x0000000000007918 */ /* 0x000fe20000000000 */
[----:B------:R2:W-:Y:S04]  /*2990*/  STS [R13+0xc0], R6 ;  /* 0x0000c0060d007388 */ /* 0x0005e80000000800 */
[----:B------:R2:W-:Y:S04]  /*29a0*/  STS [R13+0xc4], R20 ;  /* 0x0000c4140d007388 */ /* 0x0005e80000000800 */
[----:B------:R2:W-:Y:S01]  /*29b0*/  STS [R13+0xc8], R16 ;  /* 0x0000c8100d007388 */ /* 0x0005e20000000800 */
[----:B------:R-:W-:Y:S01]  /*29c0*/  NOP ;  /* 0x0000000000007918 */ /* 0x000fe20000000000 */
.L_x_4030:
        /* <DEDUP_REMOVED lines=12> */
.L_x_4014:
[----:B------:R-:W-:Y:S05]  /*2a90*/  BSYNC B0 ;  /* 0x0000000000007941 */ /* 0x000fea0003800000 */
.L_x_4013:
[----:B------:R-:W-:-:S13]  /*2aa0*/  R2UR UR4, R5 ;  /* 0x00000000050472ca */ /* 0x000fda00000e0000 */
[----:B------:R-:W-:Y:S05]  /*2ab0*/  BRA.DIV UR4, `(.L_x_4015) ;  /* 0x0000000e04547947 */ /* 0x000fea000b800000 */
[----:B------:R-:W-:Y:S01]  /*2ac0*/  NOP ;  /* 0x0000000000007918 */ /* 0x000fe20000000000 */
[----:B------:R3:W-:Y:S04]  /*2ad0*/  STS [R13+0xc0], R6 ;  /* 0x0000c0060d007388 */ /* 0x0007e80000000800 */
[----:B------:R3:W-:Y:S04]  /*2ae0*/  STS [R13+0xc4], R20 ;  /* 0x0000c4140d007388 */ /* 0x0007e80000000800 */
[----:B------:R3:W-:Y:S01]  /*2af0*/  STS [R13+0xc8], R16 ;  /* 0x0000c8100d007388 */ /* 0x0007e20000000800 */
[----:B------:R-:W-:Y:S01]  /*2b00*/  NOP ;  /* 0x0000000000007918 */ /* 0x000fe20000000000 */
.L_x_4034:
        /* <DEDUP_REMOVED lines=12> */
.L_x_4017:
[----:B------:R-:W-:Y:S05]  /*2bd0*/  BSYNC B0 ;  /* 0x0000000000007941 */ /* 0x000fea0003800000 */
.L_x_4016:
        /* <DEDUP_REMOVED lines=25> */
.L_x_4040:
        /* <DEDUP_REMOVED lines=23> */
[----:B----4-:R-:W-:-:S03]  /*2ee0*/  IADD3 R26, R24, R27, RZ ;  /* 0x0000001b181a7210 */ /* 0x010fc60007ffe0ff */
[----:B------:R-:W3:Y:S01]  /*2ef0*/  LDS R20, [R2+0x238] ;  /* 0x0002380002147984 */ /* 0x000ee20000000800 */
[----:B------:R-:W-:Y:S02]  /*2f00*/  ISETP.NE.AND P5, PT, R24, RZ, PT ;  /* 0x000000ff1800720c */ /* 0x000fe40003fa5270 */
[C---:B-----5:R-:W-:Y:S01]  /*2f10*/  IADD3 R29, R17.reuse, R26, RZ ;  /* 0x0000001a111d7210 */ /* 0x060fe20007ffe0ff */
[----:B------:R-:W4:Y:S01]  /*2f20*/  LDS R19, [R2+0x23c] ;  /* 0x00023c0002137984 */ /* 0x000f220000000800 */
[----:B------:R-:W-:Y:S02]  /*2f30*/  ISETP.NE.AND P4, PT, R17, RZ, PT ;  /* 0x000000ff1100720c */ /* 0x000fe40003f85270 */
[----:B------:R-:W-:Y:S01]  /*2f40*/  ISETP.NE.AND P3, PT, R0, RZ, PT ;  /* 0x000000ff0000720c */ /* 0x000fe20003f65270 */
        /* <DEDUP_REMOVED lines=11> */
[----:B------:R-:W-:Y:S02]  /*3000*/  @!P4 FADD.FTZ R16, R16, R13 ;  /* 0x0000000d1010c221 */ /* 0x000fe40000010000 */
[----:B------:R4:W-:Y:S01]  /*3010*/  STS [R2+0x210], R27 ;  /* 0x0002101b02007388 */ /* 0x0009e20000000800 */
[----:B0-----:R-:W-:-:S03]  /*3020*/  ISETP.NE.AND P1, PT, R14, RZ, PT ;  /* 0x000000ff0e00720c */ /* 0x001fc60003f25270 */
[----:B------:R-:W-:Y:S01]  /*3030*/  STS [R2+0x21c], R26 ;  /* 0x00021c1a02007388 */ /* 0x000fe20000000800 */
[----:B---3--:R-:W-:-:S03]  /*3040*/  @!P3 FADD.FTZ R20, R20, R15 ;  /* 0x0000000f1414b221 */ /* 0x008fc60000010000 */
[----:B------:R-:W-:Y:S01]  /*3050*/  STS [R2+0x228], R29 ;  /* 0x0002281d02007388 */ /* 0x000fe20000000800 */
[----:B----4-:R-:W-:Y:S01]  /*3060*/  IADD3 R27, R0, R29, RZ ;  /* 0x0000001d001b7210 */ /* 0x010fe20007ffe0ff */
[----:B------:R-:W-:Y:S02]  /*3070*/  @!P3 FADD.FTZ R19, R19, R16 ;  /* 0x000000101313b221 */ /* 0x000fe40000010000 */
[----:B------:R-:W-:Y:S02]  /*3080*/  STS [R2+0x214], R11 ;  /* 0x0002140b02007388 */ /* 0x000fe40000000800 */
[----:B------:R-:W-:Y:S02]  /*3090*/  IMAD.IADD R0, R4, 0x1, R27 ;  /* 0x0000000104007824 */ /* 0x000fe400078e021b */
[----:B-----5:R-:W-:Y:S01]  /*30a0*/  @!P2 FADD.FTZ R23, R23, R20 ;  /* 0x000000141717a221 */ /* 0x020fe20000010000 */
[----:B------:R0:W-:Y:S01]  /*30b0*/  STS [R2+0x234], R27 ;  /* 0x0002341b02007388 */ /* 0x0001e20000000800 */
[----:B------:R-:W-:Y:S01]  /*30c0*/  @!P2 FADD.FTZ R21, R21, R19 ;  /* 0x000000131515a221 */ /* 0x000fe20000010000 */
[----:B------:R-:W-:-:S02]  /*30d0*/  IADD3 R6, R6, R0, RZ ;  /* 0x0000000006067210 */ /* 0x000fc40007ffe0ff */
[----:B------:R3:W-:Y:S01]  /*30e0*/  STS [R2+0x240], R0 ;  /* 0x0002400002007388 */ /* 0x0007e20000000800 */
[----:B------:R-:W-:-:S03]  /*30f0*/  @!P0 FADD.FTZ R24, R24, R23 ;  /* 0x0000001718188221 */ /* 0x000fc60000010000 */
[----:B------:R3:W-:Y:S01]  /*3100*/  STS [R2+0x218], R5 ;  /* 0x0002180502007388 */ /* 0x0007e20000000800 */
[----:B-1----:R-:W-:Y:S01]  /*3110*/  @!P0 FADD.FTZ R22, R22, R21 ;  /* 0x0000001516168221 */ /* 0x002fe20000010000 */
[----:B0-----:R-:W-:Y:S02]  /*3120*/  IADD3 R27, R14, R6, RZ ;  /* 0x000000060e1b7210 */ /* 0x001fe40007ffe0ff */
        /* <DEDUP_REMOVED lines=16> */
.L_x_4005:
        /* <DEDUP_REMOVED lines=43> */
.L_x_4020:
[----:B------:R-:W-:Y:S05]  /*34e0*/  BSYNC B0 ;  /* 0x0000000000007941 */ /* 0x000fea0003800000 */
.L_x_4019:
        /* <DEDUP_REMOVED lines=22> */
.L_x_4006:
[----:B0-----:R-:W-:Y:S05]  /*3650*/  WARPSYNC.COLLECTIVE R5, `(.L_x_4021) ;  /* 0x0000000005087348 */ /* 0x001fea0003c00000 */
[----:B------:R-:W-:Y:S01]  /*3660*/  NOP ;  /* 0x0000000000007918 */ /* 0x000fe20000000000 */
[----:B0-----:R-:W-:Y:S01]  /*3670*/  ENDCOLLECTIVE ;  /* 0x000000000000791b */ /* 0x001fe20003800000 */
.L_x_4021:
[----:B------:R-:W-:Y:S05]  /*3680*/  BRA `(.L_x_4022) ;  /* 0xfffffff000307947 */ /* 0x000fea000383ffff */
.L_x_4009:
[----:B------:R-:W-:Y:S01]  /*3690*/  BSSY B0, `(.L_x_4023) ;  /* 0x0000004000007945 */ /* 0x000fe20003800000 */
[----:B0-----:R-:W-:Y:S05]  /*36a0*/  WARPSYNC.COLLECTIVE R5, `(.L_x_4024) ;  /* 0x0000000005087348 */ /* 0x001fea0003c00000 */
[----:B------:R-:W-:Y:S01]  /*36b0*/  NOP ;  /* 0x0000000000007918 */ /* 0x000fe20000000000 */
[----:B0-----:R-:W-:Y:S01]  /*36c0*/  ENDCOLLECTIVE ;  /* 0x000000000000791b */ /* 0x001fe20003800000 */
.L_x_4024:
[----:B------:R-:W-:Y:S05]  /*36d0*/  BSYNC B0 ;  /* 0x0000000000007941 */ /* 0x000fea0003800000 */
.L_x_4023:
[----:B------:R0:W-:Y:S04]  /*36e0*/  STS [R13+0xc0], R6 ;  /* 0x0000c0060d007388 */ /* 0x0001e80000000800 */
[----:B------:R0:W-:Y:S04]  /*36f0*/  STS [R13+0xc4], R20 ;  /* 0x0000c4140d007388 */ /* 0x0001e80000000800 */
[----:B------:R0:W-:Y:S02]  /*3700*/  STS [R13+0xc8], R16 ;  /* 0x0000c8100d007388 */ /* 0x0001e40000000800 */
[----:B0-----:R-:W-:Y:S05]  /*3710*/  WARPSYNC.COLLECTIVE R5, `(.L_x_4025) ;  /* 0x0000000005087348 */ /* 0x001fea0003c00000 */
[----:B------:R-:W-:Y:S01]  /*3720*/  NOP ;  /* 0x0000000000007918 */ /* 0x000fe20000000000 */
[----:B0-----:R-:W-:Y:S01]  /*3730*/  ENDCOLLECTIVE ;  /* 0x000000000000791b */ /* 0x001fe20003800000 */
.L_x_4025:
[----:B------:R-:W-:Y:S05]  /*3740*/  BRA `(.L_x_4026) ;  /* 0xfffffff000507947 */ /* 0x000fea000383ffff */
.L_x_4012:
[----:B------:R-:W-:Y:S01]  /*3750*/  BSSY B0, `(.L_x_4027) ;  /* 0x0000004000007945 */ /* 0x000fe20003800000 */
[----:B01----:R-:W-:Y:S05]  /*3760*/  WARPSYNC.COLLECTIVE R5, `(.L_x_4028) ;  /* 0x0000000005087348 */ /* 0x003fea0003c00000 */
[----:B------:R-:W-:Y:S01]  /*3770*/  NOP ;  /* 0x0000000000007918 */ /* 0x000fe20000000000 */
[----:B01----:R-:W-:Y:S01]  /*3780*/  ENDCOLLECTIVE ;  /* 0x000000000000791b */ /* 0x003fe20003800000 */
.L_x_4028:
[----:B------:R-:W-:Y:S05]  /*3790*/  BSYNC B0 ;  /* 0x0000000000007941 */ /* 0x000fea0003800000 */
.L_x_4027:
[----:B------:R0:W-:Y:S04]  /*37a0*/  STS [R13+0xc0], R6 ;  /* 0x0000c0060d007388 */ /* 0x0001e80000000800 */
[----:B------:R0:W-:Y:S04]  /*37b0*/  STS [R13+0xc4], R20 ;  /* 0x0000c4140d007388 */ /* 0x0001e80000000800 */
[----:B------:R0:W-:Y:S02]  /*37c0*/  STS [R13+0xc8], R16 ;  /* 0x0000c8100d007388 */ /* 0x0001e40000000800 */
[----:B0-----:R-:W-:Y:S05]  /*37d0*/  WARPSYNC.COLLECTIVE R5, `(.L_x_4029) ;  /* 0x0000000005087348 */ /* 0x001fea0003c00000 */
[----:B------:R-:W-:Y:S01]  /*37e0*/  NOP ;  /* 0x0000000000007918 */ /* 0x000fe20000000000 */
[----:B0-----:R-:W-:Y:S01]  /*37f0*/  ENDCOLLECTIVE ;  /* 0x000000000000791b */ /* 0x001fe20003800000 */
.L_x_4029:
[----:B------:R-:W-:Y:S05]  /*3800*/  BRA `(.L_x_4030) ;  /* 0xfffffff000707947 */ /* 0x000fea000383ffff */
.L_x_4015:
[----:B------:R-:W-:Y:S01]  /*3810*/  BSSY B0, `(.L_x_4031) ;  /* 0x0000004000007945 */ /* 0x000fe20003800000 */
[----:B012---:R-:W-:Y:S05]  /*3820*/  WARPSYNC.COLLECTIVE R5, `(.L_x_4032) ;  /* 0x0000000005087348 */ /* 0x007fea0003c00000 */
[----:B------:R-:W-:Y:S01]  /*3830*/  NOP ;  /* 0x0000000000007918 */ /* 0x000fe20000000000 */
[----:B012---:R-:W-:Y:S01]  /*3840*/  ENDCOLLECTIVE ;  /* 0x000000000000791b */ /* 0x007fe20003800000 */
.L_x_4032:
[----:B------:R-:W-:Y:S05]  /*3850*/  BSYNC B0 ;  /* 0x0000000000007941 */ /* 0x000fea0003800000 */
.L_x_4031:
[----:B------:R0:W-:Y:S04]  /*3860*/  STS [R13+0xc0], R6 ;  /* 0x0000c0060d007388 */ /* 0x0001e80000000800 */
[----:B------:R0:W-:Y:S04]  /*3870*/  STS [R13+0xc4], R20 ;  /* 0x0000c4140d007388 */ /* 0x0001e80000000800 */
[----:B------:R0:W-:Y:S02]  /*3880*/  STS [R13+0xc8], R16 ;  /* 0x0000c8100d007388 */ /* 0x0001e40000000800 */
[----:B0-----:R-:W-:Y:S05]  /*3890*/  WARPSYNC.COLLECTIVE R5, `(.L_x_4033) ;  /* 0x0000000005087348 */ /* 0x001fea0003c00000 */
[----:B------:R-:W-:Y:S01]  /*38a0*/  NOP ;  /* 0x0000000000007918 */ /* 0x000fe20000000000 */
[----:B0-----:R-:W-:Y:S01]  /*38b0*/  ENDCOLLECTIVE ;  /* 0x000000000000791b */ /* 0x001fe20003800000 */
.L_x_4033:
[----:B------:R-:W-:Y:S05]  /*38c0*/  BRA `(.L_x_4034) ;  /* 0xfffffff000907947 */ /* 0x000fea000383ffff */
.L_x_4018:
[----:B------:R-:W-:Y:S01]  /*38d0*/  BSSY B0, `(.L_x_4035) ;  /* 0x0000005000007945 */ /* 0x000fe20003800000 */
[----:B------:R-:W-:-:S13]  /*38e0*/  ISETP.GE.U32.AND P0, PT, R4, 0x10, PT ;  /* 0x000000100400780c */ /* 0x000fda0003f06070 */
[----:B0123--:R-:W-:Y:S05]  /*38f0*/  WARPSYNC.COLLECTIVE R5, `(.L_x_4036) ;  /* 0x0000000005087348 */ /* 0x00ffea0003c00000 */
[----:B------:R-:W-:Y:S01]  /*3900*/  NOP ;  /* 0x0000000000007918 */ /* 0x000fe20000000000 */
[----:B0123--:R-:W-:Y:S01]  /*3910*/  ENDCOLLECTIVE ;  /* 0x000000000000791b */ /* 0x00ffe20003800000 */
.L_x_4036:
[----:B------:R-:W-:Y:S05]  /*3920*/  BSYNC B0 ;  /* 0x0000000000007941 */ /* 0x000fea0003800000 */
.L_x_4035:
[----:B------:R0:W-:Y:S01]  /*3930*/  STS [R13+0xc0], R6 ;  /* 0x0000c0060d007388 */ /* 0x0001e20000000800 */
[----:B------:R-:W-:-:S03]  /*3940*/  ISETP.NE.OR P1, PT, R6, RZ, !P0 ;  /* 0x000000ff0600720c */ /* 0x000fc60004725670 */
[----:B------:R0:W-:Y:S04]  /*3950*/  STS [R13+0xc4], R20 ;  /* 0x0000c4140d007388 */ /* 0x0001e80000000800 */
[----:B------:R0:W-:Y:S06]  /*3960*/  STS [R13+0xc8], R16 ;  /* 0x0000c8100d007388 */ /* 0x0001ec0000000800 */
[----:B0-----:R-:W-:Y:S05]  /*3970*/  WARPSYNC.COLLECTIVE R5, `(.L_x_4037) ;  /* 0x0000000005087348 */ /* 0x001fea0003c00000 */
[----:B------:R-:W-:Y:S01]  /*3980*/  NOP ;  /* 0x0000000000007918 */ /* 0x000fe20000000000 */
[----:B0-----:R-:W-:Y:S01]  /*3990*/  ENDCOLLECTIVE ;  /* 0x000000000000791b */ /* 0x001fe20003800000 */
.L_x_4037:
        /* <DEDUP_REMOVED lines=9> */
.L_x_4038:
        /* <DEDUP_REMOVED lines=9> */
.L_x_4039:
[----:B------:R-:W-:Y:S05]  /*3ac0*/  BRA `(.L_x_4040) ;  /* 0xfffffff000a87947 */ /* 0x000fea000383ffff */
.L_x_4041:
        /* <DEDUP_REMOVED lines=11> */
.L_x_4550:


//--------------------- .text._Z30group_norm_nhwc_bwd_sum_kernelI11Fp16IOFp16WLi168EEv26Group_norm_nhwc_bwd_params --------------------------
	.section	.text._Z30group_norm_nhwc_bwd_sum_kernelI11Fp16IOFp16WLi168EEv26Group_norm_nhwc_bwd_params,"ax",@progbits
	.align	128
        .global         _Z30group_norm_nhwc_bwd_sum_kernelI11Fp16IOFp16WLi168EEv26Group_norm_nhwc_bwd_params
        .type           _Z30group_norm_nhwc_bwd_sum_kernelI11Fp16IOFp16WLi168EEv26Group_norm_nhwc_bwd_params,@function
        .size           _Z30group_norm_nhwc_bwd_sum_kernelI11Fp16IOFp16WLi168EEv26Group_norm_nhwc_bwd_params,(.L_x_4551 - _Z30group_norm_nhwc_bwd_sum_kernelI11Fp16IOFp16WLi168EEv26Group_norm_nhwc_bwd_params)
        .other          _Z30group_norm_nhwc_bwd_sum_kernelI11Fp16IOFp16WLi168EEv26Group_norm_nhwc_bwd_params,@"STO_CUDA_ENTRY STV_DEFAULT"
_Z30group_norm_nhwc_bwd_sum_kernelI11Fp16IOFp16WLi168EEv26Group_norm_nhwc_bwd_params:
.text._Z30group_norm_nhwc_bwd_sum_kernelI11Fp16IOFp16WLi168EEv26Group_norm_nhwc_bwd_params:
        /* <DEDUP_REMOVED lines=20> */
[----:B------:R-:W-:Y:S01]  /*0140*/  IMAD R7, R6, R5, RZ ;  /* 0x0000000506077224 */ /* 0x000fe200078e02ff */
[----:B------:R-:W-:-:S03]  /*0150*/  LOP3.LUT R6, RZ, R9, RZ, 0x33, !PT ;  /* 0x00000009ff067212 */ /* 0x000fc600078e33ff */
        /* <DEDUP_REMOVED lines=53> */
.L_x_4043:
[----:B------:R-:W-:Y:S05]  /*04b0*/  BSYNC B0 ;  /* 0x0000000000007941 */ /* 0x000fea0003800000 */
.L_x_4042:
[----:B-----5:R-:W-:Y:S01]  /*04c0*/  FFMA.FTZ R16, -R18, R18, R19 ;  /* 0x0000001212107223 */ /* 0x020fe20000010113 */
[----:B------:R-:W0:Y:S01]  /*04d0*/  S2UR UR4, SR_CTAID.Y ;  /* 0x00000000000479c3 */ /* 0x000e220000002600 */
[----:B------:R-:W-:Y:S01]  /*04e0*/  IMAD R14, R9, R22, R10 ;  /* 0x00000016090e7224 */ /* 0x000fe200078e020a */
[----:B------:R-:W-:Y:S01]  /*04f0*/  HFMA2.MMA R26, -RZ, RZ, 0, 0 ;  /* 0x00000000ff1a7435 */ /* 0x000fe200000001ff */
[----:B------:R-:W-:Y:S02]  /*0500*/  MOV R24, RZ ;  /* 0x000000ff00187202 */ /* 0x000fe40000000f00 */
[----:B------:R-:W-:Y:S02]  /*0510*/  FSETP.GTU.FTZ.AND P2, PT, R16, RZ, PT ;  /* 0x000000ff1000720b */ /* 0x000fe40003f5c000 */
[CC--:B------:R-:W-:Y:S01]  /*0520*/  ISETP.GE.U32.AND P3, PT, R14.reuse, R9.reuse, PT ;  /* 0x000000090e00720c */ /* 0x0c0fe20003f66070 */
[----:B------:R-:W1:Y:S10]  /*0530*/  LDC.64 R12, c[0x0][0x290] ;  /* 0x0000a400ff0c7b82 */ /* 0x000e740000000a00 */
[----:B------:R-:W2:Y:S02]  /*0540*/  @P2 LDC R7, c[0x0][0x250] ;  /* 0x00009400ff072b82 */ /* 0x000ea40000000800 */
[----:B------:R-:W-:-:S02]  /*0550*/  @P3 IADD3 R14, R14, -R9, RZ ;  /* 0x800000090e0e3210 */ /* 0x000fc40007ffe0ff */
[----:B------:R-:W-:Y:S01]  /*0560*/  @P3 IADD3 R11, R11, 0x1, RZ ;  /* 0x000000010b0b3810 */ /* 0x000fe20007ffe0ff */
[----:B0-----:R-:W-:Y:S01]  /*0570*/  IMAD R19, R8, UR4, RZ ;  /* 0x0000000408137c24 */ /* 0x001fe2000f8e02ff */
[----:B------:R-:W-:Y:S02]  /*0580*/  ISETP.GE.U32.AND P4, PT, R14, R9, PT ;  /* 0x000000090e00720c */ /* 0x000fe40003f86070 */
[----:B------:R-:W-:Y:S02]  /*0590*/  ISETP.NE.U32.AND P3, PT, R9, RZ, PT ;  /* 0x000000ff0900720c */ /* 0x000fe40003f65070 */
        /* <DEDUP_REMOVED lines=53> */
[----:B0-----:R-:W-:Y:S02]  /*08f0*/  PRMT R11, RZ, 0x5410, RZ ;  /* 0x00005410ff0b7816 */ /* 0x001fe400000000ff */
[----:B------:R-:W-:Y:S02]  /*0900*/  IADD3 R23, R23, 0x1, RZ ;  /* 0x0000000117177810 */ /* 0x000fe40007ffe0ff */
        /* <DEDUP_REMOVED lines=41> */
.L_x_4046:
[----:B------:R-:W-:Y:S05]  /*0ba0*/  @!P2 BRA `(.L_x_4044) ;  /* 0x0000001400d4a947 */ /* 0x000fea0003800000 */
[----:B------:R-:W-:-:S04]  /*0bb0*/  IADD3 R19, R23, 0x1, RZ ;  /* 0x0000000117137810 */ /* 0x000fc80007ffe0ff */
[----:B------:R-:W-:-:S07]  /*0bc0*/  SHF.R.S32.HI R25, RZ, 0x1f, R19 ;  /* 0x0000001fff197819 */ /* 0x000fce0000011413 */
.L_x_4047:
        /* <DEDUP_REMOVED lines=129> */
.L_x_4045:
        /* <DEDUP_REMOVED lines=9> */
.L_x_4049:
        /* <DEDUP_REMOVED lines=21> */
[----:B0-----:R-:W-:Y:S01]  /*15c0*/  PRMT R23, RZ, 0x5410, RZ ;  /* 0x00005410ff177816 */ /* 0x001fe200000000ff */
[----:B------:R-:W-:-:S03]  /*15d0*/  IMAD.X R25, RZ, RZ, R25, P2 ;  /* 0x000000ffff197224 */ /* 0x000fc600010e0619 */
        /* <DEDUP_REMOVED lines=24> */
.L_x_4048:
[----:B------:R-:W-:-:S13]  /*1760*/  ISETP.GE.U32.AND P0, PT, R5, 0x3, PT ;  /* 0x000000030500780c */ /* 0x000fda0003f06070 */
[----:B------:R-:W-:Y:S05]  /*1770*/  @!P0 BRA `(.L_x_4044) ;  /* 0x0000000800e08947 */ /* 0x000fea0003800000 */
[----:B------:R-:W-:Y:S01]  /*1780*/  ULDC.64 UR4, c[0x0][0x288] ;  /* 0x0000a20000047ab9 */ /* 0x000fe20000000a00 */
[----:B------:R-:W-:Y:S02]  /*1790*/  SHF.R.S32.HI R5, RZ, 0x1f, R23 ;  /* 0x0000001fff057819 */ /* 0x000fe40000011417 */
[----:B------:R-:W-:Y:S02]  /*17a0*/  ISETP.GE.U32.AND P0, PT, R20, UR4, PT ;  /* 0x0000000414007c0c */ /* 0x000fe4000bf06070 */
[----:B------:R-:W-:Y:S02]  /*17b0*/  MOV R3, R23 ;  /* 0x0000001700037202 */ /* 0x000fe40000000f00 */
[----:B------:R-:W-:-:S13]  /*17c0*/  ISETP.GE.AND.EX P0, PT, R21, UR5, PT, P0 ;  /* 0x0000000515007c0c */ /* 0x000fda000bf06300 */
.L_x_4050:
        /* <DEDUP_REMOVED lines=179> */
.L_x_4044:
        /* <DEDUP_REMOVED lines=63> */
.L_x_4068:
        /* <DEDUP_REMOVED lines=12> */
.L_x_4054:
[----:B------:R-:W-:Y:S05]  /*27b0*/  BSYNC B0 ;  /* 0x0000000000007941 */ /* 0x000fea0003800000 */
.L_x_4053:
[----:B------:R-:W-:-:S13]  /*27c0*/  R2UR UR4, R5 ;  /* 0x00000000050472ca */ /* 0x000fda00000e0000 */
[----:B------:R-:W-:Y:S05]  /*27d0*/  BRA.DIV UR4, `(.L_x_4055) ;  /* 0x0000000e04707947 */ /* 0x000fea000b800000 */
[----:B------:R-:W-:Y:S01]  /*27e0*/  NOP ;  /* 0x0000000000007918 */ /* 0x000fe20000000000 */
[----:B------:R1:W-:Y:S04]  /*27f0*/  STS [R8+0xc0], R3 ;  /* 0x0000c00308007388 */ /* 0x0003e80000000800 */
[----:B------:R1:W-:Y:S04]  /*2800*/  STS [R8+0xc4], R11 ;  /* 0x0000c40b08007388 */ /* 0x0003e80000000800 */
[----:B------:R1:W-:Y:S01]  /*2810*/  STS [R8+0xc8], R7 ;  /* 0x0000c80708007388 */ /* 0x0003e20000000800 */
[----:B------:R-:W-:Y:S01]  /*2820*/  NOP ;  /* 0x0000000000007918 */ /* 0x000fe20000000000 */
.L_x_4072:
        /* <DEDUP_REMOVED lines=12> */
.L_x_4057:
[----:B------:R-:W-:Y:S05]  /*28f0*/  BSYNC B0 ;  /* 0x0000000000007941 */ /* 0x000fea0003800000 */
.L_x_4056:
[----:B------:R-:W-:-:S13]  /*2900*/  R2UR UR4, R5 ;  /* 0x00000000050472ca */ /* 0x000fda00000e0000 */
[----:B------:R-:W-:Y:S05]  /*2910*/  BRA.DIV UR4, `(.L_x_4058) ;  /* 0x0000000e04507947 */ /* 0x000fea000b800000 */
[----:B------:R-:W-:Y:S01]  /*2920*/  NOP ;  /* 0x0000000000007918 */ /* 0x000fe20000000000 */
[----:B------:R2:W-:Y:S04]  /*2930*/  STS [R8+0xc0], R3 ;  /* 0x0000c00308007388 */ /* 0x0005e80000000800 */
[----:B------:R2:W-:Y:S04]  /*2940*/  STS [R8+0xc4], R11 ;  /* 0x0000c40b08007388 */ /* 0x0005e80000000800 */
[----:B------:R2:W-:Y:S01]  /*2950*/  STS [R8+0xc8], R7 ;  /* 0x0000c80708007388 */ /* 0x0005e20000000800 */
[----:B------:R-:W-:Y:S01]  /*2960*/  NOP ;  /* 0x0000000000007918 */ /* 0x000fe20000000000 */
.L_x_4076:
        /* <DEDUP_REMOVED lines=12> */
.L_x_4060:
[----:B------:R-:W-:Y:S05]  /*2a30*/  BSYNC B0 ;  /* 0x0000000000007941 */ /* 0x000fea0003800000 */
.L_x_4059:
[----:B------:R-:W-:-:S13]  /*2a40*/  R2UR UR4, R5 ;  /* 0x00000000050472ca */ /* 0x000fda00000e0000 */
[----:B------:R-:W-:Y:S05]  /*2a50*/  BRA.DIV UR4, `(.L_x_4061) ;  /* 0x0000000e04307947 */ /* 0x000fea000b800000 */
[----:B------:R-:W-:Y:S01]  /*2a60*/  NOP ;  /* 0x0000000000007918 */ /* 0x000fe20000000000 */
[----:B------:R3:W-:Y:S04]  /*2a70*/  STS [R8+0xc0], R3 ;  /* 0x0000c00308007388 */ /* 0x0007e80000000800 */
[----:B------:R3:W-:Y:S04]  /*2a80*/  STS [R8+0xc4], R11 ;  /* 0x0000c40b08007388 */ /* 0x0007e80000000800 */
[----:B------:R3:W-:Y:S01]  /*2a90*/  STS [R8+0xc8], R7 ;  /* 0x0000c80708007388 */ /* 0x0007e20000000800 */
[----:B------:R-:W-:Y:S01]  /*2aa0*/  NOP ;  /* 0x0000000000007918 */ /* 0x000fe20000000000 */
.L_x_4080:
        /* <DEDUP_REMOVED lines=12> */
.L_x_4063:
[----:B------:R-:W-:Y:S05]  /*2b70*/  BSYNC B0 ;  /* 0x0000000000007941 */ /* 0x000fea0003800000 */
.L_x_4062:
        /* <DEDUP_REMOVED lines=25> */
.L_x_4086:
        /* <DEDUP_REMOVED lines=66> */
.L_x_4051:
        /* <DEDUP_REMOVED lines=44> */
.L_x_4066:
[----:B------:R-:W-:Y:S05]  /*33f0*/  BSYNC B0 ;  /* 0x0000000000007941 */ /* 0x000fea0003800000 */
.L_x_4065:
[----:B------:R-:W-:Y:S05]  /*3400*/  @P1 EXIT ;  /* 0x000000000000194d */ /* 0x000fea0003800000 */
[----:B------:R-:W-:Y:S01]  /*3410*/  ULDC UR4, c[0x0][0x270] ;  /* 0x00009c0000047ab9 */ /* 0x000fe20000000800 */
[----:B0-----:R-:W0:Y:S01]  /*3420*/  LDC R3, c[0x0][RZ] ;  /* 0x00000000ff037b82 */ /* 0x001e220000000800 */
        /* <DEDUP_REMOVED lines=19> */
.L_x_4052:
[----:B0-----:R-:W-:Y:S05]  /*3560*/  WARPSYNC.COLLECTIVE R5, `(.L_x_4067) ;  /* 0x0000000005087348 */ /* 0x001fea0003c00000 */
[----:B------:R-:W-:Y:S01]  /*3570*/  NOP ;  /* 0x0000000000007918 */ /* 0x000fe20000000000 */
[----:B0-----:R-:W-:Y:S01]  /*3580*/  ENDCOLLECTIVE ;  /* 0x000000000000791b */ /* 0x001fe20003800000 */
.L_x_4067:
[----:B------:R-:W-:Y:S05]  /*3590*/  BRA `(.L_x_4068) ;  /* 0xfffffff000547947 */ /* 0x000fea000383ffff */
.L_x_4055:
[----:B------:R-:W-:Y:S01]  /*35a0*/  BSSY B0, `(.L_x_4069) ;  /* 0x0000004000007945 */ /* 0x000fe20003800000 */
[----:B0-----:R-:W-:Y:S05]  /*35b0*/  WARPSYNC.COLLECTIVE R5, `(.L_x_4070) ;  /* 0x0000000005087348 */ /* 0x001fea0003c00000 */
[----:B------:R-:W-:Y:S01]  /*35c0*/  NOP ;  /* 0x0000000000007918 */ /* 0x000fe20000000000 */
[----:B0-----:R-:W-:Y:S01]  /*35d0*/  ENDCOLLECTIVE ;  /* 0x000000000000791b */ /* 0x001fe20003800000 */
.L_x_4070:
[----:B------:R-:W-:Y:S05]  /*35e0*/  BSYNC B0 ;  /* 0x0000000000007941 */ /* 0x000fea0003800000 */
.L_x_4069:
[----:B------:R0:W-:Y:S04]  /*35f0*/  STS [R8+0xc0], R3 ;  /* 0x0000c00308007388 */ /* 0x0001e80000000800 */
[----:B------:R0:W-:Y:S04]  /*3600*/  STS [R8+0xc4], R11 ;  /* 0x0000c40b08007388 */ /* 0x0001e80000000800 */
[----:B------:R0:W-:Y:S02]  /*3610*/  STS [R8+0xc8], R7 ;  /* 0x0000c80708007388 */ /* 0x0001e40000000800 */
[----:B0-----:R-:W-:Y:S05]  /*3620*/  WARPSYNC.COLLECTIVE R5, `(.L_x_4071) ;  /* 0x0000000005087348 */ /* 0x001fea0003c00000 */
[----:B------:R-:W-:Y:S01]  /*3630*/  NOP ;  /* 0x0000000000007918 */ /* 0x000fe20000000000 */
[----:B0-----:R-:W-:Y:S01]  /*3640*/  ENDCOLLECTIVE ;  /* 0x000000000000791b */ /* 0x001fe20003800000 */
.L_x_4071:
[----:B------:R-:W-:Y:S05]  /*3650*/  BRA `(.L_x_4072) ;  /* 0xfffffff000747947 */ /* 0x000fea000383ffff */
.L_x_4058:
[----:B------:R-:W-:Y:S01]  /*3660*/  BSSY B0, `(.L_x_4073) ;  /* 0x0000004000007945 */ /* 0x000fe20003800000 */
[----:B01----:R-:W-:Y:S05]  /*3670*/  WARPSYNC.COLLECTIVE R5, `(.L_x_4074) ;  /* 0x0000000005087348 */ /* 0x003fea0003c00000 */
[----:B------:R-:W-:Y:S01]  /*3680*/  NOP ;  /* 0x0000000000007918 */ /* 0x000fe20000000000 */
[----:B01----:R-:W-:Y:S01]  /*3690*/  ENDCOLLECTIVE ;  /* 0x000000000000791b */ /* 0x003fe20003800000 */
.L_x_4074:
[----:B------:R-:W-:Y:S05]  /*36a0*/  BSYNC B0 ;  /* 0x0000000000007941 */ /* 0x000fea0003800000 */
.L_x_4073:
[----:B------:R0:W-:Y:S04]  /*36b0*/  STS [R8+0xc0], R3 ;  /* 0x0000c00308007388 */ /* 0x0001e80000000800 */
[----:B------:R0:W-:Y:S04]  /*36c0*/  STS [R8+0xc4], R11 ;  /* 0x0000c40b08007388 */ /* 0x0001e80000000800 */
[----:B------:R0:W-:Y:S02]  /*36d0*/  STS [R8+0xc8], R7 ;  /* 0x0000c80708007388 */ /* 0x0001e40000000800 */
[----:B0-----:R-:W-:Y:S05]  /*36e0*/  WARPSYNC.COLLECTIVE R5, `(.L_x_4075) ;  /* 0x0000000005087348 */ /* 0x001fea0003c00000 */
[----:B------:R-:W-:Y:S01]  /*36f0*/  NOP ;  /* 0x0000000000007918 */ /* 0x000fe20000000000 */
[----:B0-----:R-:W-:Y:S01]  /*3700*/  ENDCOLLECTIVE ;  /* 0x000000000000791b */ /* 0x001fe20003800000 */
.L_x_4075:
[----:B------:R-:W-:Y:S05]  /*3710*/  BRA `(.L_x_4076) ;  /* 0xfffffff000947947 */ /* 0x000fea000383ffff */
.L_x_4061:
[----:B------:R-:W-:Y:S01]  /*3720*/  BSSY B0, `(.L_x_4077) ;  /* 0x0000004000007945 */ /* 0x000fe20003800000 */
[----:B012---:R-:W-:Y:S05]  /*3730*/  WARPSYNC.COLLECTIVE R5, `(.L_x_4078) ;  /* 0x0000000005087348 */ /* 0x007fea0003c00000 */
[----:B------:R-:W-:Y:S01]  /*3740*/  NOP ;  /* 0x0000000000007918 */ /* 0x000fe20000000000 */
[----:B012---:R-:W-:Y:S01]  /*3750*/  ENDCOLLECTIVE ;  /* 0x000000000000791b */ /* 0x007fe20003800000 */
.L_x_4078:
[----:B------:R-:W-:Y:S05]  /*3760*/  BSYNC B0 ;  /* 0x0000000000007941 */ /* 0x000fea0003800000 */
.L_x_4077:
[----:B------:R0:W-:Y:S04]  /*3770*/  STS [R8+0xc0], R3 ;  /* 0x0000c00308007388 */ /* 0x0001e80000000800 */
[----:B------:R0:W-:Y:S04]  /*3780*/  STS [R8+0xc4], R11 ;  /* 0x0000c40b08007388 */ /* 0x0001e80000000800 */
[----:B------:R0:W-:Y:S02]  /*3790*/  STS [R8+0xc8], R7 ;  /* 0x0000c80708007388 */ /* 0x0001e40000000800 */
[----:B0-----:R-:W-:Y:S05]  /*37a0*/  WARPSYNC.COLLECTIVE R5, `(.L_x_4079) ;  /* 0x0000000005087348 */ /* 0x001fea0003c00000 */
[----:B------:R-:W-:Y:S01]  /*37b0*/  NOP ;  /* 0x0000000000007918 */ /* 0x000fe20000000000 */
[----:B0-----:R-:W-:Y:S01]  /*37c0*/  ENDCOLLECTIVE ;  /* 0x000000000000791b */ /* 0x001fe20003800000 */
.L_x_4079:
[----:B------:R-:W-:Y:S05]  /*37d0*/  BRA `(.L_x_4080) ;  /* 0xfffffff000b47947 */ /* 0x000fea000383ffff */
.L_x_4064:
[----:B------:R-:W-:Y:S01]  /*37e0*/  BSSY B0, `(.L_x_4081) ;  /* 0x0000005000007945 */ /* 0x000fe20003800000 */
[----:B------:R-:W-:-:S13]  /*37f0*/  ISETP.GE.U32.AND P0, PT, R2, 0x10, PT ;  /* 0x000000100200780c */ /* 0x000fda0003f06070 */
[----:B0123--:R-:W-:Y:S05]  /*3800*/  WARPSYNC.COLLECTIVE R5, `(.L_x_4082) ;  /* 0x0000000005087348 */ /* 0x00ffea0003c00000 */
[----:B------:R-:W-:Y:S01]  /*3810*/  NOP ;  /* 0x0000000000007918 */ /* 0x000fe20000000000 */
[----:B0123--:R-:W-:Y:S01]  /*3820*/  ENDCOLLECTIVE ;  /* 0x000000000000791b */ /* 0x00ffe20003800000 */
.L_x_4082:
[----:B------:R-:W-:Y:S05]  /*3830*/  BSYNC B0 ;  /* 0x0000000000007941 */ /* 0x000fea0003800000 */
.L_x_4081:
[----:B------:R0:W-:Y:S01]  /*3840*/  STS [R8+0xc0], R3 ;  /* 0x0000c00308007388 */ /* 0x0001e20000000800 */
[----:B------:R-:W-:-:S03]  /*3850*/  ISETP.NE.OR P1, PT, R3, RZ, !P0 ;  /* 0x000000ff0300720c */ /* 0x000fc60004725670 */
[----:B------:R0:W-:Y:S04]  /*3860*/  STS [R8+0xc4], R11 ;  /* 0x0000c40b08007388 */ /* 0x0001e80000000800 */
[----:B------:R0:W-:Y:S06]  /*3870*/  STS [R8+0xc8], R7 ;  /* 0x0000c80708007388 */ /* 0x0001ec0000000800 */
[----:B0-----:R-:W-:Y:S05]  /*3880*/  WARPSYNC.COLLECTIVE R5, `(.L_x_4083) ;  /* 0x0000000005087348 */ /* 0x001fea0003c00000 */
[----:B------:R-:W-:Y:S01]  /*3890*/  NOP ;  /* 0x0000000000007918 */ /* 0x000fe20000000000 */
[----:B0-----:R-:W-:Y:S01]  /*38a0*/  ENDCOLLECTIVE ;  /* 0x000000000000791b */ /* 0x001fe20003800000 */
.L_x_4083:
        /* <DEDUP_REMOVED lines=9> */
.L_x_4084:
        /* <DEDUP_REMOVED lines=9> */
.L_x_4085:
[----:B------:R-:W-:Y:S05]  /*39d0*/  BRA `(.L_x_4086) ;  /* 0xfffffff000cc7947 */ /* 0x000fea000383ffff */
.L_x_4087:
        /* <DEDUP_REMOVED lines=10> */
.L_x_4551:


//--------------------- .text._Z30group_norm_nhwc_bwd_sum_kernelI11Fp16IOFp16WLi64EEv26Group_norm_nhwc_bwd_params --------------------------
	.section	.text._Z30group_norm_nhwc_bwd_sum_kernelI11Fp16IOFp16WLi64EEv26Group_norm_nhwc_bwd_params,"ax",@progbits
	.align	128
        .global         _Z30group_norm_nhwc_bwd_sum_kernelI11Fp16IOFp16WLi64EEv26Group_norm_nhwc_bwd_params
        .type           _Z30group_norm_nhwc_bwd_sum_kernelI11Fp16IOFp16WLi64EEv26Group_norm_nhwc_bwd_params,@function
        .size           _Z30group_norm_nhwc_bwd_sum_kernelI11Fp16IOFp16WLi64EEv26Group_norm_nhwc_bwd_params,(.L_x_4552 - _Z30group_norm_nhwc_bwd_sum_kernelI11Fp16IOFp16WLi64EEv26Group_norm_nhwc_bwd_params)
        .other          _Z30group_norm_nhwc_bwd_sum_kernelI11Fp16IOFp16WLi64EEv26Group_norm_nhwc_bwd_params,@"STO_CUDA_ENTRY STV_DEFAULT"
_Z30group_norm_nhwc_bwd_sum_kernelI11Fp16IOFp16WLi64EEv26Group_norm_nhwc_bwd_params:
.text._Z30group_norm_nhwc_bwd_sum_kernelI11Fp16IOFp16WLi64EEv26Group_norm_nhwc_bwd_params:
        /* <DEDUP_REMOVED lines=76> */
.L_x_4089:
[----:B------:R-:W-:Y:S05]  /*04c0*/  BSYNC B0 ;  /* 0x0000000000007941 */ /* 0x000fea0003800000 */
.L_x_4088:
        /* <DEDUP_REMOVED lines=96> */
.L_x_4092:
        /* <DEDUP_REMOVED lines=11> */
.L_x_4091:
[----:B------:R-:W-:Y:S02]  /*0b80*/  IADD3 R16, -R21, -0x2, RZ ;  /* 0xfffffffe15107810 */ /* 0x000fe40007ffe1ff */
[----:B------:R-:W-:-:S04]  /*0b90*/  LOP3.LUT R17, RZ, R8, RZ, 0x33, !PT ;  /* 0x00000008ff117212 */ /* 0x000fc800078e33ff */
[----:B------:R-:W-:-:S13]  /*0ba0*/  ISETP.NE.AND P1, PT, R16, R17, PT ;  /* 0x000000111000720c */ /* 0x000fda0003f25270 */
[----:B------:R-:W-:Y:S05]  /*0bb0*/  @!P1 BRA `(.L_x_4090) ;  /* 0x0000000800109947 */ /* 0x000fea0003800000 */
[----:B------:R-:W-:-:S05]  /*0bc0*/  VIADD R20, R20, 0x1 ;  /* 0x0000000114147836 */ /* 0x000fca0000000000 */
[----:B------:R-:W-:-:S07]  /*0bd0*/  SHF.R.S32.HI R21, RZ, 0x1f, R20 ;  /* 0x0000001fff157819 */ /* 0x000fce0000011414 */
.L_x_4095:
        /* <DEDUP_REMOVED lines=55> */
.L_x_4093:
        /* <DEDUP_REMOVED lines=60> */
.L_x_4094:
        /* <DEDUP_REMOVED lines=15> */
.L_x_4090:
        /* <DEDUP_REMOVED lines=20> */
[----:B-1----:R-:W-:Y:S02]  /*1540*/  ISETP.NE.AND P1, PT, R9, RZ, PT ;  /* 0x000000ff0900720c */ /* 0x002fe40003f25270 */
[----:B--2---:R-:W-:Y:S01]  /*1550*/  IADD3 R15, R6, R9, RZ ;  /* 0x00000009060f7210 */ /* 0x004fe20007ffe0ff */
        /* <DEDUP_REMOVED lines=58> */
.L_x_4118:
        /* <DEDUP_REMOVED lines=13> */
.L_x_4096:
[----:B------:R-:W3:Y:S01]  /*19d0*/  S2R R16, SR_TID.X ;  /* 0x0000000000107919 */ /* 0x000ee20000002100 */
[----:B0-2---:R-:W0:Y:S01]  /*19e0*/  LDC R3, c[0x0][0x2b4] ;  /* 0x0000ad00ff037b82 */ /* 0x005e220000000800 */
[----:B------:R-:W-:Y:S05]  /*19f0*/  WARPSYNC.ALL ;  /* 0x0000000000007948 */ /* 0x000fea0003800000 */
[----:B0-----:R-:W-:-:S05]  /*1a00*/  IMAD R2, R10, R3, RZ ;  /* 0x000000030a027224 */ /* 0x001fca00078e02ff */
        /* <DEDUP_REMOVED lines=39> */
.L_x_4099:
[----:B------:R-:W-:Y:S05]  /*1c80*/  BSYNC B0 ;  /* 0x0000000000007941 */ /* 0x000fea0003800000 */
.L_x_4098:
        /* <DEDUP_REMOVED lines=22> */
.L_x_4097:
        /* <DEDUP_REMOVED lines=9> */
.L_x_4100:
[----:B------:R-:W-:Y:S01]  /*1e80*/  ISETP.GE.AND P4, PT, R16, 0x8, PT ;  /* 0x000000081000780c */ /* 0x000fe20003f86270 */
[----:B------:R-:W-:Y:S01]  /*1e90*/  IMAD.MOV.U32 R26, RZ, RZ, R17 ;  /* 0x000000ffff1a7224 */ /* 0x000fe200078e0011 */
[----:B------:R-:W-:-:S11]  /*1ea0*/  MOV R20, R28 ;  /* 0x0000001c00147202 */ /* 0x000fd60000000f00 */
[----:B------:R-:W-:Y:S05]  /*1eb0*/  WARPSYNC.COLLECTIVE R19, `(.L_x_4101) ;  /* 0x0000000013087348 */ /* 0x000fea0003c00000 */
[----:B------:R0:W1:Y:S02]  /*1ec0*/  SHFL.UP P0, R28, R26, R21, R22 ;  /* 0x040000151a1c7389 */ /* 0x0000640000000016 */
[----:B01----:R-:W-:Y:S01]  /*1ed0*/  ENDCOLLECTIVE ;  /* 0x000000000000791b */ /* 0x003fe20003800000 */
.L_x_4101:
[----:B------:R-:W-:Y:S01]  /*1ee0*/  @P3 IMAD.IADD R15, R15, 0x1, R20 ;  /* 0x000000010f0f3824 */ /* 0x000fe200078e0214 */
[----:B------:R-:W-:Y:S01]  /*1ef0*/  MOV R26, R18 ;  /* 0x00000012001a7202 */ /* 0x000fe20000000f00 */
[----:B------:R-:W-:-:S05]  /*1f00*/  FADD.FTZ R28, R17, R28 ;  /* 0x0000001c111c7221 */ /* 0x000fca0000010000 */
[----:B------:R-:W-:-:S07]  /*1f10*/  @P3 FSEL R17, R28, R17, !P2 ;  /* 0x000000111c113208 */ /* 0x000fce0005000000 */
[----:B------:R-:W-:Y:S05]  /*1f20*/  WARPSYNC.COLLECTIVE R19, `(.L_x_4102) ;  /* 0x0000000013087348 */ /* 0x000fea0003c00000 */
[----:B------:R0:W1:Y:S02]  /*1f30*/  SHFL.UP P0, R28, R26, R21, R22 ;  /* 0x040000151a1c7389 */ /* 0x0000640000000016 */
[----:B01----:R-:W-:Y:S01]  /*1f40*/  ENDCOLLECTIVE ;  /* 0x000000000000791b */ /* 0x003fe20003800000 */
.L_x_4102:
[----:B------:R-:W-:Y:S01]  /*1f50*/  HFMA2.MMA R21, -RZ, RZ, 0, 1.1920928955078125e-07 ;  /* 0x00000002ff157435 */ /* 0x000fe200000001ff */
[----:B------:R-:W-:Y:S02]  /*1f60*/  MOV R26, R15 ;  /* 0x0000000f001a7202 */ /* 0x000fe40000000f00 */
[----:B------:R-:W-:-:S08]  /*1f70*/  MOV R23, R28 ;  /* 0x0000001c00177202 */ /* 0x000fd00000000f00 */
[----:B------:R-:W-:Y:S05]  /*1f80*/  WARPSYNC.COLLECTIVE R19, `(.L_x_4103) ;  /* 0x0000000013087348 */ /* 0x000fea0003c00000 */
[----:B------:R0:W1:Y:S02]  /*1f90*/  SHFL.UP P0, R28, R26, R21, R22 ;  /* 0x040000151a1c7389 */ /* 0x0000640000000016 */
[----:B01----:R-:W-:Y:S01]  /*1fa0*/  ENDCOLLECTIVE ;  /* 0x000000000000791b */ /* 0x003fe20003800000 */
.L_x_4103:
        /* <DEDUP_REMOVED lines=9> */
.L_x_4104:
[----:B------:R-:W-:Y:S02]  /*2040*/  @P3 IADD3 R15, R15, R20, RZ ;  /* 0x000000140f0f3210 */ /* 0x000fe40007ffe0ff */
[----:B------:R-:W-:Y:S01]  /*2050*/  MOV R26, R18 ;  /* 0x00000012001a7202 */ /* 0x000fe20000000f00 */
[----:B------:R-:W-:-:S05]  /*2060*/  FADD.FTZ R28, R17, R28 ;  /* 0x0000001c111c7221 */ /* 0x000fca0000010000 */
[----:B------:R-:W-:-:S07]  /*2070*/  @P3 FSEL R17, R28, R17, !P2 ;  /* 0x000000111c113208 */ /* 0x000fce0005000000 */
[----:B------:R-:W-:Y:S05]  /*2080*/  WARPSYNC.COLLECTIVE R19, `(.L_x_4105) ;  /* 0x0000000013087348 */ /* 0x000fea0003c00000 */
[----:B------:R0:W1:Y:S02]  /*2090*/  SHFL.UP P0, R28, R26, R21, R22 ;  /* 0x040000151a1c7389 */ /* 0x0000640000000016 */
[----:B01----:R-:W-:Y:S01]  /*20a0*/  ENDCOLLECTIVE ;  /* 0x000000000000791b */ /* 0x003fe20003800000 */
.L_x_4105:
[----:B------:R-:W-:Y:S01]  /*20b0*/  MOV R26, R15 ;  /* 0x0000000f001a7202 */ /* 0x000fe20000000f00 */
[----:B------:R-:W-:Y:S02]  /*20c0*/  IMAD.MOV.U32 R21, RZ, RZ, 0x4 ;  /* 0x00000004ff157424 */ /* 0x000fe400078e00ff */
[----:B------:R-:W-:-:S07]  /*20d0*/  IMAD.MOV.U32 R23, RZ, RZ, R28 ;  /* 0x000000ffff177224 */ /* 0x000fce00078e001c */
[----:B------:R-:W-:Y:S05]  /*20e0*/  WARPSYNC.COLLECTIVE R19, `(.L_x_4106) ;  /* 0x0000000013087348 */ /* 0x000fea0003c00000 */
[----:B------:R0:W1:Y:S02]  /*20f0*/  SHFL.UP P0, R28, R26, R21, R22 ;  /* 0x040000151a1c7389 */ /* 0x0000640000000016 */
[----:B01----:R-:W-:Y:S01]  /*2100*/  ENDCOLLECTIVE ;  /* 0x000000000000791b */ /* 0x003fe20003800000 */
.L_x_4106:
        /* <DEDUP_REMOVED lines=9> */
.L_x_4107:
[----:B------:R-:W-:Y:S01]  /*21a0*/  @P3 IADD3 R15, R15, R20, RZ ;  /* 0x000000140f0f3210 */ /* 0x000fe20007ffe0ff */
[----:B------:R-:W-:Y:S02]  /*21b0*/  IMAD.MOV.U32 R26, RZ, RZ, R18 ;  /* 0x000000ffff1a7224 */ /* 0x000fe400078e0012 */
[----:B------:R-:W-:-:S05]  /*21c0*/  FADD.FTZ R28, R17, R28 ;  /* 0x0000001c111c7221 */ /* 0x000fca0000010000 */
[----:B------:R-:W-:-:S07]  /*21d0*/  @P3 FSEL R17, R28, R17, !P2 ;  /* 0x000000111c113208 */ /* 0x000fce0005000000 */
[----:B------:R-:W-:Y:S05]  /*21e0*/  WARPSYNC.COLLECTIVE R19, `(.L_x_4108) ;  /* 0x0000000013087348 */ /* 0x000fea0003c00000 */
[----:B------:R0:W1:Y:S02]  /*21f0*/  SHFL.UP P0, R28, R26, R21, R22 ;  /* 0x040000151a1c7389 */ /* 0x0000640000000016 */
[----:B01----:R-:W-:Y:S01]  /*2200*/  ENDCOLLECTIVE ;  /* 0x000000000000791b */ /* 0x003fe20003800000 */
.L_x_4108:
[----:B------:R-:W-:Y:S01]  /*2210*/  HFMA2.MMA R21, -RZ, RZ, 0, 4.76837158203125e-07 ;  /* 0x00000008ff157435 */ /* 0x000fe200000001ff */
[----:B------:R-:W-:Y:S01]  /*2220*/  IMAD.MOV.U32 R26, RZ, RZ, R15 ;  /* 0x000000ffff1a7224 */ /* 0x000fe200078e000f */
[----:B------:R-:W-:-:S09]  /*2230*/  MOV R23, R28 ;  /* 0x0000001c00177202 */ /* 0x000fd20000000f00 */
[----:B------:R-:W-:Y:S05]  /*2240*/  WARPSYNC.COLLECTIVE R19, `(.L_x_4109) ;  /* 0x0000000013087348 */ /* 0x000fea0003c00000 */
[----:B------:R0:W1:Y:S02]  /*2250*/  SHFL.UP P0, R28, R26, R21, R22 ;  /* 0x040000151a1c7389 */ /* 0x0000640000000016 */
[----:B01----:R-:W-:Y:S01]  /*2260*/  ENDCOLLECTIVE ;  /* 0x000000000000791b */ /* 0x003fe20003800000 */
.L_x_4109:
        /* <DEDUP_REMOVED lines=9> */
.L_x_4110:
[----:B------:R-:W-:Y:S01]  /*2300*/  @P4 IMAD.IADD R15, R15, 0x1, R20 ;  /* 0x000000010f0f4824 */ /* 0x000fe200078e0214 */
[----:B------:R-:W-:Y:S01]  /*2310*/  MOV R26, R18 ;  /* 0x00000012001a7202 */ /* 0x000fe20000000f00 */
[----:B------:R-:W-:-:S05]  /*2320*/  FADD.FTZ R28, R17, R28 ;  /* 0x0000001c111c7221 */ /* 0x000fca0000010000 */
[----:B------:R-:W-:-:S07]  /*2330*/  @P4 FSEL R17, R28, R17, !P3 ;  /* 0x000000111c114208 */ /* 0x000fce0005800000 */
[----:B------:R-:W-:Y:S05]  /*2340*/  WARPSYNC.COLLECTIVE R19, `(.L_x_4111) ;  /* 0x0000000013087348 */ /* 0x000fea0003c00000 */
[----:B------:R0:W1:Y:S02]  /*2350*/  SHFL.UP P0, R28, R26, R21, R22 ;  /* 0x040000151a1c7389 */ /* 0x0000640000000016 */
[----:B01----:R-:W-:Y:S01]  /*2360*/  ENDCOLLECTIVE ;  /* 0x000000000000791b */ /* 0x003fe20003800000 */
.L_x_4111:
[----:B------:R-:W-:Y:S01]  /*2370*/  HFMA2.MMA R21, -RZ, RZ, 0, 9.5367431640625e-07 ;  /* 0x00000010ff157435 */ /* 0x000fe200000001ff */
[----:B------:R-:W-:Y:S02]  /*2380*/  MOV R26, R15 ;  /* 0x0000000f001a7202 */ /* 0x000fe40000000f00 */
[----:B------:R-:W-:-:S08]  /*2390*/  MOV R23, R28 ;  /* 0x0000001c00177202 */ /* 0x000fd00000000f00 */
[----:B------:R-:W-:Y:S05]  /*23a0*/  WARPSYNC.COLLECTIVE R19, `(.L_x_4112) ;  /* 0x0000000013087348 */ /* 0x000fea0003c00000 */
[----:B------:R0:W1:Y:S02]  /*23b0*/  SHFL.UP P0, R28, R26, R21, R22 ;  /* 0x040000151a1c7389 */ /* 0x0000640000000016 */
[----:B01----:R-:W-:Y:S01]  /*23c0*/  ENDCOLLECTIVE ;  /* 0x000000000000791b */ /* 0x003fe20003800000 */
.L_x_4112:
        /* <DEDUP_REMOVED lines=8> */
.L_x_4113:
[----:B------:R-:W-:Y:S01]  /*2450*/  IMAD.MOV.U32 R26, RZ, RZ, R18 ;  /* 0x000000ffff1a7224 */ /* 0x000fe200078e0012 */
[----:B------:R-:W-:-:S07]  /*2460*/  MOV R20, R28 ;  /* 0x0000001c00147202 */ /* 0x000fce0000000f00 */
[----:B------:R-:W-:Y:S05]  /*2470*/  WARPSYNC.COLLECTIVE R19, `(.L_x_4114) ;  /* 0x0000000013087348 */ /* 0x000fea0003c00000 */
[----:B------:R0:W1:Y:S02]  /*2480*/  SHFL.UP P0, R28, R26, R21, R22 ;  /* 0x040000151a1c7389 */ /* 0x0000640000000016 */
[----:B01----:R-:W-:Y:S01]  /*2490*/  ENDCOLLECTIVE ;  /* 0x000000000000791b */ /* 0x003fe20003800000 */
.L_x_4114:
        /* <DEDUP_REMOVED lines=8> */
.L_x_4115:
[----:B------:R-:W-:-:S05]  /*2520*/  FADD.FTZ R23, R18, R23 ;  /* 0x0000001712177221 */ /* 0x000fca0000010000 */
[----:B------:R-:W-:Y:S02]  /*2530*/  @P2 FSEL R18, R23, R18, !P3 ;  /* 0x0000001217122208 */ /* 0x000fe40005800000 */
[----:B------:R-:W-:Y:S02]  /*2540*/  MOV R26, R17 ;  /* 0x00000011001a7202 */ /* 0x000fe40000000f00 */
[----:B------:R-:W-:-:S07]  /*2550*/  MOV R23, R28 ;  /* 0x0000001c00177202 */ /* 0x000fce0000000f00 */
[----:B------:R-:W-:Y:S05]  /*2560*/  WARPSYNC.COLLECTIVE R19, `(.L_x_4116) ;  /* 0x0000000013087348 */ /* 0x000fea0003c00000 */
[----:B------:R0:W1:Y:S02]  /*2570*/  SHFL.UP P0, R28, R26, R21, R22 ;  /* 0x040000151a1c7389 */ /* 0x0000640000000016 */
[----:B01----:R-:W-:Y:S01]  /*2580*/  ENDCOLLECTIVE ;  /* 0x000000000000791b */ /* 0x003fe20003800000 */
.L_x_4116:
[----:B------:R-:W-:Y:S01]  /*2590*/  MOV R26, R18 ;  /* 0x00000012001a7202 */ /* 0x000fe20000000f00 */
[----:B------:R-:W-:-:S07]  /*25a0*/  IMAD.MOV.U32 R16, RZ, RZ, R28 ;  /* 0x000000ffff107224 */ /* 0x000fce00078e001c */
[----:B------:R-:W-:Y:S05]  /*25b0*/  WARPSYNC.COLLECTIVE R19, `(.L_x_4117) ;  /* 0x0000000013087348 */ /* 0x000fea0003c00000 */
[----:B------:R0:W1:Y:S02]  /*25c0*/  SHFL.UP P0, R28, R26, R21, R22 ;  /* 0x040000151a1c7389 */ /* 0x0000640000000016 */
[----:B01----:R-:W-:Y:S01]  /*25d0*/  ENDCOLLECTIVE ;  /* 0x000000000000791b */ /* 0x003fe20003800000 */
.L_x_4117:
[----:B------:R-:W-:Y:S01]  /*25e0*/  MOV R27, R28 ;  /* 0x0000001c001b7202 */ /* 0x000fe20000000f00 */
[----:B------:R-:W-:Y:S06]  /*25f0*/  BRA `(.L_x_4118) ;  /* 0xfffffff000c07947 */ /* 0x000fec000383ffff */
.L_x_4119:
        /* <DEDUP_REMOVED lines=16> */
.L_x_4552:


//--------------------- .text._Z30group_norm_nhwc_bwd_sum_kernelI11Fp16IOFp16WLi128EEv26Group_norm_nhwc_bwd_params --------------------------
	.section	.text._Z30group_norm_nhwc_bwd_sum_kernelI11Fp16IOFp16WLi128EEv26Group_norm_nhwc_bwd_params,"ax",@progbits
	.align	128
        .global         _Z30group_norm_nhwc_bwd_sum_kernelI11Fp16IOFp16WLi128EEv26Group_norm_nhwc_bwd_params
        .type           _Z30group_norm_nhwc_bwd_sum_kernelI11Fp16IOFp16WLi128EEv26Group_norm_nhwc_bwd_params,@function
        .size           _Z30group_norm_nhwc_bwd_sum_kernelI11Fp16IOFp16WLi128EEv26Group_norm_nhwc_bwd_params,(.L_x_4553 - _Z30group_norm_nhwc_bwd_sum_kernelI11Fp16IOFp16WLi128EEv26Group_norm_nhwc_bwd_params)
        .other          _Z30group_norm_nhwc_bwd_sum_kernelI11Fp16IOFp16WLi128EEv26Group_norm_nhwc_bwd_params,@"STO_CUDA_ENTRY STV_DEFAULT"
_Z30group_norm_nhwc_bwd_sum_kernelI11Fp16IOFp16WLi128EEv26Group_norm_nhwc_bwd_params:
.text._Z30group_norm_nhwc_bwd_sum_kernelI11Fp16IOFp16WLi128EEv26Group_norm_nhwc_bwd_params:
        /* <DEDUP_REMOVED lines=76> */
.L_x_4121:
[----:B------:R-:W-:Y:S05]  /*04c0*/  BSYNC B0 ;  /* 0x0000000000007941 */ /* 0x000fea0003800000 */
.L_x_4120:
[----:B------:R-:W0:Y:S01]  /*04d0*/  S2UR UR7, SR_CTAID.Y ;  /* 0x00000000000779c3 */ /* 0x000e220000002600 */
[C---:B------:R-:W-:Y:S02]  /*04e0*/  IMAD R14, R7.reuse, R18, R8 ;  /* 0x00000012070e7224 */ /* 0x040fe400078e0208 */
[----:B-----5:R-:W-:Y:S01]  /*04f0*/  FFMA.FTZ R16, -R4, R4, R5 ;  /* 0x0000000404107223 */ /* 0x020fe20000010105 */
[----:B------:R-:W-:Y:S01]  /*0500*/  ISETP.NE.U32.AND P4, PT, R7, RZ, PT ;  /* 0x000000ff0700720c */ /* 0x000fe20003f85070 */
[----:B------:R-:W-:Y:S01]  /*0510*/  IMAD.MOV.U32 R24, RZ, RZ, 0x3f800000 ;  /* 0x3f800000ff187424 */ /* 0x000fe200078e00ff */
[-C--:B------:R-:W-:Y:S02]  /*0520*/  ISETP.GE.U32.AND P1, PT, R14, R7.reuse, PT ;  /* 0x000000070e00720c */ /* 0x080fe40003f26070 */
[----:B------:R-:W-:Y:S01]  /*0530*/  FSETP.GTU.FTZ.AND P2, PT, R16, RZ, PT ;  /* 0x000000ff1000720b */ /* 0x000fe20003f5c000 */
[----:B------:R-:W1:Y:S10]  /*0540*/  LDC.64 R10, c[0x0][0x290] ;  /* 0x0000a400ff0a7b82 */ /* 0x000e740000000a00 */
[----:B------:R-:W-:Y:S01]  /*0550*/  @P1 IMAD.IADD R14, R14, 0x1, -R7 ;  /* 0x000000010e0e1824 */ /* 0x000fe200078e0a07 */
[----:B------:R-:W-:Y:S01]  /*0560*/  @P1 IADD3 R19, R19, 0x1, RZ ;  /* 0x0000000113131810 */ /* 0x000fe20007ffe0ff */
[----:B------:R-:W2:Y:S03]  /*0570*/  @P2 LDC R15, c[0x0][0x250] ;  /* 0x00009400ff0f2b82 */ /* 0x000ea60000000800 */
[----:B------:R-:W-:Y:S01]  /*0580*/  ISETP.GE.U32.AND P3, PT, R14, R7, PT ;  /* 0x000000070e00720c */ /* 0x000fe20003f66070 */
[----:B0-----:R-:W-:-:S05]  /*0590*/  IMAD R17, R12, UR7, RZ ;  /* 0x000000070c117c24 */ /* 0x001fca000f8e02ff */
[----:B------:R-:W-:Y:S02]  /*05a0*/  SHF.R.S32.HI R25, RZ, 0x1f, R17 ;  /* 0x0000001fff197819 */ /* 0x000fe40000011411 */
[----:B------:R-:W-:-:S04]  /*05b0*/  IADD3 R13, P5, R17, R12, RZ ;  /* 0x0000000c110d7210 */ /* 0x000fc80007fbe0ff */
[----:B------:R-:W-:Y:S02]  /*05c0*/  LEA.HI.X.SX32 R12, R12, R25, 0x1, P5 ;  /* 0x000000190c0c7211 */ /* 0x000fe400028f0eff */
[-C--:B-1----:R-:W-:Y:S02]  /*05d0*/  ISETP.LT.U32.AND P1, PT, R13, R10.reuse, PT ;  /* 0x0000000a0d00720c */ /* 0x082fe40003f21070 */
[----:B------:R-:W-:Y:S02]  /*05e0*/  @P3 IADD3 R19, R19, 0x1, RZ ;  /* 0x0000000113133810 */ /* 0x000fe40007ffe0ff */
[----:B------:R-:W-:Y:S02]  /*05f0*/  ISETP.LT.AND.EX P1, PT, R12, R11, PT, P1 ;  /* 0x0000000b0c00720c */ /* 0x000fe40003f21310 */
[----:B------:R-:W-:Y:S01]  /*0600*/  SEL R5, R6, R19, !P4 ;  /* 0x0000001306057207 */ /* 0x000fe20006000000 */
[----:B--2---:R-:W-:Y:S01]  /*0610*/  @P2 FADD.FTZ R11, R16, R15 ;  /* 0x0000000f100b2221 */ /* 0x004fe20000010000 */
[----:B------:R-:W-:-:S02]  /*0620*/  SEL R6, R13, R10, P1 ;  /* 0x0000000a0d067207 */ /* 0x000fc40000800000 */
[----:B------:R-:W-:Y:S02]  /*0630*/  CS2R R14, SRZ ;  /* 0x00000000000e7805 */ /* 0x000fe4000001ff00 */
[----:B------:R-:W-:Y:S01]  /*0640*/  IADD3 R10, -R5, RZ, RZ ;  /* 0x000000ff050a7210 */ /* 0x000fe20007ffe1ff */
[----:B------:R0:W1:Y:S01]  /*0650*/  @P2 MUFU.RSQ R24, R11 ;  /* 0x0000000b00182308 */ /* 0x0000620000001400 */
[----:B------:R-:W-:Y:S02]  /*0660*/  ISETP.GE.AND P1, PT, R17, R6, PT ;  /* 0x000000061100720c */ /* 0x000fe40003f26270 */
        /* <DEDUP_REMOVED lines=27> */
[----:B------:R-:W-:Y:S02]  /*0820*/  @!P0 IMAD R8, R25, UR8, RZ ;  /* 0x0000000819088c24 */ /* 0x000fe4000f8e02ff */
[----:B------:R-:W-:Y:S02]  /*0830*/  @!P0 IMAD.MOV.U32 R26, RZ, RZ, R28 ;  /* 0x000000ffff1a8224 */ /* 0x000fe400078e001c */
[C---:B------:R-:W-:Y:S02]  /*0840*/  @!P0 IMAD R15, R11.reuse, UR9, R8 ;  /* 0x000000090b0f8c24 */ /* 0x040fe4000f8e0208 */
[----:B------:R-:W-:-:S05]  /*0850*/  @!P0 IMAD.WIDE.U32 R10, R11, UR8, R26 ;  /* 0x000000080b0a8c25 */ /* 0x000fca000f8e001a */
[----:B------:R-:W-:Y:S02]  /*0860*/  @!P0 IADD3 R15, R11, R15, RZ ;  /* 0x0000000f0b0f8210 */ /* 0x000fe40007ffe0ff */
[C---:B------:R-:W-:Y:S02]  /*0870*/  @!P0 SHF.L.U32 R11, R10.reuse, 0x1, RZ ;  /* 0x000000010a0b8819 */ /* 0x040fe400000006ff */
[----:B------:R-:W-:Y:S02]  /*0880*/  @!P0 SHF.L.U64.HI R8, R10, 0x1, R15 ;  /* 0x000000010a088819 */ /* 0x000fe4000001020f */
[----:B------:R-:W2:Y:S01]  /*0890*/  @!P0 LDC.64 R14, c[0x0][0x228] ;  /* 0x00008a00ff0e8b82 */ /* 0x000ea20000000a00 */
[----:B0-----:R-:W-:-:S05]  /*08a0*/  @!P0 IADD3 R12, P1, R11, R12, RZ ;  /* 0x0000000c0b0c8210 */ /* 0x001fca0007f3e0ff */
[----:B------:R-:W-:-:S05]  /*08b0*/  @!P0 IMAD.X R13, R8, 0x1, R13, P1 ;  /* 0x00000001080d8824 */ /* 0x000fca00008e060d */
[----:B------:R-:W3:Y:S01]  /*08c0*/  @!P0 LDG.E R12, desc[UR4][R12.64] ;  /* 0x000000040c0c8981 */ /* 0x000ee2000c1e1900 */
[----:B--2---:R-:W-:-:S04]  /*08d0*/  @!P0 IADD3 R10, P1, R11, R14, RZ ;  /* 0x0000000e0b0a8210 */ /* 0x004fc80007f3e0ff */
[----:B------:R-:W-:-:S05]  /*08e0*/  @!P0 IADD3.X R11, R8, R15, RZ, P1, !PT ;  /* 0x0000000f080b8210 */ /* 0x000fca0000ffe4ff */
[----:B------:R0:W2:Y:S01]  /*08f0*/  @!P0 LDG.E R20, desc[UR4][R10.64] ;  /* 0x000000040a148981 */ /* 0x0000a2000c1e1900 */
[----:B------:R-:W-:Y:S02]  /*0900*/  PRMT R8, RZ, 0x5410, RZ ;  /* 0x00005410ff087816 */ /* 0x000fe400000000ff */
[----:B------:R-:W-:Y:S02]  /*0910*/  IADD3 R17, R17, 0x1, RZ ;  /* 0x0000000111117810 */ /* 0x000fe40007ffe0ff */
[----:B0-----:R-:W-:Y:S02]  /*0920*/  PRMT R10, RZ, 0x5410, RZ ;  /* 0x00005410ff0a7816 */ /* 0x001fe400000000ff */
[----:B---3--:R-:W-:-:S04]  /*0930*/  @!P0 PRMT R8, R8, 0x5410, R12 ;  /* 0x0000541008088816 */ /* 0x008fc8000000000c */
[----:B------:R-:W-:-:S05]  /*0940*/  @!P0 PRMT R8, R12, 0x7632, R8 ;  /* 0x000076320c088816 */ /* 0x000fca0000000008 */
[--C-:B------:R-:W-:Y:S02]  /*0950*/  HADD2.F32 R15, -RZ, R8.reuse.H1_H1 ;  /* 0x30000008ff0f7230 */ /* 0x100fe40000004100 */
[----:B------:R-:W-:-:S03]  /*0960*/  HADD2.F32 R19, -RZ, R8.H0_H0 ;  /* 0x20000008ff137230 */ /* 0x000fc60000004100 */
[C---:B------:R-:W-:Y:S02]  /*0970*/  FADD.FTZ R15, -R4.reuse, R15 ;  /* 0x0000000f040f7221 */ /* 0x040fe40000010100 */
[----:B------:R-:W-:Y:S01]  /*0980*/  FADD.FTZ R19, -R4, R19 ;  /* 0x0000001304137221 */ /* 0x000fe20000010100 */
[----:B--2---:R-:W-:Y:S01]  /*0990*/  @!P0 PRMT R10, R10, 0x5410, R20 ;  /* 0x000054100a0a8816 */ /* 0x004fe20000000014 */
[-C--:B-1----:R-:W-:Y:S02]  /*09a0*/  FMUL.FTZ R15, R15, R24.reuse ;  /* 0x000000180f0f7220 */ /* 0x082fe40000410000 */
[----:B------:R-:W-:Y:S01]  /*09b0*/  FMUL.FTZ R8, R19, R24 ;  /* 0x0000001813087220 */ /* 0x000fe20000410000 */
[----:B------:R-:W-:Y:S01]  /*09c0*/  @!P0 PRMT R10, R20, 0x7632, R10 ;  /* 0x00007632140a8816 */ /* 0x000fe2000000000a */
        /* <DEDUP_REMOVED lines=30> */
.L_x_4124:
[----:B------:R-:W-:Y:S05]  /*0bb0*/  @!P2 BRA `(.L_x_4122) ;  /* 0x0000001400cca947 */ /* 0x000fea0003800000 */
[----:B------:R-:W-:-:S05]  /*0bc0*/  VIADD R25, R17, 0x1 ;  /* 0x0000000111197836 */ /* 0x000fca0000000000 */
[----:B------:R-:W-:-:S07]  /*0bd0*/  SHF.R.S32.HI R11, RZ, 0x1f, R25 ;  /* 0x0000001fff0b7819 */ /* 0x000fce0000011419 */
.L_x_4125:
        /* <DEDUP_REMOVED lines=32> */
[----:B------:R-:W4:Y:S01]  /*0de0*/  @!P0 LDG.E R18, desc[UR4][R18.64] ;  /* 0x0000000412128981 */ /* 0x000f22000c1e1900 */
[----:B0-----:R-:W-:-:S05]  /*0df0*/  @!P0 IADD3 R16, P1, R23, R16, RZ ;  /* 0x0000001017108210 */ /* 0x001fca0007f3e0ff */
[----:B------:R-:W-:-:S05]  /*0e00*/  @!P0 IMAD.X R17, R22, 0x1, R17, P1 ;  /* 0x0000000116118824 */ /* 0x000fca00008e0611 */
        /* <DEDUP_REMOVED lines=79> */
[----:B------:R-:W-:Y:S01]  /*1300*/  FFMA.FTZ R8, R20, R23, R17 ;  /* 0x0000001714087223 */ /* 0x000fe20000010011 */
[----:B------:R-:W-:Y:S01]  /*1310*/  FADD.FTZ R12, R12, R23 ;  /* 0x000000170c0c7221 */ /* 0x000fe20000010000 */
        /* <DEDUP_REMOVED lines=11> */
.L_x_4123:
        /* <DEDUP_REMOVED lines=8> */
.L_x_4127:
        /* <DEDUP_REMOVED lines=15> */
[----:B------:R-:W2:Y:S04]  /*1540*/  @!P0 LDG.E R18, desc[UR4][R18.64] ;  /* 0x0000000412128981 */ /* 0x000ea8000c1e1900 */
[----:B------:R-:W3:Y:S01]  /*1550*/  @!P0 LDG.E R20, desc[UR4][R20.64] ;  /* 0x0000000414148981 */ /* 0x000ee2000c1e1900 */
[----:B------:R-:W-:Y:S02]  /*1560*/  PRMT R16, R16, 0x5410, RZ ;  /* 0x0000541010107816 */ /* 0x000fe400000000ff */
[----:B------:R-:W-:Y:S02]  /*1570*/  PRMT R17, RZ, 0x7610, R17 ;  /* 0x00007610ff117816 */ /* 0x000fe40000000011 */
[----:B------:R-:W-:-:S02]  /*1580*/  IADD3 R9, R9, -0x1, RZ ;  /* 0xffffffff09097810 */ /* 0x000fc40007ffe0ff */
[----:B------:R-:W-:Y:S02]  /*1590*/  IADD3 R11, P2, R11, 0x1, RZ ;  /* 0x000000010b0b7810 */ /* 0x000fe40007f5e0ff */
[----:B------:R-:W-:Y:S02]  /*15a0*/  ISETP.NE.AND P1, PT, R9, RZ, PT ;  /* 0x000000ff0900720c */ /* 0x000fe40003f25270 */
        /* <DEDUP_REMOVED lines=26> */
[----:B------:R-:W-:-:S07]  /*1750*/  IMAD.MOV.U32 R17, RZ, RZ, R11 ;  /* 0x000000ffff117224 */ /* 0x000fce00078e000b */
.L_x_4126:
[----:B------:R-:W-:-:S13]  /*1760*/  ISETP.GE.U32.AND P0, PT, R32, 0x3, PT ;  /* 0x000000032000780c */ /* 0x000fda0003f06070 */
[----:B------:R-:W-:Y:S05]  /*1770*/  @!P0 BRA `(.L_x_4122) ;  /* 0x0000000800dc8947 */ /* 0x000fea0003800000 */
[----:B------:R-:W-:Y:S01]  /*1780*/  ULDC.64 UR6, c[0x0][0x288] ;  /* 0x0000a20000067ab9 */ /* 0x000fe20000000a00 */
[----:B------:R-:W-:Y:S02]  /*1790*/  SHF.R.S32.HI R11, RZ, 0x1f, R17 ;  /* 0x0000001fff0b7819 */ /* 0x000fe40000011411 */
[----:B------:R-:W-:Y:S02]  /*17a0*/  ISETP.GE.U32.AND P0, PT, R22, UR6, PT ;  /* 0x0000000616007c0c */ /* 0x000fe4000bf06070 */
[----:B------:R-:W-:Y:S02]  /*17b0*/  MOV R9, R17 ;  /* 0x0000001100097202 */ /* 0x000fe40000000f00 */
[----:B------:R-:W-:-:S13]  /*17c0*/  ISETP.GE.AND.EX P0, PT, R23, UR7, PT, P0 ;  /* 0x0000000717007c0c */ /* 0x000fda000bf06300 */
.L_x_4128:
[----:B------:R-:W0:Y:S01]  /*17d0*/  @!P0 LDC.64 R16, c[0x0][0x288] ;  /* 0x0000a200ff108b82 */ /* 0x000e220000000a00 */
[----:B------:R-:W-:Y:S01]  /*17e0*/  @!P0 MOV R30, R28 ;  /* 0x0000001c001e8202 */ /* 0x000fe20000000f00 */
[----:B------:R-:W-:Y:S01]  /*17f0*/  @!P0 IMAD.MOV.U32 R31, RZ, RZ, R27 ;  /* 0x000000ffff1f8224 */ /* 0x000fe200078e001b */
[----:B------:R-:W-:-:S05]  /*1800*/  @!P0 IADD3 R25, P1, R9, 0x1, RZ ;  /* 0x0000000109198810 */ /* 0x000fca0007f3e0ff */
[----:B------:R-:W2:Y:S01]  /*1810*/  @!P0 LDC.64 R18, c[0x0][0x230] ;  /* 0x00008c00ff128b82 */ /* 0x000ea20000000a00 */
[----:B------:R-:W-:-:S07]  /*1820*/  @!P0 IMAD.X R33, RZ, RZ, R11, P1 ;  /* 0x000000ffff218224 */ /* 0x000fce00008e060b */
[----:B------:R-:W3:Y:S08]  /*1830*/  @!P0 LDC.64 R20, c[0x0][0x228] ;  /* 0x00008a00ff148b82 */ /* 0x000ef00000000a00 */
[----:B------:R-:W4:Y:S01]  /*1840*/  @!P0 LDC.64 R22, c[0x0][0x288] ;  /* 0x0000a200ff168b82 */ /* 0x000f220000000a00 */
[-C--:B0-----:R-:W-:Y:S02]  /*1850*/  @!P0 IMAD R32, R11, R16.reuse, RZ ;  /* 0x000000100b208224 */ /* 0x081fe400078e02ff */
[----:B------:R-:W-:-:S04]  /*1860*/  @!P0 IMAD.WIDE.U32 R30, R9, R16, R30 ;  /* 0x00000010091e8225 */ /* 0x000fc800078e001e */
[----:B------:R-:W-:Y:S01]  /*1870*/  @!P0 IMAD R17, R9, R17, R32 ;  /* 0x0000001109118224 */ /* 0x000fe200078e0220 */
[----:B------:R-:W-:-:S04]  /*1880*/  @!P0 SHF.L.U32 R35, R30, 0x1, RZ ;  /* 0x000000011e238819 */ /* 0x000fc800000006ff */
[----:B------:R-:W-:-:S04]  /*1890*/  @!P0 IADD3 R17, R31, R17, RZ ;  /* 0x000000111f118210 */ /* 0x000fc80007ffe0ff */
[----:B------:R-:W-:Y:S02]  /*18a0*/  @!P0 SHF.L.U64.HI R32, R30, 0x1, R17 ;  /* 0x000000011e208819 */ /* 0x000fe40000010211 */
[----:B------:R-:W0:Y:S01]  /*18b0*/  @!P0 LDC.64 R16, c[0x0][0x288] ;  /* 0x0000a200ff108b82 */ /* 0x000e220000000a00 */
[C---:B--2---:R-:W-:Y:S02]  /*18c0*/  @!P0 IADD3 R30, P1, R35.reuse, R18, RZ ;  /* 0x00000012231e8210 */ /* 0x044fe40007f3e0ff */
[----:B---3--:R-:W-:Y:S02]  /*18d0*/  @!P0 IADD3 R34, P2, R35, R20, RZ ;  /* 0x0000001423228210 */ /* 0x008fe40007f5e0ff */
[C---:B------:R-:W-:Y:S01]  /*18e0*/  @!P0 IADD3.X R31, R32.reuse, R19, RZ, P1, !PT ;  /* 0x00000013201f8210 */ /* 0x040fe20000ffe4ff */
[-C--:B----4-:R-:W-:Y:S01]  /*18f0*/  @!P0 IMAD R18, R33, R22.reuse, RZ ;  /* 0x0000001621128224 */ /* 0x090fe200078e02ff */
[----:B------:R-:W-:Y:S01]  /*1900*/  @!P0 IADD3.X R35, R32, R21, RZ, P2, !PT ;  /* 0x0000001520238210 */ /* 0x000fe200017fe4ff */
[----:B------:R-:W-:Y:S01]  /*1910*/  @!P0 IMAD.MOV.U32 R32, RZ, RZ, R28 ;  /* 0x000000ffff208224 */ /* 0x000fe200078e001c */
[----:B------:R-:W-:Y:S01]  /*1920*/  @!P0 MOV R33, R27 ;  /* 0x0000001b00218202 */ /* 0x000fe20000000f00 */
[----:B------:R-:W2:Y:S01]  /*1930*/  @!P0 LDC.64 R20, c[0x0][0x228] ;  /* 0x00008a00ff148b82 */ /* 0x000ea20000000a00 */
[----:B------:R-:W-:Y:S01]  /*1940*/  @!P0 IADD3 R37, P1, R9, 0x2, RZ ;  /* 0x0000000209258810 */ /* 0x000fe20007f3e0ff */
[----:B------:R3:W4:Y:S01]  /*1950*/  @!P0 LDG.E R30, desc[UR4][R30.64] ;  /* 0x000000041e1e8981 */ /* 0x000722000c1e1900 */
[----:B------:R-:W-:-:S04]  /*1960*/  @!P0 IMAD.WIDE.U32 R32, R25, R22, R32 ;  /* 0x0000001619208225 */ /* 0x000fc800078e0020 */
[----:B------:R-:W-:Y:S02]  /*1970*/  @!P0 IMAD R22, R25, R23, R18 ;  /* 0x0000001719168224 */ /* 0x000fe400078e0212 */
[----:B------:R-:W5:Y:S01]  /*1980*/  @!P0 LDC.64 R18, c[0x0][0x230] ;  /* 0x00008c00ff128b82 */ /* 0x000f620000000a00 */
[----:B------:R-:W-:Y:S01]  /*1990*/  @!P0 IADD3.X R23, RZ, R11, RZ, P1, !PT ;  /* 0x0000000bff178210 */ /* 0x000fe20000ffe4ff */
[----:B------:R-:W-:Y:S01]  /*19a0*/  @!P0 IMAD.IADD R33, R33, 0x1, R22 ;  /* 0x0000000121218824 */ /* 0x000fe200078e0216 */
[----:B------:R1:W4:Y:S03]  /*19b0*/  @!P0 LDG.E R25, desc[UR4][R34.64] ;  /* 0x0000000422198981 */ /* 0x000326000c1e1900 */
[----:B0-----:R-:W-:-:S04]  /*19c0*/  @!P0 IMAD R22, R23, R16, RZ ;  /* 0x0000001017168224 */ /* 0x001fc800078e02ff */
[----:B---3--:R-:W-:Y:S02]  /*19d0*/  @!P0 IMAD R31, R37, R17, R22 ;  /* 0x00000011251f8224 */ /* 0x008fe400078e0216 */
[----:B------:R-:W0:Y:S01]  /*19e0*/  @!P0 LDC.64 R22, c[0x0][0x230] ;  /* 0x00008c00ff168b82 */ /* 0x000e220000000a00 */
[C---:B-1----:R-:W-:Y:S02]  /*19f0*/  @!P0 SHF.L.U64.HI R34, R32.reuse, 0x1, R33 ;  /* 0x0000000120228819 */ /* 0x042fe40000010221 */
[----:B------:R-:W-:Y:S01]  /*1a00*/  @!P0 SHF.L.U32 R35, R32, 0x1, RZ ;  /* 0x0000000120238819 */ /* 0x000fe200000006ff */
[----:B------:R-:W-:Y:S01]  /*1a10*/  @!P0 IMAD.MOV.U32 R33, RZ, RZ, R27 ;  /* 0x000000ffff218224 */ /* 0x000fe200078e001b */
[----:B------:R-:W-:-:S05]  /*1a20*/  @!P0 MOV R32, R28 ;  /* 0x0000001c00208202 */ /* 0x000fca0000000f00 */
[----:B------:R-:W-:Y:S02]  /*1a30*/  @!P0 IMAD.WIDE.U32 R32, R37, R16, R32 ;  /* 0x0000001025208225 */ /* 0x000fe400078e0020 */
[----:B------:R-:W1:Y:S01]  /*1a40*/  @!P0 LDC.64 R16, c[0x0][0x228] ;  /* 0x00008a00ff108b82 */ /* 0x000e620000000a00 */
[----:B-----5:R-:W-:-:S04]  /*1a50*/  @!P0 IADD3 R36, P1, R35, R18, RZ ;  /* 0x0000001223248210 */ /* 0x020fc80007f3e0ff */
[----:B------:R-:W-:Y:S01]  /*1a60*/  @!P0 IADD3.X R37, R34, R19, RZ, P1, !PT ;  /* 0x0000001322258210 */ /* 0x000fe20000ffe4ff */
[----:B------:R-:W-:Y:S01]  /*1a70*/  @!P0 IMAD.IADD R31, R33, 0x1, R31 ;  /* 0x00000001211f8824 */ /* 0x000fe200078e021f */
[----:B--2---:R-:W-:Y:S01]  /*1a80*/  @!P0 IADD3 R20, P2, R35, R20, RZ ;  /* 0x0000001423148210 */ /* 0x004fe20007f5e0ff */
[----:B------:R-:W2:Y:S02]  /*1a90*/  @!P0 LDC.64 R18, c[0x0][0x288] ;  /* 0x0000a200ff128b82 */ /* 0x000ea40000000a00 */
[----:B------:R-:W3:Y:S01]  /*1aa0*/  @!P0 LDG.E R36, desc[UR4][R36.64] ;  /* 0x0000000424248981 */ /* 0x000ee2000c1e1900 */
[----:B------:R-:W-:Y:S02]  /*1ab0*/  @!P0 SHF.L.U32 R35, R32, 0x1, RZ ;  /* 0x0000000120238819 */ /* 0x000fe400000006ff */
[----:B------:R-:W-:Y:S02]  /*1ac0*/  @!P0 IADD3.X R21, R34, R21, RZ, P2, !PT ;  /* 0x0000001522158210 */ /* 0x000fe400017fe4ff */
[----:B------:R-:W-:-:S02]  /*1ad0*/  @!P0 SHF.L.U64.HI R34, R32, 0x1, R31 ;  /* 0x0000000120228819 */ /* 0x000fc4000001021f */
[C---:B0-----:R-:W-:Y:S01]  /*1ae0*/  @!P0 IADD3 R32, P1, R35.reuse, R22, RZ ;  /* 0x0000001623208210 */ /* 0x041fe20007f3e0ff */
[----:B------:R0:W5:Y:S03]  /*1af0*/  @!P0 LDG.E R31, desc[UR4][R20.64] ;  /* 0x00000004141f8981 */ /* 0x000166000c1e1900 */
[----:B------:R-:W-:Y:S02]  /*1b00*/  @!P0 IADD3.X R33, R34, R23, RZ, P1, !PT ;  /* 0x0000001722218210 */ /* 0x000fe40000ffe4ff */
[----:B-1----:R-:W-:-:S03]  /*1b10*/  @!P0 IADD3 R22, P1, R35, R16, RZ ;  /* 0x0000001023168210 */ /* 0x002fc60007f3e0ff */
[----:B------:R1:W5:Y:S01]  /*1b20*/  @!P0 LDG.E R32, desc[UR4][R32.64] ;  /* 0x0000000420208981 */ /* 0x000362000c1e1900 */
[----:B0-----:R-:W0:Y:S01]  /*1b30*/  @!P0 LDC.64 R20, c[0x0][0x228] ;  /* 0x00008a00ff148b82 */ /* 0x001e220000000a00 */
[----:B------:R-:W-:-:S05]  /*1b40*/  @!P0 IMAD.X R23, R34, 0x1, R17, P1 ;  /* 0x0000000122178824 */ /* 0x000fca00008e0611 */
        /* <DEDUP_REMOVED lines=9> */
[----:B------:R-:W-:Y:S02]  /*1be0*/  @!P0 IADD3 R33, R19, R35, RZ ;  /* 0x0000002313218210 */ /* 0x000fe40007ffe0ff */
[C---:B------:R-:W-:Y:S02]  /*1bf0*/  @!P0 SHF.L.U32 R19, R18.reuse, 0x1, RZ ;  /* 0x0000000112138819 */ /* 0x040fe400000006ff */
[----:B------:R-:W-:Y:S02]  /*1c00*/  @!P0 SHF.L.U64.HI R18, R18, 0x1, R33 ;  /* 0x0000000112128819 */ /* 0x000fe40000010221 */
[----:B-1----:R-:W-:-:S05]  /*1c10*/  @!P0 IADD3 R16, P1, R19, R16, RZ ;  /* 0x0000001013108210 */ /* 0x002fca0007f3e0ff */
[----:B------:R-:W-:Y:S01]  /*1c20*/  @!P0 IMAD.X R17, R18, 0x1, R17, P1 ;  /* 0x0000000112118824 */ /* 0x000fe200008e0611 */
[----:B0-----:R-:W-:-:S04]  /*1c30*/  @!P0 IADD3 R20, P1, R19, R20, RZ ;  /* 0x0000001413148210 */ /* 0x001fc80007f3e0ff */
[----:B------:R0:W2:Y:S01]  /*1c40*/  @!P0 LDG.E R16, desc[UR4][R16.64] ;  /* 0x0000000410108981 */ /* 0x0000a2000c1e1900 */
[----:B------:R-:W-:-:S05]  /*1c50*/  @!P0 IADD3.X R21, R18, R21, RZ, P1, !PT ;  /* 0x0000001512158210 */ /* 0x000fca0000ffe4ff */
[----:B------:R1:W2:Y:S01]  /*1c60*/  @!P0 LDG.E R20, desc[UR4][R20.64] ;  /* 0x0000000414148981 */ /* 0x0002a2000c1e1900 */
[----:B0-----:R-:W-:Y:S02]  /*1c70*/  PRMT R17, RZ, 0x7610, R17 ;  /* 0x00007610ff117816 */ /* 0x001fe40000000011 */
[----:B------:R-:W-:Y:S02]  /*1c80*/  PRMT R18, RZ, 0x7610, R18 ;  /* 0x00007610ff127816 */ /* 0x000fe40000000012 */
[----:B------:R-:W-:Y:S02]  /*1c90*/  PRMT R22, RZ, 0x7610, R22 ;  /* 0x00007610ff167816 */ /* 0x000fe40000000016 */
[----:B------:R-:W-:-:S04]  /*1ca0*/  IADD3 R9, P2, R9, 0x4, RZ ;  /* 0x0000000409097810 */ /* 0x000fc80007f5e0ff */
[----:B------:R-:W-:Y:S02]  /*1cb0*/  ISETP.GE.AND P1, PT, R9, R6, PT ;  /* 0x000000060900720c */ /* 0x000fe40003f26270 */
[----:B------:R-:W-:Y:S02]  /*1cc0*/  IADD3.X R11, RZ, R11, RZ, P2, !PT ;  /* 0x0000000bff0b7210 */ /* 0x000fe400017fe4ff */
        /* <DEDUP_REMOVED lines=22> */
[----:B------:R-:W-:-:S03]  /*1e30*/  FADD.FTZ R12, R19, R12 ;  /* 0x0000000c130c7221 */ /* 0x000fc60000010000 */
[----:B------:R-:W-:Y:S01]  /*1e40*/  FADD.FTZ R23, -R4, R23 ;  /* 0x0000001704177221 */ /* 0x000fe20000010100 */
[C---:B------:R-:W-:Y:S01]  /*1e50*/  FFMA.FTZ R8, R19.reuse, R17, R8 ;  /* 0x0000001113087223 */ /* 0x040fe20000010008 */
[----:B------:R-:W-:Y:S01]  /*1e60*/  FMUL.FTZ R21, R19, R2 ;  /* 0x0000000213157220 */ /* 0x000fe20000410000 */
[----:B------:R-:W-:Y:S01]  /*1e70*/  PRMT R19, RZ, 0x7610, R19 ;  /* 0x00007610ff137816 */ /* 0x000fe20000000013 */
[----:B------:R-:W-:Y:S02]  /*1e80*/  HADD2.F32 R22, -RZ, R10.H1_H1 ;  /* 0x3000000aff167230 */ /* 0x000fe40000004100 */
[----:B------:R-:W-:Y:S01]  /*1e90*/  FMUL.FTZ R23, R23, R24 ;  /* 0x0000001817177220 */ /* 0x000fe20000410000 */
[----:B------:R-:W-:Y:S01]  /*1ea0*/  FFMA.FTZ R30, R17, R21, R14 ;  /* 0x00000015111e7223 */ /* 0x000fe2000001000e */
[----:B------:R-:W-:Y:S02]  /*1eb0*/  @!P0 PRMT R19, R36, 0x7632, R19 ;  /* 0x0000763224138816 */ /* 0x000fe40000000013 */
[----:B------:R-:W-:Y:S01]  /*1ec0*/  @!P0 PRMT R10, R31, 0x7632, R10 ;  /* 0x000076321f0a8816 */ /* 0x000fe2000000000a */
[C---:B------:R-:W-:Y:S01]  /*1ed0*/  FMUL.FTZ R17, R22.reuse, R3 ;  /* 0x0000000316117220 */ /* 0x040fe20000410000 */
[----:B------:R-:W-:Y:S01]  /*1ee0*/  FADD.FTZ R13, R13, R22 ;  /* 0x000000160d0d7221 */ /* 0x000fe20000010000 */
[----:B------:R-:W-:Y:S01]  /*1ef0*/  FFMA.FTZ R15, R22, R23, R15 ;  /* 0x00000017160f7223 */ /* 0x000fe2000001000f */
[----:B------:R-:W-:Y:S01]  /*1f00*/  PRMT R22, RZ, 0x5410, RZ ;  /* 0x00005410ff167816 */ /* 0x000fe200000000ff */
[----:B------:R-:W-:Y:S01]  /*1f10*/  HADD2.F32 R19, -RZ, R19.H0_H0 ;  /* 0x20000013ff137230 */ /* 0x000fe20000004100 */
[----:B------:R-:W-:-:S02]  /*1f20*/  PRMT R10, R10, 0x5410, RZ ;  /* 0x000054100a0a7816 */ /* 0x000fc400000000ff */
[----:B------:R-:W-:Y:S01]  /*1f30*/  @!P0 PRMT R22, R32, 0x7610, R22 ;  /* 0x0000761020168816 */ /* 0x000fe20000000016 */
[----:B------:R-:W-:Y:S01]  /*1f40*/  FADD.FTZ R18, R21, R18 ;  /* 0x0000001215127221 */ /* 0x000fe20000010000 */
[----:B------:R-:W-:Y:S01]  /*1f50*/  FADD.FTZ R21, -R4, R19 ;  /* 0x0000001304157221 */ /* 0x000fe20000010100 */
[----:B------:R-:W-:Y:S01]  /*1f60*/  HADD2.F32 R19, -RZ, R10.H0_H0 ;  /* 0x2000000aff137230 */ /* 0x000fe20000004100 */
[----:B------:R-:W-:Y:S01]  /*1f70*/  @!P0 PRMT R22, R22, 0x5410, R34 ;  /* 0x0000541016168816 */ /* 0x000fe20000000022 */
[----:B------:R-:W-:Y:S01]  /*1f80*/  FADD.FTZ R14, R18, R17 ;  /* 0x00000011120e7221 */ /* 0x000fe20000010000 */
[----:B------:R-:W-:Y:S01]  /*1f90*/  @!P0 PRMT R10, R10, 0x7610, R32 ;  /* 0x000076100a0a8816 */ /* 0x000fe20000000020 */
[----:B------:R-:W-:Y:S02]  /*1fa0*/  FMUL.FTZ R18, R21, R24 ;  /* 0x0000001815127220 */ /* 0x000fe40000410000 */
        /* <DEDUP_REMOVED lines=20> */
[----:B------:R-:W-:-:S02]  /*20f0*/  HADD2.F32 R19, -RZ, R10.H0_H0 ;  /* 0x2000000aff137230 */ /* 0x000fc40000004100 */
[----:B------:R-:W-:Y:S01]  /*2100*/  FMUL.FTZ R21, R21, R24 ;  /* 0x0000001815157220 */ /* 0x000fe20000410000 */
[----:B--2---:R-:W-:Y:S02]  /*2110*/  @!P0 PRMT R10, R10, 0x5410, R16 ;  /* 0x000054100a0a8816 */ /* 0x004fe40000000010 */
[----:B------:R-:W-:Y:S02]  /*2120*/  @!P0 PRMT R17, R16, 0x7632, R17 ;  /* 0x0000763210118816 */ /* 0x000fe40000000011 */
[----:B------:R-:W-:Y:S01]  /*2130*/  PRMT R16, RZ, 0x5410, RZ ;  /* 0x00005410ff107816 */ /* 0x000fe200000000ff */
[----:B------:R-:W-:-:S03]  /*2140*/  HADD2.F32 R23, -RZ, R10.H1_H1 ;  /* 0x3000000aff177230 */ /* 0x000fc60000004100 */
[----:B------:R-:W-:Y:S01]  /*2150*/  @!P0 PRMT R16, R16, 0x5410, R20 ;  /* 0x0000541010108816 */ /* 0x000fe20000000014 */
[----:B------:R-:W-:Y:S01]  /*2160*/  FADD.FTZ R12, R12, R19 ;  /* 0x000000130c0c7221 */ /* 0x000fe20000010000 */
[C---:B------:R-:W-:Y:S01]  /*2170*/  FFMA.FTZ R8, R19.reuse, R21, R8 ;  /* 0x0000001513087223 */ /* 0x040fe20000010008 */
[----:B------:R-:W-:Y:S01]  /*2180*/  FMUL.FTZ R19, R19, R2 ;  /* 0x0000000213137220 */ /* 0x000fe20000410000 */
[----:B------:R-:W-:Y:S01]  /*2190*/  @!P0 PRMT R16, R20, 0x7632, R16 ;  /* 0x0000763214108816 */ /* 0x000fe20000000010 */
[----:B------:R-:W-:Y:S02]  /*21a0*/  FADD.FTZ R23, -R4, R23 ;  /* 0x0000001704177221 */ /* 0x000fe40000010100 */
[----:B------:R-:W-:Y:S01]  /*21b0*/  FADD.FTZ R10, R19, R14 ;  /* 0x0000000e130a7221 */ /* 0x000fe20000010000 */
[----:B------:R-:W-:Y:S01]  /*21c0*/  FADD.FTZ R13, R13, R22 ;  /* 0x000000160d0d7221 */ /* 0x000fe20000010000 */
[----:B------:R-:W-:Y:S02]  /*21d0*/  HADD2.F32 R14, -RZ, R16.H1_H1 ;  /* 0x30000010ff0e7230 */ /* 0x000fe40000004100 */
[----:B------:R-:W-:Y:S01]  /*21e0*/  FMUL.FTZ R23, R23, R24 ;  /* 0x0000001817177220 */ /* 0x000fe20000410000 */
[----:B------:R-:W-:-:S02]  /*21f0*/  HADD2.F32 R17, -RZ, R17.H0_H0 ;  /* 0x20000011ff117230 */ /* 0x000fc40000004100 */
[----:B------:R-:W-:Y:S01]  /*2200*/  FFMA.FTZ R18, R21, R19, R18 ;  /* 0x0000001315127223 */ /* 0x000fe20000010012 */
[----:B------:R-:W-:Y:S02]  /*2210*/  HADD2.F32 R19, -RZ, R16.H0_H0 ;  /* 0x20000010ff137230 */ /* 0x000fe40000004100 */
        /* <DEDUP_REMOVED lines=13> */
.L_x_4122:
        /* <DEDUP_REMOVED lines=99> */
.L_x_4151:
        /* <DEDUP_REMOVED lines=32> */
.L_x_4129:
        /* <DEDUP_REMOVED lines=35> */
[----:B------:R-:W2:Y:S03]  /*2d50*/  S2R R3, SR_CTAID.Z ;  /* 0x0000000000037919 */ /* 0x000ea60000002700 */
[----:B0-----:R-:W-:Y:S02]  /*2d60*/  LEA R6, R2, R5, 0x18 ;  /* 0x0000000502067211 */ /* 0x001fe400078ec0ff */
[----:B------:R-:W0:Y:S03]  /*2d70*/  LDC.64 R4, c[0x0][0x268] ;  /* 0x00009a00ff047b82 */ /* 0x000e260000000a00 */
[----:B------:R-:W-:-:S06]  /*2d80*/  IMAD R6, R17, 0x8, R6 ;  /* 0x0000000811067824 */ /* 0x000fcc00078e0206 */
        /* <DEDUP_REMOVED lines=9> */
.L_x_4132:
[----:B------:R-:W-:Y:S05]  /*2e20*/  BSYNC B0 ;  /* 0x0000000000007941 */ /* 0x000fea0003800000 */
.L_x_4131:
        /* <DEDUP_REMOVED lines=22> */
.L_x_4130:
[----:B------:R-:W-:Y:S01]  /*2f90*/  HFMA2.MMA R26, -RZ, RZ, 0, 5.9604644775390625e-08 ;  /* 0x00000001ff1a7435 */ /* 0x000fe200000001ff */
[----:B------:R-:W-:Y:S01]  /*2fa0*/  IMAD.MOV.U32 R27, RZ, RZ, R21 ;  /* 0x000000ffff1b7224 */ /* 0x000fe200078e0015 */
[----:B------:R-:W-:Y:S02]  /*2fb0*/  MOV R25, RZ ;  /* 0x000000ff00197202 */ /* 0x000fe40000000f00 */
[----:B------:R-:W-:Y:S02]  /*2fc0*/  MOV R24, 0xffffffff ;  /* 0xffffffff00187802 */ /* 0x000fe40000000f00 */
[----:B------:R-:W-:-:S13]  /*2fd0*/  ISETP.GE.AND P4, PT, R19, 0x1, PT ;  /* 0x000000011300780c */ /* 0x000fda0003f86270 */
[----:B------:R-:W-:Y:S05]  /*2fe0*/  WARPSYNC.COLLECTIVE R24, `(.L_x_4133) ;  /* 0x0000000018087348 */ /* 0x000fea0003c00000 */
[----:B------:R0:W1:Y:S02]  /*2ff0*/  SHFL.UP P0, R30, R27, R26, R25 ;  /* 0x0400001a1b1e7389 */ /* 0x0000640000000019 */
[----:B01----:R-:W-:Y:S01]  /*3000*/  ENDCOLLECTIVE ;  /* 0x000000000000791b */ /* 0x003fe20003800000 */
.L_x_4133:
[----:B------:R-:W-:Y:S01]  /*3010*/  MOV R27, R22 ;  /* 0x00000016001b7202 */ /* 0x000fe20000000f00 */
[----:B------:R-:W-:-:S07]  /*3020*/  IMAD.MOV.U32 R28, RZ, RZ, R30 ;  /* 0x000000ffff1c7224 */ /* 0x000fce00078e001e */
[----:B------:R-:W-:Y:S05]  /*3030*/  WARPSYNC.COLLECTIVE R24, `(.L_x_4134) ;  /* 0x0000000018087348 */ /* 0x000fea0003c00000 */
[----:B------:R0:W1:Y:S02]  /*3040*/  SHFL.UP P0, R30, R27, R26, R25 ;  /* 0x0400001a1b1e7389 */ /* 0x0000640000000019 */
[----:B01----:R-:W-:Y:S01]  /*3050*/  ENDCOLLECTIVE ;  /* 0x000000000000791b */ /* 0x003fe20003800000 */
.L_x_4134:
[----:B------:R-:W-:Y:S02]  /*3060*/  MOV R27, R23 ;  /* 0x00000017001b7202 */ /* 0x000fe40000000f00 */
[----:B------:R-:W-:-:S07]  /*3070*/  MOV R29, R30 ;  /* 0x0000001e001d7202 */ /* 0x000fce0000000f00 */
[----:B------:R-:W-:Y:S05]  /*3080*/  WARPSYNC.COLLECTIVE R24, `(.L_x_4135) ;  /* 0x0000000018087348 */ /* 0x000fea0003c00000 */
[----:B------:R0:W1:Y:S02]  /*3090*/  SHFL.UP P0, R30, R27, R26, R25 ;  /* 0x0400001a1b1e7389 */ /* 0x0000640000000019 */
[----:B01----:R-:W-:Y:S01]  /*30a0*/  ENDCOLLECTIVE ;  /* 0x000000000000791b */ /* 0x003fe20003800000 */
.L_x_4135:
        /* <DEDUP_REMOVED lines=12> */
.L_x_4136:
[----:B------:R-:W-:Y:S01]  /*3170*/  IMAD.MOV.U32 R27, RZ, RZ, R22 ;  /* 0x000000ffff1b7224 */ /* 0x000fe200078e0016 */
[----:B------:R-:W-:-:S07]  /*3180*/  MOV R28, R30 ;  /* 0x0000001e001c7202 */ /* 0x000fce0000000f00 */
[----:B------:R-:W-:Y:S05]  /*3190*/  WARPSYNC.COLLECTIVE R24, `(.L_x_4137) ;  /* 0x0000000018087348 */ /* 0x000fea0003c00000 */
[----:B------:R0:W1:Y:S02]  /*31a0*/  SHFL.UP P0, R30, R27, R26, R25 ;  /* 0x0400001a1b1e7389 */ /* 0x0000640000000019 */
[----:B01----:R-:W-:Y:S01]  /*31b0*/  ENDCOLLECTIVE ;  /* 0x000000000000791b */ /* 0x003fe20003800000 */
.L_x_4137:
[----:B------:R-:W-:Y:S02]  /*31c0*/  MOV R27, R23 ;  /* 0x00000017001b7202 */ /* 0x000fe40000000f00 */
[----:B------:R-:W-:-:S07]  /*31d0*/  MOV R29, R30 ;  /* 0x0000001e001d7202 */ /* 0x000fce0000000f00 */
[----:B------:R-:W-:Y:S05]  /*31e0*/  WARPSYNC.COLLECTIVE R24, `(.L_x_4138) ;  /* 0x0000000018087348 */ /* 0x000fea0003c00000 */
[----:B------:R0:W1:Y:S02]  /*31f0*/  SHFL.UP P0, R30, R27, R26, R25 ;  /* 0x0400001a1b1e7389 */ /* 0x0000640000000019 */
[----:B01----:R-:W-:Y:S01]  /*3200*/  ENDCOLLECTIVE ;  /* 0x000000000000791b */ /* 0x003fe20003800000 */
.L_x_4138:
        /* <DEDUP_REMOVED lines=12> */
.L_x_4139:
[----:B------:R-:W-:Y:S02]  /*32d0*/  MOV R27, R22 ;  /* 0x00000016001b7202 */ /* 0x000fe40000000f00 */
[----:B------:R-:W-:-:S07]  /*32e0*/  MOV R28, R30 ;  /* 0x0000001e001c7202 */ /* 0x000fce0000000f00 */
[----:B------:R-:W-:Y:S05]  /*32f0*/  WARPSYNC.COLLECTIVE R24, `(.L_x_4140) ;  /* 0x0000000018087348 */ /* 0x000fea0003c00000 */
[----:B------:R0:W1:Y:S02]  /*3300*/  SHFL.UP P0, R30, R27, R26, R25 ;  /* 0x0400001a1b1e7389 */ /* 0x0000640000000019 */
[----:B01----:R-:W-:Y:S01]  /*3310*/  ENDCOLLECTIVE ;  /* 0x000000000000791b */ /* 0x003fe20003800000 */
.L_x_4140:
[----:B------:R-:W-:Y:S01]  /*3320*/  MOV R27, R23 ;  /* 0x00000017001b7202 */ /* 0x000fe20000000f00 */
[----:B------:R-:W-:-:S07]  /*3330*/  IMAD.MOV.U32 R29, RZ, RZ, R30 ;  /* 0x000000ffff1d7224 */ /* 0x000fce00078e001e */
[----:B------:R-:W-:Y:S05]  /*3340*/  WARPSYNC.COLLECTIVE R24, `(.L_x_4141) ;  /* 0x0000000018087348 */ /* 0x000fea0003c00000 */
[----:B------:R0:W1:Y:S02]  /*3350*/  SHFL.UP P0, R30, R27, R26, R25 ;  /* 0x0400001a1b1e7389 */ /* 0x0000640000000019 */
[----:B01----:R-:W-:Y:S01]  /*3360*/  ENDCOLLECTIVE ;  /* 0x000000000000791b */ /* 0x003fe20003800000 */
.L_x_4141:
        /* <DEDUP_REMOVED lines=12> */
.L_x_4142:
[----:B------:R-:W-:Y:S02]  /*3430*/  MOV R27, R22 ;  /* 0x00000016001b7202 */ /* 0x000fe40000000f00 */
[----:B------:R-:W-:-:S07]  /*3440*/  MOV R28, R30 ;  /* 0x0000001e001c7202 */ /* 0x000fce0000000f00 */
[----:B------:R-:W-:Y:S05]  /*3450*/  WARPSYNC.COLLECTIVE R24, `(.L_x_4143) ;  /* 0x0000000018087348 */ /* 0x000fea0003c00000 */
[----:B------:R0:W1:Y:S02]  /*3460*/  SHFL.UP P0, R30, R27, R26, R25 ;  /* 0x0400001a1b1e7389 */ /* 0x0000640000000019 */
[----:B01----:R-:W-:Y:S01]  /*3470*/  ENDCOLLECTIVE ;  /* 0x000000000000791b */ /* 0x003fe20003800000 */
.L_x_4143:
[----:B------:R-:W-:Y:S01]  /*3480*/  IMAD.MOV.U32 R27, RZ, RZ, R23 ;  /* 0x000000ffff1b7224 */ /* 0x000fe200078e0017 */
[----:B------:R-:W-:-:S07]  /*3490*/  MOV R29, R30 ;  /* 0x0000001e001d7202 */ /* 0x000fce0000000f00 */
[----:B------:R-:W-:Y:S05]  /*34a0*/  WARPSYNC.COLLECTIVE R24, `(.L_x_4144) ;  /* 0x0000000018087348 */ /* 0x000fea0003c00000 */
[----:B------:R0:W1:Y:S02]  /*34b0*/  SHFL.UP P0, R30, R27, R26, R25 ;  /* 0x0400001a1b1e7389 */ /* 0x0000640000000019 */
[----:B01----:R-:W-:Y:S01]  /*34c0*/  ENDCOLLECTIVE ;  /* 0x000000000000791b */ /* 0x003fe20003800000 */
.L_x_4144:
        /* <DEDUP_REMOVED lines=12> */
.L_x_4145:
[----:B------:R-:W-:Y:S01]  /*3590*/  MOV R27, R22 ;  /* 0x00000016001b7202 */ /* 0x000fe20000000f00 */
[----:B------:R-:W-:-:S07]  /*35a0*/  IMAD.MOV.U32 R28, RZ, RZ, R30 ;  /* 0x000000ffff1c7224 */ /* 0x000fce00078e001e */
[----:B------:R-:W-:Y:S05]  /*35b0*/  WARPSYNC.COLLECTIVE R24, `(.L_x_4146) ;  /* 0x0000000018087348 */ /* 0x000fea0003c00000 */
[----:B------:R0:W1:Y:S02]  /*35c0*/  SHFL.UP P0, R30, R27, R26, R25 ;  /* 0x0400001a1b1e7389 */ /* 0x0000640000000019 */
[----:B01----:R-:W-:Y:S01]  /*35d0*/  ENDCOLLECTIVE ;  /* 0x000000000000791b */ /* 0x003fe20003800000 */
.L_x_4146:
[----:B------:R-:W-:Y:S02]  /*35e0*/  MOV R27, R23 ;  /* 0x00000017001b7202 */ /* 0x000fe40000000f00 */
[----:B------:R-:W-:-:S07]  /*35f0*/  MOV R29, R30 ;  /* 0x0000001e001d7202 */ /* 0x000fce0000000f00 */
[----:B------:R-:W-:Y:S05]  /*3600*/  WARPSYNC.COLLECTIVE R24, `(.L_x_4147) ;  /* 0x0000000018087348 */ /* 0x000fea0003c00000 */
[----:B------:R0:W1:Y:S02]  /*3610*/  SHFL.UP P0, R30, R27, R26, R25 ;  /* 0x0400001a1b1e7389 */ /* 0x0000640000000019 */
[----:B01----:R-:W-:Y:S01]  /*3620*/  ENDCOLLECTIVE ;  /* 0x000000000000791b */ /* 0x003fe20003800000 */
.L_x_4147:
        /* <DEDUP_REMOVED lines=11> */
.L_x_4148:
[----:B------:R-:W-:Y:S01]  /*36e0*/  IMAD.MOV.U32 R27, RZ, RZ, R22 ;  /* 0x000000ffff1b7224 */ /* 0x000fe200078e0016 */
[----:B------:R-:W-:-:S07]  /*36f0*/  MOV R19, R30 ;  /* 0x0000001e00137202 */ /* 0x000fce0000000f00 */
[----:B------:R-:W-:Y:S05]  /*3700*/  WARPSYNC.COLLECTIVE R24, `(.L_x_4149) ;  /* 0x0000000018087348 */ /* 0x000fea0003c00000 */
[----:B------:R0:W1:Y:S02]  /*3710*/  SHFL.UP P0, R30, R27, R26, R25 ;  /* 0x0400001a1b1e7389 */ /* 0x0000640000000019 */
[----:B01----:R-:W-:Y:S01]  /*3720*/  ENDCOLLECTIVE ;  /* 0x000000000000791b */ /* 0x003fe20003800000 */
.L_x_4149:
[----:B------:R-:W-:Y:S02]  /*3730*/  MOV R27, R23 ;  /* 0x00000017001b7202 */ /* 0x000fe40000000f00 */
[----:B------:R-:W-:-:S07]  /*3740*/  MOV R22, R30 ;  /* 0x0000001e00167202 */ /* 0x000fce0000000f00 */
[----:B------:R-:W-:Y:S05]  /*3750*/  WARPSYNC.COLLECTIVE R24, `(.L_x_4150) ;  /* 0x0000000018087348 */ /* 0x000fea0003c00000 */
[----:B------:R0:W1:Y:S02]  /*3760*/  SHFL.UP P0, R30, R27, R26, R25 ;  /* 0x0400001a1b1e7389 */ /* 0x0000640000000019 */
[----:B01----:R-:W-:Y:S01]  /*3770*/  ENDCOLLECTIVE ;  /* 0x000000000000791b */ /* 0x003fe20003800000 */
.L_x_4150:
[----:B------:R-:W-:Y:S01]  /*3780*/  MOV R23, R30 ;  /* 0x0000001e00177202 */ /* 0x000fe20000000f00 */
[----:B------:R-:W-:Y:S06]  /*3790*/  BRA `(.L_x_4151) ;  /* 0xfffffff000607947 */ /* 0x000fec000383ffff */
.L_x_4152:
        /* <DEDUP_REMOVED lines=14> */
.L_x_4553:


//--------------------- .text._Z30group_norm_nhwc_bwd_sum_kernelI11Fp16IOFp16WLi192EEv26Group_norm_nhwc_bwd_params --------------------------
	.section	.text._Z30group_norm_nhwc_bwd_sum_kernelI11Fp16IOFp16WLi192EEv26Group_norm_nhwc_bwd_params,"ax",@progbits
	.align	128
        .global         _Z30group_norm_nhwc_bwd_sum_kernelI11Fp16IOFp16WLi192EEv26Group_norm_nhwc_bwd_params
        .type           _Z30group_norm_nhwc_bwd_sum_kernelI11Fp16IOFp16WLi192EEv26Group_norm_nhwc_bwd_params,@function
        .size           _Z30group_norm_nhwc_bwd_sum_kernelI11Fp16IOFp16WLi192EEv26Group_norm_nhwc_bwd_params,(.L_x_4554 - _Z30group_norm_nhwc_bwd_sum_kernelI11Fp16IOFp16WLi192EEv26Group_norm_nhwc_bwd_params)
        .other          _Z30group_norm_nhwc_bwd_sum_kernelI11Fp16IOFp16WLi192EEv26Group_norm_nhwc_bwd_params,@"STO_CUDA_ENTRY STV_DEFAULT"
_Z30group_norm_nhwc_bwd_sum_kernelI11Fp16IOFp16WLi192EEv26Group_norm_nhwc_bwd_params:
.text._Z30group_norm_nhwc_bwd_sum_kernelI11Fp16IOFp16WLi192EEv26Group_norm_nhwc_bwd_params:
        /* <DEDUP_REMOVED lines=76> */
.L_x_4154:
[----:B------:R-:W-:Y:S05]  /*04c0*/  BSYNC B0 ;  /* 0x0000000000007941 */ /* 0x000fea0003800000 */
.L_x_4153:
        /* <DEDUP_REMOVED lines=110> */
.L_x_4157:
[----:B------:R-:W-:Y:S05]  /*0bb0*/  @!P2 BRA `(.L_x_4155) ;  /* 0x0000001400cca947 */ /* 0x000fea0003800000 */
[----:B------:R-:W-:-:S05]  /*0bc0*/  VIADD R25, R17, 0x1 ;  /* 0x0000000111197836 */ /* 0x000fca0000000000 */
[----:B------:R-:W-:-:S07]  /*0bd0*/  SHF.R.S32.HI R11, RZ, 0x1f, R25 ;  /* 0x0000001fff0b7819 */ /* 0x000fce0000011419 */
.L_x_4158:
        /* <DEDUP_REMOVED lines=127> */
.L_x_4156:
        /* <DEDUP_REMOVED lines=8> */
.L_x_4160:
        /* <DEDUP_REMOVED lines=49> */
.L_x_4159:
[----:B------:R-:W-:-:S13]  /*1760*/  ISETP.GE.U32.AND P0, PT, R32, 0x3, PT ;  /* 0x000000032000780c */ /* 0x000fda0003f06070 */
[----:B------:R-:W-:Y:S05]  /*1770*/  @!P0 BRA `(.L_x_4155) ;  /* 0x0000000800dc8947 */ /* 0x000fea0003800000 */
[----:B------:R-:W-:Y:S01]  /*1780*/  ULDC.64 UR6, c[0x0][0x288] ;  /* 0x0000a20000067ab9 */ /* 0x000fe20000000a00 */
[----:B------:R-:W-:Y:S02]  /*1790*/  SHF.R.S32.HI R11, RZ, 0x1f, R17 ;  /* 0x0000001fff0b7819 */ /* 0x000fe40000011411 */
[----:B------:R-:W-:Y:S02]  /*17a0*/  ISETP.GE.U32.AND P0, PT, R22, UR6, PT ;  /* 0x0000000616007c0c */ /* 0x000fe4000bf06070 */
[----:B------:R-:W-:Y:S02]  /*17b0*/  MOV R9, R17 ;  /* 0x0000001100097202 */ /* 0x000fe40000000f00 */
[----:B------:R-:W-:-:S13]  /*17c0*/  ISETP.GE.AND.EX P0, PT, R23, UR7, PT, P0 ;  /* 0x0000000717007c0c */ /* 0x000fda000bf06300 */
.L_x_4161:
        /* <DEDUP_REMOVED lines=178> */
.L_x_4155:
        /* <DEDUP_REMOVED lines=21> */
[----:B-1----:R-:W-:Y:S04]  /*2440*/  LDS R24, [R0+0x24] ;  /* 0x0000240000187984 */ /* 0x002fe80000000800 */
[----:B------:R-:W1:Y:S04]  /*2450*/  LDS R22, [R0+0x18] ;  /* 0x0000180000167984 */ /* 0x000e680000000800 */
        /* <DEDUP_REMOVED lines=12> */
[----:B--2---:R-:W-:Y:S01]  /*2520*/  FADD.FTZ R3, R26, R25 ;  /* 0x000000191a037221 */ /* 0x004fe20000010000 */
[----:B-1----:R-:W-:Y:S01]  /*2530*/  FADD.FTZ R29, R24, R22 ;  /* 0x00000016181d7221 */ /* 0x002fe20000010000 */
        /* <DEDUP_REMOVED lines=86> */
.L_x_4185:
        /* <DEDUP_REMOVED lines=48> */
.L_x_4163:
[----:B------:R-:W-:Y:S05]  /*2da0*/  BSYNC B0 ;  /* 0x0000000000007941 */ /* 0x000fea0003800000 */
.L_x_4162:
        /* <DEDUP_REMOVED lines=50> */
.L_x_4166:
[----:B------:R-:W-:Y:S05]  /*30d0*/  BSYNC B0 ;  /* 0x0000000000007941 */ /* 0x000fea0003800000 */
.L_x_4165:
        /* <DEDUP_REMOVED lines=22> */
.L_x_4164:
        /* <DEDUP_REMOVED lines=8> */
.L_x_4167:
[----:B------:R-:W-:Y:S02]  /*32c0*/  MOV R3, R30 ;  /* 0x0000001e00037202 */ /* 0x000fe40000000f00 */
[----:B------:R-:W-:-:S07]  /*32d0*/  MOV R33, R35 ;  /* 0x0000002300217202 */ /* 0x000fce0000000f00 */
[----:B------:R-:W-:Y:S05]  /*32e0*/  WARPSYNC.COLLECTIVE R29, `(.L_x_4168) ;  /* 0x000000001d087348 */ /* 0x000fea0003c00000 */
[----:B------:R0:W1:Y:S02]  /*32f0*/  SHFL.UP P0, R35, R3, R0, R28 ;  /* 0x0400000003237389 */ /* 0x000064000000001c */
[----:B01----:R-:W-:Y:S01]  /*3300*/  ENDCOLLECTIVE ;  /* 0x000000000000791b */ /* 0x003fe20003800000 */
.L_x_4168:
[----:B------:R-:W-:Y:S01]  /*3310*/  IMAD.MOV.U32 R3, RZ, RZ, R2 ;  /* 0x000000ffff037224 */ /* 0x000fe200078e0002 */
[----:B------:R-:W-:Y:S01]  /*3320*/  ISETP.GE.AND P0, PT, R31, 0x1, PT ;  /* 0x000000011f00780c */ /* 0x000fe20003f06270 */
[----:B------:R-:W-:-:S12]  /*3330*/  FADD.FTZ R35, R30, R35 ;  /* 0x000000231e237221 */ /* 0x000fd80000010000 */
[----:B------:R-:W-:-:S07]  /*3340*/  @P0 FSEL R30, R35, R30, !P6 ;  /* 0x0000001e231e0208 */ /* 0x000fce0007000000 */
[----:B------:R-:W-:Y:S05]  /*3350*/  WARPSYNC.COLLECTIVE R29, `(.L_x_4169) ;  /* 0x000000001d087348 */ /* 0x000fea0003c00000 */
[----:B------:R0:W1:Y:S02]  /*3360*/  SHFL.UP P0, R35, R3, R0, R28 ;  /* 0x0400000003237389 */ /* 0x000064000000001c */
[----:B01----:R-:W-:Y:S01]  /*3370*/  ENDCOLLECTIVE ;  /* 0x000000000000791b */ /* 0x003fe20003800000 */
.L_x_4169:
[----:B------:R-:W-:Y:S01]  /*3380*/  HFMA2.MMA R0, -RZ, RZ, 0, 1.1920928955078125e-07 ;  /* 0x00000002ff007435 */ /* 0x000fe200000001ff */
        /* <DEDUP_REMOVED lines=10> */
.L_x_4170:
[----:B------:R-:W-:Y:S01]  /*3430*/  IMAD.MOV.U32 R3, RZ, RZ, R30 ;  /* 0x000000ffff037224 */ /* 0x000fe200078e001e */
[----:B------:R-:W-:-:S07]  /*3440*/  MOV R33, R35 ;  /* 0x0000002300217202 */ /* 0x000fce0000000f00 */
[----:B------:R-:W-:Y:S05]  /*3450*/  WARPSYNC.COLLECTIVE R29, `(.L_x_4171) ;  /* 0x000000001d087348 */ /* 0x000fea0003c00000 */
[----:B------:R0:W1:Y:S02]  /*3460*/  SHFL.UP P0, R35, R3, R0, R28 ;  /* 0x0400000003237389 */ /* 0x000064000000001c */
[----:B01----:R-:W-:Y:S01]  /*3470*/  ENDCOLLECTIVE ;  /* 0x000000000000791b */ /* 0x003fe20003800000 */
.L_x_4171:
[----:B------:R-:W-:Y:S02]  /*3480*/  MOV R3, R2 ;  /* 0x0000000200037202 */ /* 0x000fe40000000f00 */
[----:B------:R-:W-:Y:S01]  /*3490*/  ISETP.GE.AND P0, PT, R31, 0x2, PT ;  /* 0x000000021f00780c */ /* 0x000fe20003f06270 */
[----:B------:R-:W-:-:S12]  /*34a0*/  FADD.FTZ R35, R30, R35 ;  /* 0x000000231e237221 */ /* 0x000fd80000010000 */
[----:B------:R-:W-:-:S07]  /*34b0*/  @P0 FSEL R30, R35, R30, !P6 ;  /* 0x0000001e231e0208 */ /* 0x000fce0007000000 */
[----:B------:R-:W-:Y:S05]  /*34c0*/  WARPSYNC.COLLECTIVE R29, `(.L_x_4172) ;  /* 0x000000001d087348 */ /* 0x000fea0003c00000 */
[----:B------:R0:W1:Y:S02]  /*34d0*/  SHFL.UP P0, R35, R3, R0, R28 ;  /* 0x0400000003237389 */ /* 0x000064000000001c */
[----:B01----:R-:W-:Y:S01]  /*34e0*/  ENDCOLLECTIVE ;  /* 0x000000000000791b */ /* 0x003fe20003800000 */
.L_x_4172:
[----:B------:R-:W-:Y:S01]  /*34f0*/  HFMA2.MMA R0, -RZ, RZ, 0, 2.384185791015625e-07 ;  /* 0x00000004ff007435 */ /* 0x000fe200000001ff */
        /* <DEDUP_REMOVED lines=10> */
.L_x_4173:
[----:B------:R-:W-:Y:S01]  /*35a0*/  MOV R3, R30 ;  /* 0x0000001e00037202 */ /* 0x000fe20000000f00 */
[----:B------:R-:W-:-:S07]  /*35b0*/  IMAD.MOV.U32 R33, RZ, RZ, R35 ;  /* 0x000000ffff217224 */ /* 0x000fce00078e0023 */
[----:B------:R-:W-:Y:S05]  /*35c0*/  WARPSYNC.COLLECTIVE R29, `(.L_x_4174) ;  /* 0x000000001d087348 */ /* 0x000fea0003c00000 */
[----:B------:R0:W1:Y:S02]  /*35d0*/  SHFL.UP P0, R35, R3, R0, R28 ;  /* 0x0400000003237389 */ /* 0x000064000000001c */
[----:B01----:R-:W-:Y:S01]  /*35e0*/  ENDCOLLECTIVE ;  /* 0x000000000000791b */ /* 0x003fe20003800000 */
.L_x_4174:
[----:B------:R-:W-:Y:S02]  /*35f0*/  MOV R3, R2 ;  /* 0x0000000200037202 */ /* 0x000fe40000000f00 */
[----:B------:R-:W-:Y:S01]  /*3600*/  ISETP.GE.AND P0, PT, R31, 0x4, PT ;  /* 0x000000041f00780c */ /* 0x000fe20003f06270 */
[----:B------:R-:W-:-:S12]  /*3610*/  FADD.FTZ R35, R30, R35 ;  /* 0x000000231e237221 */ /* 0x000fd80000010000 */
[----:B------:R-:W-:-:S07]  /*3620*/  @P0 FSEL R30, R35, R30, !P6 ;  /* 0x0000001e231e0208 */ /* 0x000fce0007000000 */
[----:B------:R-:W-:Y:S05]  /*3630*/  WARPSYNC.COLLECTIVE R29, `(.L_x_4175) ;  /* 0x000000001d087348 */ /* 0x000fea0003c00000 */
[----:B------:R0:W1:Y:S02]  /*3640*/  SHFL.UP P0, R35, R3, R0, R28 ;  /* 0x0400000003237389 */ /* 0x000064000000001c */
[----:B01----:R-:W-:Y:S01]  /*3650*/  ENDCOLLECTIVE ;  /* 0x000000000000791b */ /* 0x003fe20003800000 */
.L_x_4175:
        /* <DEDUP_REMOVED lines=11> */
.L_x_4176:
[----:B------:R-:W-:Y:S02]  /*3710*/  MOV R3, R30 ;  /* 0x0000001e00037202 */ /* 0x000fe40000000f00 */
[----:B------:R-:W-:-:S07]  /*3720*/  MOV R33, R35 ;  /* 0x0000002300217202 */ /* 0x000fce0000000f00 */
[----:B------:R-:W-:Y:S05]  /*3730*/  WARPSYNC.COLLECTIVE R29, `(.L_x_4177) ;  /* 0x000000001d087348 */ /* 0x000fea0003c00000 */
[----:B------:R0:W1:Y:S02]  /*3740*/  SHFL.UP P0, R35, R3, R0, R28 ;  /* 0x0400000003237389 */ /* 0x000064000000001c */
[----:B01----:R-:W-:Y:S01]  /*3750*/  ENDCOLLECTIVE ;  /* 0x000000000000791b */ /* 0x003fe20003800000 */
.L_x_4177:
[----:B------:R-:W-:Y:S01]  /*3760*/  IMAD.MOV.U32 R3, RZ, RZ, R2 ;  /* 0x000000ffff037224 */ /* 0x000fe200078e0002 */
[----:B------:R-:W-:Y:S01]  /*3770*/  ISETP.GE.AND P0, PT, R31, 0x8, PT ;  /* 0x000000081f00780c */ /* 0x000fe20003f06270 */
[----:B------:R-:W-:-:S12]  /*3780*/  FADD.FTZ R35, R30, R35 ;  /* 0x000000231e237221 */ /* 0x000fd80000010000 */
[----:B------:R-:W-:-:S07]  /*3790*/  @P0 FSEL R30, R35, R30, !P6 ;  /* 0x0000001e231e0208 */ /* 0x000fce0007000000 */
[----:B------:R-:W-:Y:S05]  /*37a0*/  WARPSYNC.COLLECTIVE R29, `(.L_x_4178) ;  /* 0x000000001d087348 */ /* 0x000fea0003c00000 */
[----:B------:R0:W1:Y:S02]  /*37b0*/  SHFL.UP P0, R35, R3, R0, R28 ;  /* 0x0400000003237389 */ /* 0x000064000000001c */
[----:B01----:R-:W-:Y:S01]  /*37c0*/  ENDCOLLECTIVE ;  /* 0x000000000000791b */ /* 0x003fe20003800000 */
.L_x_4178:
        /* <DEDUP_REMOVED lines=11> */
.L_x_4179:
[----:B------:R-:W-:Y:S01]  /*3880*/  IMAD.MOV.U32 R3, RZ, RZ, R30 ;  /* 0x000000ffff037224 */ /* 0x000fe200078e001e */
[----:B------:R-:W-:-:S13]  /*3890*/  ISETP.GE.AND P0, PT, R31, 0x10, PT ;  /* 0x000000101f00780c */ /* 0x000fda0003f06270 */
[----:B------:R-:W-:-:S07]  /*38a0*/  @P0 IADD3 R32, R32, R35, RZ ;  /* 0x0000002320200210 */ /* 0x000fce0007ffe0ff */
[----:B------:R-:W-:Y:S05]  /*38b0*/  WARPSYNC.COLLECTIVE R29, `(.L_x_4180) ;  /* 0x000000001d087348 */ /* 0x000fea0003c00000 */
[----:B------:R0:W1:Y:S02]  /*38c0*/  SHFL.UP P0, R35, R3, R0, R28 ;  /* 0x0400000003237389 */ /* 0x000064000000001c */
[----:B01----:R-:W-:Y:S01]  /*38d0*/  ENDCOLLECTIVE ;  /* 0x000000000000791b */ /* 0x003fe20003800000 */
.L_x_4180:
[----:B------:R-:W-:Y:S02]  /*38e0*/  MOV R3, R2 ;  /* 0x0000000200037202 */ /* 0x000fe40000000f00 */
[----:B------:R-:W-:-:S07]  /*38f0*/  MOV R33, R35 ;  /* 0x0000002300217202 */ /* 0x000fce0000000f00 */
[----:B------:R-:W-:Y:S05]  /*3900*/  WARPSYNC.COLLECTIVE R29, `(.L_x_4181) ;  /* 0x000000001d087348 */ /* 0x000fea0003c00000 */
[----:B------:R0:W1:Y:S02]  /*3910*/  SHFL.UP P0, R35, R3, R0, R28 ;  /* 0x0400000003237389 */ /* 0x000064000000001c */
[----:B01----:R-:W-:Y:S01]  /*3920*/  ENDCOLLECTIVE ;  /* 0x000000000000791b */ /* 0x003fe20003800000 */
.L_x_4181:
        /* <DEDUP_REMOVED lines=11> */
.L_x_4182:
[----:B------:R-:W-:Y:S01]  /*39e0*/  IMAD.MOV.U32 R3, RZ, RZ, R30 ;  /* 0x000000ffff037224 */ /* 0x000fe200078e001e */
[----:B------:R-:W-:-:S07]  /*39f0*/  MOV R31, R35 ;  /* 0x00000023001f7202 */ /* 0x000fce0000000f00 */
[----:B------:R-:W-:Y:S05]  /*3a00*/  WARPSYNC.COLLECTIVE R29, `(.L_x_4183) ;  /* 0x000000001d087348 */ /* 0x000fea0003c00000 */
[----:B------:R0:W1:Y:S02]  /*3a10*/  SHFL.UP P0, R35, R3, R0, R28 ;  /* 0x0400000003237389 */ /* 0x000064000000001c */
[----:B01----:R-:W-:Y:S01]  /*3a20*/  ENDCOLLECTIVE ;  /* 0x000000000000791b */ /* 0x003fe20003800000 */
.L_x_4183:
[----:B------:R-:W-:Y:S02]  /*3a30*/  MOV R3, R2 ;  /* 0x0000000200037202 */ /* 0x000fe40000000f00 */
[----:B------:R-:W-:-:S07]  /*3a40*/  MOV R30, R35 ;  /* 0x00000023001e7202 */ /* 0x000fce0000000f00 */
[----:B------:R-:W-:Y:S05]  /*3a50*/  WARPSYNC.COLLECTIVE R29, `(.L_x_4184) ;  /* 0x000000001d087348 */ /* 0x000fea0003c00000 */
[----:B------:R0:W1:Y:S02]  /*3a60*/  SHFL.UP P0, R35, R3, R0, R28 ;  /* 0x0400000003237389 */ /* 0x000064000000001c */
[----:B01----:R-:W-:Y:S01]  /*3a70*/  ENDCOLLECTIVE ;  /* 0x000000000000791b */ /* 0x003fe20003800000 */
.L_x_4184:
[----:B------:R-:W-:Y:S01]  /*3a80*/  MOV R2, R35 ;  /* 0x0000002300027202 */ /* 0x000fe20000000f00 */
[----:B------:R-:W-:Y:S06]  /*3a90*/  BRA `(.L_x_4185) ;  /* 0xfffffff000007947 */ /* 0x000fec000383ffff */
.L_x_4186:
        /* <DEDUP_REMOVED lines=14> */
.L_x_4554:


//--------------------- .text._Z30group_norm_nhwc_bwd_sum_kernelI11Fp16IOFp16WLi448EEv26Group_norm_nhwc_bwd_params --------------------------
	.section	.text._Z30group_norm_nhwc_bwd_sum_kernelI11Fp16IOFp16WLi448EEv26Group_norm_nhwc_bwd_params,"ax",@progbits
	.align	128
        .global         _Z30group_norm_nhwc_bwd_sum_kernelI11Fp16IOFp16WLi448EEv26Group_norm_nhwc_bwd_params
        .type           _Z30group_norm_nhwc_bwd_sum_kernelI11Fp16IOFp16WLi448EEv26Group_norm_nhwc_bwd_params,@function
        .size           _Z30group_norm_nhwc_bwd_sum_kernelI11Fp16IOFp16WLi448EEv26Group_norm_nhwc_bwd_params,(.L_x_4555 - _Z30group_norm_nhwc_bwd_sum_kernelI11Fp16IOFp16WLi448EEv26Group_norm_nhwc_bwd_params)
        .other          _Z30group_norm_nhwc_bwd_sum_kernelI11Fp16IOFp16WLi448EEv26Group_norm_nhwc_bwd_params,@"STO_CUDA_ENTRY STV_DEFAULT"
_Z30group_norm_nhwc_bwd_sum_kernelI11Fp16IOFp16WLi448EEv26Group_norm_nhwc_bwd_params:
.text._Z30group_norm_nhwc_bwd_sum_kernelI11Fp16IOFp16WLi448EEv26Group_norm_nhwc_bwd_params:
        /* <DEDUP_REMOVED lines=77> */
.L_x_4188:
[----:B------:R-:W-:Y:S05]  /*04d0*/  BSYNC B0 ;  /* 0x0000000000007941 */ /* 0x000fea0003800000 */
.L_x_4187:
        /* <DEDUP_REMOVED lines=112> */
.L_x_4191:
[----:B------:R-:W-:Y:S05]  /*0be0*/  @!P2 BRA `(.L_x_4189) ;  /* 0x0000001400dca947 */ /* 0x000fea0003800000 */
[----:B------:R-:W-:-:S05]  /*0bf0*/  VIADD R20, R24, 0x1 ;  /* 0x0000000118147836 */ /* 0x000fca0000000000 */
[----:B------:R-:W-:-:S07]  /*0c00*/  SHF.R.S32.HI R21, RZ, 0x1f, R20 ;  /* 0x0000001fff157819 */ /* 0x000fce0000011414 */
.L_x_4192:
        /* <DEDUP_REMOVED lines=129> */
.L_x_4190:
        /* <DEDUP_REMOVED lines=9> */
.L_x_4194:
        /* <DEDUP_REMOVED lines=49> */
.L_x_4193:
[----:B------:R-:W-:-:S13]  /*17c0*/  ISETP.GE.U32.AND P0, PT, R30, 0x3, PT ;  /* 0x000000031e00780c */ /* 0x000fda0003f06070 */
[----:B------:R-:W-:Y:S05]  /*17d0*/  @!P0 BRA `(.L_x_4189) ;  /* 0x0000000800e08947 */ /* 0x000fea0003800000 */
[----:B------:R-:W-:Y:S01]  /*17e0*/  ULDC.64 UR6, c[0x0][0x288] ;  /* 0x0000a20000067ab9 */ /* 0x000fe20000000a00 */
[--C-:B------:R-:W-:Y:S02]  /*17f0*/  SHF.R.S32.HI R19, RZ, 0x1f, R24.reuse ;  /* 0x0000001fff137819 */ /* 0x100fe40000011418 */
[----:B------:R-:W-:Y:S01]  /*1800*/  ISETP.GE.U32.AND P0, PT, R20, UR6, PT ;  /* 0x0000000614007c0c */ /* 0x000fe2000bf06070 */
[----:B------:R-:W-:-:S03]  /*1810*/  IMAD.MOV.U32 R20, RZ, RZ, R24 ;  /* 0x000000ffff147224 */ /* 0x000fc600078e0018 */
[----:B------:R-:W-:-:S13]  /*1820*/  ISETP.GE.AND.EX P0, PT, R21, UR7, PT, P0 ;  /* 0x0000000715007c0c */ /* 0x000fda000bf06300 */
.L_x_4195:
        /* <DEDUP_REMOVED lines=149> */
[----:B------:R-:W-:Y:S01]  /*2180*/  @!P0 PRMT R0, R0, 0x5410, R22 ;  /* 0x0000541000008816 */ /* 0x000fe20000000016 */
[----:B------:R-:W-:-:S02]  /*2190*/  HADD2.F32 R10, -RZ, R10.H1_H1 ;  /* 0x3000000aff0a7230 */ /* 0x000fc40000004100 */
[----:B------:R-:W-:Y:S01]  /*21a0*/  FMUL.FTZ R5, R5, R18 ;  /* 0x0000001205057220 */ /* 0x000fe20000410000 */
[----:B------:R-:W-:Y:S02]  /*21b0*/  @!P0 PRMT R0, R22, 0x7632, R0 ;  /* 0x0000763216008816 */ /* 0x000fe40000000000 */
[----:B------:R-:W-:Y:S01]  /*21c0*/  FADD.FTZ R29, R29, R10 ;  /* 0x0000000a1d1d7221 */ /* 0x000fe20000010000 */
[----:B------:R-:W-:Y:S01]  /*21d0*/  FFMA.FTZ R37, R10, R5, R37 ;  /* 0x000000050a257223 */ /* 0x000fe20000010025 */
[----:B------:R-:W-:Y:S01]  /*21e0*/  @!P0 PRMT R14, R14, 0x5410, R23 ;  /* 0x000054100e0e8816 */ /* 0x000fe20000000017 */
[--C-:B------:R-:W-:Y:S02]  /*21f0*/  HADD2.F32 R15, -RZ, R0.reuse.H1_H1 ;  /* 0x30000000ff0f7230 */ /* 0x100fe40000004100 */
[----:B------:R-:W-:Y:S01]  /*2200*/  FMUL.FTZ R10, R10, R13 ;  /* 0x0000000d0a0a7220 */ /* 0x000fe20000410000 */
[----:B------:R-:W-:Y:S02]  /*2210*/  @!P0 PRMT R14, R23, 0x7632, R14 ;  /* 0x00007632170e8816 */ /* 0x000fe4000000000e */
[----:B------:R-:W-:Y:S01]  /*2220*/  FADD.FTZ R15, -R4, R15 ;  /* 0x0000000f040f7221 */ /* 0x000fe20000010100 */
[----:B------:R-:W-:Y:S01]  /*2230*/  FFMA.FTZ R24, R5, R10, R2 ;  /* 0x0000000a05187223 */ /* 0x000fe20000010002 */
[----:B------:R-:W-:-:S02]  /*2240*/  HADD2.F32 R5, -RZ, R0.H0_H0 ;  /* 0x20000000ff057230 */ /* 0x000fc40000004100 */
[----:B------:R-:W-:Y:S01]  /*2250*/  FADD.FTZ R25, R10, R21 ;  /* 0x000000150a197221 */ /* 0x000fe20000010000 */
[--C-:B------:R-:W-:Y:S02]  /*2260*/  HADD2.F32 R2, -RZ, R14.reuse.H1_H1 ;  /* 0x3000000eff027230 */ /* 0x100fe40000004100 */
[-C--:B------:R-:W-:Y:S01]  /*2270*/  FMUL.FTZ R21, R15, R18.reuse ;  /* 0x000000120f157220 */ /* 0x080fe20000410000 */
        /* <DEDUP_REMOVED lines=14> */
.L_x_4189:
        /* <DEDUP_REMOVED lines=204> */
.L_x_4219:
        /* <DEDUP_REMOVED lines=114> */
.L_x_4197:
[----:B------:R-:W-:Y:S05]  /*3740*/  BSYNC B0 ;  /* 0x0000000000007941 */ /* 0x000fea0003800000 */
.L_x_4196:
        /* <DEDUP_REMOVED lines=51> */
.L_x_4200:
[----:B------:R-:W-:Y:S05]  /*3a80*/  BSYNC B0 ;  /* 0x0000000000007941 */ /* 0x000fea0003800000 */
.L_x_4199:
        /* <DEDUP_REMOVED lines=22> */
.L_x_4198:
        /* <DEDUP_REMOVED lines=9> */
.L_x_4201:
[----:B------:R-:W-:Y:S02]  /*3c80*/  P2R R66, PR, RZ, 0x1 ;  /* 0x00000001ff427803 */ /* 0x000fe40000000000 */
[----:B------:R-:W-:Y:S02]  /*3c90*/  ISETP.NE.AND P0, PT, R49, RZ, PT ;  /* 0x000000ff3100720c */ /* 0x000fe40003f05270 */
[----:B------:R-:W-:Y:S02]  /*3ca0*/  MOV R52, R53 ;  /* 0x0000003500347202 */ /* 0x000fe40000000f00 */
[----:B------:R-:W-:-:S09]  /*3cb0*/  MOV R56, R67 ;  /* 0x0000004300387202 */ /* 0x000fd20000000f00 */
[----:B------:R-:W-:Y:S05]  /*3cc0*/  WARPSYNC.COLLECTIVE R55, `(.L_x_4202) ;  /* 0x0000000037087348 */ /* 0x000fea0003c00000 */
[----:B------:R0:W1:Y:S02]  /*3cd0*/  SHFL.UP P6, R67, R52, R51, R54 ;  /* 0x0400003334437389 */ /* 0x00006400000c0036 */
[----:B01----:R-:W-:Y:S01]  /*3ce0*/  ENDCOLLECTIVE ;  /* 0x000000000000791b */ /* 0x003fe20003800000 */
.L_x_4202:
[----:B------:R-:W-:Y:S02]  /*3cf0*/  @P1 IADD3 R49, R49, R56, RZ ;  /* 0x0000003831311210 */ /* 0x000fe40007ffe0ff */
[----:B------:R-:W-:Y:S01]  /*3d00*/  MOV R52, R50 ;  /* 0x0000003200347202 */ /* 0x000fe20000000f00 */
[----:B------:R-:W-:-:S07]  /*3d10*/  IMAD.MOV.U32 R68, RZ, RZ, R67 ;  /* 0x000000ffff447224 */ /* 0x000fce00078e0043 */
[----:B------:R-:W-:Y:S05]  /*3d20*/  WARPSYNC.COLLECTIVE R55, `(.L_x_4203) ;  /* 0x0000000037087348 */ /* 0x000fea0003c00000 */
[----:B------:R0:W1:Y:S02]  /*3d30*/  SHFL.UP P6, R67, R52, R51, R54 ;  /* 0x0400003334437389 */ /* 0x00006400000c0036 */
[----:B01----:R-:W-:Y:S01]  /*3d40*/  ENDCOLLECTIVE ;  /* 0x000000000000791b */ /* 0x003fe20003800000 */
.L_x_4203:
        /* <DEDUP_REMOVED lines=9> */
.L_x_4204:
[----:B------:R-:W-:Y:S02]  /*3de0*/  ISETP.GE.AND P0, PT, R57, 0x2, PT ;  /* 0x000000023900780c */ /* 0x000fe40003f06270 */
[----:B------:R-:W-:Y:S01]  /*3df0*/  ISETP.NE.AND P1, PT, R49, RZ, PT ;  /* 0x000000ff3100720c */ /* 0x000fe20003f25270 */
[----:B------:R-:W-:Y:S01]  /*3e00*/  IMAD.MOV.U32 R52, RZ, RZ, R53 ;  /* 0x000000ffff347224 */ /* 0x000fe200078e0035 */
[----:B------:R-:W-:-:S11]  /*3e10*/  MOV R56, R67 ;  /* 0x0000004300387202 */ /* 0x000fd60000000f00 */
[----:B------:R-:W-:Y:S05]  /*3e20*/  WARPSYNC.COLLECTIVE R55, `(.L_x_4205) ;  /* 0x0000000037087348 */ /* 0x000fea0003c00000 */
[----:B------:R0:W1:Y:S02]  /*3e30*/  SHFL.UP P6, R67, R52, R51, R54 ;  /* 0x0400003334437389 */ /* 0x00006400000c0036 */
[----:B01----:R-:W-:Y:S01]  /*3e40*/  ENDCOLLECTIVE ;  /* 0x000000000000791b */ /* 0x003fe20003800000 */
.L_x_4205:
[----:B------:R-:W-:Y:S01]  /*3e50*/  @P0 IMAD.IADD R49, R49, 0x1, R56 ;  /* 0x0000000131310824 */ /* 0x000fe200078e0238 */
[----:B------:R-:W-:Y:S02]  /*3e60*/  MOV R52, R50 ;  /* 0x0000003200347202 */ /* 0x000fe40000000f00 */
[----:B------:R-:W-:-:S07]  /*3e70*/  MOV R68, R67 ;  /* 0x0000004300447202 */ /* 0x000fce0000000f00 */
[----:B------:R-:W-:Y:S05]  /*3e80*/  WARPSYNC.COLLECTIVE R55, `(.L_x_4206) ;  /* 0x0000000037087348 */ /* 0x000fea0003c00000 */
[----:B------:R0:W1:Y:S02]  /*3e90*/  SHFL.UP P6, R67, R52, R51, R54 ;  /* 0x0400003334437389 */ /* 0x00006400000c0036 */
[----:B01----:R-:W-:Y:S01]  /*3ea0*/  ENDCOLLECTIVE ;  /* 0x000000000000791b */ /* 0x003fe20003800000 */
.L_x_4206:
        /* <DEDUP_REMOVED lines=9> */
.L_x_4207:
[----:B------:R-:W-:Y:S02]  /*3f40*/  ISETP.GE.AND P0, PT, R57, 0x4, PT ;  /* 0x000000043900780c */ /* 0x000fe40003f06270 */
[----:B------:R-:W-:Y:S02]  /*3f50*/  ISETP.NE.AND P1, PT, R49, RZ, PT ;  /* 0x000000ff3100720c */ /* 0x000fe40003f25270 */
[----:B------:R-:W-:Y:S01]  /*3f60*/  MOV R52, R53 ;  /* 0x0000003500347202 */ /* 0x000fe20000000f00 */
[----:B------:R-:W-:-:S10]  /*3f70*/  IMAD.MOV.U32 R56, RZ, RZ, R67 ;  /* 0x000000ffff387224 */ /* 0x000fd400078e0043 */
[----:B------:R-:W-:Y:S05]  /*3f80*/  WARPSYNC.COLLECTIVE R55, `(.L_x_4208) ;  /* 0x0000000037087348 */ /* 0x000fea0003c00000 */
[----:B------:R0:W1:Y:S02]  /*3f90*/  SHFL.UP P6, R67, R52, R51, R54 ;  /* 0x0400003334437389 */ /* 0x00006400000c0036 */
[----:B01----:R-:W-:Y:S01]  /*3fa0*/  ENDCOLLECTIVE ;  /* 0x000000000000791b */ /* 0x003fe20003800000 */
.L_x_4208:
[----:B------:R-:W-:Y:S01]  /*3fb0*/  @P0 IADD3 R49, R49, R56, RZ ;  /* 0x0000003831310210 */ /* 0x000fe20007ffe0ff */
[----:B------:R-:W-:Y:S01]  /*3fc0*/  IMAD.MOV.U32 R52, RZ, RZ, R50 ;  /* 0x000000ffff347224 */ /* 0x000fe200078e0032 */
[----:B------:R-:W-:-:S07]  /*3fd0*/  MOV R68, R67 ;  /* 0x0000004300447202 */ /* 0x000fce0000000f00 */
[----:B------:R-:W-:Y:S05]  /*3fe0*/  WARPSYNC.COLLECTIVE R55, `(.L_x_4209) ;  /* 0x0000000037087348 */ /* 0x000fea0003c00000 */
[----:B------:R0:W1:Y:S02]  /*3ff0*/  SHFL.UP P6, R67, R52, R51, R54 ;  /* 0x0400003334437389 */ /* 0x00006400000c0036 */
[----:B01----:R-:W-:Y:S01]  /*4000*/  ENDCOLLECTIVE ;  /* 0x000000000000791b */ /* 0x003fe20003800000 */
.L_x_4209:
        /* <DEDUP_REMOVED lines=9> */
.L_x_4210:
[----:B------:R-:W-:Y:S02]  /*40a0*/  ISETP.GE.AND P0, PT, R57, 0x8, PT ;  /* 0x000000083900780c */ /* 0x000fe40003f06270 */
[----:B------:R-:W-:Y:S02]  /*40b0*/  ISETP.NE.AND P1, PT, R49, RZ, PT ;  /* 0x000000ff3100720c */ /* 0x000fe40003f25270 */
[----:B------:R-:W-:Y:S02]  /*40c0*/  MOV R52, R53 ;  /* 0x0000003500347202 */ /* 0x000fe40000000f00 */
[----:B------:R-:W-:-:S09]  /*40d0*/  MOV R56, R67 ;  /* 0x0000004300387202 */ /* 0x000fd20000000f00 */
[----:B------:R-:W-:Y:S05]  /*40e0*/  WARPSYNC.COLLECTIVE R55, `(.L_x_4211) ;  /* 0x0000000037087348 */ /* 0x000fea0003c00000 */
[----:B------:R0:W1:Y:S02]  /*40f0*/  SHFL.UP P6, R67, R52, R51, R54 ;  /* 0x0400003334437389 */ /* 0x00006400000c0036 */
[----:B01----:R-:W-:Y:S01]  /*4100*/  ENDCOLLECTIVE ;  /* 0x000000000000791b */ /* 0x003fe20003800000 */
.L_x_4211:
[----:B------:R-:W-:Y:S02]  /*4110*/  @P0 IADD3 R49, R49, R56, RZ ;  /* 0x0000003831310210 */ /* 0x000fe40007ffe0ff */
[----:B------:R-:W-:Y:S01]  /*4120*/  MOV R52, R50 ;  /* 0x0000003200347202 */ /* 0x000fe20000000f00 */
[----:B------:R-:W-:-:S07]  /*4130*/  IMAD.MOV.U32 R68, RZ, RZ, R67 ;  /* 0x000000ffff447224 */ /* 0x000fce00078e0043 */
[----:B------:R-:W-:Y:S05]  /*4140*/  WARPSYNC.COLLECTIVE R55, `(.L_x_4212) ;  /* 0x0000000037087348 */ /* 0x000fea0003c00000 */
[----:B------:R0:W1:Y:S02]  /*4150*/  SHFL.UP P6, R67, R52, R51, R54 ;  /* 0x0400003334437389 */ /* 0x00006400000c0036 */
[----:B01----:R-:W-:Y:S01]  /*4160*/  ENDCOLLECTIVE ;  /* 0x000000000000791b */ /* 0x003fe20003800000 */
.L_x_4212:
        /* <DEDUP_REMOVED lines=9> */
.L_x_4213:
        /* <DEDUP_REMOVED lines=9> */
.L_x_4214:
[----:B------:R-:W-:Y:S01]  /*4290*/  IMAD.MOV.U32 R52, RZ, RZ, R50 ;  /* 0x000000ffff347224 */ /* 0x000fe200078e0032 */
[----:B------:R-:W-:-:S07]  /*42a0*/  MOV R56, R67 ;  /* 0x0000004300387202 */ /* 0x000fce0000000f00 */
[----:B------:R-:W-:Y:S05]  /*42b0*/  WARPSYNC.COLLECTIVE R55, `(.L_x_4215) ;  /* 0x0000000037087348 */ /* 0x000fea0003c00000 */
[----:B------:R0:W1:Y:S02]  /*42c0*/  SHFL.UP P6, R67, R52, R51, R54 ;  /* 0x0400003334437389 */ /* 0x00006400000c0036 */
[----:B01----:R-:W-:Y:S01]  /*42d0*/  ENDCOLLECTIVE ;  /* 0x000000000000791b */ /* 0x003fe20003800000 */
.L_x_4215:
        /* <DEDUP_REMOVED lines=11> */
.L_x_4216:
[----:B------:R-:W-:Y:S02]  /*4390*/  ISETP.NE.AND P0, PT, R66, RZ, PT ;  /* 0x000000ff4200720c */ /* 0x000fe40003f05270 */
[----:B------:R-:W-:Y:S02]  /*43a0*/  MOV R52, R53 ;  /* 0x0000003500347202 */ /* 0x000fe40000000f00 */
[----:B------:R-:W-:-:S09]  /*43b0*/  MOV R56, R67 ;  /* 0x0000004300387202 */ /* 0x000fd20000000f00 */
[----:B------:R-:W-:Y:S05]  /*43c0*/  WARPSYNC.COLLECTIVE R55, `(.L_x_4217) ;  /* 0x0000000037087348 */ /* 0x000fea0003c00000 */
[----:B------:R0:W1:Y:S02]  /*43d0*/  SHFL.UP P6, R67, R52, R51, R54 ;  /* 0x0400003334437389 */ /* 0x00006400000c0036 */
[----:B01----:R-:W-:Y:S01]  /*43e0*/  ENDCOLLECTIVE ;  /* 0x000000000000791b */ /* 0x003fe20003800000 */
.L_x_4217:
[----:B------:R-:W-:Y:S01]  /*43f0*/  MOV R52, R50 ;  /* 0x0000003200347202 */ /* 0x000fe20000000f00 */
[----:B------:R-:W-:-:S07]  /*4400*/  IMAD.MOV.U32 R57, RZ, RZ, R67 ;  /* 0x000000ffff397224 */ /* 0x000fce00078e0043 */
[----:B------:R-:W-:Y:S05]  /*4410*/  WARPSYNC.COLLECTIVE R55, `(.L_x_4218) ;  /* 0x0000000037087348 */ /* 0x000fea0003c00000 */
[----:B------:R0:W1:Y:S02]  /*4420*/  SHFL.UP P6, R67, R52, R51, R54 ;  /* 0x0400003334437389 */ /* 0x00006400000c0036 */
[----:B01----:R-:W-:Y:S01]  /*4430*/  ENDCOLLECTIVE ;  /* 0x000000000000791b */ /* 0x003fe20003800000 */
.L_x_4218:
[----:B------:R-:W-:Y:S01]  /*4440*/  MOV R65, R67 ;  /* 0x0000004300417202 */ /* 0x000fe20000000f00 */
[----:B------:R-:W-:Y:S06]  /*4450*/  BRA `(.L_x_4219) ;  /* 0xffffffe800f07947 */ /* 0x000fec000383ffff */
.L_x_4220:
        /* <DEDUP_REMOVED lines=10> */
.L_x_4555:


//--------------------- .text._Z30group_norm_nhwc_bwd_sum_kernelI11Fp16IOFp16WLi256EEv26Group_norm_nhwc_bwd_params --------------------------
	.section	.text._Z30group_norm_nhwc_bwd_sum_kernelI11Fp16IOFp16WLi256EEv26Group_norm_nhwc_bwd_params,"ax",@progbits
	.align	128
        .global         _Z30group_norm_nhwc_bwd_sum_kernelI11Fp16IOFp16WLi256EEv26Group_norm_nhwc_bwd_params
        .type           _Z30group_norm_nhwc_bwd_sum_kernelI11Fp16IOFp16WLi256EEv26Group_norm_nhwc_bwd_params,@function
        .size           _Z30group_norm_nhwc_bwd_sum_kernelI11Fp16IOFp16WLi256EEv26Group_norm_nhwc_bwd_params,(.L_x_4556 - _Z30group_norm_nhwc_bwd_sum_kernelI11Fp16IOFp16WLi256EEv26Group_norm_nhwc_bwd_params)
        .other          _Z30group_norm_nhwc_bwd_sum_kernelI11Fp16IOFp16WLi256EEv26Group_norm_nhwc_bwd_params,@"STO_CUDA_ENTRY STV_DEFAULT"
_Z30group_norm_nhwc_bwd_sum_kernelI11Fp16IOFp16WLi256EEv26Group_norm_nhwc_bwd_params:
.text._Z30group_norm_nhwc_bwd_sum_kernelI11Fp16IOFp16WLi256EEv26Group_norm_nhwc_bwd_params:
        /* <DEDUP_REMOVED lines=76> */
.L_x_4222:
[----:B------:R-:W-:Y:S05]  /*04c0*/  BSYNC B0 ;  /* 0x0000000000007941 */ /* 0x000fea0003800000 */
.L_x_4221:
        /* <DEDUP_REMOVED lines=63> */
[----:B------:R-:W3:Y:S01]  /*08c0*/  @!P0 LDG.E R12, desc[UR4][R12.64] ;  /* 0x000000040c0c8981 */ /* 0x000ee2000c1e1900 */
[----:B--2---:R-:W-:-:S04]  /*08d0*/  @!P0 IADD3 R18, P1, R19, R24, RZ ;  /* 0x0000001813128210 */ /* 0x004fc80007f3e0ff */
[----:B------:R-:W-:-:S05]  /*08e0*/  @!P0 IADD3.X R19, R22, R25, RZ, P1, !PT ;  /* 0x0000001916138210 */ /* 0x000fca0000ffe4ff */
[----:B------:R-:W2:Y:S01]  /*08f0*/  @!P0 LDG.E R26, desc[UR4][R18.64] ;  /* 0x00000004121a8981 */ /* 0x000ea2000c1e1900 */
[----:B------:R-:W-:Y:S02]  /*0900*/  PRMT R11, RZ, 0x5410, RZ ;  /* 0x00005410ff0b7816 */ /* 0x000fe400000000ff */
        /* <DEDUP_REMOVED lines=42> */
.L_x_4225:
[----:B------:R-:W-:Y:S05]  /*0bb0*/  @!P2 BRA `(.L_x_4223) ;  /* 0x0000001400d0a947 */ /* 0x000fea0003800000 */
[----:B------:R-:W-:-:S05]  /*0bc0*/  VIADD R31, R20, 0x1 ;  /* 0x00000001141f7836 */ /* 0x000fca0000000000 */
[----:B------:R-:W-:-:S07]  /*0bd0*/  SHF.R.S32.HI R27, RZ, 0x1f, R31 ;  /* 0x0000001fff1b7819 */ /* 0x000fce000001141f */
.L_x_4226:
        /* <DEDUP_REMOVED lines=127> */
.L_x_4224:
        /* <DEDUP_REMOVED lines=8> */
.L_x_4228:
        /* <DEDUP_REMOVED lines=49> */
.L_x_4227:
[----:B------:R-:W-:-:S13]  /*1760*/  ISETP.GE.U32.AND P0, PT, R9, 0x3, PT ;  /* 0x000000030900780c */ /* 0x000fda0003f06070 */
[----:B------:R-:W-:Y:S05]  /*1770*/  @!P0 BRA `(.L_x_4223) ;  /* 0x0000000800e08947 */ /* 0x000fea0003800000 */
[----:B------:R-:W-:Y:S01]  /*1780*/  ULDC.64 UR6, c[0x0][0x288] ;  /* 0x0000a20000067ab9 */ /* 0x000fe20000000a00 */
[----:B------:R-:W-:Y:S02]  /*1790*/  SHF.R.S32.HI R9, RZ, 0x1f, R20 ;  /* 0x0000001fff097819 */ /* 0x000fe40000011414 */
[----:B------:R-:W-:Y:S02]  /*17a0*/  ISETP.GE.U32.AND P0, PT, R18, UR6, PT ;  /* 0x0000000612007c0c */ /* 0x000fe4000bf06070 */
[----:B------:R-:W-:Y:S02]  /*17b0*/  MOV R10, R20 ;  /* 0x00000014000a7202 */ /* 0x000fe40000000f00 */
[----:B------:R-:W-:-:S13]  /*17c0*/  ISETP.GE.AND.EX P0, PT, R19, UR7, PT, P0 ;  /* 0x0000000713007c0c */ /* 0x000fda000bf06300 */
.L_x_4229:
        /* <DEDUP_REMOVED lines=179> */
.L_x_4223:
        /* <DEDUP_REMOVED lines=142> */
.L_x_4252:
        /* <DEDUP_REMOVED lines=62> */
.L_x_4230:
        /* <DEDUP_REMOVED lines=49> */
.L_x_4233:
[----:B------:R-:W-:Y:S05]  /*32d0*/  BSYNC B0 ;  /* 0x0000000000007941 */ /* 0x000fea0003800000 */
.L_x_4232:
        /* <DEDUP_REMOVED lines=22> */
.L_x_4231:
        /* <DEDUP_REMOVED lines=9> */
.L_x_4234:
[----:B------:R-:W-:Y:S02]  /*34d0*/  P2R R42, PR, RZ, 0x2 ;  /* 0x00000002ff2a7803 */ /* 0x000fe40000000000 */
[----:B------:R-:W-:Y:S02]  /*34e0*/  ISETP.NE.AND P1, PT, R32, RZ, PT ;  /* 0x000000ff2000720c */ /* 0x000fe40003f25270 */
[----:B------:R-:W-:Y:S01]  /*34f0*/  MOV R35, R31 ;  /* 0x0000001f00237202 */ /* 0x000fe20000000f00 */
[----:B------:R-:W-:-:S10]  /*3500*/  IMAD.MOV.U32 R39, RZ, RZ, R43 ;  /* 0x000000ffff277224 */ /* 0x000fd400078e002b */
[----:B------:R-:W-:Y:S05]  /*3510*/  WARPSYNC.COLLECTIVE R37, `(.L_x_4235) ;  /* 0x0000000025087348 */ /* 0x000fea0003c00000 */
[----:B------:R0:W1:Y:S02]  /*3520*/  SHFL.UP P0, R43, R35, R34, R36 ;  /* 0x04000022232b7389 */ /* 0x0000640000000024 */
[----:B01----:R-:W-:Y:S01]  /*3530*/  ENDCOLLECTIVE ;  /* 0x000000000000791b */ /* 0x003fe20003800000 */
.L_x_4235:
[----:B------:R-:W-:Y:S01]  /*3540*/  @P2 IADD3 R32, R32, R39, RZ ;  /* 0x0000002720202210 */ /* 0x000fe20007ffe0ff */
[----:B------:R-:W-:Y:S01]  /*3550*/  IMAD.MOV.U32 R35, RZ, RZ, R33 ;  /* 0x000000ffff237224 */ /* 0x000fe200078e0021 */
[----:B------:R-:W-:-:S07]  /*3560*/  MOV R44, R43 ;  /* 0x0000002b002c7202 */ /* 0x000fce0000000f00 */
[----:B------:R-:W-:Y:S05]  /*3570*/  WARPSYNC.COLLECTIVE R37, `(.L_x_4236) ;  /* 0x0000000025087348 */ /* 0x000fea0003c00000 */
[----:B------:R0:W1:Y:S02]  /*3580*/  SHFL.UP P0, R43, R35, R34, R36 ;  /* 0x04000022232b7389 */ /* 0x0000640000000024 */
[----:B01----:R-:W-:Y:S01]  /*3590*/  ENDCOLLECTIVE ;  /* 0x000000000000791b */ /* 0x003fe20003800000 */
.L_x_4236:
        /* <DEDUP_REMOVED lines=8> */
.L_x_4237:
        /* <DEDUP_REMOVED lines=9> */
.L_x_4238:
[----:B------:R-:W-:Y:S02]  /*36b0*/  @P1 IADD3 R32, R32, R39, RZ ;  /* 0x0000002720201210 */ /* 0x000fe40007ffe0ff */
[----:B------:R-:W-:Y:S02]  /*36c0*/  MOV R35, R33 ;  /* 0x0000002100237202 */ /* 0x000fe40000000f00 */
[----:B------:R-:W-:-:S07]  /*36d0*/  MOV R44, R43 ;  /* 0x0000002b002c7202 */ /* 0x000fce0000000f00 */
[----:B------:R-:W-:Y:S05]  /*36e0*/  WARPSYNC.COLLECTIVE R37, `(.L_x_4239) ;  /* 0x0000000025087348 */ /* 0x000fea0003c00000 */
[----:B------:R0:W1:Y:S02]  /*36f0*/  SHFL.UP P0, R43, R35, R34, R36 ;  /* 0x04000022232b7389 */ /* 0x0000640000000024 */
[----:B01----:R-:W-:Y:S01]  /*3700*/  ENDCOLLECTIVE ;  /* 0x000000000000791b */ /* 0x003fe20003800000 */
.L_x_4239:
        /* <DEDUP_REMOVED lines=8> */
.L_x_4240:
        /* <DEDUP_REMOVED lines=9> */
.L_x_4241:
[----:B------:R-:W-:Y:S01]  /*3820*/  @P1 IMAD.IADD R32, R32, 0x1, R39 ;  /* 0x0000000120201824 */ /* 0x000fe200078e0227 */
[----:B------:R-:W-:Y:S01]  /*3830*/  MOV R35, R33 ;  /* 0x0000002100237202 */ /* 0x000fe20000000f00 */
[----:B------:R-:W-:-:S07]  /*3840*/  IMAD.MOV.U32 R44, RZ, RZ, R43 ;  /* 0x000000ffff2c7224 */ /* 0x000fce00078e002b */
[----:B------:R-:W-:Y:S05]  /*3850*/  WARPSYNC.COLLECTIVE R37, `(.L_x_4242) ;  /* 0x0000000025087348 */ /* 0x000fea0003c00000 */
[----:B------:R0:W1:Y:S02]  /*3860*/  SHFL.UP P0, R43, R35, R34, R36 ;  /* 0x04000022232b7389 */ /* 0x0000640000000024 */
[----:B01----:R-:W-:Y:S01]  /*3870*/  ENDCOLLECTIVE ;  /* 0x000000000000791b */ /* 0x003fe20003800000 */
.L_x_4242:
        /* <DEDUP_REMOVED lines=8> */
.L_x_4243:
        /* <DEDUP_REMOVED lines=9> */
.L_x_4244:
[----:B------:R-:W-:Y:S01]  /*3990*/  @P1 IADD3 R32, R32, R39, RZ ;  /* 0x0000002720201210 */ /* 0x000fe20007ffe0ff */
[----:B------:R-:W-:Y:S01]  /*39a0*/  IMAD.MOV.U32 R35, RZ, RZ, R33 ;  /* 0x000000ffff237224 */ /* 0x000fe200078e0021 */
[----:B------:R-:W-:-:S07]  /*39b0*/  MOV R44, R43 ;  /* 0x0000002b002c7202 */ /* 0x000fce0000000f00 */
[----:B------:R-:W-:Y:S05]  /*39c0*/  WARPSYNC.COLLECTIVE R37, `(.L_x_4245) ;  /* 0x0000000025087348 */ /* 0x000fea0003c00000 */
[----:B------:R0:W1:Y:S02]  /*39d0*/  SHFL.UP P0, R43, R35, R34, R36 ;  /* 0x04000022232b7389 */ /* 0x0000640000000024 */
[----:B01----:R-:W-:Y:S01]  /*39e0*/  ENDCOLLECTIVE ;  /* 0x000000000000791b */ /* 0x003fe20003800000 */
.L_x_4245:
        /* <DEDUP_REMOVED lines=8> */
.L_x_4246:
        /* <DEDUP_REMOVED lines=11> */
.L_x_4247:
[----:B------:R-:W-:Y:S01]  /*3b20*/  IMAD.MOV.U32 R35, RZ, RZ, R33 ;  /* 0x000000ffff237224 */ /* 0x000fe200078e0021 */
[----:B------:R-:W-:-:S07]  /*3b30*/  MOV R44, R43 ;  /* 0x0000002b002c7202 */ /* 0x000fce0000000f00 */
[----:B------:R-:W-:Y:S05]  /*3b40*/  WARPSYNC.COLLECTIVE R37, `(.L_x_4248) ;  /* 0x0000000025087348 */ /* 0x000fea0003c00000 */
[----:B------:R0:W1:Y:S02]  /*3b50*/  SHFL.UP P0, R43, R35, R34, R36 ;  /* 0x04000022232b7389 */ /* 0x0000640000000024 */
[----:B01----:R-:W-:Y:S01]  /*3b60*/  ENDCOLLECTIVE ;  /* 0x000000000000791b */ /* 0x003fe20003800000 */
.L_x_4248:
        /* <DEDUP_REMOVED lines=11> */
.L_x_4249:
[----:B------:R-:W-:Y:S02]  /*3c20*/  ISETP.NE.AND P1, PT, R42, RZ, PT ;  /* 0x000000ff2a00720c */ /* 0x000fe40003f25270 */
[----:B------:R-:W-:Y:S02]  /*3c30*/  MOV R35, R31 ;  /* 0x0000001f00237202 */ /* 0x000fe40000000f00 */
[----:B------:R-:W-:-:S09]  /*3c40*/  MOV R38, R43 ;  /* 0x0000002b00267202 */ /* 0x000fd20000000f00 */
[----:B------:R-:W-:Y:S05]  /*3c50*/  WARPSYNC.COLLECTIVE R37, `(.L_x_4250) ;  /* 0x0000000025087348 */ /* 0x000fea0003c00000 */
[----:B------:R0:W1:Y:S02]  /*3c60*/  SHFL.UP P0, R43, R35, R34, R36 ;  /* 0x04000022232b7389 */ /* 0x0000640000000024 */
[----:B01----:R-:W-:Y:S01]  /*3c70*/  ENDCOLLECTIVE ;  /* 0x000000000000791b */ /* 0x003fe20003800000 */
.L_x_4250:
[----:B------:R-:W-:Y:S01]  /*3c80*/  MOV R35, R33 ;  /* 0x0000002100237202 */ /* 0x000fe20000000f00 */
[----:B------:R-:W-:-:S07]  /*3c90*/  IMAD.MOV.U32 R39, RZ, RZ, R43 ;  /* 0x000000ffff277224 */ /* 0x000fce00078e002b */
[----:B------:R-:W-:Y:S05]  /*3ca0*/  WARPSYNC.COLLECTIVE R37, `(.L_x_4251) ;  /* 0x0000000025087348 */ /* 0x000fea0003c00000 */
[----:B------:R0:W1:Y:S02]  /*3cb0*/  SHFL.UP P0, R43, R35, R34, R36 ;  /* 0x04000022232b7389 */ /* 0x0000640000000024 */
[----:B01----:R-:W-:Y:S01]  /*3cc0*/  ENDCOLLECTIVE ;  /* 0x000000000000791b */ /* 0x003fe20003800000 */
.L_x_4251:
[----:B------:R-:W-:Y:S01]  /*3cd0*/  MOV R41, R43 ;  /* 0x0000002b00297202 */ /* 0x000fe20000000f00 */
[----:B------:R-:W-:Y:S06]  /*3ce0*/  BRA `(.L_x_4252) ;  /* 0xffffffec00bc7947 */ /* 0x000fec000383ffff */
.L_x_4253:
        /* <DEDUP_REMOVED lines=9> */
.L_x_4556:


//--------------------- .text._Z30group_norm_nhwc_bwd_sum_kernelI11Fp16IOFp16WLi120EEv26Group_norm_nhwc_bwd_params --------------------------
	.section	.text._Z30group_norm_nhwc_bwd_sum_kernelI11Fp16IOFp16WLi120EEv26Group_norm_nhwc_bwd_params,"ax",@progbits
	.align	128
        .global         _Z30group_norm_nhwc_bwd_sum_kernelI11Fp16IOFp16WLi120EEv26Group_norm_nhwc_bwd_params
        .type           _Z30group_norm_nhwc_bwd_sum_kernelI11Fp16IOFp16WLi120EEv26Group_norm_nhwc_bwd_params,@function
        .size           _Z30group_norm_nhwc_bwd_sum_kernelI11Fp16IOFp16WLi120EEv26Group_norm_nhwc_bwd_params,(.L_x_4557 - _Z30group_norm_nhwc_bwd_sum_kernelI11Fp16IOFp16WLi120EEv26Group_norm_nhwc_bwd_params)
        .other          _Z30group_norm_nhwc_bwd_sum_kernelI11Fp16IOFp16WLi120EEv26Group_norm_nhwc_bwd_params,@"STO_CUDA_ENTRY STV_DEFAULT"
_Z30group_norm_nhwc_bwd_sum_kernelI11Fp16IOFp16WLi120EEv26Group_norm_nhwc_bwd_params:
.text._Z30group_norm_nhwc_bwd_sum_kernelI11Fp16IOFp16WLi120EEv26Group_norm_nhwc_bwd_params:
        /* <DEDUP_REMOVED lines=75> */
.L_x_4255:
[----:B------:R-:W-:Y:S05]  /*04b0*/  BSYNC B0 ;  /* 0x0000000000007941 */ /* 0x000fea0003800000 */
.L_x_4254:
        /* <DEDUP_REMOVED lines=110> */
.L_x_4258:
[----:B------:R-:W-:Y:S05]  /*0ba0*/  @!P2 BRA `(.L_x_4256) ;  /* 0x0000001400d4a947 */ /* 0x000fea0003800000 */
[----:B------:R-:W-:-:S04]  /*0bb0*/  IADD3 R19, R23, 0x1, RZ ;  /* 0x0000000117137810 */ /* 0x000fc80007ffe0ff */
[----:B------:R-:W-:-:S07]  /*0bc0*/  SHF.R.S32.HI R25, RZ, 0x1f, R19 ;  /* 0x0000001fff197819 */ /* 0x000fce0000011413 */
.L_x_4259:
        /* <DEDUP_REMOVED lines=129> */
.L_x_4257:
        /* <DEDUP_REMOVED lines=9> */
.L_x_4261:
        /* <DEDUP_REMOVED lines=47> */
.L_x_4260:
[----:B------:R-:W-:-:S13]  /*1760*/  ISETP.GE.U32.AND P0, PT, R5, 0x3, PT ;  /* 0x000000030500780c */ /* 0x000fda0003f06070 */
[----:B------:R-:W-:Y:S05]  /*1770*/  @!P0 BRA `(.L_x_4256) ;  /* 0x0000000800e08947 */ /* 0x000fea0003800000 */
[----:B------:R-:W-:Y:S01]  /*1780*/  ULDC.64 UR4, c[0x0][0x288] ;  /* 0x0000a20000047ab9 */ /* 0x000fe20000000a00 */
[----:B------:R-:W-:Y:S02]  /*1790*/  SHF.R.S32.HI R5, RZ, 0x1f, R23 ;  /* 0x0000001fff057819 */ /* 0x000fe40000011417 */
[----:B------:R-:W-:Y:S02]  /*17a0*/  ISETP.GE.U32.AND P0, PT, R20, UR4, PT ;  /* 0x0000000414007c0c */ /* 0x000fe4000bf06070 */
[----:B------:R-:W-:Y:S02]  /*17b0*/  MOV R3, R23 ;  /* 0x0000001700037202 */ /* 0x000fe40000000f00 */
[----:B------:R-:W-:-:S13]  /*17c0*/  ISETP.GE.AND.EX P0, PT, R21, UR5, PT, P0 ;  /* 0x0000000515007c0c */ /* 0x000fda000bf06300 */
.L_x_4262:
        /* <DEDUP_REMOVED lines=154> */
[----:B------:R-:W-:Y:S01]  /*2170*/  ISETP.GE.AND P1, PT, R3, R8, PT ;  /* 0x000000080300720c */ /* 0x000fe20003f26270 */
[----:B------:R-:W-:Y:S01]  /*2180*/  IMAD.X R5, RZ, RZ, R5, P2 ;  /* 0x000000ffff057224 */ /* 0x000fe200010e0605 */
        /* <DEDUP_REMOVED lines=23> */
.L_x_4256:
        /* <DEDUP_REMOVED lines=37> */
[----:B-1----:R-:W-:Y:S01]  /*2550*/  @!P1 FADD.FTZ R22, R14, R22 ;  /* 0x000000160e169221 */ /* 0x002fe20000010000 */
[----:B------:R-:W-:Y:S01]  /*2560*/  IADD3 R3, R18, R25, RZ ;  /* 0x0000001912037210 */ /* 0x000fe20007ffe0ff */
[----:B------:R-:W-:Y:S01]  /*2570*/  IMAD R14, R2, 0xc, R17 ;  /* 0x0000000c020e7824 */ /* 0x000fe200078e0211 */
[----:B------:R-:W-:Y:S01]  /*2580*/  R2UR UR4, R11 ;  /* 0x000000000b0472ca */ /* 0x000fe200000e0000 */
[----:B------:R-:W-:-:S03]  /*2590*/  @!P1 FADD.FTZ R23, R16, R23 ;  /* 0x0000001710179221 */ /* 0x000fc60000010000 */
[----:B------:R1:W-:Y:S01]  /*25a0*/  STS [R14+0xc0], R3 ;  /* 0x0000c0030e007388 */ /* 0x0003e20000000800 */
[----:B------:R-:W-:Y:S01]  /*25b0*/  @!P2 FADD.FTZ R13, R22, R13 ;  /* 0x0000000d160da221 */ /* 0x000fe20000010000 */
[----:B0-----:R-:W-:-:S04]  /*25c0*/  @!P2 FADD.FTZ R15, R23, R15 ;  /* 0x0000000f170fa221 */ /* 0x001fc80000010000 */
[----:B------:R1:W-:Y:S04]  /*25d0*/  STS [R14+0xc4], R13 ;  /* 0x0000c40d0e007388 */ /* 0x0003e80000000800 */
[----:B------:R1:W-:Y:S01]  /*25e0*/  STS [R14+0xc8], R15 ;  /* 0x0000c80f0e007388 */ /* 0x0003e20000000800 */
[----:B------:R-:W-:Y:S05]  /*25f0*/  BRA.DIV UR4, `(.L_x_4264) ;  /* 0x0000000e04387947 */ /* 0x000fea000b800000 */
[----:B------:R-:W-:Y:S01]  /*2600*/  NOP ;  /* 0x0000000000007918 */ /* 0x000fe20000000000 */
.L_x_4280:
        /* <DEDUP_REMOVED lines=12> */
.L_x_4266:
[----:B------:R-:W-:Y:S05]  /*26d0*/  BSYNC B0 ;  /* 0x0000000000007941 */ /* 0x000fea0003800000 */
.L_x_4265:
[----:B------:R-:W-:-:S13]  /*26e0*/  R2UR UR4, R11 ;  /* 0x000000000b0472ca */ /* 0x000fda00000e0000 */
[----:B------:R-:W-:Y:S05]  /*26f0*/  BRA.DIV UR4, `(.L_x_4267) ;  /* 0x0000000e04087947 */ /* 0x000fea000b800000 */
[----:B------:R-:W-:Y:S01]  /*2700*/  NOP ;  /* 0x0000000000007918 */ /* 0x000fe20000000000 */
[----:B------:R0:W-:Y:S04]  /*2710*/  STS [R14+0xc0], R3 ;  /* 0x0000c0030e007388 */ /* 0x0001e80000000800 */
[----:B------:R0:W-:Y:S04]  /*2720*/  STS [R14+0xc4], R13 ;  /* 0x0000c40d0e007388 */ /* 0x0001e80000000800 */
[----:B------:R0:W-:Y:S01]  /*2730*/  STS [R14+0xc8], R15 ;  /* 0x0000c80f0e007388 */ /* 0x0001e20000000800 */
[----:B------:R-:W-:Y:S01]  /*2740*/  NOP ;  /* 0x0000000000007918 */ /* 0x000fe20000000000 */
.L_x_4284:
        /* <DEDUP_REMOVED lines=12> */
.L_x_4269:
[----:B------:R-:W-:Y:S05]  /*2810*/  BSYNC B0 ;  /* 0x0000000000007941 */ /* 0x000fea0003800000 */
.L_x_4268:
[----:B------:R-:W-:-:S13]  /*2820*/  R2UR UR4, R11 ;  /* 0x000000000b0472ca */ /* 0x000fda00000e0000 */
[----:B------:R-:W-:Y:S05]  /*2830*/  BRA.DIV UR4, `(.L_x_4270) ;  /* 0x0000000a04e87947 */ /* 0x000fea000b800000 */
[----:B------:R-:W-:Y:S01]  /*2840*/  NOP ;  /* 0x0000000000007918 */ /* 0x000fe20000000000 */
[----:B------:R2:W-:Y:S04]  /*2850*/  STS [R14+0xc0], R3 ;  /* 0x0000c0030e007388 */ /* 0x0005e80000000800 */
[----:B------:R2:W-:Y:S04]  /*2860*/  STS [R14+0xc4], R13 ;  /* 0x0000c40d0e007388 */ /* 0x0005e80000000800 */
[----:B------:R2:W-:Y:S01]  /*2870*/  STS [R14+0xc8], R15 ;  /* 0x0000c80f0e007388 */ /* 0x0005e20000000800 */
[----:B------:R-:W-:Y:S01]  /*2880*/  NOP ;  /* 0x0000000000007918 */ /* 0x000fe20000000000 */
.L_x_4288:
        /* <DEDUP_REMOVED lines=12> */
.L_x_4272:
[----:B------:R-:W-:Y:S05]  /*2950*/  BSYNC B0 ;  /* 0x0000000000007941 */ /* 0x000fea0003800000 */
.L_x_4271:
[----:B------:R-:W-:-:S13]  /*2960*/  R2UR UR4, R11 ;  /* 0x000000000b0472ca */ /* 0x000fda00000e0000 */
[----:B------:R-:W-:Y:S05]  /*2970*/  BRA.DIV UR4, `(.L_x_4273) ;  /* 0x0000000a04c87947 */ /* 0x000fea000b800000 */
[----:B------:R-:W-:Y:S01]  /*2980*/  NOP ;  /* 0x0000000000007918 */ /* 0x000fe20000000000 */
[----:B------:R3:W-:Y:S04]  /*2990*/  STS [R14+0xc0], R3 ;  /* 0x0000c0030e007388 */ /* 0x0007e80000000800 */
[----:B------:R3:W-:Y:S04]  /*29a0*/  STS [R14+0xc4], R13 ;  /* 0x0000c40d0e007388 */ /* 0x0007e80000000800 */
[----:B------:R3:W-:Y:S01]  /*29b0*/  STS [R14+0xc8], R15 ;  /* 0x0000c80f0e007388 */ /* 0x0007e20000000800 */
[----:B------:R-:W-:Y:S01]  /*29c0*/  NOP ;  /* 0x0000000000007918 */ /* 0x000fe20000000000 */
.L_x_4292:
        /* <DEDUP_REMOVED lines=12> */
.L_x_4275:
[----:B------:R-:W-:Y:S05]  /*2a90*/  BSYNC B0 ;  /* 0x0000000000007941 */ /* 0x000fea0003800000 */
.L_x_4274:
        /* <DEDUP_REMOVED lines=25> */
.L_x_4298:
        /* <DEDUP_REMOVED lines=23> */
[----:B----4-:R-:W-:Y:S02]  /*2da0*/  @!P0 FADD.FTZ R32, R3, R32 ;  /* 0x0000002003208221 */ /* 0x010fe40000010000 */
[----:B------:R4:W-:Y:S02]  /*2db0*/  STS [R7+0x230], R30 ;  /* 0x0002301e07007388 */ /* 0x0009e40000000800 */
[----:B------:R-:W-:Y:S02]  /*2dc0*/  IMAD.IADD R15, R15, 0x1, R2 ;  /* 0x000000010f0f7824 */ /* 0x000fe400078e0202 */
        /* <DEDUP_REMOVED lines=20> */
.L_x_4263:
        /* <DEDUP_REMOVED lines=29> */
[----:B0-----:R-:W-:Y:S02]  /*30e0*/  IMAD R3, R14, UR4, R9 ;  /* 0x000000040e037c24 */ /* 0x001fe4000f8e0209 */
        /* <DEDUP_REMOVED lines=8> */
.L_x_4278:
[----:B------:R-:W-:Y:S05]  /*3170*/  BSYNC B0 ;  /* 0x0000000000007941 */ /* 0x000fea0003800000 */
.L_x_4277:
        /* <DEDUP_REMOVED lines=22> */
.L_x_4264:
[----:B-1----:R-:W-:Y:S05]  /*32e0*/  WARPSYNC.COLLECTIVE R11, `(.L_x_4279) ;  /* 0x000000000b087348 */ /* 0x002fea0003c00000 */
[----:B------:R-:W-:Y:S01]  /*32f0*/  NOP ;  /* 0x0000000000007918 */ /* 0x000fe20000000000 */
[----:B-1----:R-:W-:Y:S01]  /*3300*/  ENDCOLLECTIVE ;  /* 0x000000000000791b */ /* 0x002fe20003800000 */
.L_x_4279:
[----:B------:R-:W-:Y:S05]  /*3310*/  BRA `(.L_x_4280) ;  /* 0xfffffff000bc7947 */ /* 0x000fea000383ffff */
.L_x_4267:
[----:B------:R-:W-:Y:S01]  /*3320*/  BSSY B0, `(.L_x_4281) ;  /* 0x0000004000007945 */ /* 0x000fe20003800000 */
[----:B-1----:R-:W-:Y:S05]  /*3330*/  WARPSYNC.COLLECTIVE R11, `(.L_x_4282) ;  /* 0x000000000b087348 */ /* 0x002fea0003c00000 */
[----:B------:R-:W-:Y:S01]  /*3340*/  NOP ;  /* 0x0000000000007918 */ /* 0x000fe20000000000 */
[----:B-1----:R-:W-:Y:S01]  /*3350*/  ENDCOLLECTIVE ;  /* 0x000000000000791b */ /* 0x002fe20003800000 */
.L_x_4282:
[----:B------:R-:W-:Y:S05]  /*3360*/  BSYNC B0 ;  /* 0x0000000000007941 */ /* 0x000fea0003800000 */
.L_x_4281:
[----:B------:R0:W-:Y:S04]  /*3370*/  STS [R14+0xc0], R3 ;  /* 0x0000c0030e007388 */ /* 0x0001e80000000800 */
[----:B------:R0:W-:Y:S04]  /*3380*/  STS [R14+0xc4], R13 ;  /* 0x0000c40d0e007388 */ /* 0x0001e80000000800 */
[----:B------:R0:W-:Y:S02]  /*3390*/  STS [R14+0xc8], R15 ;  /* 0x0000c80f0e007388 */ /* 0x0001e40000000800 */
[----:B0-----:R-:W-:Y:S05]  /*33a0*/  WARPSYNC.COLLECTIVE R11, `(.L_x_4283) ;  /* 0x000000000b087348 */ /* 0x001fea0003c00000 */
[----:B------:R-:W-:Y:S01]  /*33b0*/  NOP ;  /* 0x0000000000007918 */ /* 0x000fe20000000000 */
[----:B0-----:R-:W-:Y:S01]  /*33c0*/  ENDCOLLECTIVE ;  /* 0x000000000000791b */ /* 0x001fe20003800000 */
.L_x_4283:
[----:B------:R-:W-:Y:S05]  /*33d0*/  BRA `(.L_x_4284) ;  /* 0xfffffff000dc7947 */ /* 0x000fea000383ffff */
.L_x_4270:
[----:B------:R-:W-:Y:S01]  /*33e0*/  BSSY B0, `(.L_x_4285) ;  /* 0x0000004000007945 */ /* 0x000fe20003800000 */
[----:B01----:R-:W-:Y:S05]  /*33f0*/  WARPSYNC.COLLECTIVE R11, `(.L_x_4286) ;  /* 0x000000000b087348 */ /* 0x003fea0003c00000 */
[----:B------:R-:W-:Y:S01]  /*3400*/  NOP ;  /* 0x0000000000007918 */ /* 0x000fe20000000000 */
[----:B01----:R-:W-:Y:S01]  /*3410*/  ENDCOLLECTIVE ;  /* 0x000000000000791b */ /* 0x003fe20003800000 */
.L_x_4286:
[----:B------:R-:W-:Y:S05]  /*3420*/  BSYNC B0 ;  /* 0x0000000000007941 */ /* 0x000fea0003800000 */
.L_x_4285:
[----:B------:R0:W-:Y:S04]  /*3430*/  STS [R14+0xc0], R3 ;  /* 0x0000c0030e007388 */ /* 0x0001e80000000800 */
[----:B------:R0:W-:Y:S04]  /*3440*/  STS [R14+0xc4], R13 ;  /* 0x0000c40d0e007388 */ /* 0x0001e80000000800 */
[----:B------:R0:W-:Y:S02]  /*3450*/  STS [R14+0xc8], R15 ;  /* 0x0000c80f0e007388 */ /* 0x0001e40000000800 */
[----:B0-----:R-:W-:Y:S05]  /*3460*/  WARPSYNC.COLLECTIVE R11, `(.L_x_4287) ;  /* 0x000000000b087348 */ /* 0x001fea0003c00000 */
[----:B------:R-:W-:Y:S01]  /*3470*/  NOP ;  /* 0x0000000000007918 */ /* 0x000fe20000000000 */
[----:B0-----:R-:W-:Y:S01]  /*3480*/  ENDCOLLECTIVE ;  /* 0x000000000000791b */ /* 0x001fe20003800000 */
.L_x_4287:
[----:B------:R-:W-:Y:S05]  /*3490*/  BRA `(.L_x_4288) ;  /* 0xfffffff000fc7947 */ /* 0x000fea000383ffff */
.L_x_4273:
[----:B------:R-:W-:Y:S01]  /*34a0*/  BSSY B0, `(.L_x_4289) ;  /* 0x0000004000007945 */ /* 0x000fe20003800000 */
[----:B012---:R-:W-:Y:S05]  /*34b0*/  WARPSYNC.COLLECTIVE R11, `(.L_x_4290) ;  /* 0x000000000b087348 */ /* 0x007fea0003c00000 */
[----:B------:R-:W-:Y:S01]  /*34c0*/  NOP ;  /* 0x0000000000007918 */ /* 0x000fe20000000000 */
[----:B012---:R-:W-:Y:S01]  /*34d0*/  ENDCOLLECTIVE ;  /* 0x000000000000791b */ /* 0x007fe20003800000 */
.L_x_4290:
[----:B------:R-:W-:Y:S05]  /*34e0*/  BSYNC B0 ;  /* 0x0000000000007941 */ /* 0x000fea0003800000 */
.L_x_4289:
[----:B------:R0:W-:Y:S04]  /*34f0*/  STS [R14+0xc0], R3 ;  /* 0x0000c0030e007388 */ /* 0x0001e80000000800 */
[----:B------:R0:W-:Y:S04]  /*3500*/  STS [R14+0xc4], R13 ;  /* 0x0000c40d0e007388 */ /* 0x0001e80000000800 */
[----:B------:R0:W-:Y:S02]  /*3510*/  STS [R14+0xc8], R15 ;  /* 0x0000c80f0e007388 */ /* 0x0001e40000000800 */
[----:B0-----:R-:W-:Y:S05]  /*3520*/  WARPSYNC.COLLECTIVE R11, `(.L_x_4291) ;  /* 0x000000000b087348 */ /* 0x001fea0003c00000 */
[----:B------:R-:W-:Y:S01]  /*3530*/  NOP ;  /* 0x0000000000007918 */ /* 0x000fe20000000000 */
[----:B0-----:R-:W-:Y:S01]  /*3540*/  ENDCOLLECTIVE ;  /* 0x000000000000791b */ /* 0x001fe20003800000 */
.L_x_4291:
[----:B------:R-:W-:Y:S05]  /*3550*/  BRA `(.L_x_4292) ;  /* 0xfffffff4001c7947 */ /* 0x000fea000383ffff */
.L_x_4276:
[----:B------:R-:W-:Y:S01]  /*3560*/  BSSY B0, `(.L_x_4293) ;  /* 0x0000005000007945 */ /* 0x000fe20003800000 */
[----:B------:R-:W-:-:S13]  /*3570*/  ISETP.GE.U32.AND P0, PT, R2, 0x10, PT ;  /* 0x000000100200780c */ /* 0x000fda0003f06070 */
[----:B0123--:R-:W-:Y:S05]  /*3580*/  WARPSYNC.COLLECTIVE R11, `(.L_x_4294) ;  /* 0x000000000b087348 */ /* 0x00ffea0003c00000 */
[----:B------:R-:W-:Y:S01]  /*3590*/  NOP ;  /* 0x0000000000007918 */ /* 0x000fe20000000000 */
[----:B0123--:R-:W-:Y:S01]  /*35a0*/  ENDCOLLECTIVE ;  /* 0x000000000000791b */ /* 0x00ffe20003800000 */
.L_x_4294:
[----:B------:R-:W-:Y:S05]  /*35b0*/  BSYNC B0 ;  /* 0x0000000000007941 */ /* 0x000fea0003800000 */
.L_x_4293:
[----:B------:R0:W-:Y:S01]  /*35c0*/  STS [R14+0xc0], R3 ;  /* 0x0000c0030e007388 */ /* 0x0001e20000000800 */
[----:B------:R-:W-:-:S03]  /*35d0*/  ISETP.NE.OR P1, PT, R3, RZ, !P0 ;  /* 0x000000ff0300720c */ /* 0x000fc60004725670 */
[----:B------:R0:W-:Y:S04]  /*35e0*/  STS [R14+0xc4], R13 ;  /* 0x0000c40d0e007388 */ /* 0x0001e80000000800 */
[----:B------:R0:W-:Y:S06]  /*35f0*/  STS [R14+0xc8], R15 ;  /* 0x0000c80f0e007388 */ /* 0x0001ec0000000800 */
[----:B0-----:R-:W-:Y:S05]  /*3600*/  WARPSYNC.COLLECTIVE R11, `(.L_x_4295) ;  /* 0x000000000b087348 */ /* 0x001fea0003c00000 */
[----:B------:R-:W-:Y:S01]  /*3610*/  NOP ;  /* 0x0000000000007918 */ /* 0x000fe20000000000 */
[----:B0-----:R-:W-:Y:S01]  /*3620*/  ENDCOLLECTIVE ;  /* 0x000000000000791b */ /* 0x001fe20003800000 */
.L_x_4295:
        /* <DEDUP_REMOVED lines=9> */
.L_x_4296:
        /* <DEDUP_REMOVED lines=9> */
.L_x_4297:
[----:B------:R-:W-:Y:S05]  /*3750*/  BRA `(.L_x_4298) ;  /* 0xfffffff400347947 */ /* 0x000fea000383ffff */
.L_x_4299:
        /* <DEDUP_REMOVED lines=10> */
.L_x_4557:


//--------------------- .text._Z30group_norm_nhwc_bwd_sum_kernelI11Fp16IOFp16WLi140EEv26Group_norm_nhwc_bwd_params --------------------------
	.section	.text._Z30group_norm_nhwc_bwd_sum_kernelI11Fp16IOFp16WLi140EEv26Group_norm_nhwc_bwd_params,"ax",@progbits
	.align	128
        .global         _Z30group_norm_nhwc_bwd_sum_kernelI11Fp16IOFp16WLi140EEv26Group_norm_nhwc_bwd_params
        .type           _Z30group_norm_nhwc_bwd_sum_kernelI11Fp16IOFp16WLi140EEv26Group_norm_nhwc_bwd_params,@function
        .size           _Z30group_norm_nhwc_bwd_sum_kernelI11Fp16IOFp16WLi140EEv26Group_norm_nhwc_bwd_params,(.L_x_4558 - _Z30group_norm_nhwc_bwd_sum_kernelI11Fp16IOFp16WLi140EEv26Group_norm_nhwc_bwd_params)
        .other          _Z30group_norm_nhwc_bwd_sum_kernelI11Fp16IOFp16WLi140EEv26Group_norm_nhwc_bwd_params,@"STO_CUDA_ENTRY STV_DEFAULT"
_Z30group_norm_nhwc_bwd_sum_kernelI11Fp16IOFp16WLi140EEv26Group_norm_nhwc_bwd_params:
.text._Z30group_norm_nhwc_bwd_sum_kernelI11Fp16IOFp16WLi140EEv26Group_norm_nhwc_bwd_params:
        /* <DEDUP_REMOVED lines=75> */
.L_x_4301:
[----:B------:R-:W-:Y:S05]  /*04b0*/  BSYNC B0 ;  /* 0x0000000000007941 */ /* 0x000fea0003800000 */
.L_x_4300:
        /* <DEDUP_REMOVED lines=110> */
.L_x_4304:
[----:B------:R-:W-:Y:S05]  /*0ba0*/  @!P2 BRA `(.L_x_4302) ;  /* 0x0000001400d4a947 */ /* 0x000fea0003800000 */
[----:B------:R-:W-:-:S04]  /*0bb0*/  IADD3 R19, R23, 0x1, RZ ;  /* 0x0000000117137810 */ /* 0x000fc80007ffe0ff */
[----:B------:R-:W-:-:S07]  /*0bc0*/  SHF.R.S32.HI R25, RZ, 0x1f, R19 ;  /* 0x0000001fff197819 */ /* 0x000fce0000011413 */
.L_x_4305:
        /* <DEDUP_REMOVED lines=129> */
.L_x_4303:
        /* <DEDUP_REMOVED lines=9> */
.L_x_4307:
        /* <DEDUP_REMOVED lines=47> */
.L_x_4306:
[----:B------:R-:W-:-:S13]  /*1760*/  ISETP.GE.U32.AND P0, PT, R5, 0x3, PT ;  /* 0x000000030500780c */ /* 0x000fda0003f06070 */
[----:B------:R-:W-:Y:S05]  /*1770*/  @!P0 BRA `(.L_x_4302) ;  /* 0x0000000800e08947 */ /* 0x000fea0003800000 */
[----:B------:R-:W-:Y:S01]  /*1780*/  ULDC.64 UR4, c[0x0][0x288] ;  /* 0x0000a20000047ab9 */ /* 0x000fe20000000a00 */
[----:B------:R-:W-:Y:S02]  /*1790*/  SHF.R.S32.HI R5, RZ, 0x1f, R23 ;  /* 0x0000001fff057819 */ /* 0x000fe40000011417 */
[----:B------:R-:W-:Y:S02]  /*17a0*/  ISETP.GE.U32.AND P0, PT, R20, UR4, PT ;  /* 0x0000000414007c0c */ /* 0x000fe4000bf06070 */
[----:B------:R-:W-:Y:S02]  /*17b0*/  MOV R3, R23 ;  /* 0x0000001700037202 */ /* 0x000fe40000000f00 */
[----:B------:R-:W-:-:S13]  /*17c0*/  ISETP.GE.AND.EX P0, PT, R21, UR5, PT, P0 ;  /* 0x0000000515007c0c */ /* 0x000fda000bf06300 */
.L_x_4308:
        /* <DEDUP_REMOVED lines=179> */
.L_x_4302:
        /* <DEDUP_REMOVED lines=54> */
.L_x_4326:
        /* <DEDUP_REMOVED lines=12> */
.L_x_4312:
[----:B------:R-:W-:Y:S05]  /*2720*/  BSYNC B0 ;  /* 0x0000000000007941 */ /* 0x000fea0003800000 */
.L_x_4311:
[----:B------:R-:W-:-:S13]  /*2730*/  R2UR UR4, R11 ;  /* 0x000000000b0472ca */ /* 0x000fda00000e0000 */
[----:B------:R-:W-:Y:S05]  /*2740*/  BRA.DIV UR4, `(.L_x_4313) ;  /* 0x0000000e04307947 */ /* 0x000fea000b800000 */
[----:B------:R-:W-:Y:S01]  /*2750*/  NOP ;  /* 0x0000000000007918 */ /* 0x000fe20000000000 */
[----:B------:R0:W-:Y:S04]  /*2760*/  STS [R14+0xc0], R3 ;  /* 0x0000c0030e007388 */ /* 0x0001e80000000800 */
[----:B------:R0:W-:Y:S04]  /*2770*/  STS [R14+0xc4], R13 ;  /* 0x0000c40d0e007388 */ /* 0x0001e80000000800 */
[----:B------:R0:W-:Y:S01]  /*2780*/  STS [R14+0xc8], R15 ;  /* 0x0000c80f0e007388 */ /* 0x0001e20000000800 */
[----:B------:R-:W-:Y:S01]  /*2790*/  NOP ;  /* 0x0000000000007918 */ /* 0x000fe20000000000 */
.L_x_4330:
        /* <DEDUP_REMOVED lines=12> */
.L_x_4315:
[----:B------:R-:W-:Y:S05]  /*2860*/  BSYNC B0 ;  /* 0x0000000000007941 */ /* 0x000fea0003800000 */
.L_x_4314:
[----:B------:R-:W-:-:S13]  /*2870*/  R2UR UR4, R11 ;  /* 0x000000000b0472ca */ /* 0x000fda00000e0000 */
[----:B------:R-:W-:Y:S05]  /*2880*/  BRA.DIV UR4, `(.L_x_4316) ;  /* 0x0000000e04107947 */ /* 0x000fea000b800000 */
[----:B------:R-:W-:Y:S01]  /*2890*/  NOP ;  /* 0x0000000000007918 */ /* 0x000fe20000000000 */
[----:B------:R1:W-:Y:S04]  /*28a0*/  STS [R14+0xc0], R3 ;  /* 0x0000c0030e007388 */ /* 0x0003e80000000800 */
[----:B------:R1:W-:Y:S04]  /*28b0*/  STS [R14+0xc4], R13 ;  /* 0x0000c40d0e007388 */ /* 0x0003e80000000800 */
[----:B------:R1:W-:Y:S01]  /*28c0*/  STS [R14+0xc8], R15 ;  /* 0x0000c80f0e007388 */ /* 0x0003e20000000800 */
[----:B------:R-:W-:Y:S01]  /*28d0*/  NOP ;  /* 0x0000000000007918 */ /* 0x000fe20000000000 */
.L_x_4334:
        /* <DEDUP_REMOVED lines=12> */
.L_x_4318:
[----:B------:R-:W-:Y:S05]  /*29a0*/  BSYNC B0 ;  /* 0x0000000000007941 */ /* 0x000fea0003800000 */
.L_x_4317:
[----:B------:R-:W-:-:S13]  /*29b0*/  R2UR UR4, R11 ;  /* 0x000000000b0472ca */ /* 0x000fda00000e0000 */
[----:B------:R-:W-:Y:S05]  /*29c0*/  BRA.DIV UR4, `(.L_x_4319) ;  /* 0x0000000a04f07947 */ /* 0x000fea000b800000 */
[----:B------:R-:W-:Y:S01]  /*29d0*/  NOP ;  /* 0x0000000000007918 */ /* 0x000fe20000000000 */
[----:B------:R3:W-:Y:S04]  /*29e0*/  STS [R14+0xc0], R3 ;  /* 0x0000c0030e007388 */ /* 0x0007e80000000800 */
[----:B------:R3:W-:Y:S04]  /*29f0*/  STS [R14+0xc4], R13 ;  /* 0x0000c40d0e007388 */ /* 0x0007e80000000800 */
[----:B------:R3:W-:Y:S01]  /*2a00*/  STS [R14+0xc8], R15 ;  /* 0x0000c80f0e007388 */ /* 0x0007e20000000800 */
[----:B------:R-:W-:Y:S01]  /*2a10*/  NOP ;  /* 0x0000000000007918 */ /* 0x000fe20000000000 */
.L_x_4338:
        /* <DEDUP_REMOVED lines=12> */
.L_x_4321:
[----:B------:R-:W-:Y:S05]  /*2ae0*/  BSYNC B0 ;  /* 0x0000000000007941 */ /* 0x000fea0003800000 */
.L_x_4320:
        /* <DEDUP_REMOVED lines=25> */
.L_x_4344:
        /* <DEDUP_REMOVED lines=56> */
.L_x_4309:
        /* <DEDUP_REMOVED lines=38> */
.L_x_4324:
[----:B------:R-:W-:Y:S05]  /*3260*/  BSYNC B0 ;  /* 0x0000000000007941 */ /* 0x000fea0003800000 */
.L_x_4323:
        /* <DEDUP_REMOVED lines=22> */
.L_x_4310:
[----:B--2---:R-:W-:Y:S05]  /*33d0*/  WARPSYNC.COLLECTIVE R11, `(.L_x_4325) ;  /* 0x000000000b087348 */ /* 0x004fea0003c00000 */
[----:B------:R-:W-:Y:S01]  /*33e0*/  NOP ;  /* 0x0000000000007918 */ /* 0x000fe20000000000 */
[----:B--2---:R-:W-:Y:S01]  /*33f0*/  ENDCOLLECTIVE ;  /* 0x000000000000791b */ /* 0x004fe20003800000 */
.L_x_4325:
[----:B------:R-:W-:Y:S05]  /*3400*/  BRA `(.L_x_4326) ;  /* 0xfffffff000947947 */ /* 0x000fea000383ffff */
.L_x_4313:
[----:B------:R-:W-:Y:S01]  /*3410*/  BSSY B0, `(.L_x_4327) ;  /* 0x0000004000007945 */ /* 0x000fe20003800000 */
[----:B--2---:R-:W-:Y:S05]  /*3420*/  WARPSYNC.COLLECTIVE R11, `(.L_x_4328) ;  /* 0x000000000b087348 */ /* 0x004fea0003c00000 */
[----:B------:R-:W-:Y:S01]  /*3430*/  NOP ;  /* 0x0000000000007918 */ /* 0x000fe20000000000 */
[----:B--2---:R-:W-:Y:S01]  /*3440*/  ENDCOLLECTIVE ;  /* 0x000000000000791b */ /* 0x004fe20003800000 */
.L_x_4328:
[----:B------:R-:W-:Y:S05]  /*3450*/  BSYNC B0 ;  /* 0x0000000000007941 */ /* 0x000fea0003800000 */
.L_x_4327:
[----:B------:R0:W-:Y:S04]  /*3460*/  STS [R14+0xc0], R3 ;  /* 0x0000c0030e007388 */ /* 0x0001e80000000800 */
[----:B------:R0:W-:Y:S04]  /*3470*/  STS [R14+0xc4], R13 ;  /* 0x0000c40d0e007388 */ /* 0x0001e80000000800 */
[----:B------:R0:W-:Y:S02]  /*3480*/  STS [R14+0xc8], R15 ;  /* 0x0000c80f0e007388 */ /* 0x0001e40000000800 */
[----:B0-----:R-:W-:Y:S05]  /*3490*/  WARPSYNC.COLLECTIVE R11, `(.L_x_4329) ;  /* 0x000000000b087348 */ /* 0x001fea0003c00000 */
[----:B------:R-:W-:Y:S01]  /*34a0*/  NOP ;  /* 0x0000000000007918 */ /* 0x000fe20000000000 */
[----:B0-----:R-:W-:Y:S01]  /*34b0*/  ENDCOLLECTIVE ;  /* 0x000000000000791b */ /* 0x001fe20003800000 */
.L_x_4329:
[----:B------:R-:W-:Y:S05]  /*34c0*/  BRA `(.L_x_4330) ;  /* 0xfffffff000b47947 */ /* 0x000fea000383ffff */
.L_x_4316:
[----:B------:R-:W-:Y:S01]  /*34d0*/  BSSY B0, `(.L_x_4331) ;  /* 0x0000004000007945 */ /* 0x000fe20003800000 */
[----:B0-2---:R-:W-:Y:S05]  /*34e0*/  WARPSYNC.COLLECTIVE R11, `(.L_x_4332) ;  /* 0x000000000b087348 */ /* 0x005fea0003c00000 */
[----:B------:R-:W-:Y:S01]  /*34f0*/  NOP ;  /* 0x0000000000007918 */ /* 0x000fe20000000000 */
[----:B0-2---:R-:W-:Y:S01]  /*3500*/  ENDCOLLECTIVE ;  /* 0x000000000000791b */ /* 0x005fe20003800000 */
.L_x_4332:
[----:B------:R-:W-:Y:S05]  /*3510*/  BSYNC B0 ;  /* 0x0000000000007941 */ /* 0x000fea0003800000 */
.L_x_4331:
[----:B------:R0:W-:Y:S04]  /*3520*/  STS [R14+0xc0], R3 ;  /* 0x0000c0030e007388 */ /* 0x0001e80000000800 */
[----:B------:R0:W-:Y:S04]  /*3530*/  STS [R14+0xc4], R13 ;  /* 0x0000c40d0e007388 */ /* 0x0001e80000000800 */
[----:B------:R0:W-:Y:S02]  /*3540*/  STS [R14+0xc8], R15 ;  /* 0x0000c80f0e007388 */ /* 0x0001e40000000800 */
[----:B0-----:R-:W-:Y:S05]  /*3550*/  WARPSYNC.COLLECTIVE R11, `(.L_x_4333) ;  /* 0x000000000b087348 */ /* 0x001fea0003c00000 */
[----:B------:R-:W-:Y:S01]  /*3560*/  NOP ;  /* 0x0000000000007918 */ /* 0x000fe20000000000 */
[----:B0-----:R-:W-:Y:S01]  /*3570*/  ENDCOLLECTIVE ;  /* 0x000000000000791b */ /* 0x001fe20003800000 */
.L_x_4333:
[----:B------:R-:W-:Y:S05]  /*3580*/  BRA `(.L_x_4334) ;  /* 0xfffffff000d47947 */ /* 0x000fea000383ffff */
.L_x_4319:
[----:B------:R-:W-:Y:S01]  /*3590*/  BSSY B0, `(.L_x_4335) ;  /* 0x0000004000007945 */ /* 0x000fe20003800000 */
[----:B012---:R-:W-:Y:S05]  /*35a0*/  WARPSYNC.COLLECTIVE R11, `(.L_x_4336) ;  /* 0x000000000b087348 */ /* 0x007fea0003c00000 */
[----:B------:R-:W-:Y:S01]  /*35b0*/  NOP ;  /* 0x0000000000007918 */ /* 0x000fe20000000000 */
[----:B012---:R-:W-:Y:S01]  /*35c0*/  ENDCOLLECTIVE ;  /* 0x000000000000791b */ /* 0x007fe20003800000 */
.L_x_4336:
[----:B------:R-:W-:Y:S05]  /*35d0*/  BSYNC B0 ;  /* 0x0000000000007941 */ /* 0x000fea0003800000 */
.L_x_4335:
[----:B------:R0:W-:Y:S04]  /*35e0*/  STS [R14+0xc0], R3 ;  /* 0x0000c0030e007388 */ /* 0x0001e80000000800 */
[----:B------:R0:W-:Y:S04]  /*35f0*/  STS [R14+0xc4], R13 ;  /* 0x0000c40d0e007388 */ /* 0x0001e80000000800 */
[----:B------:R0:W-:Y:S02]  /*3600*/  STS [R14+0xc8], R15 ;  /* 0x0000c80f0e007388 */ /* 0x0001e40000000800 */
[----:B0-----:R-:W-:Y:S05]  /*3610*/  WARPSYNC.COLLECTIVE R11, `(.L_x_4337) ;  /* 0x000000000b087348 */ /* 0x001fea0003c00000 */
[----:B------:R-:W-:Y:S01]  /*3620*/  NOP ;  /* 0x0000000000007918 */ /* 0x000fe20000000000 */
[----:B0-----:R-:W-:Y:S01]  /*3630*/  ENDCOLLECTIVE ;  /* 0x000000000000791b */ /* 0x001fe20003800000 */
.L_x_4337:
[----:B------:R-:W-:Y:S05]  /*3640*/  BRA `(.L_x_4338) ;  /* 0xfffffff000f47947 */ /* 0x000fea000383ffff */
.L_x_4322:
[----:B------:R-:W-:Y:S01]  /*3650*/  BSSY B0, `(.L_x_4339) ;  /* 0x0000005000007945 */ /* 0x000fe20003800000 */
[----:B------:R-:W-:-:S13]  /*3660*/  ISETP.GE.U32.AND P0, PT, R2, 0x10, PT ;  /* 0x000000100200780c */ /* 0x000fda0003f06070 */
[----:B0123--:R-:W-:Y:S05]  /*3670*/  WARPSYNC.COLLECTIVE R11, `(.L_x_4340) ;  /* 0x000000000b087348 */ /* 0x00ffea0003c00000 */
[----:B------:R-:W-:Y:S01]  /*3680*/  NOP ;  /* 0x0000000000007918 */ /* 0x000fe20000000000 */
[----:B0123--:R-:W-:Y:S01]  /*3690*/  ENDCOLLECTIVE ;  /* 0x000000000000791b */ /* 0x00ffe20003800000 */
.L_x_4340:
[----:B------:R-:W-:Y:S05]  /*36a0*/  BSYNC B0 ;  /* 0x0000000000007941 */ /* 0x000fea0003800000 */
.L_x_4339:
[----:B------:R0:W-:Y:S01]  /*36b0*/  STS [R14+0xc0], R3 ;  /* 0x0000c0030e007388 */ /* 0x0001e20000000800 */
[----:B------:R-:W-:-:S03]  /*36c0*/  ISETP.NE.OR P1, PT, R3, RZ, !P0 ;  /* 0x000000ff0300720c */ /* 0x000fc60004725670 */
[----:B------:R0:W-:Y:S04]  /*36d0*/  STS [R14+0xc4], R13 ;  /* 0x0000c40d0e007388 */ /* 0x0001e80000000800 */
[----:B------:R0:W-:Y:S06]  /*36e0*/  STS [R14+0xc8], R15 ;  /* 0x0000c80f0e007388 */ /* 0x0001ec0000000800 */
[----:B0-----:R-:W-:Y:S05]  /*36f0*/  WARPSYNC.COLLECTIVE R11, `(.L_x_4341) ;  /* 0x000000000b087348 */ /* 0x001fea0003c00000 */
[----:B------:R-:W-:Y:S01]  /*3700*/  NOP ;  /* 0x0000000000007918 */ /* 0x000fe20000000000 */
[----:B0-----:R-:W-:Y:S01]  /*3710*/  ENDCOLLECTIVE ;  /* 0x000000000000791b */ /* 0x001fe20003800000 */
.L_x_4341:
        /* <DEDUP_REMOVED lines=9> */
.L_x_4342:
        /* <DEDUP_REMOVED lines=9> */
.L_x_4343:
[----:B------:R-:W-:Y:S05]  /*3840*/  BRA `(.L_x_4344) ;  /* 0xfffffff4000c7947 */ /* 0x000fea000383ffff */
.L_x_4345:
        /* <DEDUP_REMOVED lines=11> */
.L_x_4558:


//--------------------- .text._Z30group_norm_nhwc_bwd_sum_kernelI11Fp16IOFp16WLi160EEv26Group_norm_nhwc_bwd_params --------------------------
	.section	.text._Z30group_norm_nhwc_bwd_sum_kernelI11Fp16IOFp16WLi160EEv26Group_norm_nhwc_bwd_params,"ax",@progbits
	.align	128
        .global         _Z30group_norm_nhwc_bwd_sum_kernelI11Fp16IOFp16WLi160EEv26Group_norm_nhwc_bwd_params
        .type           _Z30group_norm_nhwc_bwd_sum_kernelI11Fp16IOFp16WLi160EEv26Group_norm_nhwc_bwd_params,@function
        .size           _Z30group_norm_nhwc_bwd_sum_kernelI11Fp16IOFp16WLi160EEv26Group_norm_nhwc_bwd_params,(.L_x_4559 - _Z30group_norm_nhwc_bwd_sum_kernelI11Fp16IOFp16WLi160EEv26Group_norm_nhwc_bwd_params)
        .other          _Z30group_norm_nhwc_bwd_sum_kernelI11Fp16IOFp16WLi160EEv26Group_norm_nhwc_bwd_params,@"STO_CUDA_ENTRY STV_DEFAULT"
_Z30group_norm_nhwc_bwd_sum_kernelI11Fp16IOFp16WLi160EEv26Group_norm_nhwc_bwd_params:
.text._Z30group_norm_nhwc_bwd_sum_kernelI11Fp16IOFp16WLi160EEv26Group_norm_nhwc_bwd_params:
        /* <DEDUP_REMOVED lines=46> */
[----:B0-----:R-:W-:Y:S01]  /*02e0*/  IADD3 R2, R0, 0xffffffe, RZ ;  /* 0x0ffffffe00027810 */ /* 0x001fe20007ffe0ff */
[----:B------:R-:W-:-:S05]  /*02f0*/  IMAD.MOV.U32 R0, RZ, RZ, RZ ;  /* 0x000000ffff007224 */ /* 0x000fca00078e00ff */
[----:B------:R0:W2:Y:S02]  /*0300*/  F2I.FTZ.U32.TRUNC.NTZ R3, R2 ;  /* 0x0000000200037305 */ /* 0x0000a4000021f000 */
[----:B0-----:R-:W-:Y:S01]  /*0310*/  IMAD.MOV.U32 R2, RZ, RZ, RZ ;  /* 0x000000ffff027224 */ /* 0x001fe200078e00ff */
[----:B--2---:R-:W-:-:S05]  /*0320*/  IADD3 R12, RZ, -R3, RZ ;  /* 0x80000003ff0c7210 */ /* 0x004fca0007ffe0ff */
[----:B------:R-:W-:-:S04]  /*0330*/  IMAD R5, R12, R9, RZ ;  /* 0x000000090c057224 */ /* 0x000fc800078e02ff */
[----:B------:R-:W-:Y:S01]  /*0340*/  IMAD.HI.U32 R3, R3, R5, R2 ;  /* 0x0000000503037227 */ /* 0x000fe200078e0002 */
[----:B------:R-:W-:-:S05]  /*0350*/  MOV R5, RZ ;  /* 0x000000ff00057202 */ /* 0x000fca0000000f00 */
        /* <DEDUP_REMOVED lines=22> */
.L_x_4347:
[----:B------:R-:W-:Y:S05]  /*04c0*/  BSYNC B0 ;  /* 0x0000000000007941 */ /* 0x000fea0003800000 */
.L_x_4346:
        /* <DEDUP_REMOVED lines=28> */
[----:B------:R-:W-:Y:S01]  /*0690*/  HFMA2.MMA R12, -RZ, RZ, 0, 0 ;  /* 0x00000000ff0c7435 */ /* 0x000fe200000001ff */
        /* <DEDUP_REMOVED lines=82> */
.L_x_4350:
[----:B------:R-:W-:Y:S05]  /*0bc0*/  @!P2 BRA `(.L_x_4348) ;  /* 0x0000001400dca947 */ /* 0x000fea0003800000 */
[----:B------:R-:W-:-:S04]  /*0bd0*/  IADD3 R11, R21, 0x1, RZ ;  /* 0x00000001150b7810 */ /* 0x000fc80007ffe0ff */
[----:B------:R-:W-:-:S07]  /*0be0*/  SHF.R.S32.HI R13, RZ, 0x1f, R11 ;  /* 0x0000001fff0d7819 */ /* 0x000fce000001140b */
.L_x_4351:
        /* <DEDUP_REMOVED lines=128> */
.L_x_4349:
        /* <DEDUP_REMOVED lines=8> */
.L_x_4353:
        /* <DEDUP_REMOVED lines=48> */
.L_x_4352:
[----:B------:R-:W-:-:S13]  /*1770*/  ISETP.GE.U32.AND P0, PT, R0, 0x3, PT ;  /* 0x000000030000780c */ /* 0x000fda0003f06070 */
[----:B------:R-:W-:Y:S05]  /*1780*/  @!P0 BRA `(.L_x_4348) ;  /* 0x0000000800ec8947 */ /* 0x000fea0003800000 */
[----:B------:R-:W-:Y:S01]  /*1790*/  ULDC.64 UR6, c[0x0][0x288] ;  /* 0x0000a20000067ab9 */ /* 0x000fe20000000a00 */
[----:B------:R-:W-:Y:S02]  /*17a0*/  SHF.R.S32.HI R13, RZ, 0x1f, R21 ;  /* 0x0000001fff0d7819 */ /* 0x000fe40000011415 */
[----:B------:R-:W-:Y:S02]  /*17b0*/  ISETP.GE.U32.AND P0, PT, R18, UR6, PT ;  /* 0x0000000612007c0c */ /* 0x000fe4000bf06070 */
[----:B------:R-:W-:Y:S02]  /*17c0*/  MOV R11, R21 ;  /* 0x00000015000b7202 */ /* 0x000fe40000000f00 */
[----:B------:R-:W-:-:S13]  /*17d0*/  ISETP.GE.AND.EX P0, PT, R19, UR7, PT, P0 ;  /* 0x0000000713007c0c */ /* 0x000fda000bf06300 */
.L_x_4354:
        /* <DEDUP_REMOVED lines=182> */
.L_x_4348:
        /* <DEDUP_REMOVED lines=112> */
.L_x_4377:
        /* <DEDUP_REMOVED lines=39> */
.L_x_4355:
        /* <DEDUP_REMOVED lines=48> */
.L_x_4358:
[----:B------:R-:W-:Y:S05]  /*2fb0*/  BSYNC B0 ;  /* 0x0000000000007941 */ /* 0x000fea0003800000 */
.L_x_4357:
        /* <DEDUP_REMOVED lines=22> */
.L_x_4356:
        /* <DEDUP_REMOVED lines=9> */
.L_x_4359:
[----:B------:R-:W-:Y:S01]  /*31b0*/  MOV R32, R19 ;  /* 0x0000001300207202 */ /* 0x000fe20000000f00 */
[----:B------:R-:W-:-:S07]  /*31c0*/  IMAD.MOV.U32 R28, RZ, RZ, R30 ;  /* 0x000000ffff1c7224 */ /* 0x000fce00078e001e */
[----:B------:R-:W-:Y:S05]  /*31d0*/  WARPSYNC.COLLECTIVE R27, `(.L_x_4360) ;  /* 0x000000001b087348 */ /* 0x000fea0003c00000 */
[----:B------:R0:W1:Y:S02]  /*31e0*/  SHFL.UP P0, R30, R32, R29, R34 ;  /* 0x0400001d201e7389 */ /* 0x0000640000000022 */
[----:B01----:R-:W-:Y:S01]  /*31f0*/  ENDCOLLECTIVE ;  /* 0x000000000000791b */ /* 0x003fe20003800000 */
.L_x_4360:
[----:B------:R-:W-:Y:S01]  /*3200*/  @P6 IMAD.IADD R21, R21, 0x1, R28 ;  /* 0x0000000115156824 */ /* 0x000fe200078e021c */
[----:B------:R-:W-:Y:S01]  /*3210*/  MOV R32, R23 ;  /* 0x0000001700207202 */ /* 0x000fe20000000f00 */
[----:B------:R-:W-:-:S05]  /*3220*/  FADD.FTZ R30, R19, R30 ;  /* 0x0000001e131e7221 */ /* 0x000fca0000010000 */
[----:B------:R-:W-:-:S07]  /*3230*/  @P6 FSEL R19, R30, R19, !P5 ;  /* 0x000000131e136208 */ /* 0x000fce0006800000 */
[----:B------:R-:W-:Y:S05]  /*3240*/  WARPSYNC.COLLECTIVE R27, `(.L_x_4361) ;  /* 0x000000001b087348 */ /* 0x000fea0003c00000 */
[----:B------:R0:W1:Y:S02]  /*3250*/  SHFL.UP P0, R30, R32, R29, R34 ;  /* 0x0400001d201e7389 */ /* 0x0000640000000022 */
[----:B01----:R-:W-:Y:S01]  /*3260*/  ENDCOLLECTIVE ;  /* 0x000000000000791b */ /* 0x003fe20003800000 */
.L_x_4361:
[----:B------:R-:W-:Y:S01]  /*3270*/  HFMA2.MMA R29, -RZ, RZ, 0, 1.1920928955078125e-07 ;  /* 0x00000002ff1d7435 */ /* 0x000fe200000001ff */
[----:B------:R-:W-:Y:S01]  /*3280*/  MOV R32, R21 ;  /* 0x0000001500207202 */ /* 0x000fe20000000f00 */
[----:B------:R-:W-:-:S05]  /*3290*/  FADD.FTZ R30, R23, R30 ;  /* 0x0000001e171e7221 */ /* 0x000fca0000010000 */
[----:B------:R-:W-:-:S07]  /*32a0*/  @P6 FSEL R23, R30, R23, !P5 ;  /* 0x000000171e176208 */ /* 0x000fce0006800000 */
[----:B------:R-:W-:Y:S05]  /*32b0*/  WARPSYNC.COLLECTIVE R27, `(.L_x_4362) ;  /* 0x000000001b087348 */ /* 0x000fea0003c00000 */
[----:B------:R0:W1:Y:S02]  /*32c0*/  SHFL.UP P0, R30, R32, R29, R34 ;  /* 0x0400001d201e7389 */ /* 0x0000640000000022 */
[----:B01----:R-:W-:Y:S01]  /*32d0*/  ENDCOLLECTIVE ;  /* 0x000000000000791b */ /* 0x003fe20003800000 */
.L_x_4362:
[----:B------:R-:W-:Y:S02]  /*32e0*/  ISETP.GE.AND P6, PT, R17, 0x2, PT ;  /* 0x000000021100780c */ /* 0x000fe40003fc6270 */
[----:B------:R-:W-:Y:S02]  /*32f0*/  ISETP.NE.AND P5, PT, R21, RZ, PT ;  /* 0x000000ff1500720c */ /* 0x000fe40003fa5270 */
[----:B------:R-:W-:Y:S01]  /*3300*/  MOV R32, R19 ;  /* 0x0000001300207202 */ /* 0x000fe20000000f00 */
[----:B------:R-:W-:-:S10]  /*3310*/  IMAD.MOV.U32 R28, RZ, RZ, R30 ;  /* 0x000000ffff1c7224 */ /* 0x000fd400078e001e */
[----:B------:R-:W-:Y:S05]  /*3320*/  WARPSYNC.COLLECTIVE R27, `(.L_x_4363) ;  /* 0x000000001b087348 */ /* 0x000fea0003c00000 */
[----:B------:R0:W1:Y:S02]  /*3330*/  SHFL.UP P0, R30, R32, R29, R34 ;  /* 0x0400001d201e7389 */ /* 0x0000640000000022 */
[----:B01----:R-:W-:Y:S01]  /*3340*/  ENDCOLLECTIVE ;  /* 0x000000000000791b */ /* 0x003fe20003800000 */
.L_x_4363:
[----:B------:R-:W-:Y:S01]  /*3350*/  @P6 IMAD.IADD R21, R21, 0x1, R28 ;  /* 0x0000000115156824 */ /* 0x000fe200078e021c */
[----:B------:R-:W-:Y:S01]  /*3360*/  MOV R32, R23 ;  /* 0x0000001700207202 */ /* 0x000fe20000000f00 */
[----:B------:R-:W-:-:S05]  /*3370*/  FADD.FTZ R30, R19, R30 ;  /* 0x0000001e131e7221 */ /* 0x000fca0000010000 */
[----:B------:R-:W-:-:S07]  /*3380*/  @P6 FSEL R19, R30, R19, !P5 ;  /* 0x000000131e136208 */ /* 0x000fce0006800000 */
[----:B------:R-:W-:Y:S05]  /*3390*/  WARPSYNC.COLLECTIVE R27, `(.L_x_4364) ;  /* 0x000000001b087348 */ /* 0x000fea0003c00000 */
[----:B------:R0:W1:Y:S02]  /*33a0*/  SHFL.UP P0, R30, R32, R29, R34 ;  /* 0x0400001d201e7389 */ /* 0x0000640000000022 */
[----:B01----:R-:W-:Y:S01]  /*33b0*/  ENDCOLLECTIVE ;  /* 0x000000000000791b */ /* 0x003fe20003800000 */
.L_x_4364:
[----:B------:R-:W-:Y:S01]  /*33c0*/  HFMA2.MMA R29, -RZ, RZ, 0, 2.384185791015625e-07 ;  /* 0x00000004ff1d7435 */ /* 0x000fe200000001ff */
[----:B------:R-:W-:Y:S01]  /*33d0*/  MOV R32, R21 ;  /* 0x0000001500207202 */ /* 0x000fe20000000f00 */
[----:B------:R-:W-:-:S05]  /*33e0*/  FADD.FTZ R30, R23, R30 ;  /* 0x0000001e171e7221 */ /* 0x000fca0000010000 */
[----:B------:R-:W-:-:S07]  /*33f0*/  @P6 FSEL R23, R30, R23, !P5 ;  /* 0x000000171e176208 */ /* 0x000fce0006800000 */
[----:B------:R-:W-:Y:S05]  /*3400*/  WARPSYNC.COLLECTIVE R27, `(.L_x_4365) ;  /* 0x000000001b087348 */ /* 0x000fea0003c00000 */
[----:B------:R0:W1:Y:S02]  /*3410*/  SHFL.UP P0, R30, R32, R29, R34 ;  /* 0x0400001d201e7389 */ /* 0x0000640000000022 */
[----:B01----:R-:W-:Y:S01]  /*3420*/  ENDCOLLECTIVE ;  /* 0x000000000000791b */ /* 0x003fe20003800000 */
.L_x_4365:
[----:B------:R-:W-:Y:S02]  /*3430*/  ISETP.GE.AND P6, PT, R17, 0x4, PT ;  /* 0x000000041100780c */ /* 0x000fe40003fc6270 */
[----:B------:R-:W-:Y:S02]  /*3440*/  ISETP.NE.AND P5, PT, R21, RZ, PT ;  /* 0x000000ff1500720c */ /* 0x000fe40003fa5270 */
[----:B------:R-:W-:Y:S01]  /*3450*/  MOV R32, R19 ;  /* 0x0000001300207202 */ /* 0x000fe20000000f00 */
[----:B------:R-:W-:-:S10]  /*3460*/  IMAD.MOV.U32 R28, RZ, RZ, R30 ;  /* 0x000000ffff1c7224 */ /* 0x000fd400078e001e */
[----:B------:R-:W-:Y:S05]  /*3470*/  WARPSYNC.COLLECTIVE R27, `(.L_x_4366) ;  /* 0x000000001b087348 */ /* 0x000fea0003c00000 */
[----:B------:R0:W1:Y:S02]  /*3480*/  SHFL.UP P0, R30, R32, R29, R34 ;  /* 0x0400001d201e7389 */ /* 0x0000640000000022 */
[----:B01----:R-:W-:Y:S01]  /*3490*/  ENDCOLLECTIVE ;  /* 0x000000000000791b */ /* 0x003fe20003800000 */
.L_x_4366:
[----:B------:R-:W-:Y:S02]  /*34a0*/  @P6 IADD3 R21, R21, R28, RZ ;  /* 0x0000001c15156210 */ /* 0x000fe40007ffe0ff */
[----:B------:R-:W-:Y:S01]  /*34b0*/  MOV R32, R23 ;  /* 0x0000001700207202 */ /* 0x000fe20000000f00 */
[----:B------:R-:W-:-:S05]  /*34c0*/  FADD.FTZ R30, R19, R30 ;  /* 0x0000001e131e7221 */ /* 0x000fca0000010000 */
[----:B------:R-:W-:-:S07]  /*34d0*/  @P6 FSEL R19, R30, R19, !P5 ;  /* 0x000000131e136208 */ /* 0x000fce0006800000 */
[----:B------:R-:W-:Y:S05]  /*34e0*/  WARPSYNC.COLLECTIVE R27, `(.L_x_4367) ;  /* 0x000000001b087348 */ /* 0x000fea0003c00000 */
[----:B------:R0:W1:Y:S02]  /*34f0*/  SHFL.UP P0, R30, R32, R29, R34 ;  /* 0x0400001d201e7389 */ /* 0x0000640000000022 */
[----:B01----:R-:W-:Y:S01]  /*3500*/  ENDCOLLECTIVE ;  /* 0x000000000000791b */ /* 0x003fe20003800000 */
.L_x_4367:
[----:B------:R-:W-:Y:S01]  /*3510*/  HFMA2.MMA R29, -RZ, RZ, 0, 4.76837158203125e-07 ;  /* 0x00000008ff1d7435 */ /* 0x000fe200000001ff */
[----:B------:R-:W-:Y:S02]  /*3520*/  IMAD.MOV.U32 R32, RZ, RZ, R21 ;  /* 0x000000ffff207224 */ /* 0x000fe400078e0015 */
[----:B------:R-:W-:-:S05]  /*3530*/  FADD.FTZ R30, R23, R30 ;  /* 0x0000001e171e7221 */ /* 0x000fca0000010000 */
[----:B------:R-:W-:-:S07]  /*3540*/  @P6 FSEL R23, R30, R23, !P5 ;  /* 0x000000171e176208 */ /* 0x000fce0006800000 */
[----:B------:R-:W-:Y:S05]  /*3550*/  WARPSYNC.COLLECTIVE R27, `(.L_x_4368) ;  /* 0x000000001b087348 */ /* 0x000fea0003c00000 */
[----:B------:R0:W1:Y:S02]  /*3560*/  SHFL.UP P0, R30, R32, R29, R34 ;  /* 0x0400001d201e7389 */ /* 0x0000640000000022 */
[----:B01----:R-:W-:Y:S01]  /*3570*/  ENDCOLLECTIVE ;  /* 0x000000000000791b */ /* 0x003fe20003800000 */
.L_x_4368:
[----:B------:R-:W-:Y:S02]  /*3580*/  ISETP.GE.AND P6, PT, R17, 0x8, PT ;  /* 0x000000081100780c */ /* 0x000fe40003fc6270 */
[----:B------:R-:W-:Y:S02]  /*3590*/  ISETP.NE.AND P5, PT, R21, RZ, PT ;  /* 0x000000ff1500720c */ /* 0x000fe40003fa5270 */
[----:B------:R-:W-:Y:S02]  /*35a0*/  MOV R32, R19 ;  /* 0x0000001300207202 */ /* 0x000fe40000000f00 */
[----:B------:R-:W-:-:S09]  /*35b0*/  MOV R28, R30 ;  /* 0x0000001e001c7202 */ /* 0x000fd20000000f00 */
[----:B------:R-:W-:Y:S05]  /*35c0*/  WARPSYNC.COLLECTIVE R27, `(.L_x_4369) ;  /* 0x000000001b087348 */ /* 0x000fea0003c00000 */
[----:B------:R0:W1:Y:S02]  /*35d0*/  SHFL.UP P0, R30, R32, R29, R34 ;  /* 0x0400001d201e7389 */ /* 0x0000640000000022 */
[----:B01----:R-:W-:Y:S01]  /*35e0*/  ENDCOLLECTIVE ;  /* 0x000000000000791b */ /* 0x003fe20003800000 */
.L_x_4369:
[----:B------:R-:W-:Y:S02]  /*35f0*/  IMAD.MOV.U32 R32, RZ, RZ, R23 ;  /* 0x000000ffff207224 */ /* 0x000fe400078e0017 */
[----:B------:R-:W-:-:S05]  /*3600*/  FADD.FTZ R30, R19, R30 ;  /* 0x0000001e131e7221 */ /* 0x000fca0000010000 */
[----:B------:R-:W-:-:S07]  /*3610*/  @P6 FSEL R19, R30, R19, !P5 ;  /* 0x000000131e136208 */ /* 0x000fce0006800000 */
[----:B------:R-:W-:Y:S05]  /*3620*/  WARPSYNC.COLLECTIVE R27, `(.L_x_4370) ;  /* 0x000000001b087348 */ /* 0x000fea0003c00000 */
[----:B------:R0:W1:Y:S02]  /*3630*/  SHFL.UP P0, R30, R32, R29, R34 ;  /* 0x0400001d201e7389 */ /* 0x0000640000000022 */
[----:B01----:R-:W-:Y:S01]  /*3640*/  ENDCOLLECTIVE ;  /* 0x000000000000791b */ /* 0x003fe20003800000 */
.L_x_4370:
[C---:B------:R-:W-:Y:S01]  /*3650*/  ISETP.GE.AND P6, PT, R17.reuse, 0x10, PT ;  /* 0x000000101100780c */ /* 0x040fe20003fc6270 */
[----:B------:R-:W-:Y:S01]  /*3660*/  HFMA2.MMA R29, -RZ, RZ, 0, 9.5367431640625e-07 ;  /* 0x00000010ff1d7435 */ /* 0x000fe200000001ff */
        /* <DEDUP_REMOVED lines=9> */
.L_x_4371:
[----:B------:R-:W-:Y:S01]  /*3700*/  MOV R32, R19 ;  /* 0x0000001300207202 */ /* 0x000fe20000000f00 */
[----:B------:R-:W-:-:S07]  /*3710*/  IMAD.MOV.U32 R28, RZ, RZ, R30 ;  /* 0x000000ffff1c7224 */ /* 0x000fce00078e001e */
[----:B------:R-:W-:Y:S05]  /*3720*/  WARPSYNC.COLLECTIVE R27, `(.L_x_4372) ;  /* 0x000000001b087348 */ /* 0x000fea0003c00000 */
[----:B------:R0:W1:Y:S02]  /*3730*/  SHFL.UP P0, R30, R32, R29, R34 ;  /* 0x0400001d201e7389 */ /* 0x0000640000000022 */
[----:B01----:R-:W-:Y:S01]  /*3740*/  ENDCOLLECTIVE ;  /* 0x000000000000791b */ /* 0x003fe20003800000 */
.L_x_4372:
[----:B------:R-:W-:Y:S01]  /*3750*/  @P6 IADD3 R21, R21, R28, RZ ;  /* 0x0000001c15156210 */ /* 0x000fe20007ffe0ff */
[----:B------:R-:W-:Y:S01]  /*3760*/  IMAD.MOV.U32 R32, RZ, RZ, R23 ;  /* 0x000000ffff207224 */ /* 0x000fe200078e0017 */
[----:B------:R-:W-:-:S07]  /*3770*/  MOV R28, R30 ;  /* 0x0000001e001c7202 */ /* 0x000fce0000000f00 */
[----:B------:R-:W-:Y:S05]  /*3780*/  WARPSYNC.COLLECTIVE R27, `(.L_x_4373) ;  /* 0x000000001b087348 */ /* 0x000fea0003c00000 */
[----:B------:R0:W1:Y:S02]  /*3790*/  SHFL.UP P0, R30, R32, R29, R34 ;  /* 0x0400001d201e7389 */ /* 0x0000640000000022 */
[----:B01----:R-:W-:Y:S01]  /*37a0*/  ENDCOLLECTIVE ;  /* 0x000000000000791b */ /* 0x003fe20003800000 */
.L_x_4373:
        /* <DEDUP_REMOVED lines=9> */
.L_x_4374:
[----:B------:R-:W-:Y:S01]  /*3840*/  IMAD.MOV.U32 R32, RZ, RZ, R19 ;  /* 0x000000ffff207224 */ /* 0x000fe200078e0013 */
[----:B------:R-:W-:-:S07]  /*3850*/  MOV R21, R30 ;  /* 0x0000001e00157202 */ /* 0x000fce0000000f00 */
[----:B------:R-:W-:Y:S05]  /*3860*/  WARPSYNC.COLLECTIVE R27, `(.L_x_4375) ;  /* 0x000000001b087348 */ /* 0x000fea0003c00000 */
[----:B------:R0:W1:Y:S02]  /*3870*/  SHFL.UP P0, R30, R32, R29, R34 ;  /* 0x0400001d201e7389 */ /* 0x0000640000000022 */
[----:B01----:R-:W-:Y:S01]  /*3880*/  ENDCOLLECTIVE ;  /* 0x000000000000791b */ /* 0x003fe20003800000 */
.L_x_4375:
[----:B------:R-:W-:Y:S02]  /*3890*/  MOV R32, R23 ;  /* 0x0000001700207202 */ /* 0x000fe40000000f00 */
[----:B------:R-:W-:-:S07]  /*38a0*/  MOV R17, R30 ;  /* 0x0000001e00117202 */ /* 0x000fce0000000f00 */
[----:B------:R-:W-:Y:S05]  /*38b0*/  WARPSYNC.COLLECTIVE R27, `(.L_x_4376) ;  /* 0x000000001b087348 */ /* 0x000fea0003c00000 */
[----:B------:R0:W1:Y:S02]  /*38c0*/  SHFL.UP P0, R30, R32, R29, R34 ;  /* 0x0400001d201e7389 */ /* 0x0000640000000022 */
[----:B01----:R-:W-:Y:S01]  /*38d0*/  ENDCOLLECTIVE ;  /* 0x000000000000791b */ /* 0x003fe20003800000 */
.L_x_4376:
[----:B------:R-:W-:Y:S01]  /*38e0*/  MOV R25, R30 ;  /* 0x0000001e00197202 */ /* 0x000fe20000000f00 */
[----:B------:R-:W-:Y:S06]  /*38f0*/  BRA `(.L_x_4377) ;  /* 0xfffffff000507947 */ /* 0x000fec000383ffff */
.L_x_4378:
        /* <DEDUP_REMOVED lines=16> */
.L_x_4559:


//--------------------- .nv.shared.reserved.0     --------------------------
	.section	.nv.shared.reserved.0,"aw",@nobits
	.weak		__nv_reservedSMEM_offset_0_alias
	.size		__nv_reservedSMEM_offset_0_alias, 0, 0
	.other		__nv_reservedSMEM_offset_0_alias,@"STO_CUDA_RESERVED_SHARED STV_DEFAULT"
__nv_reservedSMEM_offset_0_alias:
	.zero		0


//--------------------- .nv.global                --------------------------
	.section	.nv.global,"aw",@nobits
.nv.global:
	.type		_ZN62_INTERNAL_4569dee4_31_group_norm_nhwc_bwd_two_pass_cu_4d61947e6thrust23THRUST_300001_SM_900_NS12placeholders2_5E,@object
	.size		_ZN62_INTERNAL_4569dee4_31_group_norm_nhwc_bwd_two_pass_cu_4d61947e6thrust23THRUST_300001_SM_900_NS12placeholders2_5E,(_ZN62_INTERNAL_4569dee4_31_group_norm_nhwc_bwd_two_pass_cu_4d61947e4cuda3std3__45__cpo6cbeginE - _ZN62_INTERNAL_4569dee4_31_group_norm_nhwc_bwd_two_pass_cu_4d61947e6thrust23THRUST_300001_SM_900_NS12placeholders2_5E)
_ZN62_INTERNAL_4569dee4_31_group_norm_nhwc_bwd_two_pass_cu_4d61947e6thrust23THRUST_300001_SM_900_NS12placeholders2_5E:
	.zero		1
	.type		_ZN62_INTERNAL_4569dee4_31_group_norm_nhwc_bwd_two_pass_cu_4d61947e4cuda3std3__45__cpo6cbeginE,@object
	.size		_ZN62_INTERNAL_4569dee4_31_group_norm_nhwc_bwd_two_pass_cu_4d61947e4cuda3std3__45__cpo6cbeginE,(_ZN62_INTERNAL_4569dee4_31_group_norm_nhwc_bwd_two_pass_cu_4d61947e4cuda3std6ranges3__45__cpo6cbeginE - _ZN62_INTERNAL_4569dee4_31_group_norm_nhwc_bwd_two_pass_cu_4d61947e4cuda3std3__45__cpo6cbeginE)
_ZN62_INTERNAL_4569dee4_31_group_norm_nhwc_bwd_two_pass_cu_4d61947e4cuda3std3__45__cpo6cbeginE:
	.zero		1
	.type		_ZN62_INTERNAL_4569dee4_31_group_norm_nhwc_bwd_two_pass_cu_4d61947e4cuda3std6ranges3__45__cpo6cbeginE,@object
	.size		_ZN62_INTERNAL_4569dee4_31_group_norm_nhwc_bwd_two_pass_cu_4d61947e4cuda3std6ranges3__45__cpo6cbeginE,(_ZN62_INTERNAL_4569dee4_31_group_norm_nhwc_bwd_two_pass_cu_4d61947e4cuda3std3__48in_placeE - _ZN62_INTERNAL_4569dee4_31_group_norm_nhwc_bwd_two_pass_cu_4d61947e4cuda3std6ranges3__45__cpo6cbeginE)
_ZN62_INTERNAL_4569dee4_31_group_norm_nhwc_bwd_two_pass_cu_4d61947e4cuda3std6ranges3__45__cpo6cbeginE:
	.zero		1
	.type		_ZN62_INTERNAL_4569dee4_31_group_norm_nhwc_bwd_two_pass_cu_4d61947e4cuda3std3__48in_placeE,@object
	.size		_ZN62_INTERNAL_4569dee4_31_group_norm_nhwc_bwd_two_pass_cu_4d61947e4cuda3std3__48in_placeE,(_ZN62_INTERNAL_4569dee4_31_group_norm_nhwc_bwd_two_pass_cu_4d61947e4cuda3std6ranges3__45__cpo4sizeE - _ZN62_INTERNAL_4569dee4_31_group_norm_nhwc_bwd_two_pass_cu_4d61947e4cuda3std3__48in_placeE)
_ZN62_INTERNAL_4569dee4_31_group_norm_nhwc_bwd_two_pass_cu_4d61947e4cuda3std3__48in_placeE:
	.zero		1
	.type		_ZN62_INTERNAL_4569dee4_31_group_norm_nhwc_bwd_two_pass_cu_4d61947e4cuda3std6ranges3__45__cpo4sizeE,@object
	.size		_ZN62_INTERNAL_4569dee4_31_group_norm_nhwc_bwd_two_pass_cu_4d61947e4cuda3std6ranges3__45__cpo4sizeE,(_ZN62_INTERNAL_4569dee4_31_group_norm_nhwc_bwd_two_pass_cu_4d61947e6thrust23THRUST_300001_SM_900_NS12placeholders2_9E - _ZN62_INTERNAL_4569dee4_31_group_norm_nhwc_bwd_two_pass_cu_4d61947e4cuda3std6ranges3__45__cpo4sizeE)
_ZN62_INTERNAL_4569dee4_31_group_norm_nhwc_bwd_two_pass_cu_4d61947e4cuda3std6ranges3__45__cpo4sizeE:
	.zero		1
	.type		_ZN62_INTERNAL_4569dee4_31_group_norm_nhwc_bwd_two_pass_cu_4d61947e6thrust23THRUST_300001_SM_900_NS12placeholders2_9E,@object
	.size		_ZN62_INTERNAL_4569dee4_31_group_norm_nhwc_bwd_two_pass_cu_4d61947e6thrust23THRUST_300001_SM_900_NS12placeholders2_9E,(_ZN62_INTERNAL_4569dee4_31_group_norm_nhwc_bwd_two_pass_cu_4d61947e4cuda3std3__45__cpo7crbeginE - _ZN62_INTERNAL_4569dee4_31_group_norm_nhwc_bwd_two_pass_cu_4d61947e6thrust23THRUST_300001_SM_900_NS12placeholders2_9E)
_ZN62_INTERNAL_4569dee4_31_group_norm_nhwc_bwd_two_pass_cu_4d61947e6thrust23THRUST_300001_SM_900_NS12placeholders2_9E:
	.zero		1
	.type		_ZN62_INTERNAL_4569dee4_31_group_norm_nhwc_bwd_two_pass_cu_4d61947e4cuda3std3__45__cpo7crbeginE,@object
	.size		_ZN62_INTERNAL_4569dee4_31_group_norm_nhwc_bwd_two_pass_cu_4d61947e4cuda3std3__45__cpo7crbeginE,(_ZN62_INTERNAL_4569dee4_31_group_norm_nhwc_bwd_two_pass_cu_4d61947e4cuda3std6ranges3__45__cpo4nextE - _ZN62_INTERNAL_4569dee4_31_group_norm_nhwc_bwd_two_pass_cu_4d61947e4cuda3std3__45__cpo7crbeginE)
_ZN62_INTERNAL_4569dee4_31_group_norm_nhwc_bwd_two_pass_cu_4d61947e4cuda3std3__45__cpo7crbeginE:
	.zero		1
	.type		_ZN62_INTERNAL_4569dee4_31_group_norm_nhwc_bwd_two_pass_cu_4d61947e4cuda3std6ranges3__45__cpo4nextE,@object
	.size		_ZN62_INTERNAL_4569dee4_31_group_norm_nhwc_bwd_two_pass_cu_4d61947e4cuda3std6ranges3__45__cpo4nextE,(_ZN62_INTERNAL_4569dee4_31_group_norm_nhwc_bwd_two_pass_cu_4d61947e4cuda3std6ranges3__45__cpo4swapE - _ZN62_INTERNAL_4569dee4_31_group_norm_nhwc_bwd_two_pass_cu_4d61947e4cuda3std6ranges3__45__cpo4nextE)
_ZN62_INTERNAL_4569dee4_31_group_norm_nhwc_bwd_two_pass_cu_4d61947e4cuda3std6ranges3__45__cpo4nextE:
	.zero		1
	.type		_ZN62_INTERNAL_4569dee4_31_group_norm_nhwc_bwd_two_pass_cu_4d61947e4cuda3std6ranges3__45__cpo4swapE,@object
	.size		_ZN62_INTERNAL_4569dee4_31_group_norm_nhwc_bwd_two_pass_cu_4d61947e4cuda3std6ranges3__45__cpo4swapE,(_ZN62_INTERNAL_4569dee4_31_group_norm_nhwc_bwd_two_pass_cu_4d61947e6thrust23THRUST_300001_SM_900_NS12placeholders2_1E - _ZN62_INTERNAL_4569dee4_31_group_norm_nhwc_bwd_two_pass_cu_4d61947e4cuda3std6ranges3__45__cpo4swapE)
_ZN62_INTERNAL_4569dee4_31_group_norm_nhwc_bwd_two_pass_cu_4d61947e4cuda3std6ranges3__45__cpo4swapE:
	.zero		1
	.type		_ZN62_INTERNAL_4569dee4_31_group_norm_nhwc_bwd_two_pass_cu_4d61947e6thrust23THRUST_300001_SM_900_NS12placeholders2_1E,@object
	.size		_ZN62_INTERNAL_4569dee4_31_group_norm_nhwc_bwd_two_pass_cu_4d61947e6thrust23THRUST_300001_SM_900_NS12placeholders2_1E,(_ZN62_INTERNAL_4569dee4_31_group_norm_nhwc_bwd_two_pass_cu_4d61947e6thrust23THRUST_300001_SM_900_NS12placeholders2_3E - _ZN62_INTERNAL_4569dee4_31_group_norm_nhwc_bwd_two_pass_cu_4d61947e6thrust23THRUST_300001_SM_900_NS12placeholders2_1E)
_ZN62_INTERNAL_4569dee4_31_group_norm_nhwc_bwd_two_pass_cu_4d61947e6thrust23THRUST_300001_SM_900_NS12placeholders2_1E:
	.zero		1
	.type		_ZN62_INTERNAL_4569dee4_31_group_norm_nhwc_bwd_two_pass_cu_4d61947e6thrust23THRUST_300001_SM_900_NS12placeholders2_3E,@object
	.size		_ZN62_INTERNAL_4569dee4_31_group_norm_nhwc_bwd_two_pass_cu_4d61947e6thrust23THRUST_300001_SM_900_NS12placeholders2_3E,(_ZN62_INTERNAL_4569dee4_31_group_norm_nhwc_bwd_two_pass_cu_4d61947e4cuda3std3__45__cpo5beginE - _ZN62_INTERNAL_4569dee4_31_group_norm_nhwc_bwd_two_pass_cu_4d61947e6thrust23THRUST_300001_SM_900_NS12placeholders2_3E)
_ZN62_INTERNAL_4569dee4_31_group_norm_nhwc_bwd_two_pass_cu_4d61947e6thrust23THRUST_300001_SM_900_NS12placeholders2_3E:
	.zero		1
	.type		_ZN62_INTERNAL_4569dee4_31_group_norm_nhwc_bwd_two_pass_cu_4d61947e4cuda3std3__45__cpo5beginE,@object
	.size		_ZN62_INTERNAL_4569dee4_31_group_norm_nhwc_bwd_two_pass_cu_4d61947e4cuda3std3__45__cpo5beginE,(_ZN62_INTERNAL_4569dee4_31_group_norm_nhwc_bwd_two_pass_cu_4d61947e4cuda3std6ranges3__45__cpo5beginE - _ZN62_INTERNAL_4569dee4_31_group_norm_nhwc_bwd_two_pass_cu_4d61947e4cuda3std3__45__cpo5beginE)
_ZN62_INTERNAL_4569dee4_31_group_norm_nhwc_bwd_two_pass_cu_4d61947e4cuda3std3__45__cpo5beginE:
	.zero		1
	.type		_ZN62_INTERNAL_4569dee4_31_group_norm_nhwc_bwd_two_pass_cu_4d61947e4cuda3std6ranges3__45__cpo5beginE,@object
	.size		_ZN62_INTERNAL_4569dee4_31_group_norm_nhwc_bwd_two_pass_cu_4d61947e4cuda3std6ranges3__45__cpo5beginE,(_ZN62_INTERNAL_4569dee4_31_group_norm_nhwc_bwd_two_pass_cu_4d61947e4cuda3std3__464_GLOBAL__N__4569dee4_31_group_norm_nhwc_bwd_two_pass_cu_4d61947e6ignoreE - _ZN62_INTERNAL_4569dee4_31_group_norm_nhwc_bwd_two_pass_cu_4d61947e4cuda3std6ranges3__45__cpo5beginE)
_ZN62_INTERNAL_4569dee4_31_group_norm_nhwc_bwd_two_pass_cu_4d61947e4cuda3std6ranges3__45__cpo5beginE:
	.zero		1
	.type		_ZN62_INTERNAL_4569dee4_31_group_norm_nhwc_bwd_two_pass_cu_4d61947e4cuda3std3__464_GLOBAL__N__4569dee4_31_group_norm_nhwc_bwd_two_pass_cu_4d61947e6ignoreE,@object
	.size		_ZN62_INTERNAL_4569dee4_31_group_norm_nhwc_bwd_two_pass_cu_4d61947e4cuda3std3__464_GLOBAL__N__4569dee4_31_group_norm_nhwc_bwd_two_pass_cu_4d61947e6ignoreE,(_ZN62_INTERNAL_4569dee4_31_group_norm_nhwc_bwd_two_pass_cu_4d61947e4cuda3std6ranges3__45__cpo4dataE - _ZN62_INTERNAL_4569dee4_31_group_norm_nhwc_bwd_two_pass_cu_4d61947e4cuda3std3__464_GLOBAL__N__4569dee4_31_group_norm_nhwc_bwd_two_pass_cu_4d61947e6ignoreE)
_ZN62_INTERNAL_4569dee4_31_group_norm_nhwc_bwd_two_pass_cu_4d61947e4cuda3std3__464_GLOBAL__N__4569dee4_31_group_norm_nhwc_bwd_two_pass_cu_4d61947e6ignoreE:
	.zero		1
	.type		_ZN62_INTERNAL_4569dee4_31_group_norm_nhwc_bwd_two_pass_cu_4d61947e4cuda3std6ranges3__45__cpo4dataE,@object
	.size		_ZN62_INTERNAL_4569dee4_31_group_norm_nhwc_bwd_two_pass_cu_4d61947e4cuda3std6ranges3__45__cpo4dataE,(_ZN62_INTERNAL_4569dee4_31_group_norm_nhwc_bwd_two_pass_cu_4d61947e6thrust23THRUST_300001_SM_900_NS12placeholders2_7E - _ZN62_INTERNAL_4569dee4_31_group_norm_nhwc_bwd_two_pass_cu_4d61947e4cuda3std6ranges3__45__cpo4dataE)
_ZN62_INTERNAL_4569dee4_31_group_norm_nhwc_bwd_two_pass_cu_4d61947e4cuda3std6ranges3__45__cpo4dataE:
	.zero		1
	.type		_ZN62_INTERNAL_4569dee4_31_group_norm_nhwc_bwd_two_pass_cu_4d61947e6thrust23THRUST_300001_SM_900_NS12placeholders2_7E,@object
	.size		_ZN62_INTERNAL_4569dee4_31_group_norm_nhwc_bwd_two_pass_cu_4d61947e6thrust23THRUST_300001_SM_900_NS12placeholders2_7E,(_ZN62_INTERNAL_4569dee4_31_group_norm_nhwc_bwd_two_pass_cu_4d61947e4cuda3std3__45__cpo6rbeginE - _ZN62_INTERNAL_4569dee4_31_group_norm_nhwc_bwd_two_pass_cu_4d61947e6thrust23THRUST_300001_SM_900_NS12placeholders2_7E)
_ZN62_INTERNAL_4569dee4_31_group_norm_nhwc_bwd_two_pass_cu_4d61947e6thrust23THRUST_300001_SM_900_NS12placeholders2_7E:
	.zero		1
	.type		_ZN62_INTERNAL_4569dee4_31_group_norm_nhwc_bwd_two_pass_cu_4d61947e4cuda3std3__45__cpo6rbeginE,@object
	.size		_ZN62_INTERNAL_4569dee4_31_group_norm_nhwc_bwd_two_pass_cu_4d61947e4cuda3std3__45__cpo6rbeginE,(_ZN62_INTERNAL_4569dee4_31_group_norm_nhwc_bwd_two_pass_cu_4d61947e4cuda3std6ranges3__45__cpo7advanceE - _ZN62_INTERNAL_4569dee4_31_group_norm_nhwc_bwd_two_pass_cu_4d61947e4cuda3std3__45__cpo6rbeginE)
_ZN62_INTERNAL_4569dee4_31_group_norm_nhwc_bwd_two_pass_cu_4d61947e4cuda3std3__45__cpo6rbeginE:
	.zero		1
	.type		_ZN62_INTERNAL_4569dee4_31_group_norm_nhwc_bwd_two_pass_cu_4d61947e4cuda3std6ranges3__45__cpo7advanceE,@object
	.size		_ZN62_INTERNAL_4569dee4_31_group_norm_nhwc_bwd_two_pass_cu_4d61947e4cuda3std6ranges3__45__cpo7advanceE,(_ZN62_INTERNAL_4569dee4_31_group_norm_nhwc_bwd_two_pass_cu_4d61947e4cuda3std3__47nulloptE - _ZN62_INTERNAL_4569dee4_31_group_norm_nhwc_bwd_two_pass_cu_4d61947e4cuda3std6ranges3__45__cpo7advanceE)
_ZN62_INTERNAL_4569dee4_31_group_norm_nhwc_bwd_two_pass_cu_4d61947e4cuda3std6ranges3__45__cpo7advanceE:
	.zero		1
	.type		_ZN62_INTERNAL_4569dee4_31_group_norm_nhwc_bwd_two_pass_cu_4d61947e4cuda3std3__47nulloptE,@object
	.size		_ZN62_INTERNAL_4569dee4_31_group_norm_nhwc_bwd_two_pass_cu_4d61947e4cuda3std3__47nulloptE,(_ZN62_INTERNAL_4569dee4_31_group_norm_nhwc_bwd_two_pass_cu_4d61947e4cuda3std6ranges3__45__cpo8distanceE - _ZN62_INTERNAL_4569dee4_31_group_norm_nhwc_bwd_two_pass_cu_4d61947e4cuda3std3__47nulloptE)
_ZN62_INTERNAL_4569dee4_31_group_norm_nhwc_bwd_two_pass_cu_4d61947e4cuda3std3__47nulloptE:
	.zero		1
	.type		_ZN62_INTERNAL_4569dee4_31_group_norm_nhwc_bwd_two_pass_cu_4d61947e4cuda3std6ranges3__45__cpo8distanceE,@object
	.size		_ZN62_INTERNAL_4569dee4_31_group_norm_nhwc_bwd_two_pass_cu_4d61947e4cuda3std6ranges3__45__cpo8distanceE,(_ZN62_INTERNAL_4569dee4_31_group_norm_nhwc_bwd_two_pass_cu_4d61947e6thrust23THRUST_300001_SM_900_NS12placeholders2_6E - _ZN62_INTERNAL_4569dee4_31_group_norm_nhwc_bwd_two_pass_cu_4d61947e4cuda3std6ranges3__45__cpo8distanceE)
_ZN62_INTERNAL_4569dee4_31_group_norm_nhwc_bwd_two_pass_cu_4d61947e4cuda3std6ranges3__45__cpo8distanceE:
	.zero		1
	.type		_ZN62_INTERNAL_4569dee4_31_group_norm_nhwc_bwd_two_pass_cu_4d61947e6thrust23THRUST_300001_SM_900_NS12placeholders2_6E,@object
	.size		_ZN62_INTERNAL_4569dee4_31_group_norm_nhwc_bwd_two_pass_cu_4d61947e6thrust23THRUST_300001_SM_900_NS12placeholders2_6E,(_ZN62_INTERNAL_4569dee4_31_group_norm_nhwc_bwd_two_pass_cu_4d61947e4cuda3std3__45__cpo4cendE - _ZN62_INTERNAL_4569dee4_31_group_norm_nhwc_bwd_two_pass_cu_4d61947e6thrust23THRUST_300001_SM_900_NS12placeholders2_6E)
_ZN62_INTERNAL_4569dee4_31_group_norm_nhwc_bwd_two_pass_cu_4d61947e6thrust23THRUST_300001_SM_900_NS12placeholders2_6E:
	.zero		1
	.type		_ZN62_INTERNAL_4569dee4_31_group_norm_nhwc_bwd_two_pass_cu_4d61947e4cuda3std3__45__cpo4cendE,@object
	.size		_ZN62_INTERNAL_4569dee4_31_group_norm_nhwc_bwd_two_pass_cu_4d61947e4cuda3std3__45__cpo4cendE,(_ZN62_INTERNAL_4569dee4_31_group_norm_nhwc_bwd_two_pass_cu_4d61947e4cuda3std6ranges3__45__cpo4cendE - _ZN62_INTERNAL_4569dee4_31_group_norm_nhwc_bwd_two_pass_cu_4d61947e4cuda3std3__45__cpo4cendE)
_ZN62_INTERNAL_4569dee4_31_group_norm_nhwc_bwd_two_pass_cu_4d61947e4cuda3std3__45__cpo4cendE:
	.zero		1
	.type		_ZN62_INTERNAL_4569dee4_31_group_norm_nhwc_bwd_two_pass_cu_4d61947e4cuda3std6ranges3__45__cpo4cendE,@object
	.size		_ZN62_INTERNAL_4569dee4_31_group_norm_nhwc_bwd_two_pass_cu_4d61947e4cuda3std6ranges3__45__cpo4cendE,(_ZN62_INTERNAL_4569dee4_31_group_norm_nhwc_bwd_two_pass_cu_4d61947e4cuda3std3__420unreachable_sentinelE - _ZN62_INTERNAL_4569dee4_31_group_norm_nhwc_bwd_two_pass_cu_4d61947e4cuda3std6ranges3__45__cpo4cendE)
_ZN62_INTERNAL_4569dee4_31_group_norm_nhwc_bwd_two_pass_cu_4d61947e4cuda3std6ranges3__45__cpo4cendE:
	.zero		1
	.type		_ZN62_INTERNAL_4569dee4_31_group_norm_nhwc_bwd_two_pass_cu_4d61947e4cuda3std3__420unreachable_sentinelE,@object
	.size		_ZN62_INTERNAL_4569dee4_31_group_norm_nhwc_bwd_two_pass_cu_4d61947e4cuda3std3__420unreachable_sentinelE,(_ZN62_INTERNAL_4569dee4_31_group_norm_nhwc_bwd_two_pass_cu_4d61947e4cuda3std6ranges3__45__cpo5ssizeE - _ZN62_INTERNAL_4569dee4_31_group_norm_nhwc_bwd_two_pass_cu_4d61947e4cuda3std3__420unreachable_sentinelE)
_ZN62_INTERNAL_4569dee4_31_group_norm_nhwc_bwd_two_pass_cu_4d61947e4cuda3std3__420unreachable_sentinelE:
	.zero		1
	.type		_ZN62_INTERNAL_4569dee4_31_group_norm_nhwc_bwd_two_pass_cu_4d61947e4cuda3std6ranges3__45__cpo5ssizeE,@object
	.size		_ZN62_INTERNAL_4569dee4_31_group_norm_nhwc_bwd_two_pass_cu_4d61947e4cuda3std6ranges3__45__cpo5ssizeE,(_ZN62_INTERNAL_4569dee4_31_group_norm_nhwc_bwd_two_pass_cu_4d61947e6thrust23THRUST_300001_SM_900_NS12placeholders3_10E - _ZN62_INTERNAL_4569dee4_31_group_norm_nhwc_bwd_two_pass_cu_4d61947e4cuda3std6ranges3__45__cpo5ssizeE)
_ZN62_INTERNAL_4569dee4_31_group_norm_nhwc_bwd_two_pass_cu_4d61947e4cuda3std6ranges3__45__cpo5ssizeE:
	.zero		1
	.type		_ZN62_INTERNAL_4569dee4_31_group_norm_nhwc_bwd_two_pass_cu_4d61947e6thrust23THRUST_300001_SM_900_NS12placeholders3_10E,@object
	.size		_ZN62_INTERNAL_4569dee4_31_group_norm_nhwc_bwd_two_pass_cu_4d61947e6thrust23THRUST_300001_SM_900_NS12placeholders3_10E,(_ZN62_INTERNAL_4569dee4_31_group_norm_nhwc_bwd_two_pass_cu_4d61947e4cuda3std3__45__cpo5crendE - _ZN62_INTERNAL_4569dee4_31_group_norm_nhwc_bwd_two_pass_cu_4d61947e6thrust23THRUST_300001_SM_900_NS12placeholders3_10E)
_ZN62_INTERNAL_4569dee4_31_group_norm_nhwc_bwd_two_pass_cu_4d61947e6thrust23THRUST_300001_SM_900_NS12placeholders3_10E:
	.zero		1
	.type		_ZN62_INTERNAL_4569dee4_31_group_norm_nhwc_bwd_two_pass_cu_4d61947e4cuda3std3__45__cpo5crendE,@object
	.size		_ZN62_INTERNAL_4569dee4_31_group_norm_nhwc_bwd_two_pass_cu_4d61947e4cuda3std3__45__cpo5crendE,(_ZN62_INTERNAL_4569dee4_31_group_norm_nhwc_bwd_two_pass_cu_4d61947e4cuda3std6ranges3__45__cpo4prevE - _ZN62_INTERNAL_4569dee4_31_group_norm_nhwc_bwd_two_pass_cu_4d61947e4cuda3std3__45__cpo5crendE)
_ZN62_INTERNAL_4569dee4_31_group_norm_nhwc_bwd_two_pass_cu_4d61947e4cuda3std3__45__cpo5crendE:
	.zero		1
	.type		_ZN62_INTERNAL_4569dee4_31_group_norm_nhwc_bwd_two_pass_cu_4d61947e4cuda3std6ranges3__45__cpo4prevE,@object
	.size		_ZN62_INTERNAL_4569dee4_31_group_norm_nhwc_bwd_two_pass_cu_4d61947e4cuda3std6ranges3__45__cpo4prevE,(_ZN62_INTERNAL_4569dee4_31_group_norm_nhwc_bwd_two_pass_cu_4d61947e4cuda3std6ranges3__45__cpo9iter_moveE - _ZN62_INTERNAL_4569dee4_31_group_norm_nhwc_bwd_two_pass_cu_4d61947e4cuda3std6ranges3__45__cpo4prevE)
_ZN62_INTERNAL_4569dee4_31_group_norm_nhwc_bwd_two_pass_cu_4d61947e4cuda3std6ranges3__45__cpo4prevE:
	.zero		1
	.type		_ZN62_INTERNAL_4569dee4_31_group_norm_nhwc_bwd_two_pass_cu_4d61947e4cuda3std6ranges3__45__cpo9iter_moveE,@object
	.size		_ZN62_INTERNAL_4569dee4_31_group_norm_nhwc_bwd_two_pass_cu_4d61947e4cuda3std6ranges3__45__cpo9iter_moveE,(_ZN62_INTERNAL_4569dee4_31_group_norm_nhwc_bwd_two_pass_cu_4d61947e6thrust23THRUST_300001_SM_900_NS12placeholders2_2E - _ZN62_INTERNAL_4569dee4_31_group_norm_nhwc_bwd_two_pass_cu_4d61947e4cuda3std6ranges3__45__cpo9iter_moveE)
_ZN62_INTERNAL_4569dee4_31_group_norm_nhwc_bwd_two_pass_cu_4d61947e4cuda3std6ranges3__45__cpo9iter_moveE:
	.zero		1
	.type		_ZN62_INTERNAL_4569dee4_31_group_norm_nhwc_bwd_two_pass_cu_4d61947e6thrust23THRUST_300001_SM_900_NS12placeholders2_2E,@object
	.size		_ZN62_INTERNAL_4569dee4_31_group_norm_nhwc_bwd_two_pass_cu_4d61947e6thrust23THRUST_300001_SM_900_NS12placeholders2_2E,(_ZN62_INTERNAL_4569dee4_31_group_norm_nhwc_bwd_two_pass_cu_4d61947e6thrust23THRUST_300001_SM_900_NS12placeholders2_4E - _ZN62_INTERNAL_4569dee4_31_group_norm_nhwc_bwd_two_pass_cu_4d61947e6thrust23THRUST_300001_SM_900_NS12placeholders2_2E)
_ZN62_INTERNAL_4569dee4_31_group_norm_nhwc_bwd_two_pass_cu_4d61947e6thrust23THRUST_300001_SM_900_NS12placeholders2_2E:
	.zero		1
	.type		_ZN62_INTERNAL_4569dee4_31_group_norm_nhwc_bwd_two_pass_cu_4d61947e6thrust23THRUST_300001_SM_900_NS12placeholders2_4E,@object
	.size		_ZN62_INTERNAL_4569dee4_31_group_norm_nhwc_bwd_two_pass_cu_4d61947e6thrust23THRUST_300001_SM_900_NS12placeholders2_4E,(_ZN62_INTERNAL_4569dee4_31_group_norm_nhwc_bwd_two_pass_cu_4d61947e4cuda3std3__45__cpo3endE - _ZN62_INTERNAL_4569dee4_31_group_norm_nhwc_bwd_two_pass_cu_4d61947e6thrust23THRUST_300001_SM_900_NS12placeholders2_4E)
_ZN62_INTERNAL_4569dee4_31_group_norm_nhwc_bwd_two_pass_cu_4d61947e6thrust23THRUST_300001_SM_900_NS12placeholders2_4E:
	.zero		1
	.type		_ZN62_INTERNAL_4569dee4_31_group_norm_nhwc_bwd_two_pass_cu_4d61947e4cuda3std3__45__cpo3endE,@object
	.size		_ZN62_INTERNAL_4569dee4_31_group_norm_nhwc_bwd_two_pass_cu_4d61947e4cuda3std3__45__cpo3endE,(_ZN62_INTERNAL_4569dee4_31_group_norm_nhwc_bwd_two_pass_cu_4d61947e4cuda3std6ranges3__45__cpo3endE - _ZN62_INTERNAL_4569dee4_31_group_norm_nhwc_bwd_two_pass_cu_4d61947e4cuda3std3__45__cpo3endE)
_ZN62_INTERNAL_4569dee4_31_group_norm_nhwc_bwd_two_pass_cu_4d61947e4cuda3std3__45__cpo3endE:
	.zero		1
	.type		_ZN62_INTERNAL_4569dee4_31_group_norm_nhwc_bwd_two_pass_cu_4d61947e4cuda3std6ranges3__45__cpo3endE,@object
	.size		_ZN62_INTERNAL_4569dee4_31_group_norm_nhwc_bwd_two_pass_cu_4d61947e4cuda3std6ranges3__45__cpo3endE,(_ZN62_INTERNAL_4569dee4_31_group_norm_nhwc_bwd_two_pass_cu_4d61947e4cuda3std3__419piecewise_constructE - _ZN62_INTERNAL_4569dee4_31_group_norm_nhwc_bwd_two_pass_cu_4d61947e4cuda3std6ranges3__45__cpo3endE)
_ZN62_INTERNAL_4569dee4_31_group_norm_nhwc_bwd_two_pass_cu_4d61947e4cuda3std6ranges3__45__cpo3endE:
	.zero		1
	.type		_ZN62_INTERNAL_4569dee4_31_group_norm_nhwc_bwd_two_pass_cu_4d61947e4cuda3std3__419piecewise_constructE,@object
	.size		_ZN62_INTERNAL_4569dee4_31_group_norm_nhwc_bwd_two_pass_cu_4d61947e4cuda3std3__419piecewise_constructE,(_ZN62_INTERNAL_4569dee4_31_group_norm_nhwc_bwd_two_pass_cu_4d61947e4cuda3std6ranges3__45__cpo5cdataE - _ZN62_INTERNAL_4569dee4_31_group_norm_nhwc_bwd_two_pass_cu_4d61947e4cuda3std3__419piecewise_constructE)
_ZN62_INTERNAL_4569dee4_31_group_norm_nhwc_bwd_two_pass_cu_4d61947e4cuda3std3__419piecewise_constructE:
	.zero		1
	.type		_ZN62_INTERNAL_4569dee4_31_group_norm_nhwc_bwd_two_pass_cu_4d61947e4cuda3std6ranges3__45__cpo5cdataE,@object
	.size		_ZN62_INTERNAL_4569dee4_31_group_norm_nhwc_bwd_two_pass_cu_4d61947e4cuda3std6ranges3__45__cpo5cdataE,(_ZN62_INTERNAL_4569dee4_31_group_norm_nhwc_bwd_two_pass_cu_4d61947e6thrust23THRUST_300001_SM_900_NS12placeholders2_8E - _ZN62_INTERNAL_4569dee4_31_group_norm_nhwc_bwd_two_pass_cu_4d61947e4cuda3std6ranges3__45__cpo5cdataE)
_ZN62_INTERNAL_4569dee4_31_group_norm_nhwc_bwd_two_pass_cu_4d61947e4cuda3std6ranges3__45__cpo5cdataE:
	.zero		1
	.type		_ZN62_INTERNAL_4569dee4_31_group_norm_nhwc_bwd_two_pass_cu_4d61947e6thrust23THRUST_300001_SM_900_NS12placeholders2_8E,@object
	.size		_ZN62_INTERNAL_4569dee4_31_group_norm_nhwc_bwd_two_pass_cu_4d61947e6thrust23THRUST_300001_SM_900_NS12placeholders2_8E,(_ZN62_INTERNAL_4569dee4_31_group_norm_nhwc_bwd_two_pass_cu_4d61947e4cuda3std3__45__cpo4rendE - _ZN62_INTERNAL_4569dee4_31_group_norm_nhwc_bwd_two_pass_cu_4d61947e6thrust23THRUST_300001_SM_900_NS12placeholders2_8E)
_ZN62_INTERNAL_4569dee4_31_group_norm_nhwc_bwd_two_pass_cu_4d61947e6thrust23THRUST_300001_SM_900_NS12placeholders2_8E:
	.zero		1
	.type		_ZN62_INTERNAL_4569dee4_31_group_norm_nhwc_bwd_two_pass_cu_4d61947e4cuda3std3__45__cpo4rendE,@object
	.size		_ZN62_INTERNAL_4569dee4_31_group_norm_nhwc_bwd_two_pass_cu_4d61947e4cuda3std3__45__cpo4rendE,(_ZN62_INTERNAL_4569dee4_31_group_norm_nhwc_bwd_two_pass_cu_4d61947e4cuda3std6ranges3__45__cpo9iter_swapE - _ZN62_INTERNAL_4569dee4_31_group_norm_nhwc_bwd_two_pass_cu_4d61947e4cuda3std3__45__cpo4rendE)
_ZN62_INTERNAL_4569dee4_31_group_norm_nhwc_bwd_two_pass_cu_4d61947e4cuda3std3__45__cpo4rendE:
	.zero		1
	.type		_ZN62_INTERNAL_4569dee4_31_group_norm_nhwc_bwd_two_pass_cu_4d61947e4cuda3std6ranges3__45__cpo9iter_swapE,@object
	.size		_ZN62_INTERNAL_4569dee4_31_group_norm_nhwc_bwd_two_pass_cu_4d61947e4cuda3std6ranges3__45__cpo9iter_swapE,(_ZN62_INTERNAL_4569dee4_31_group_norm_nhwc_bwd_two_pass_cu_4d61947e4cuda3std3__48unexpectE - _ZN62_INTERNAL_4569dee4_31_group_norm_nhwc_bwd_two_pass_cu_4d61947e4cuda3std6ranges3__45__cpo9iter_swapE)
_ZN62_INTERNAL_4569dee4_31_group_norm_nhwc_bwd_two_pass_cu_4d61947e4cuda3std6ranges3__45__cpo9iter_swapE:
	.zero		1
	.type		_ZN62_INTERNAL_4569dee4_31_group_norm_nhwc_bwd_two_pass_cu_4d61947e4cuda3std3__48unexpectE,@object
	.size		_ZN62_INTERNAL_4569dee4_31_group_norm_nhwc_bwd_two_pass_cu_4d61947e4cuda3std3__48unexpectE,(_ZN62_INTERNAL_4569dee4_31_group_norm_nhwc_bwd_two_pass_cu_4d61947e6thrust23THRUST_300001_SM_900_NS6system6detail10sequential3seqE - _ZN62_INTERNAL_4569dee4_31_group_norm_nhwc_bwd_two_pass_cu_4d61947e4cuda3std3__48unexpectE)
_ZN62_INTERNAL_4569dee4_31_group_norm_nhwc_bwd_two_pass_cu_4d61947e4cuda3std3__48unexpectE:
	.zero		1
	.type		_ZN62_INTERNAL_4569dee4_31_group_norm_nhwc_bwd_two_pass_cu_4d61947e6thrust23THRUST_300001_SM_900_NS6system6detail10sequential3seqE,@object
	.size		_ZN62_INTERNAL_4569dee4_31_group_norm_nhwc_bwd_two_pass_cu_4d61947e6thrust23THRUST_300001_SM_900_NS6system6detail10sequential3seqE,(.L_29 - _ZN62_INTERNAL_4569dee4_31_group_norm_nhwc_bwd_two_pass_cu_4d61947e6thrust23THRUST_300001_SM_900_NS6system6detail10sequential3seqE)
_ZN62_INTERNAL_4569dee4_31_group_norm_nhwc_bwd_two_pass_cu_4d61947e6thrust23THRUST_300001_SM_900_NS6system6detail10sequential3seqE:
	.zero		1
.L_29:


//--------------------- .nv.shared._Z30group_norm_nhwc_bwd_sum_kernelI11Fp32IOFp32WLi196EEv26Group_norm_nhwc_bwd_params --------------------------
	.section	.nv.shared._Z30group_norm_nhwc_bwd_sum_kernelI11Fp32IOFp32WLi196EEv26Group_norm_nhwc_bwd_params,"aw",@nobits
	.sectionflags	@""
	.align	16
.nv.shared._Z30group_norm_nhwc_bwd_sum_kernelI11Fp32IOFp32WLi196EEv26Group_norm_nhwc_bwd_params:
	.zero		5488


//--------------------- .nv.shared._Z30group_norm_nhwc_bwd_sum_kernelI11Fp32IOFp32WLi168EEv26Group_norm_nhwc_bwd_params --------------------------
	.section	.nv.shared._Z30group_norm_nhwc_bwd_sum_kernelI11Fp32IOFp32WLi168EEv26Group_norm_nhwc_bwd_params,"aw",@nobits
	.sectionflags	@""
	.align	16
.nv.shared._Z30group_norm_nhwc_bwd_sum_kernelI11Fp32IOFp32WLi168EEv26Group_norm_nhwc_bwd_params:
	.zero		5264


//--------------------- .nv.shared._Z30group_norm_nhwc_bwd_sum_kernelI11Fp32IOFp32WLi64EEv26Group_norm_nhwc_bwd_params --------------------------
	.section	.nv.shared._Z30group_norm_nhwc_bwd_sum_kernelI11Fp32IOFp32WLi64EEv26Group_norm_nhwc_bwd_params,"aw",@nobits
	.sectionflags	@""
	.align	16
.nv.shared._Z30group_norm_nhwc_bwd_sum_kernelI11Fp32IOFp32WLi64EEv26Group_norm_nhwc_bwd_params:
	.zero		2336


//--------------------- .nv.shared._Z30group_norm_nhwc_bwd_sum_kernelI11Fp32IOFp32WLi128EEv26Group_norm_nhwc_bwd_params --------------------------
	.section	.nv.shared._Z30group_norm_nhwc_bwd_sum_kernelI11Fp32IOFp32WLi128EEv26Group_norm_nhwc_bwd_params,"aw",@nobits
	.sectionflags	@""
	.align	16
.nv.shared._Z30group_norm_nhwc_bwd_sum_kernelI11Fp32IOFp32WLi128EEv26Group_norm_nhwc_bwd_params:
	.zero		4000


//--------------------- .nv.shared._Z30group_norm_nhwc_bwd_sum_kernelI11Fp32IOFp32WLi192EEv26Group_norm_nhwc_bwd_params --------------------------
	.section	.nv.shared._Z30group_norm_nhwc_bwd_sum_kernelI11Fp32IOFp32WLi192EEv26Group_norm_nhwc_bwd_params,"aw",@nobits
	.sectionflags	@""
	.align	16
.nv.shared._Z30group_norm_nhwc_bwd_sum_kernelI11Fp32IOFp32WLi192EEv26Group_norm_nhwc_bwd_params:
	.zero		5280


//--------------------- .nv.shared._Z30group_norm_nhwc_bwd_sum_kernelI11Fp32IOFp32WLi448EEv26Group_norm_nhwc_bwd_params --------------------------
	.section	.nv.shared._Z30group_norm_nhwc_bwd_sum_kernelI11Fp32IOFp32WLi448EEv26Group_norm_nhwc_bwd_params,"aw",@nobits
	.sectionflags	@""
	.align	16
.nv.shared._Z30group_norm_nhwc_bwd_sum_kernelI11Fp32IOFp32WLi448EEv26Group_norm_nhwc_bwd_params:
	.zero		10400


//--------------------- .nv.shared._Z30group_norm_nhwc_bwd_sum_kernelI11Fp32IOFp32WLi256EEv26Group_norm_nhwc_bwd_params --------------------------
	.section	.nv.shared._Z30group_norm_nhwc_bwd_sum_kernelI11Fp32IOFp32WLi256EEv26Group_norm_nhwc_bwd_params,"aw",@nobits
	.sectionflags	@""
	.align	16
.nv.shared._Z30group_norm_nhwc_bwd_sum_kernelI11Fp32IOFp32WLi256EEv26Group_norm_nhwc_bwd_params:
	.zero		6560


//--------------------- .nv.shared._Z30group_norm_nhwc_bwd_sum_kernelI11Fp32IOFp32WLi120EEv26Group_norm_nhwc_bwd_params --------------------------
	.section	.nv.shared._Z30group_norm_nhwc_bwd_sum_kernelI11Fp32IOFp32WLi120EEv26Group_norm_nhwc_bwd_params,"aw",@nobits
	.sectionflags	@""
	.align	16
.nv.shared._Z30group_norm_nhwc_bwd_sum_kernelI11Fp32IOFp32WLi120EEv26Group_norm_nhwc_bwd_params:
	.zero		4368


//--------------------- .nv.shared._Z30group_norm_nhwc_bwd_sum_kernelI11Fp32IOFp32WLi140EEv26Group_norm_nhwc_bwd_params --------------------------
	.section	.nv.shared._Z30group_norm_nhwc_bwd_sum_kernelI11Fp32IOFp32WLi140EEv26Group_norm_nhwc_bwd_params,"aw",@nobits
	.sectionflags	@""
	.align	16
.nv.shared._Z30group_norm_nhwc_bwd_sum_kernelI11Fp32IOFp32WLi140EEv26Group_norm_nhwc_bwd_params:
	.zero		4368


//--------------------- .nv.shared._Z30group_norm_nhwc_bwd_sum_kernelI11Fp32IOFp32WLi160EEv26Group_norm_nhwc_bwd_params --------------------------
	.section	.nv.shared._Z30group_norm_nhwc_bwd_sum_kernelI11Fp32IOFp32WLi160EEv26Group_norm_nhwc_bwd_params,"aw",@nobits
	.sectionflags	@""
	.align	16
.nv.shared._Z30group_norm_nhwc_bwd_sum_kernelI11Fp32IOFp32WLi160EEv26Group_norm_nhwc_bwd_params:
	.zero		4256


//--------------------- .nv.shared._Z30group_norm_nhwc_bwd_sum_kernelI11Fp32IOBf16WLi196EEv26Group_norm_nhwc_bwd_params --------------------------
	.section	.nv.shared._Z30group_norm_nhwc_bwd_sum_kernelI11Fp32IOBf16WLi196EEv26Group_norm_nhwc_bwd_params,"aw",@nobits
	.sectionflags	@""
	.align	16
.nv.shared._Z30group_norm_nhwc_bwd_sum_kernelI11Fp32IOBf16WLi196EEv26Group_norm_nhwc_bwd_params:
	.zero		5488


//--------------------- .nv.shared._Z30group_norm_nhwc_bwd_sum_kernelI11Fp32IOBf16WLi168EEv26Group_norm_nhwc_bwd_params --------------------------
	.section	.nv.shared._Z30group_norm_nhwc_bwd_sum_kernelI11Fp32IOBf16WLi168EEv26Group_norm_nhwc_bwd_params,"aw",@nobits
	.sectionflags	@""
	.align	16
.nv.shared._Z30group_norm_nhwc_bwd_sum_kernelI11Fp32IOBf16WLi168EEv26Group_norm_nhwc_bwd_params:
	.zero		5264


//--------------------- .nv.shared._Z30group_norm_nhwc_bwd_sum_kernelI11Fp32IOBf16WLi64EEv26Group_norm_nhwc_bwd_params --------------------------
	.section	.nv.shared._Z30group_norm_nhwc_bwd_sum_kernelI11Fp32IOBf16WLi64EEv26Group_norm_nhwc_bwd_params,"aw",@nobits
	.sectionflags	@""
	.align	16
.nv.shared._Z30group_norm_nhwc_bwd_sum_kernelI11Fp32IOBf16WLi64EEv26Group_norm_nhwc_bwd_params:
	.zero		2336


//--------------------- .nv.shared._Z30group_norm_nhwc_bwd_sum_kernelI11Fp32IOBf16WLi128EEv26Group_norm_nhwc_bwd_params --------------------------
	.section	.nv.shared._Z30group_norm_nhwc_bwd_sum_kernelI11Fp32IOBf16WLi128EEv26Group_norm_nhwc_bwd_params,"aw",@nobits
	.sectionflags	@""
	.align	16
.nv.shared._Z30group_norm_nhwc_bwd_sum_kernelI11Fp32IOBf16WLi128EEv26Group_norm_nhwc_bwd_params:
	.zero		4000


//--------------------- .nv.shared._Z30group_norm_nhwc_bwd_sum_kernelI11Fp32IOBf16WLi192EEv26Group_norm_nhwc_bwd_params --------------------------
	.section	.nv.shared._Z30group_norm_nhwc_bwd_sum_kernelI11Fp32IOBf16WLi192EEv26Group_norm_nhwc_bwd_params,"aw",@nobits
	.sectionflags	@""
	.align	16
.nv.shared._Z30group_norm_nhwc_bwd_sum_kernelI11Fp32IOBf16WLi192EEv26Group_norm_nhwc_bwd_params:
	.zero		5280


//--------------------- .nv.shared._Z30group_norm_nhwc_bwd_sum_kernelI11Fp32IOBf16WLi448EEv26Group_norm_nhwc_bwd_params --------------------------
	.section	.nv.shared._Z30group_norm_nhwc_bwd_sum_kernelI11Fp32IOBf16WLi448EEv26Group_norm_nhwc_bwd_params,"aw",@nobits
	.sectionflags	@""
	.align	16
.nv.shared._Z30group_norm_nhwc_bwd_sum_kernelI11Fp32IOBf16WLi448EEv26Group_norm_nhwc_bwd_params:
	.zero		10400


//--------------------- .nv.shared._Z30group_norm_nhwc_bwd_sum_kernelI11Fp32IOBf16WLi256EEv26Group_norm_nhwc_bwd_params --------------------------
	.section	.nv.shared._Z30group_norm_nhwc_bwd_sum_kernelI11Fp32IOBf16WLi256EEv26Group_norm_nhwc_bwd_params,"aw",@nobits
	.sectionflags	@""
	.align	16
.nv.shared._Z30group_norm_nhwc_bwd_sum_kernelI11Fp32IOBf16WLi256EEv26Group_norm_nhwc_bwd_params:
	.zero		6560


//--------------------- .nv.shared._Z30group_norm_nhwc_bwd_sum_kernelI11Fp32IOBf16WLi120EEv26Group_norm_nhwc_bwd_params --------------------------
	.section	.nv.shared._Z30group_norm_nhwc_bwd_sum_kernelI11Fp32IOBf16WLi120EEv26Group_norm_nhwc_bwd_params,"aw",@nobits
	.sectionflags	@""
	.align	16
.nv.shared._Z30group_norm_nhwc_bwd_sum_kernelI11Fp32IOBf16WLi120EEv26Group_norm_nhwc_bwd_params:
	.zero		4368


//--------------------- .nv.shared._Z30group_norm_nhwc_bwd_sum_kernelI11Fp32IOBf16WLi140EEv26Group_norm_nhwc_bwd_params --------------------------
	.section	.nv.shared._Z30group_norm_nhwc_bwd_sum_kernelI11Fp32IOBf16WLi140EEv26Group_norm_nhwc_bwd_params,"aw",@nobits
	.sectionflags	@""
	.align	16
.nv.shared._Z30group_norm_nhwc_bwd_sum_kernelI11Fp32IOBf16WLi140EEv26Group_norm_nhwc_bwd_params:
	.zero		4368


//--------------------- .nv.shared._Z30group_norm_nhwc_bwd_sum_kernelI11Fp32IOBf16WLi160EEv26Group_norm_nhwc_bwd_params --------------------------
	.section	.nv.shared._Z30group_norm_nhwc_bwd_sum_kernelI11Fp32IOBf16WLi160EEv26Group_norm_nhwc_bwd_params,"aw",@nobits
	.sectionflags	@""
	.align	16
.nv.shared._Z30group_norm_nhwc_bwd_sum_kernelI11Fp32IOBf16WLi160EEv26Group_norm_nhwc_bwd_params:
	.zero		4256


//--------------------- .nv.shared._Z30group_norm_nhwc_bwd_sum_kernelI11Fp32IOFp16WLi196EEv26Group_norm_nhwc_bwd_params --------------------------
	.section	.nv.shared._Z30group_norm_nhwc_bwd_sum_kernelI11Fp32IOFp16WLi196EEv26Group_norm_nhwc_bwd_params,"aw",@nobits
	.sectionflags	@""
	.align	16
.nv.shared._Z30group_norm_nhwc_bwd_sum_kernelI11Fp32IOFp16WLi196EEv26Group_norm_nhwc_bwd_params:
	.zero		5488


//--------------------- .nv.shared._Z30group_norm_nhwc_bwd_sum_kernelI11Fp32IOFp16WLi168EEv26Group_norm_nhwc_bwd_params --------------------------
	.section	.nv.shared._Z30group_norm_nhwc_bwd_sum_kernelI11Fp32IOFp16WLi168EEv26Group_norm_nhwc_bwd_params,"aw",@nobits
	.sectionflags	@""
	.align	16
.nv.shared._Z30group_norm_nhwc_bwd_sum_kernelI11Fp32IOFp16WLi168EEv26Group_norm_nhwc_bwd_params:
	.zero		5264


//--------------------- .nv.shared._Z30group_norm_nhwc_bwd_sum_kernelI11Fp32IOFp16WLi64EEv26Group_norm_nhwc_bwd_params --------------------------
	.section	.nv.shared._Z30group_norm_nhwc_bwd_sum_kernelI11Fp32IOFp16WLi64EEv26Group_norm_nhwc_bwd_params,"aw",@nobits
	.sectionflags	@""
	.align	16
.nv.shared._Z30group_norm_nhwc_bwd_sum_kernelI11Fp32IOFp16WLi64EEv26Group_norm_nhwc_bwd_params:
	.zero		2336


//--------------------- .nv.shared._Z30group_norm_nhwc_bwd_sum_kernelI11Fp32IOFp16WLi128EEv26Group_norm_nhwc_bwd_params --------------------------
	.section	.nv.shared._Z30group_norm_nhwc_bwd_sum_kernelI11Fp32IOFp16WLi128EEv26Group_norm_nhwc_bwd_params,"aw",@nobits
	.sectionflags	@""
	.align	16
.nv.shared._Z30group_norm_nhwc_bwd_sum_kernelI11Fp32IOFp16WLi128EEv26Group_norm_nhwc_bwd_params:
	.zero		4000


//--------------------- .nv.shared._Z30group_norm_nhwc_bwd_sum_kernelI11Fp32IOFp16WLi192EEv26Group_norm_nhwc_bwd_params --------------------------
	.section	.nv.shared._Z30group_norm_nhwc_bwd_sum_kernelI11Fp32IOFp16WLi192EEv26Group_norm_nhwc_bwd_params,"aw",@nobits
	.sectionflags	@""
	.align	16
.nv.shared._Z30group_norm_nhwc_bwd_sum_kernelI11Fp32IOFp16WLi192EEv26Group_norm_nhwc_bwd_params:
	.zero		5280


//--------------------- .nv.shared._Z30group_norm_nhwc_bwd_sum_kernelI11Fp32IOFp16WLi448EEv26Group_norm_nhwc_bwd_params --------------------------
	.section	.nv.shared._Z30group_norm_nhwc_bwd_sum_kernelI11Fp32IOFp16WLi448EEv26Group_norm_nhwc_bwd_params,"aw",@nobits
	.sectionflags	@""
	.align	16
.nv.shared._Z30group_norm_nhwc_bwd_sum_kernelI11Fp32IOFp16WLi448EEv26Group_norm_nhwc_bwd_params:
	.zero		10400


//--------------------- .nv.shared._Z30group_norm_nhwc_bwd_sum_kernelI11Fp32IOFp16WLi256EEv26Group_norm_nhwc_bwd_params --------------------------
	.section	.nv.shared._Z30group_norm_nhwc_bwd_sum_kernelI11Fp32IOFp16WLi256EEv26Group_norm_nhwc_bwd_params,"aw",@nobits
	.sectionflags	@""
	.align	16
.nv.shared._Z30group_norm_nhwc_bwd_sum_kernelI11Fp32IOFp16WLi256EEv26Group_norm_nhwc_bwd_params:
	.zero		6560


//--------------------- .nv.shared._Z30group_norm_nhwc_bwd_sum_kernelI11Fp32IOFp16WLi120EEv26Group_norm_nhwc_bwd_params --------------------------
	.section	.nv.shared._Z30group_norm_nhwc_bwd_sum_kernelI11Fp32IOFp16WLi120EEv26Group_norm_nhwc_bwd_params,"aw",@nobits
	.sectionflags	@""
	.align	16
.nv.shared._Z30group_norm_nhwc_bwd_sum_kernelI11Fp32IOFp16WLi120EEv26Group_norm_nhwc_bwd_params:
	.zero		4368


//--------------------- .nv.shared._Z30group_norm_nhwc_bwd_sum_kernelI11Fp32IOFp16WLi140EEv26Group_norm_nhwc_bwd_params --------------------------
	.section	.nv.shared._Z30group_norm_nhwc_bwd_sum_kernelI11Fp32IOFp16WLi140EEv26Group_norm_nhwc_bwd_params,"aw",@nobits
	.sectionflags	@""
	.align	16
.nv.shared._Z30group_norm_nhwc_bwd_sum_kernelI11Fp32IOFp16WLi140EEv26Group_norm_nhwc_bwd_params:
	.zero		4368


//--------------------- .nv.shared._Z30group_norm_nhwc_bwd_sum_kernelI11Fp32IOFp16WLi160EEv26Group_norm_nhwc_bwd_params --------------------------
	.section	.nv.shared._Z30group_norm_nhwc_bwd_sum_kernelI11Fp32IOFp16WLi160EEv26Group_norm_nhwc_bwd_params,"aw",@nobits
	.sectionflags	@""
	.align	16
.nv.shared._Z30group_norm_nhwc_bwd_sum_kernelI11Fp32IOFp16WLi160EEv26Group_norm_nhwc_bwd_params:
	.zero		4256


//--------------------- .nv.shared._Z30group_norm_nhwc_bwd_sum_kernelI11Bf16IOFp32WLi196EEv26Group_norm_nhwc_bwd_params --------------------------
	.section	.nv.shared._Z30group_norm_nhwc_bwd_sum_kernelI11Bf16IOFp32WLi196EEv26Group_norm_nhwc_bwd_params,"aw",@nobits
	.sectionflags	@""
	.align	16
.nv.shared._Z30group_norm_nhwc_bwd_sum_kernelI11Bf16IOFp32WLi196EEv26Group_norm_nhwc_bwd_params:
	.zero		5488


//--------------------- .nv.shared._Z30group_norm_nhwc_bwd_sum_kernelI11Bf16IOFp32WLi168EEv26Group_norm_nhwc_bwd_params --------------------------
	.section	.nv.shared._Z30group_norm_nhwc_bwd_sum_kernelI11Bf16IOFp32WLi168EEv26Group_norm_nhwc_bwd_params,"aw",@nobits
	.sectionflags	@""
	.align	16
.nv.shared._Z30group_norm_nhwc_bwd_sum_kernelI11Bf16IOFp32WLi168EEv26Group_norm_nhwc_bwd_params:
	.zero		5264


//--------------------- .nv.shared._Z30group_norm_nhwc_bwd_sum_kernelI11Bf16IOFp32WLi64EEv26Group_norm_nhwc_bwd_params --------------------------
	.section	.nv.shared._Z30group_norm_nhwc_bwd_sum_kernelI11Bf16IOFp32WLi64EEv26Group_norm_nhwc_bwd_params,"aw",@nobits
	.sectionflags	@""
	.align	16
.nv.shared._Z30group_norm_nhwc_bwd_sum_kernelI11Bf16IOFp32WLi64EEv26Group_norm_nhwc_bwd_params:
	.zero		2336


//--------------------- .nv.shared._Z30group_norm_nhwc_bwd_sum_kernelI11Bf16IOFp32WLi128EEv26Group_norm_nhwc_bwd_params --------------------------
	.section	.nv.shared._Z30group_norm_nhwc_bwd_sum_kernelI11Bf16IOFp32WLi128EEv26Group_norm_nhwc_bwd_params,"aw",@nobits
	.sectionflags	@""
	.align	16
.nv.shared._Z30group_norm_nhwc_bwd_sum_kernelI11Bf16IOFp32WLi128EEv26Group_norm_nhwc_bwd_params:
	.zero		4000


//--------------------- .nv.shared._Z30group_norm_nhwc_bwd_sum_kernelI11Bf16IOFp32WLi192EEv26Group_norm_nhwc_bwd_params --------------------------
	.section	.nv.shared._Z30group_norm_nhwc_bwd_sum_kernelI11Bf16IOFp32WLi192EEv26Group_norm_nhwc_bwd_params,"aw",@nobits
	.sectionflags	@""
	.align	16
.nv.shared._Z30group_norm_nhwc_bwd_sum_kernelI11Bf16IOFp32WLi192EEv26Group_norm_nhwc_bwd_params:
	.zero		5280


//--------------------- .nv.shared._Z30group_norm_nhwc_bwd_sum_kernelI11Bf16IOFp32WLi448EEv26Group_norm_nhwc_bwd_params --------------------------
	.section	.nv.shared._Z30group_norm_nhwc_bwd_sum_kernelI11Bf16IOFp32WLi448EEv26Group_norm_nhwc_bwd_params,"aw",@nobits
	.sectionflags	@""
	.align	16
.nv.shared._Z30group_norm_nhwc_bwd_sum_kernelI11Bf16IOFp32WLi448EEv26Group_norm_nhwc_bwd_params:
	.zero		10400


//--------------------- .nv.shared._Z30group_norm_nhwc_bwd_sum_kernelI11Bf16IOFp32WLi256EEv26Group_norm_nhwc_bwd_params --------------------------
	.section	.nv.shared._Z30group_norm_nhwc_bwd_sum_kernelI11Bf16IOFp32WLi256EEv26Group_norm_nhwc_bwd_params,"aw",@nobits
	.sectionflags	@""
	.align	16
.nv.shared._Z30group_norm_nhwc_bwd_sum_kernelI11Bf16IOFp32WLi256EEv26Group_norm_nhwc_bwd_params:
	.zero		6560


//--------------------- .nv.shared._Z30group_norm_nhwc_bwd_sum_kernelI11Bf16IOFp32WLi120EEv26Group_norm_nhwc_bwd_params --------------------------
	.section	.nv.shared._Z30group_norm_nhwc_bwd_sum_kernelI11Bf16IOFp32WLi120EEv26Group_norm_nhwc_bwd_params,"aw",@nobits
	.sectionflags	@""
	.align	16
.nv.shared._Z30group_norm_nhwc_bwd_sum_kernelI11Bf16IOFp32WLi120EEv26Group_norm_nhwc_bwd_params:
	.zero		4368


//--------------------- .nv.shared._Z30group_norm_nhwc_bwd_sum_kernelI11Bf16IOFp32WLi140EEv26Group_norm_nhwc_bwd_params --------------------------
	.section	.nv.shared._Z30group_norm_nhwc_bwd_sum_kernelI11Bf16IOFp32WLi140EEv26Group_norm_nhwc_bwd_params,"aw",@nobits
	.sectionflags	@""
	.align	16
.nv.shared._Z30group_norm_nhwc_bwd_sum_kernelI11Bf16IOFp32WLi140EEv26Group_norm_nhwc_bwd_params:
	.zero		4368


//--------------------- .nv.shared._Z30group_norm_nhwc_bwd_sum_kernelI11Bf16IOFp32WLi160EEv26Group_norm_nhwc_bwd_params --------------------------
	.section	.nv.shared._Z30group_norm_nhwc_bwd_sum_kernelI11Bf16IOFp32WLi160EEv26Group_norm_nhwc_bwd_params,"aw",@nobits
	.sectionflags	@""
	.align	16
.nv.shared._Z30group_norm_nhwc_bwd_sum_kernelI11Bf16IOFp32WLi160EEv26Group_norm_nhwc_bwd_params:
	.zero		4256


//--------------------- .nv.shared._Z30group_norm_nhwc_bwd_sum_kernelI11Bf16IOBf16WLi196EEv26Group_norm_nhwc_bwd_params --------------------------
	.section	.nv.shared._Z30group_norm_nhwc_bwd_sum_kernelI11Bf16IOBf16WLi196EEv26Group_norm_nhwc_bwd_params,"aw",@nobits
	.sectionflags	@""
	.align	16
.nv.shared._Z30group_norm_nhwc_bwd_sum_kernelI11Bf16IOBf16WLi196EEv26Group_norm_nhwc_bwd_params:
	.zero		5488


//--------------------- .nv.shared._Z30group_norm_nhwc_bwd_sum_kernelI11Bf16IOBf16WLi168EEv26Group_norm_nhwc_bwd_params --------------------------
	.section	.nv.shared._Z30group_norm_nhwc_bwd_sum_kernelI11Bf16IOBf16WLi168EEv26Group_norm_nhwc_bwd_params,"aw",@nobits
	.sectionflags	@""
	.align	16
.nv.shared._Z30group_norm_nhwc_bwd_sum_kernelI11Bf16IOBf16WLi168EEv26Group_norm_nhwc_bwd_params:
	.zero		5264


//--------------------- .nv.shared._Z30group_norm_nhwc_bwd_sum_kernelI11Bf16IOBf16WLi64EEv26Group_norm_nhwc_bwd_params --------------------------
	.section	.nv.shared._Z30group_norm_nhwc_bwd_sum_kernelI11Bf16IOBf16WLi64EEv26Group_norm_nhwc_bwd_params,"aw",@nobits
	.sectionflags	@""
	.align	16
.nv.shared._Z30group_norm_nhwc_bwd_sum_kernelI11Bf16IOBf16WLi64EEv26Group_norm_nhwc_bwd_params:
	.zero		2336


//--------------------- .nv.shared._Z30group_norm_nhwc_bwd_sum_kernelI11Bf16IOBf16WLi128EEv26Group_norm_nhwc_bwd_params --------------------------
	.section	.nv.shared._Z30group_norm_nhwc_bwd_sum_kernelI11Bf16IOBf16WLi128EEv26Group_norm_nhwc_bwd_params,"aw",@nobits
	.sectionflags	@""
	.align	16
.nv.shared._Z30group_norm_nhwc_bwd_sum_kernelI11Bf16IOBf16WLi128EEv26Group_norm_nhwc_bwd_params:
	.zero		4000


//--------------------- .nv.shared._Z30group_norm_nhwc_bwd_sum_kernelI11Bf16IOBf16WLi192EEv26Group_norm_nhwc_bwd_params --------------------------
	.section	.nv.shared._Z30group_norm_nhwc_bwd_sum_kernelI11Bf16IOBf16WLi192EEv26Group_norm_nhwc_bwd_params,"aw",@nobits
	.sectionflags	@""
	.align	16
.nv.shared._Z30group_norm_nhwc_bwd_sum_kernelI11Bf16IOBf16WLi192EEv26Group_norm_nhwc_bwd_params:
	.zero		5280


//--------------------- .nv.shared._Z30group_norm_nhwc_bwd_sum_kernelI11Bf16IOBf16WLi448EEv26Group_norm_nhwc_bwd_params --------------------------
	.section	.nv.shared._Z30group_norm_nhwc_bwd_sum_kernelI11Bf16IOBf16WLi448EEv26Group_norm_nhwc_bwd_params,"aw",@nobits
	.sectionflags	@""
	.align	16
.nv.shared._Z30group_norm_nhwc_bwd_sum_kernelI11Bf16IOBf16WLi448EEv26Group_norm_nhwc_bwd_params:
	.zero		10400


//--------------------- .nv.shared._Z30group_norm_nhwc_bwd_sum_kernelI11Bf16IOBf16WLi256EEv26Group_norm_nhwc_bwd_params --------------------------
	.section	.nv.shared._Z30group_norm_nhwc_bwd_sum_kernelI11Bf16IOBf16WLi256EEv26Group_norm_nhwc_bwd_params,"aw",@nobits
	.sectionflags	@""
	.align	16
.nv.shared._Z30group_norm_nhwc_bwd_sum_kernelI11Bf16IOBf16WLi256EEv26Group_norm_nhwc_bwd_params:
	.zero		6560


//--------------------- .nv.shared._Z30group_norm_nhwc_bwd_sum_kernelI11Bf16IOBf16WLi120EEv26Group_norm_nhwc_bwd_params --------------------------
	.section	.nv.shared._Z30group_norm_nhwc_bwd_sum_kernelI11Bf16IOBf16WLi120EEv26Group_norm_nhwc_bwd_params,"aw",@nobits
	.sectionflags	@""
	.align	16
.nv.shared._Z30group_norm_nhwc_bwd_sum_kernelI11Bf16IOBf16WLi120EEv26Group_norm_nhwc_bwd_params:
	.zero		4368


//--------------------- .nv.shared._Z30group_norm_nhwc_bwd_sum_kernelI11Bf16IOBf16WLi140EEv26Group_norm_nhwc_bwd_params --------------------------
	.section	.nv.shared._Z30group_norm_nhwc_bwd_sum_kernelI11Bf16IOBf16WLi140EEv26Group_norm_nhwc_bwd_params,"aw",@nobits
	.sectionflags	@""
	.align	16
.nv.shared._Z30group_norm_nhwc_bwd_sum_kernelI11Bf16IOBf16WLi140EEv26Group_norm_nhwc_bwd_params:
	.zero		4368


//--------------------- .nv.shared._Z30group_norm_nhwc_bwd_sum_kernelI11Bf16IOBf16WLi160EEv26Group_norm_nhwc_bwd_params --------------------------
	.section	.nv.shared._Z30group_norm_nhwc_bwd_sum_kernelI11Bf16IOBf16WLi160EEv26Group_norm_nhwc_bwd_params,"aw",@nobits
	.sectionflags	@""
	.align	16
.nv.shared._Z30group_norm_nhwc_bwd_sum_kernelI11Bf16IOBf16WLi160EEv26Group_norm_nhwc_bwd_params:
	.zero		4256


//--------------------- .nv.shared._Z30group_norm_nhwc_bwd_sum_kernelI11Bf16IOFp16WLi196EEv26Group_norm_nhwc_bwd_params --------------------------
	.section	.nv.shared._Z30group_norm_nhwc_bwd_sum_kernelI11Bf16IOFp16WLi196EEv26Group_norm_nhwc_bwd_params,"aw",@nobits
	.sectionflags	@""
	.align	16
.nv.shared._Z30group_norm_nhwc_bwd_sum_kernelI11Bf16IOFp16WLi196EEv26Group_norm_nhwc_bwd_params:
	.zero		5488


//--------------------- .nv.shared._Z30group_norm_nhwc_bwd_sum_kernelI11Bf16IOFp16WLi168EEv26Group_norm_nhwc_bwd_params --------------------------
	.section	.nv.shared._Z30group_norm_nhwc_bwd_sum_kernelI11Bf16IOFp16WLi168EEv26Group_norm_nhwc_bwd_params,"aw",@nobits
	.sectionflags	@""
	.align	16
.nv.shared._Z30group_norm_nhwc_bwd_sum_kernelI11Bf16IOFp16WLi168EEv26Group_norm_nhwc_bwd_params:
	.zero		5264


//--------------------- .nv.shared._Z30group_norm_nhwc_bwd_sum_kernelI11Bf16IOFp16WLi64EEv26Group_norm_nhwc_bwd_params --------------------------
	.section	.nv.shared._Z30group_norm_nhwc_bwd_sum_kernelI11Bf16IOFp16WLi64EEv26Group_norm_nhwc_bwd_params,"aw",@nobits
	.sectionflags	@""
	.align	16
.nv.shared._Z30group_norm_nhwc_bwd_sum_kernelI11Bf16IOFp16WLi64EEv26Group_norm_nhwc_bwd_params:
	.zero		2336


//--------------------- .nv.shared._Z30group_norm_nhwc_bwd_sum_kernelI11Bf16IOFp16WLi128EEv26Group_norm_nhwc_bwd_params --------------------------
	.section	.nv.shared._Z30group_norm_nhwc_bwd_sum_kernelI11Bf16IOFp16WLi128EEv26Group_norm_nhwc_bwd_params,"aw",@nobits
	.sectionflags	@""
	.align	16
.nv.shared._Z30group_norm_nhwc_bwd_sum_kernelI11Bf16IOFp16WLi128EEv26Group_norm_nhwc_bwd_params:
	.zero		4000


//--------------------- .nv.shared._Z30group_norm_nhwc_bwd_sum_kernelI11Bf16IOFp16WLi192EEv26Group_norm_nhwc_bwd_params --------------------------
	.section	.nv.shared._Z30group_norm_nhwc_bwd_sum_kernelI11Bf16IOFp16WLi192EEv26Group_norm_nhwc_bwd_params,"aw",@nobits
	.sectionflags	@""
	.align	16
.nv.shared._Z30group_norm_nhwc_bwd_sum_kernelI11Bf16IOFp16WLi192EEv26Group_norm_nhwc_bwd_params:
	.zero		5280


//--------------------- .nv.shared._Z30group_norm_nhwc_bwd_sum_kernelI11Bf16IOFp16WLi448EEv26Group_norm_nhwc_bwd_params --------------------------
	.section	.nv.shared._Z30group_norm_nhwc_bwd_sum_kernelI11Bf16IOFp16WLi448EEv26Group_norm_nhwc_bwd_params,"aw",@nobits
	.sectionflags	@""
	.align	16
.nv.shared._Z30group_norm_nhwc_bwd_sum_kernelI11Bf16IOFp16WLi448EEv26Group_norm_nhwc_bwd_params:
	.zero		10400


//--------------------- .nv.shared._Z30group_norm_nhwc_bwd_sum_kernelI11Bf16IOFp16WLi256EEv26Group_norm_nhwc_bwd_params --------------------------
	.section	.nv.shared._Z30group_norm_nhwc_bwd_sum_kernelI11Bf16IOFp16WLi256EEv26Group_norm_nhwc_bwd_params,"aw",@nobits
	.sectionflags	@""
	.align	16
.nv.shared._Z30group_norm_nhwc_bwd_sum_kernelI11Bf16IOFp16WLi256EEv26Group_norm_nhwc_bwd_params:
	.zero		6560


//--------------------- .nv.shared._Z30group_norm_nhwc_bwd_sum_kernelI11Bf16IOFp16WLi120EEv26Group_norm_nhwc_bwd_params --------------------------
	.section	.nv.shared._Z30group_norm_nhwc_bwd_sum_kernelI11Bf16IOFp16WLi120EEv26Group_norm_nhwc_bwd_params,"aw",@nobits
	.sectionflags	@""
	.align	16
.nv.shared._Z30group_norm_nhwc_bwd_sum_kernelI11Bf16IOFp16WLi120EEv26Group_norm_nhwc_bwd_params:
	.zero		4368


//--------------------- .nv.shared._Z30group_norm_nhwc_bwd_sum_kernelI11Bf16IOFp16WLi140EEv26Group_norm_nhwc_bwd_params --------------------------
	.section	.nv.shared._Z30group_norm_nhwc_bwd_sum_kernelI11Bf16IOFp16WLi140EEv26Group_norm_nhwc_bwd_params,"aw",@nobits
	.sectionflags	@""
	.align	16
.nv.shared._Z30group_norm_nhwc_bwd_sum_kernelI11Bf16IOFp16WLi140EEv26Group_norm_nhwc_bwd_params:
	.zero		4368


//--------------------- .nv.shared._Z30group_norm_nhwc_bwd_sum_kernelI11Bf16IOFp16WLi160EEv26Group_norm_nhwc_bwd_params --------------------------
	.section	.nv.shared._Z30group_norm_nhwc_bwd_sum_kernelI11Bf16IOFp16WLi160EEv26Group_norm_nhwc_bwd_params,"aw",@nobits
	.sectionflags	@""
	.align	16
.nv.shared._Z30group_norm_nhwc_bwd_sum_kernelI11Bf16IOFp16WLi160EEv26Group_norm_nhwc_bwd_params:
	.zero		4256


//--------------------- .nv.shared._Z30group_norm_nhwc_bwd_sum_kernelI11Fp16IOFp32WLi196EEv26Group_norm_nhwc_bwd_params --------------------------
	.section	.nv.shared._Z30group_norm_nhwc_bwd_sum_kernelI11Fp16IOFp32WLi196EEv26Group_norm_nhwc_bwd_params,"aw",@nobits
	.sectionflags	@""
	.align	16
.nv.shared._Z30group_norm_nhwc_bwd_sum_kernelI11Fp16IOFp32WLi196EEv26Group_norm_nhwc_bwd_params:
	.zero		5488


//--------------------- .nv.shared._Z30group_norm_nhwc_bwd_sum_kernelI11Fp16IOFp32WLi168EEv26Group_norm_nhwc_bwd_params --------------------------
	.section	.nv.shared._Z30group_norm_nhwc_bwd_sum_kernelI11Fp16IOFp32WLi168EEv26Group_norm_nhwc_bwd_params,"aw",@nobits
	.sectionflags	@""
	.align	16
.nv.shared._Z30group_norm_nhwc_bwd_sum_kernelI11Fp16IOFp32WLi168EEv26Group_norm_nhwc_bwd_params:
	.zero		5264


//--------------------- .nv.shared._Z30group_norm_nhwc_bwd_sum_kernelI11Fp16IOFp32WLi64EEv26Group_norm_nhwc_bwd_params --------------------------
	.section	.nv.shared._Z30group_norm_nhwc_bwd_sum_kernelI11Fp16IOFp32WLi64EEv26Group_norm_nhwc_bwd_params,"aw",@nobits
	.sectionflags	@""
	.align	16
.nv.shared._Z30group_norm_nhwc_bwd_sum_kernelI11Fp16IOFp32WLi64EEv26Group_norm_nhwc_bwd_params:
	.zero		2336


//--------------------- .nv.shared._Z30group_norm_nhwc_bwd_sum_kernelI11Fp16IOFp32WLi128EEv26Group_norm_nhwc_bwd_params --------------------------
	.section	.nv.shared._Z30group_norm_nhwc_bwd_sum_kernelI11Fp16IOFp32WLi128EEv26Group_norm_nhwc_bwd_params,"aw",@nobits
	.sectionflags	@""
	.align	16
.nv.shared._Z30group_norm_nhwc_bwd_sum_kernelI11Fp16IOFp32WLi128EEv26Group_norm_nhwc_bwd_params:
	.zero		4000


//--------------------- .nv.shared._Z30group_norm_nhwc_bwd_sum_kernelI11Fp16IOFp32WLi192EEv26Group_norm_nhwc_bwd_params --------------------------
	.section	.nv.shared._Z30group_norm_nhwc_bwd_sum_kernelI11Fp16IOFp32WLi192EEv26Group_norm_nhwc_bwd_params,"aw",@nobits
	.sectionflags	@""
	.align	16
.nv.shared._Z30group_norm_nhwc_bwd_sum_kernelI11Fp16IOFp32WLi192EEv26Group_norm_nhwc_bwd_params:
	.zero		5280


//--------------------- .nv.shared._Z30group_norm_nhwc_bwd_sum_kernelI11Fp16IOFp32WLi448EEv26Group_norm_nhwc_bwd_params --------------------------
	.section	.nv.shared._Z30group_norm_nhwc_bwd_sum_kernelI11Fp16IOFp32WLi448EEv26Group_norm_nhwc_bwd_params,"aw",@nobits
	.sectionflags	@""
	.align	16
.nv.shared._Z30group_norm_nhwc_bwd_sum_kernelI11Fp16IOFp32WLi448EEv26Group_norm_nhwc_bwd_params:
	.zero		10400


//--------------------- .nv.shared._Z30group_norm_nhwc_bwd_sum_kernelI11Fp16IOFp32WLi256EEv26Group_norm_nhwc_bwd_params --------------------------
	.section	.nv.shared._Z30group_norm_nhwc_bwd_sum_kernelI11Fp16IOFp32WLi256EEv26Group_norm_nhwc_bwd_params,"aw",@nobits
	.sectionflags	@""
	.align	16
.nv.shared._Z30group_norm_nhwc_bwd_sum_kernelI11Fp16IOFp32WLi256EEv26Group_norm_nhwc_bwd_params:
	.zero		6560


//--------------------- .nv.shared._Z30group_norm_nhwc_bwd_sum_kernelI11Fp16IOFp32WLi120EEv26Group_norm_nhwc_bwd_params --------------------------
	.section	.nv.shared._Z30group_norm_nhwc_bwd_sum_kernelI11Fp16IOFp32WLi120EEv26Group_norm_nhwc_bwd_params,"aw",@nobits
	.sectionflags	@""
	.align	16
.nv.shared._Z30group_norm_nhwc_bwd_sum_kernelI11Fp16IOFp32WLi120EEv26Group_norm_nhwc_bwd_params:
	.zero		4368


//--------------------- .nv.shared._Z30group_norm_nhwc_bwd_sum_kernelI11Fp16IOFp32WLi140EEv26Group_norm_nhwc_bwd_params --------------------------
	.section	.nv.shared._Z30group_norm_nhwc_bwd_sum_kernelI11Fp16IOFp32WLi140EEv26Group_norm_nhwc_bwd_params,"aw",@nobits
	.sectionflags	@""
	.align	16
.nv.shared._Z30group_norm_nhwc_bwd_sum_kernelI11Fp16IOFp32WLi140EEv26Group_norm_nhwc_bwd_params:
	.zero		4368


//--------------------- .nv.shared._Z30group_norm_nhwc_bwd_sum_kernelI11Fp16IOFp32WLi160EEv26Group_norm_nhwc_bwd_params --------------------------
	.section	.nv.shared._Z30group_norm_nhwc_bwd_sum_kernelI11Fp16IOFp32WLi160EEv26Group_norm_nhwc_bwd_params,"aw",@nobits
	.sectionflags	@""
	.align	16
.nv.shared._Z30group_norm_nhwc_bwd_sum_kernelI11Fp16IOFp32WLi160EEv26Group_norm_nhwc_bwd_params:
	.zero		4256


//--------------------- .nv.shared._Z30group_norm_nhwc_bwd_sum_kernelI11Fp16IOBf16WLi196EEv26Group_norm_nhwc_bwd_params --------------------------
	.section	.nv.shared._Z30group_norm_nhwc_bwd_sum_kernelI11Fp16IOBf16WLi196EEv26Group_norm_nhwc_bwd_params,"aw",@nobits
	.sectionflags	@""
	.align	16
.nv.shared._Z30group_norm_nhwc_bwd_sum_kernelI11Fp16IOBf16WLi196EEv26Group_norm_nhwc_bwd_params:
	.zero		5488


//--------------------- .nv.shared._Z30group_norm_nhwc_bwd_sum_kernelI11Fp16IOBf16WLi168EEv26Group_norm_nhwc_bwd_params --------------------------
	.section	.nv.shared._Z30group_norm_nhwc_bwd_sum_kernelI11Fp16IOBf16WLi168EEv26Group_norm_nhwc_bwd_params,"aw",@nobits
	.sectionflags	@""
	.align	16
.nv.shared._Z30group_norm_nhwc_bwd_sum_kernelI11Fp16IOBf16WLi168EEv26Group_norm_nhwc_bwd_params:
	.zero		5264


//--------------------- .nv.shared._Z30group_norm_nhwc_bwd_sum_kernelI11Fp16IOBf16WLi64EEv26Group_norm_nhwc_bwd_params --------------------------
	.section	.nv.shared._Z30group_norm_nhwc_bwd_sum_kernelI11Fp16IOBf16WLi64EEv26Group_norm_nhwc_bwd_params,"aw",@nobits
	.sectionflags	@""
	.align	16
.nv.shared._Z30group_norm_nhwc_bwd_sum_kernelI11Fp16IOBf16WLi64EEv26Group_norm_nhwc_bwd_params:
	.zero		2336


//--------------------- .nv.shared._Z30group_norm_nhwc_bwd_sum_kernelI11Fp16IOBf16WLi128EEv26Group_norm_nhwc_bwd_params --------------------------
	.section	.nv.shared._Z30group_norm_nhwc_bwd_sum_kernelI11Fp16IOBf16WLi128EEv26Group_norm_nhwc_bwd_params,"aw",@nobits
	.sectionflags	@""
	.align	16
.nv.shared._Z30group_norm_nhwc_bwd_sum_kernelI11Fp16IOBf16WLi128EEv26Group_norm_nhwc_bwd_params:
	.zero		4000


//--------------------- .nv.shared._Z30group_norm_nhwc_bwd_sum_kernelI11Fp16IOBf16WLi192EEv26Group_norm_nhwc_bwd_params --------------------------
	.section	.nv.shared._Z30group_norm_nhwc_bwd_sum_kernelI11Fp16IOBf16WLi192EEv26Group_norm_nhwc_bwd_params,"aw",@nobits
	.sectionflags	@""
	.align	16
.nv.shared._Z30group_norm_nhwc_bwd_sum_kernelI11Fp16IOBf16WLi192EEv26Group_norm_nhwc_bwd_params:
	.zero		5280


//--------------------- .nv.shared._Z30group_norm_nhwc_bwd_sum_kernelI11Fp16IOBf16WLi448EEv26Group_norm_nhwc_bwd_params --------------------------
	.section	.nv.shared._Z30group_norm_nhwc_bwd_sum_kernelI11Fp16IOBf16WLi448EEv26Group_norm_nhwc_bwd_params,"aw",@nobits
	.sectionflags	@""
	.align	16
.nv.shared._Z30group_norm_nhwc_bwd_sum_kernelI11Fp16IOBf16WLi448EEv26Group_norm_nhwc_bwd_params:
	.zero		10400


//--------------------- .nv.shared._Z30group_norm_nhwc_bwd_sum_kernelI11Fp16IOBf16WLi256EEv26Group_norm_nhwc_bwd_params --------------------------
	.section	.nv.shared._Z30group_norm_nhwc_bwd_sum_kernelI11Fp16IOBf16WLi256EEv26Group_norm_nhwc_bwd_params,"aw",@nobits
	.sectionflags	@""
	.align	16
.nv.shared._Z30group_norm_nhwc_bwd_sum_kernelI11Fp16IOBf16WLi256EEv26Group_norm_nhwc_bwd_params:
	.zero		6560


//--------------------- .nv.shared._Z30group_norm_nhwc_bwd_sum_kernelI11Fp16IOBf16WLi120EEv26Group_norm_nhwc_bwd_params --------------------------
	.section	.nv.shared._Z30group_norm_nhwc_bwd_sum_kernelI11Fp16IOBf16WLi120EEv26Group_norm_nhwc_bwd_params,"aw",@nobits
	.sectionflags	@""
	.align	16
.nv.shared._Z30group_norm_nhwc_bwd_sum_kernelI11Fp16IOBf16WLi120EEv26Group_norm_nhwc_bwd_params:
	.zero		4368


//--------------------- .nv.shared._Z30group_norm_nhwc_bwd_sum_kernelI11Fp16IOBf16WLi140EEv26Group_norm_nhwc_bwd_params --------------------------
	.section	.nv.shared._Z30group_norm_nhwc_bwd_sum_kernelI11Fp16IOBf16WLi140EEv26Group_norm_nhwc_bwd_params,"aw",@nobits
	.sectionflags	@""
	.align	16
.nv.shared._Z30group_norm_nhwc_bwd_sum_kernelI11Fp16IOBf16WLi140EEv26Group_norm_nhwc_bwd_params:
	.zero		4368


//--------------------- .nv.shared._Z30group_norm_nhwc_bwd_sum_kernelI11Fp16IOBf16WLi160EEv26Group_norm_nhwc_bwd_params --------------------------
	.section	.nv.shared._Z30group_norm_nhwc_bwd_sum_kernelI11Fp16IOBf16WLi160EEv26Group_norm_nhwc_bwd_params,"aw",@nobits
	.sectionflags	@""
	.align	16
.nv.shared._Z30group_norm_nhwc_bwd_sum_kernelI11Fp16IOBf16WLi160EEv26Group_norm_nhwc_bwd_params:
	.zero		4256


//--------------------- .nv.shared._Z30group_norm_nhwc_bwd_sum_kernelI11Fp16IOFp16WLi196EEv26Group_norm_nhwc_bwd_params --------------------------
	.section	.nv.shared._Z30group_norm_nhwc_bwd_sum_kernelI11Fp16IOFp16WLi196EEv26Group_norm_nhwc_bwd_params,"aw",@nobits
	.sectionflags	@""
	.align	16
.nv.shared._Z30group_norm_nhwc_bwd_sum_kernelI11Fp16IOFp16WLi196EEv26Group_norm_nhwc_bwd_params:
	.zero		5488


//--------------------- .nv.shared._Z30group_norm_nhwc_bwd_sum_kernelI11Fp16IOFp16WLi168EEv26Group_norm_nhwc_bwd_params --------------------------
	.section	.nv.shared._Z30group_norm_nhwc_bwd_sum_kernelI11Fp16IOFp16WLi168EEv26Group_norm_nhwc_bwd_params,"aw",@nobits
	.sectionflags	@""
	.align	16
.nv.shared._Z30group_norm_nhwc_bwd_sum_kernelI11Fp16IOFp16WLi168EEv26Group_norm_nhwc_bwd_params:
	.zero		5264


//--------------------- .nv.shared._Z30group_norm_nhwc_bwd_sum_kernelI11Fp16IOFp16WLi64EEv26Group_norm_nhwc_bwd_params --------------------------
	.section	.nv.shared._Z30group_norm_nhwc_bwd_sum_kernelI11Fp16IOFp16WLi64EEv26Group_norm_nhwc_bwd_params,"aw",@nobits
	.sectionflags	@""
	.align	16
.nv.shared._Z30group_norm_nhwc_bwd_sum_kernelI11Fp16IOFp16WLi64EEv26Group_norm_nhwc_bwd_params:
	.zero		2336


//--------------------- .nv.shared._Z30group_norm_nhwc_bwd_sum_kernelI11Fp16IOFp16WLi128EEv26Group_norm_nhwc_bwd_params --------------------------
	.section	.nv.shared._Z30group_norm_nhwc_bwd_sum_kernelI11Fp16IOFp16WLi128EEv26Group_norm_nhwc_bwd_params,"aw",@nobits
	.sectionflags	@""
	.align	16
.nv.shared._Z30group_norm_nhwc_bwd_sum_kernelI11Fp16IOFp16WLi128EEv26Group_norm_nhwc_bwd_params:
	.zero		4000


//--------------------- .nv.shared._Z30group_norm_nhwc_bwd_sum_kernelI11Fp16IOFp16WLi192EEv26Group_norm_nhwc_bwd_params --------------------------
	.section	.nv.shared._Z30group_norm_nhwc_bwd_sum_kernelI11Fp16IOFp16WLi192EEv26Group_norm_nhwc_bwd_params,"aw",@nobits
	.sectionflags	@""
	.align	16
.nv.shared._Z30group_norm_nhwc_bwd_sum_kernelI11Fp16IOFp16WLi192EEv26Group_norm_nhwc_bwd_params:
	.zero		5280


//--------------------- .nv.shared._Z30group_norm_nhwc_bwd_sum_kernelI11Fp16IOFp16WLi448EEv26Group_norm_nhwc_bwd_params --------------------------
	.section	.nv.shared._Z30group_norm_nhwc_bwd_sum_kernelI11Fp16IOFp16WLi448EEv26Group_norm_nhwc_bwd_params,"aw",@nobits
	.sectionflags	@""
	.align	16
.nv.shared._Z30group_norm_nhwc_bwd_sum_kernelI11Fp16IOFp16WLi448EEv26Group_norm_nhwc_bwd_params:
	.zero		10400


//--------------------- .nv.shared._Z30group_norm_nhwc_bwd_sum_kernelI11Fp16IOFp16WLi256EEv26Group_norm_nhwc_bwd_params --------------------------
	.section	.nv.shared._Z30group_norm_nhwc_bwd_sum_kernelI11Fp16IOFp16WLi256EEv26Group_norm_nhwc_bwd_params,"aw",@nobits
	.sectionflags	@""
	.align	16
.nv.shared._Z30group_norm_nhwc_bwd_sum_kernelI11Fp16IOFp16WLi256EEv26Group_norm_nhwc_bwd_params:
	.zero		6560


//--------------------- .nv.shared._Z30group_norm_nhwc_bwd_sum_kernelI11Fp16IOFp16WLi120EEv26Group_norm_nhwc_bwd_params --------------------------
	.section	.nv.shared._Z30group_norm_nhwc_bwd_sum_kernelI11Fp16IOFp16WLi120EEv26Group_norm_nhwc_bwd_params,"aw",@nobits
	.sectionflags	@""
	.align	16
.nv.shared._Z30group_norm_nhwc_bwd_sum_kernelI11Fp16IOFp16WLi120EEv26Group_norm_nhwc_bwd_params:
	.zero		4368


//--------------------- .nv.shared._Z30group_norm_nhwc_bwd_sum_kernelI11Fp16IOFp16WLi140EEv26Group_norm_nhwc_bwd_params --------------------------
	.section	.nv.shared._Z30group_norm_nhwc_bwd_sum_kernelI11Fp16IOFp16WLi140EEv26Group_norm_nhwc_bwd_params,"aw",@nobits
	.sectionflags	@""
	.align	16
.nv.shared._Z30group_norm_nhwc_bwd_sum_kernelI11Fp16IOFp16WLi140EEv26Group_norm_nhwc_bwd_params:
	.zero		4368


//--------------------- .nv.shared._Z30group_norm_nhwc_bwd_sum_kernelI11Fp16IOFp16WLi160EEv26Group_norm_nhwc_bwd_params --------------------------
	.section	.nv.shared._Z30group_norm_nhwc_bwd_sum_kernelI11Fp16IOFp16WLi160EEv26Group_norm_nhwc_bwd_params,"aw",@nobits
	.sectionflags	@""
	.align	16
.nv.shared._Z30group_norm_nhwc_bwd_sum_kernelI11Fp16IOFp16WLi160EEv26Group_norm_nhwc_bwd_params:
	.zero		4256


//--------------------- .nv.constant0._ZN3cub17CUB_300001_SM_9006detail11EmptyKernelIvEEvv --------------------------
	.section	.nv.constant0._ZN3cub17CUB_300001_SM_9006detail11EmptyKernelIvEEvv,"a",@progbits
	.sectionflags	@""
	.align	4
.nv.constant0._ZN3cub17CUB_300001_SM_9006detail11EmptyKernelIvEEvv:
	.zero		528


//--------------------- .nv.constant0._Z32group_norm_nhwc_bwd_scale_kernelI11Fp32IOFp32WLi196EEv26Group_norm_nhwc_bwd_params --------------------------
	.section	.nv.constant0._Z32group_norm_nhwc_bwd_scale_kernelI11Fp32IOFp32WLi196EEv26Group_norm_nhwc_bwd_params,"a",@progbits
	.sectionflags	@""
	.align	4
.nv.constant0._Z32group_norm_nhwc_bwd_scale_kernelI11Fp32IOFp32WLi196EEv26Group_norm_nhwc_bwd_params:
	.zero		712


//--------------------- .nv.constant0._Z32group_norm_nhwc_bwd_scale_kernelI11Fp32IOFp32WLi168EEv26Group_norm_nhwc_bwd_params --------------------------
	.section	.nv.constant0._Z32group_norm_nhwc_bwd_scale_kernelI11Fp32IOFp32WLi168EEv26Group_norm_nhwc_bwd_params,"a",@progbits
	.sectionflags	@""
	.align	4
.nv.constant0._Z32group_norm_nhwc_bwd_scale_kernelI11Fp32IOFp32WLi168EEv26Group_norm_nhwc_bwd_params:
	.zero		712


//--------------------- .nv.constant0._Z32group_norm_nhwc_bwd_scale_kernelI11Fp32IOFp32WLi64EEv26Group_norm_nhwc_bwd_params --------------------------
	.section	.nv.constant0._Z32group_norm_nhwc_bwd_scale_kernelI11Fp32IOFp32WLi64EEv26Group_norm_nhwc_bwd_params,"a",@progbits
	.sectionflags	@""
	.align	4
.nv.constant0._Z32group_norm_nhwc_bwd_scale_kernelI11Fp32IOFp32WLi64EEv26Group_norm_nhwc_bwd_params:
	.zero		712


//--------------------- .nv.constant0._Z32group_norm_nhwc_bwd_scale_kernelI11Fp32IOFp32WLi128EEv26Group_norm_nhwc_bwd_params --------------------------
	.section	.nv.constant0._Z32group_norm_nhwc_bwd_scale_kernelI11Fp32IOFp32WLi128EEv26Group_norm_nhwc_bwd_params,"a",@progbits
	.sectionflags	@""
	.align	4
.nv.constant0._Z32group_norm_nhwc_bwd_scale_kernelI11Fp32IOFp32WLi128EEv26Group_norm_nhwc_bwd_params:
	.zero		712


//--------------------- .nv.constant0._Z32group_norm_nhwc_bwd_scale_kernelI11Fp32IOFp32WLi192EEv26Group_norm_nhwc_bwd_params --------------------------
	.section	.nv.constant0._Z32group_norm_nhwc_bwd_scale_kernelI11Fp32IOFp32WLi192EEv26Group_norm_nhwc_bwd_params,"a",@progbits
	.sectionflags	@""
	.align	4
.nv.constant0._Z32group_norm_nhwc_bwd_scale_kernelI11Fp32IOFp32WLi192EEv26Group_norm_nhwc_bwd_params:
	.zero		712


//--------------------- .nv.constant0._Z32group_norm_nhwc_bwd_scale_kernelI11Fp32IOFp32WLi448EEv26Group_norm_nhwc_bwd_params --------------------------
	.section	.nv.constant0._Z32group_norm_nhwc_bwd_scale_kernelI11Fp32IOFp32WLi448EEv26Group_norm_nhwc_bwd_params,"a",@progbits
	.sectionflags	@""
	.align	4
.nv.constant0._Z32group_norm_nhwc_bwd_scale_kernelI11Fp32IOFp32WLi448EEv26Group_norm_nhwc_bwd_params:
	.zero		712


//--------------------- .nv.constant0._Z32group_norm_nhwc_bwd_scale_kernelI11Fp32IOFp32WLi256EEv26Group_norm_nhwc_bwd_params --------------------------
	.section	.nv.constant0._Z32group_norm_nhwc_bwd_scale_kernelI11Fp32IOFp32WLi256EEv26Group_norm_nhwc_bwd_params,"a",@progbits
	.sectionflags	@""
	.align	4
.nv.constant0._Z32group_norm_nhwc_bwd_scale_kernelI11Fp32IOFp32WLi256EEv26Group_norm_nhwc_bwd_params:
	.zero		712


//--------------------- .nv.constant0._Z32group_norm_nhwc_bwd_scale_kernelI11Fp32IOFp32WLi120EEv26Group_norm_nhwc_bwd_params --------------------------
	.section	.nv.constant0._Z32group_norm_nhwc_bwd_scale_kernelI11Fp32IOFp32WLi120EEv26Group_norm_nhwc_bwd_params,"a",@progbits
	.sectionflags	@""
	.align	4
.nv.constant0._Z32group_norm_nhwc_bwd_scale_kernelI11Fp32IOFp32WLi120EEv26Group_norm_nhwc_bwd_params:
	.zero		712


//--------------------- .nv.constant0._Z32group_norm_nhwc_bwd_scale_kernelI11Fp32IOFp32WLi140EEv26Group_norm_nhwc_bwd_params --------------------------
	.section	.nv.constant0._Z32group_norm_nhwc_bwd_scale_kernelI11Fp32IOFp32WLi140EEv26Group_norm_nhwc_bwd_params,"a",@progbits
	.sectionflags	@""
	.align	4
.nv.constant0._Z32group_norm_nhwc_bwd_scale_kernelI11Fp32IOFp32WLi140EEv26Group_norm_nhwc_bwd_params:
	.zero		712


//--------------------- .nv.constant0._Z32group_norm_nhwc_bwd_scale_kernelI11Fp32IOFp32WLi160EEv26Group_norm_nhwc_bwd_params --------------------------
	.section	.nv.constant0._Z32group_norm_nhwc_bwd_scale_kernelI11Fp32IOFp32WLi160EEv26Group_norm_nhwc_bwd_params,"a",@progbits
	.sectionflags	@""
	.align	4
.nv.constant0._Z32group_norm_nhwc_bwd_scale_kernelI11Fp32IOFp32WLi160EEv26Group_norm_nhwc_bwd_params:
	.zero		712


//--------------------- .nv.constant0._Z32group_norm_nhwc_bwd_scale_kernelI11Fp32IOBf16WLi196EEv26Group_norm_nhwc_bwd_params --------------------------
	.section	.nv.constant0._Z32group_norm_nhwc_bwd_scale_kernelI11Fp32IOBf16WLi196EEv26Group_norm_nhwc_bwd_params,"a",@progbits
	.sectionflags	@""
	.align	4
.nv.constant0._Z32group_norm_nhwc_bwd_scale_kernelI11Fp32IOBf16WLi196EEv26Group_norm_nhwc_bwd_params:
	.zero		712


//--------------------- .nv.constant0._Z32group_norm_nhwc_bwd_scale_kernelI11Fp32IOBf16WLi168EEv26Group_norm_nhwc_bwd_params --------------------------
	.section	.nv.constant0._Z32group_norm_nhwc_bwd_scale_kernelI11Fp32IOBf16WLi168EEv26Group_norm_nhwc_bwd_params,"a",@progbits
	.sectionflags	@""
	.align	4
.nv.constant0._Z32group_norm_nhwc_bwd_scale_kernelI11Fp32IOBf16WLi168EEv26Group_norm_nhwc_bwd_params:
	.zero		712


//--------------------- .nv.constant0._Z32group_norm_nhwc_bwd_scale_kernelI11Fp32IOBf16WLi64EEv26Group_norm_nhwc_bwd_params --------------------------
	.section	.nv.constant0._Z32group_norm_nhwc_bwd_scale_kernelI11Fp32IOBf16WLi64EEv26Group_norm_nhwc_bwd_params,"a",@progbits
	.sectionflags	@""
	.align	4
.nv.constant0._Z32group_norm_nhwc_bwd_scale_kernelI11Fp32IOBf16WLi64EEv26Group_norm_nhwc_bwd_params:
	.zero		712


//--------------------- .nv.constant0._Z32group_norm_nhwc_bwd_scale_kernelI11Fp32IOBf16WLi128EEv26Group_norm_nhwc_bwd_params --------------------------
	.section	.nv.constant0._Z32group_norm_nhwc_bwd_scale_kernelI11Fp32IOBf16WLi128EEv26Group_norm_nhwc_bwd_params,"a",@progbits
	.sectionflags	@""
	.align	4
.nv.constant0._Z32group_norm_nhwc_bwd_scale_kernelI11Fp32IOBf16WLi128EEv26Group_norm_nhwc_bwd_params:
	.zero		712


//--------------------- .nv.constant0._Z32group_norm_nhwc_bwd_scale_kernelI11Fp32IOBf16WLi192EEv26Group_norm_nhwc_bwd_params --------------------------
	.section	.nv.constant0._Z32group_norm_nhwc_bwd_scale_kernelI11Fp32IOBf16WLi192EEv26Group_norm_nhwc_bwd_params,"a",@progbits
	.sectionflags	@""
	.align	4
.nv.constant0._Z32group_norm_nhwc_bwd_scale_kernelI11Fp32IOBf16WLi192EEv26Group_norm_nhwc_bwd_params:
	.zero		712


//--------------------- .nv.constant0._Z32group_norm_nhwc_bwd_scale_kernelI11Fp32IOBf16WLi448EEv26Group_norm_nhwc_bwd_params --------------------------
	.section	.nv.constant0._Z32group_norm_nhwc_bwd_scale_kernelI11Fp32IOBf16WLi448EEv26Group_norm_nhwc_bwd_params,"a",@progbits
	.sectionflags	@""
	.align	4
.nv.constant0._Z32group_norm_nhwc_bwd_scale_kernelI11Fp32IOBf16WLi448EEv26Group_norm_nhwc_bwd_params:
	.zero		712


//--------------------- .nv.constant0._Z32group_norm_nhwc_bwd_scale_kernelI11Fp32IOBf16WLi256EEv26Group_norm_nhwc_bwd_params --------------------------
	.section	.nv.constant0._Z32group_norm_nhwc_bwd_scale_kernelI11Fp32IOBf16WLi256EEv26Group_norm_nhwc_bwd_params,"a",@progbits
	.sectionflags	@""
	.align	4
.nv.constant0._Z32group_norm_nhwc_bwd_scale_kernelI11Fp32IOBf16WLi256EEv26Group_norm_nhwc_bwd_params:
	.zero		712


//--------------------- .nv.constant0._Z32group_norm_nhwc_bwd_scale_kernelI11Fp32IOBf16WLi120EEv26Group_norm_nhwc_bwd_params --------------------------
	.section	.nv.constant0._Z32group_norm_nhwc_bwd_scale_kernelI11Fp32IOBf16WLi120EEv26Group_norm_nhwc_bwd_params,"a",@progbits
	.sectionflags	@""
	.align	4
.nv.constant0._Z32group_norm_nhwc_bwd_scale_kernelI11Fp32IOBf16WLi120EEv26Group_norm_nhwc_bwd_params:
	.zero		712


//--------------------- .nv.constant0._Z32group_norm_nhwc_bwd_scale_kernelI11Fp32IOBf16WLi140EEv26Group_norm_nhwc_bwd_params --------------------------
	.section	.nv.constant0._Z32group_norm_nhwc_bwd_scale_kernelI11Fp32IOBf16WLi140EEv26Group_norm_nhwc_bwd_params,"a",@progbits
	.sectionflags	@""
	.align	4
.nv.constant0._Z32group_norm_nhwc_bwd_scale_kernelI11Fp32IOBf16WLi140EEv26Group_norm_nhwc_bwd_params:
	.zero		712


//--------------------- .nv.constant0._Z32group_norm_nhwc_bwd_scale_kernelI11Fp32IOBf16WLi160EEv26Group_norm_nhwc_bwd_params --------------------------
	.section	.nv.constant0._Z32group_norm_nhwc_bwd_scale_kernelI11Fp32IOBf16WLi160EEv26Group_norm_nhwc_bwd_params,"a",@progbits
	.sectionflags	@""
	.align	4
.nv.constant0._Z32group_norm_nhwc_bwd_scale_kernelI11Fp32IOBf16WLi160EEv26Group_norm_nhwc_bwd_params:
	.zero		712


//--------------------- .nv.constant0._Z32group_norm_nhwc_bwd_scale_kernelI11Fp32IOFp16WLi196EEv26Group_norm_nhwc_bwd_params --------------------------
	.section	.nv.constant0._Z32group_norm_nhwc_bwd_scale_kernelI11Fp32IOFp16WLi196EEv26Group_norm_nhwc_bwd_params,"a",@progbits
	.sectionflags	@""
	.align	4
.nv.constant0._Z32group_norm_nhwc_bwd_scale_kernelI11Fp32IOFp16WLi196EEv26Group_norm_nhwc_bwd_params:
	.zero		712


//--------------------- .nv.constant0._Z32group_norm_nhwc_bwd_scale_kernelI11Fp32IOFp16WLi168EEv26Group_norm_nhwc_bwd_params --------------------------
	.section	.nv.constant0._Z32group_norm_nhwc_bwd_scale_kernelI11Fp32IOFp16WLi168EEv26Group_norm_nhwc_bwd_params,"a",@progbits
	.sectionflags	@""
	.align	4
.nv.constant0._Z32group_norm_nhwc_bwd_scale_kernelI11Fp32IOFp16WLi168EEv26Group_norm_nhwc_bwd_params:
	.zero		712


//--------------------- .nv.constant0._Z32group_norm_nhwc_bwd_scale_kernelI11Fp32IOFp16WLi64EEv26Group_norm_nhwc_bwd_params --------------------------
	.section	.nv.constant0._Z32group_norm_nhwc_bwd_scale_kernelI11Fp32IOFp16WLi64EEv26Group_norm_nhwc_bwd_params,"a",@progbits
	.sectionflags	@""
	.align	4
.nv.constant0._Z32group_norm_nhwc_bwd_scale_kernelI11Fp32IOFp16WLi64EEv26Group_norm_nhwc_bwd_params:
	.zero		712


//--------------------- .nv.constant0._Z32group_norm_nhwc_bwd_scale_kernelI11Fp32IOFp16WLi128EEv26Group_norm_nhwc_bwd_params --------------------------
	.section	.nv.constant0._Z32group_norm_nhwc_bwd_scale_kernelI11Fp32IOFp16WLi128EEv26Group_norm_nhwc_bwd_params,"a",@progbits
	.sectionflags	@""
	.align	4
.nv.constant0._Z32group_norm_nhwc_bwd_scale_kernelI11Fp32IOFp16WLi128EEv26Group_norm_nhwc_bwd_params:
	.zero		712


//--------------------- .nv.constant0._Z32group_norm_nhwc_bwd_scale_kernelI11Fp32IOFp16WLi192EEv26Group_norm_nhwc_bwd_params --------------------------
	.section	.nv.constant0._Z32group_norm_nhwc_bwd_scale_kernelI11Fp32IOFp16WLi192EEv26Group_norm_nhwc_bwd_params,"a",@progbits
	.sectionflags	@""
	.align	4
.nv.constant0._Z32group_norm_nhwc_bwd_scale_kernelI11Fp32IOFp16WLi192EEv26Group_norm_nhwc_bwd_params:
	.zero		712


//--------------------- .nv.constant0._Z32group_norm_nhwc_bwd_scale_kernelI11Fp32IOFp16WLi448EEv26Group_norm_nhwc_bwd_params --------------------------
	.section	.nv.constant0._Z32group_norm_nhwc_bwd_scale_kernelI11Fp32IOFp16WLi448EEv26Group_norm_nhwc_bwd_params,"a",@progbits
	.sectionflags	@""
	.align	4
.nv.constant0._Z32group_norm_nhwc_bwd_scale_kernelI11Fp32IOFp16WLi448EEv26Group_norm_nhwc_bwd_params:
	.zero		712


//--------------------- .nv.constant0._Z32group_norm_nhwc_bwd_scale_kernelI11Fp32IOFp16WLi256EEv26Group_norm_nhwc_bwd_params --------------------------
	.section	.nv.constant0._Z32group_norm_nhwc_bwd_scale_kernelI11Fp32IOFp16WLi256EEv26Group_norm_nhwc_bwd_params,"a",@progbits
	.sectionflags	@""
	.align	4
.nv.constant0._Z32group_norm_nhwc_bwd_scale_kernelI11Fp32IOFp16WLi256EEv26Group_norm_nhwc_bwd_params:
	.zero		712


//--------------------- .nv.constant0._Z32group_norm_nhwc_bwd_scale_kernelI11Fp32IOFp16WLi120EEv26Group_norm_nhwc_bwd_params --------------------------
	.section	.nv.constant0._Z32group_norm_nhwc_bwd_scale_kernelI11Fp32IOFp16WLi120EEv26Group_norm_nhwc_bwd_params,"a",@progbits
	.sectionflags	@""
	.align	4
.nv.constant0._Z32group_norm_nhwc_bwd_scale_kernelI11Fp32IOFp16WLi120EEv26Group_norm_nhwc_bwd_params:
	.zero		712


//--------------------- .nv.constant0._Z32group_norm_nhwc_bwd_scale_kernelI11Fp32IOFp16WLi140EEv26Group_norm_nhwc_bwd_params --------------------------
	.section	.nv.constant0._Z32group_norm_nhwc_bwd_scale_kernelI11Fp32IOFp16WLi140EEv26Group_norm_nhwc_bwd_params,"a",@progbits
	.sectionflags	@""
	.align	4
.nv.constant0._Z32group_norm_nhwc_bwd_scale_kernelI11Fp32IOFp16WLi140EEv26Group_norm_nhwc_bwd_params:
	.zero		712


//--------------------- .nv.constant0._Z32group_norm_nhwc_bwd_scale_kernelI11Fp32IOFp16WLi160EEv26Group_norm_nhwc_bwd_params --------------------------
	.section	.nv.constant0._Z32group_norm_nhwc_bwd_scale_kernelI11Fp32IOFp16WLi160EEv26Group_norm_nhwc_bwd_params,"a",@progbits
	.sectionflags	@""
	.align	4
.nv.constant0._Z32group_norm_nhwc_bwd_scale_kernelI11Fp32IOFp16WLi160EEv26Group_norm_nhwc_bwd_params:
	.zero		712


//--------------------- .nv.constant0._Z32group_norm_nhwc_bwd_scale_kernelI11Bf16IOFp32WLi196EEv26Group_norm_nhwc_bwd_params --------------------------
	.section	.nv.constant0._Z32group_norm_nhwc_bwd_scale_kernelI11Bf16IOFp32WLi196EEv26Group_norm_nhwc_bwd_params,"a",@progbits
	.sectionflags	@""
	.align	4
.nv.constant0._Z32group_norm_nhwc_bwd_scale_kernelI11Bf16IOFp32WLi196EEv26Group_norm_nhwc_bwd_params:
	.zero		712


//--------------------- .nv.constant0._Z32group_norm_nhwc_bwd_scale_kernelI11Bf16IOFp32WLi168EEv26Group_norm_nhwc_bwd_params --------------------------
	.section	.nv.constant0._Z32group_norm_nhwc_bwd_scale_kernelI11Bf16IOFp32WLi168EEv26Group_norm_nhwc_bwd_params,"a",@progbits
	.sectionflags	@""
	.align	4
.nv.constant0._Z32group_norm_nhwc_bwd_scale_kernelI11Bf16IOFp32WLi168EEv26Group_norm_nhwc_bwd_params:
	.zero		712


//--------------------- .nv.constant0._Z32group_norm_nhwc_bwd_scale_kernelI11Bf16IOFp32WLi64EEv26Group_norm_nhwc_bwd_params --------------------------
	.section	.nv.constant0._Z32group_norm_nhwc_bwd_scale_kernelI11Bf16IOFp32WLi64EEv26Group_norm_nhwc_bwd_params,"a",@progbits
	.sectionflags	@""
	.align	4
.nv.constant0._Z32group_norm_nhwc_bwd_scale_kernelI11Bf16IOFp32WLi64EEv26Group_norm_nhwc_bwd_params:
	.zero		712


//--------------------- .nv.constant0._Z32group_norm_nhwc_bwd_scale_kernelI11Bf16IOFp32WLi128EEv26Group_norm_nhwc_bwd_params --------------------------
	.section	.nv.constant0._Z32group_norm_nhwc_bwd_scale_kernelI11Bf16IOFp32WLi128EEv26Group_norm_nhwc_bwd_params,"a",@progbits
	.sectionflags	@""
	.align	4
.nv.constant0._Z32group_norm_nhwc_bwd_scale_kernelI11Bf16IOFp32WLi128EEv26Group_norm_nhwc_bwd_params:
	.zero		712


//--------------------- .nv.constant0._Z32group_norm_nhwc_bwd_scale_kernelI11Bf16IOFp32WLi192EEv26Group_norm_nhwc_bwd_params --------------------------
	.section	.nv.constant0._Z32group_norm_nhwc_bwd_scale_kernelI11Bf16IOFp32WLi192EEv26Group_norm_nhwc_bwd_params,"a",@progbits
	.sectionflags	@""
	.align	4
.nv.constant0._Z32group_norm_nhwc_bwd_scale_kernelI11Bf16IOFp32WLi192EEv26Group_norm_nhwc_bwd_params:
	.zero		712


//--------------------- .nv.constant0._Z32group_norm_nhwc_bwd_scale_kernelI11Bf16IOFp32WLi448EEv26Group_norm_nhwc_bwd_params --------------------------
	.section	.nv.constant0._Z32group_norm_nhwc_bwd_scale_kernelI11Bf16IOFp32WLi448EEv26Group_norm_nhwc_bwd_params,"a",@progbits
	.sectionflags	@""
	.align	4
.nv.constant0._Z32group_norm_nhwc_bwd_scale_kernelI11Bf16IOFp32WLi448EEv26Group_norm_nhwc_bwd_params:
	.zero		712


//--------------------- .nv.constant0._Z32group_norm_nhwc_bwd_scale_kernelI11Bf16IOFp32WLi256EEv26Group_norm_nhwc_bwd_params --------------------------
	.section	.nv.constant0._Z32group_norm_nhwc_bwd_scale_kernelI11Bf16IOFp32WLi256EEv26Group_norm_nhwc_bwd_params,"a",@progbits
	.sectionflags	@""
	.align	4
.nv.constant0._Z32group_norm_nhwc_bwd_scale_kernelI11Bf16IOFp32WLi256EEv26Group_norm_nhwc_bwd_params:
	.zero		712


//--------------------- .nv.constant0._Z32group_norm_nhwc_bwd_scale_kernelI11Bf16IOFp32WLi120EEv26Group_norm_nhwc_bwd_params --------------------------
	.section	.nv.constant0._Z32group_norm_nhwc_bwd_scale_kernelI11Bf16IOFp32WLi120EEv26Group_norm_nhwc_bwd_params,"a",@progbits
	.sectionflags	@""
	.align	4
.nv.constant0._Z32group_norm_nhwc_bwd_scale_kernelI11Bf16IOFp32WLi120EEv26Group_norm_nhwc_bwd_params:
	.zero		712


//--------------------- .nv.constant0._Z32group_norm_nhwc_bwd_scale_kernelI11Bf16IOFp32WLi140EEv26Group_norm_nhwc_bwd_params --------------------------
	.section	.nv.constant0._Z32group_norm_nhwc_bwd_scale_kernelI11Bf16IOFp32WLi140EEv26Group_norm_nhwc_bwd_params,"a",@progbits
	.sectionflags	@""
	.align	4
.nv.constant0._Z32group_norm_nhwc_bwd_scale_kernelI11Bf16IOFp32WLi140EEv26Group_norm_nhwc_bwd_params:
	.zero		712


//--------------------- .nv.constant0._Z32group_norm_nhwc_bwd_scale_kernelI11Bf16IOFp32WLi160EEv26Group_norm_nhwc_bwd_params --------------------------
	.section	.nv.constant0._Z32group_norm_nhwc_bwd_scale_kernelI11Bf16IOFp32WLi160EEv26Group_norm_nhwc_bwd_params,"a",@progbits
	.sectionflags	@""
	.align	4
.nv.constant0._Z32group_norm_nhwc_bwd_scale_kernelI11Bf16IOFp32WLi160EEv26Group_norm_nhwc_bwd_params:
	.zero		712


//--------------------- .nv.constant0._Z32group_norm_nhwc_bwd_scale_kernelI11Bf16IOBf16WLi196EEv26Group_norm_nhwc_bwd_params --------------------------
	.section	.nv.constant0._Z32group_norm_nhwc_bwd_scale_kernelI11Bf16IOBf16WLi196EEv26Group_norm_nhwc_bwd_params,"a",@progbits
	.sectionflags	@""
	.align	4
.nv.constant0._Z32group_norm_nhwc_bwd_scale_kernelI11Bf16IOBf16WLi196EEv26Group_norm_nhwc_bwd_params:
	.zero		712


//--------------------- .nv.constant0._Z32group_norm_nhwc_bwd_scale_kernelI11Bf16IOBf16WLi168EEv26Group_norm_nhwc_bwd_params --------------------------
	.section	.nv.constant0._Z32group_norm_nhwc_bwd_scale_kernelI11Bf16IOBf16WLi168EEv26Group_norm_nhwc_bwd_params,"a",@progbits
	.sectionflags	@""
	.align	4
.nv.constant0._Z32group_norm_nhwc_bwd_scale_kernelI11Bf16IOBf16WLi168EEv26Group_norm_nhwc_bwd_params:
	.zero		712


//--------------------- .nv.constant0._Z32group_norm_nhwc_bwd_scale_kernelI11Bf16IOBf16WLi64EEv26Group_norm_nhwc_bwd_params --------------------------
	.section	.nv.constant0._Z32group_norm_nhwc_bwd_scale_kernelI11Bf16IOBf16WLi64EEv26Group_norm_nhwc_bwd_params,"a",@progbits
	.sectionflags	@""
	.align	4
.nv.constant0._Z32group_norm_nhwc_bwd_scale_kernelI11Bf16IOBf16WLi64EEv26Group_norm_nhwc_bwd_params:
	.zero		712


//--------------------- .nv.constant0._Z32group_norm_nhwc_bwd_scale_kernelI11Bf16IOBf16WLi128EEv26Group_norm_nhwc_bwd_params --------------------------
	.section	.nv.constant0._Z32group_norm_nhwc_bwd_scale_kernelI11Bf16IOBf16WLi128EEv26Group_norm_nhwc_bwd_params,"a",@progbits
	.sectionflags	@""
	.align	4
.nv.constant0._Z32group_norm_nhwc_bwd_scale_kernelI11Bf16IOBf16WLi128EEv26Group_norm_nhwc_bwd_params:
	.zero		712


//--------------------- .nv.constant0._Z32group_norm_nhwc_bwd_scale_kernelI11Bf16IOBf16WLi192EEv26Group_norm_nhwc_bwd_params --------------------------
	.section	.nv.constant0._Z32group_norm_nhwc_bwd_scale_kernelI11Bf16IOBf16WLi192EEv26Group_norm_nhwc_bwd_params,"a",@progbits
	.sectionflags	@""
	.align	4
.nv.constant0._Z32group_norm_nhwc_bwd_scale_kernelI11Bf16IOBf16WLi192EEv26Group_norm_nhwc_bwd_params:
	.zero		712


//--------------------- .nv.constant0._Z32group_norm_nhwc_bwd_scale_kernelI11Bf16IOBf16WLi448EEv26Group_norm_nhwc_bwd_params --------------------------
	.section	.nv.constant0._Z32group_norm_nhwc_bwd_scale_kernelI11Bf16IOBf16WLi448EEv26Group_norm_nhwc_bwd_params,"a",@progbits
	.sectionflags	@""
	.align	4
.nv.constant0._Z32group_norm_nhwc_bwd_scale_kernelI11Bf16IOBf16WLi448EEv26Group_norm_nhwc_bwd_params:
	.zero		712


//--------------------- .nv.constant0._Z32group_norm_nhwc_bwd_scale_kernelI11Bf16IOBf16WLi256EEv26Group_norm_nhwc_bwd_params --------------------------
	.section	.nv.constant0._Z32group_norm_nhwc_bwd_scale_kernelI11Bf16IOBf16WLi256EEv26Group_norm_nhwc_bwd_params,"a",@progbits
	.sectionflags	@""
	.align	4
.nv.constant0._Z32group_norm_nhwc_bwd_scale_kernelI11Bf16IOBf16WLi256EEv26Group_norm_nhwc_bwd_params:
	.zero		712


//--------------------- .nv.constant0._Z32group_norm_nhwc_bwd_scale_kernelI11Bf16IOBf16WLi120EEv26Group_norm_nhwc_bwd_params --------------------------
	.section	.nv.constant0._Z32group_norm_nhwc_bwd_scale_kernelI11Bf16IOBf16WLi120EEv26Group_norm_nhwc_bwd_params,"a",@progbits
	.sectionflags	@""
	.align	4
.nv.constant0._Z32group_norm_nhwc_bwd_scale_kernelI11Bf16IOBf16WLi120EEv26Group_norm_nhwc_bwd_params:
	.zero		712


//--------------------- .nv.constant0._Z32group_norm_nhwc_bwd_scale_kernelI11Bf16IOBf16WLi140EEv26Group_norm_nhwc_bwd_params --------------------------
	.section	.nv.constant0._Z32group_norm_nhwc_bwd_scale_kernelI11Bf16IOBf16WLi140EEv26Group_norm_nhwc_bwd_params,"a",@progbits
	.sectionflags	@""
	.align	4
.nv.constant0._Z32group_norm_nhwc_bwd_scale_kernelI11Bf16IOBf16WLi140EEv26Group_norm_nhwc_bwd_params:
	.zero		712


//--------------------- .nv.constant0._Z32group_norm_nhwc_bwd_scale_kernelI11Bf16IOBf16WLi160EEv26Group_norm_nhwc_bwd_params --------------------------
	.section	.nv.constant0._Z32group_norm_nhwc_bwd_scale_kernelI11Bf16IOBf16WLi160EEv26Group_norm_nhwc_bwd_params,"a",@progbits
	.sectionflags	@""
	.align	4
.nv.constant0._Z32group_norm_nhwc_bwd_scale_kernelI11Bf16IOBf16WLi160EEv26Group_norm_nhwc_bwd_params:
	.zero		712


//--------------------- .nv.constant0._Z32group_norm_nhwc_bwd_scale_kernelI11Bf16IOFp16WLi196EEv26Group_norm_nhwc_bwd_params --------------------------
	.section	.nv.constant0._Z32group_norm_nhwc_bwd_scale_kernelI11Bf16IOFp16WLi196EEv26Group_norm_nhwc_bwd_params,"a",@progbits
	.sectionflags	@""
	.align	4
.nv.constant0._Z32group_norm_nhwc_bwd_scale_kernelI11Bf16IOFp16WLi196EEv26Group_norm_nhwc_bwd_params:
	.zero		712


//--------------------- .nv.constant0._Z32group_norm_nhwc_bwd_scale_kernelI11Bf16IOFp16WLi168EEv26Group_norm_nhwc_bwd_params --------------------------
	.section	.nv.constant0._Z32group_norm_nhwc_bwd_scale_kernelI11Bf16IOFp16WLi168EEv26Group_norm_nhwc_bwd_params,"a",@progbits
	.sectionflags	@""
	.align	4
.nv.constant0._Z32group_norm_nhwc_bwd_scale_kernelI11Bf16IOFp16WLi168EEv26Group_norm_nhwc_bwd_params:
	.zero		712


//--------------------- .nv.constant0._Z32group_norm_nhwc_bwd_scale_kernelI11Bf16IOFp16WLi64EEv26Group_norm_nhwc_bwd_params --------------------------
	.section	.nv.constant0._Z32group_norm_nhwc_bwd_scale_kernelI11Bf16IOFp16WLi64EEv26Group_norm_nhwc_bwd_params,"a",@progbits
	.sectionflags	@""
	.align	4
.nv.constant0._Z32group_norm_nhwc_bwd_scale_kernelI11Bf16IOFp16WLi64EEv26Group_norm_nhwc_bwd_params:
	.zero		712


//--------------------- .nv.constant0._Z32group_norm_nhwc_bwd_scale_kernelI11Bf16IOFp16WLi128EEv26Group_norm_nhwc_bwd_params --------------------------
	.section	.nv.constant0._Z32group_norm_nhwc_bwd_scale_kernelI11Bf16IOFp16WLi128EEv26Group_norm_nhwc_bwd_params,"a",@progbits
	.sectionflags	@""
	.align	4
.nv.constant0._Z32group_norm_nhwc_bwd_scale_kernelI11Bf16IOFp16WLi128EEv26Group_norm_nhwc_bwd_params:
	.zero		712


//--------------------- .nv.constant0._Z32group_norm_nhwc_bwd_scale_kernelI11Bf16IOFp16WLi192EEv26Group_norm_nhwc_bwd_params --------------------------
	.section	.nv.constant0._Z32group_norm_nhwc_bwd_scale_kernelI11Bf16IOFp16WLi192EEv26Group_norm_nhwc_bwd_params,"a",@progbits
	.sectionflags	@""
	.align	4
.nv.constant0._Z32group_norm_nhwc_bwd_scale_kernelI11Bf16IOFp16WLi192EEv26Group_norm_nhwc_bwd_params:
	.zero		712


//--------------------- .nv.constant0._Z32group_norm_nhwc_bwd_scale_kernelI11Bf16IOFp16WLi448EEv26Group_norm_nhwc_bwd_params --------------------------
	.section	.nv.constant0._Z32group_norm_nhwc_bwd_scale_kernelI11Bf16IOFp16WLi448EEv26Group_norm_nhwc_bwd_params,"a",@progbits
	.sectionflags	@""
	.align	4
.nv.constant0._Z32group_norm_nhwc_bwd_scale_kernelI11Bf16IOFp16WLi448EEv26Group_norm_nhwc_bwd_params:
	.zero		712


//--------------------- .nv.constant0._Z32group_norm_nhwc_bwd_scale_kernelI11Bf16IOFp16WLi256EEv26Group_norm_nhwc_bwd_params --------------------------
	.section	.nv.constant0._Z32group_norm_nhwc_bwd_scale_kernelI11Bf16IOFp16WLi256EEv26Group_norm_nhwc_bwd_params,"a",@progbits
	.sectionflags	@""
	.align	4
.nv.constant0._Z32group_norm_nhwc_bwd_scale_kernelI11Bf16IOFp16WLi256EEv26Group_norm_nhwc_bwd_params:
	.zero		712


//--------------------- .nv.constant0._Z32group_norm_nhwc_bwd_scale_kernelI11Bf16IOFp16WLi120EEv26Group_norm_nhwc_bwd_params --------------------------
	.section	.nv.constant0._Z32group_norm_nhwc_bwd_scale_kernelI11Bf16IOFp16WLi120EEv26Group_norm_nhwc_bwd_params,"a",@progbits
	.sectionflags	@""
	.align	4
.nv.constant0._Z32group_norm_nhwc_bwd_scale_kernelI11Bf16IOFp16WLi120EEv26Group_norm_nhwc_bwd_params:
	.zero		712


//--------------------- .nv.constant0._Z32group_norm_nhwc_bwd_scale_kernelI11Bf16IOFp16WLi140EEv26Group_norm_nhwc_bwd_params --------------------------
	.section	.nv.constant0._Z32group_norm_nhwc_bwd_scale_kernelI11Bf16IOFp16WLi140EEv26Group_norm_nhwc_bwd_params,"a",@progbits
	.sectionflags	@""
	.align	4
.nv.constant0._Z32group_norm_nhwc_bwd_scale_kernelI11Bf16IOFp16WLi140EEv26Group_norm_nhwc_bwd_params:
	.zero		712


//--------------------- .nv.constant0._Z32group_norm_nhwc_bwd_scale_kernelI11Bf16IOFp16WLi160EEv26Group_norm_nhwc_bwd_params --------------------------
	.section	.nv.constant0._Z32group_norm_nhwc_bwd_scale_kernelI11Bf16IOFp16WLi160EEv26Group_norm_nhwc_bwd_params,"a",@progbits
	.sectionflags	@""
	.align	4
.nv.constant0._Z32group_norm_nhwc_bwd_scale_kernelI11Bf16IOFp16WLi160EEv26Group_norm_nhwc_bwd_params:
	.zero		712


//--------------------- .nv.constant0._Z32group_norm_nhwc_bwd_scale_kernelI11Fp16IOFp32WLi196EEv26Group_norm_nhwc_bwd_params --------------------------
	.section	.nv.constant0._Z32group_norm_nhwc_bwd_scale_kernelI11Fp16IOFp32WLi196EEv26Group_norm_nhwc_bwd_params,"a",@progbits
	.sectionflags	@""
	.align	4
.nv.constant0._Z32group_norm_nhwc_bwd_scale_kernelI11Fp16IOFp32WLi196EEv26Group_norm_nhwc_bwd_params:
	.zero		712


//--------------------- .nv.constant0._Z32group_norm_nhwc_bwd_scale_kernelI11Fp16IOFp32WLi168EEv26Group_norm_nhwc_bwd_params --------------------------
	.section	.nv.constant0._Z32group_norm_nhwc_bwd_scale_kernelI11Fp16IOFp32WLi168EEv26Group_norm_nhwc_bwd_params,"a",@progbits
	.sectionflags	@""
	.align	4
.nv.constant0._Z32group_norm_nhwc_bwd_scale_kernelI11Fp16IOFp32WLi168EEv26Group_norm_nhwc_bwd_params:
	.zero		712


//--------------------- .nv.constant0._Z32group_norm_nhwc_bwd_scale_kernelI11Fp16IOFp32WLi64EEv26Group_norm_nhwc_bwd_params --------------------------
	.section	.nv.constant0._Z32group_norm_nhwc_bwd_scale_kernelI11Fp16IOFp32WLi64EEv26Group_norm_nhwc_bwd_params,"a",@progbits
	.sectionflags	@""
	.align	4
.nv.constant0._Z32group_norm_nhwc_bwd_scale_kernelI11Fp16IOFp32WLi64EEv26Group_norm_nhwc_bwd_params:
	.zero		712


//--------------------- .nv.constant0._Z32group_norm_nhwc_bwd_scale_kernelI11Fp16IOFp32WLi128EEv26Group_norm_nhwc_bwd_params --------------------------
	.section	.nv.constant0._Z32group_norm_nhwc_bwd_scale_kernelI11Fp16IOFp32WLi128EEv26Group_norm_nhwc_bwd_params,"a",@progbits
	.sectionflags	@""
	.align	4
.nv.constant0._Z32group_norm_nhwc_bwd_scale_kernelI11Fp16IOFp32WLi128EEv26Group_norm_nhwc_bwd_params:
	.zero		712


//--------------------- .nv.constant0._Z32group_norm_nhwc_bwd_scale_kernelI11Fp16IOFp32WLi192EEv26Group_norm_nhwc_bwd_params --------------------------
	.section	.nv.constant0._Z32group_norm_nhwc_bwd_scale_kernelI11Fp16IOFp32WLi192EEv26Group_norm_nhwc_bwd_params,"a",@progbits
	.sectionflags	@""
	.align	4
.nv.constant0._Z32group_norm_nhwc_bwd_scale_kernelI11Fp16IOFp32WLi192EEv26Group_norm_nhwc_bwd_params:
	.zero		712


//--------------------- .nv.constant0._Z32group_norm_nhwc_bwd_scale_kernelI11Fp16IOFp32WLi448EEv26Group_norm_nhwc_bwd_params --------------------------
	.section	.nv.constant0._Z32group_norm_nhwc_bwd_scale_kernelI11Fp16IOFp32WLi448EEv26Group_norm_nhwc_bwd_params,"a",@progbits
	.sectionflags	@""
	.align	4
.nv.constant0._Z32group_norm_nhwc_bwd_scale_kernelI11Fp16IOFp32WLi448EEv26Group_norm_nhwc_bwd_params:
	.zero		712


//--------------------- .nv.constant0._Z32group_norm_nhwc_bwd_scale_kernelI11Fp16IOFp32WLi256EEv26Group_norm_nhwc_bwd_params --------------------------
	.section	.nv.constant0._Z32group_norm_nhwc_bwd_scale_kernelI11Fp16IOFp32WLi256EEv26Group_norm_nhwc_bwd_params,"a",@progbits
	.sectionflags	@""
	.align	4
.nv.constant0._Z32group_norm_nhwc_bwd_scale_kernelI11Fp16IOFp32WLi256EEv26Group_norm_nhwc_bwd_params:
	.zero		712


//--------------------- .nv.constant0._Z32group_norm_nhwc_bwd_scale_kernelI11Fp16IOFp32WLi120EEv26Group_norm_nhwc_bwd_params --------------------------
	.section	.nv.constant0._Z32group_norm_nhwc_bwd_scale_kernelI11Fp16IOFp32WLi120EEv26Group_norm_nhwc_bwd_params,"a",@progbits
	.sectionflags	@""
	.align	4
.nv.constant0._Z32group_norm_nhwc_bwd_scale_kernelI11Fp16IOFp32WLi120EEv26Group_norm_nhwc_bwd_params:
	.zero		712


//--------------------- .nv.constant0._Z32group_norm_nhwc_bwd_scale_kernelI11Fp16IOFp32WLi140EEv26Group_norm_nhwc_bwd_params --------------------------
	.section	.nv.constant0._Z32group_norm_nhwc_bwd_scale_kernelI11Fp16IOFp32WLi140EEv26Group_norm_nhwc_bwd_params,"a",@progbits
	.sectionflags	@""
	.align	4
.nv.constant0._Z32group_norm_nhwc_bwd_scale_kernelI11Fp16IOFp32WLi140EEv26Group_norm_nhwc_bwd_params:
	.zero		712


//--------------------- .nv.constant0._Z32group_norm_nhwc_bwd_scale_kernelI11Fp16IOFp32WLi160EEv26Group_norm_nhwc_bwd_params --------------------------
	.section	.nv.constant0._Z32group_norm_nhwc_bwd_scale_kernelI11Fp16IOFp32WLi160EEv26Group_norm_nhwc_bwd_params,"a",@progbits
	.sectionflags	@""
	.align	4
.nv.constant0._Z32group_norm_nhwc_bwd_scale_kernelI11Fp16IOFp32WLi160EEv26Group_norm_nhwc_bwd_params:
	.zero		712


//--------------------- .nv.constant0._Z32group_norm_nhwc_bwd_scale_kernelI11Fp16IOBf16WLi196EEv26Group_norm_nhwc_bwd_params --------------------------
	.section	.nv.constant0._Z32group_norm_nhwc_bwd_scale_kernelI11Fp16IOBf16WLi196EEv26Group_norm_nhwc_bwd_params,"a",@progbits
	.sectionflags	@""
	.align	4
.nv.constant0._Z32group_norm_nhwc_bwd_scale_kernelI11Fp16IOBf16WLi196EEv26Group_norm_nhwc_bwd_params:
	.zero		712


//--------------------- .nv.constant0._Z32group_norm_nhwc_bwd_scale_kernelI11Fp16IOBf16WLi168EEv26Group_norm_nhwc_bwd_params --------------------------
	.section	.nv.constant0._Z32group_norm_nhwc_bwd_scale_kernelI11Fp16IOBf16WLi168EEv26Group_norm_nhwc_bwd_params,"a",@progbits
	.sectionflags	@""
	.align	4
.nv.constant0._Z32group_norm_nhwc_bwd_scale_kernelI11Fp16IOBf16WLi168EEv26Group_norm_nhwc_bwd_params:
	.zero		712


//--------------------- .nv.constant0._Z32group_norm_nhwc_bwd_scale_kernelI11Fp16IOBf16WLi64EEv26Group_norm_nhwc_bwd_params --------------------------
	.section	.nv.constant0._Z32group_norm_nhwc_bwd_scale_kernelI11Fp16IOBf16WLi64EEv26Group_norm_nhwc_bwd_params,"a",@progbits
	.sectionflags	@""
	.align	4
.nv.constant0._Z32group_norm_nhwc_bwd_scale_kernelI11Fp16IOBf16WLi64EEv26Group_norm_nhwc_bwd_params:
	.zero		712


//--------------------- .nv.constant0._Z32group_norm_nhwc_bwd_scale_kernelI11Fp16IOBf16WLi128EEv26Group_norm_nhwc_bwd_params --------------------------
	.section	.nv.constant0._Z32group_norm_nhwc_bwd_scale_kernelI11Fp16IOBf16WLi128EEv26Group_norm_nhwc_bwd_params,"a",@progbits
	.sectionflags	@""
	.align	4
.nv.constant0._Z32group_norm_nhwc_bwd_scale_kernelI11Fp16IOBf16WLi128EEv26Group_norm_nhwc_bwd_params:
	.zero		712


//--------------------- .nv.constant0._Z32group_norm_nhwc_bwd_scale_kernelI11Fp16IOBf16WLi192EEv26Group_norm_nhwc_bwd_params --------------------------
	.section	.nv.constant0._Z32group_norm_nhwc_bwd_scale_kernelI11Fp16IOBf16WLi192EEv26Group_norm_nhwc_bwd_params,"a",@progbits
	.sectionflags	@""
	.align	4
.nv.constant0._Z32group_norm_nhwc_bwd_scale_kernelI11Fp16IOBf16WLi192EEv26Group_norm_nhwc_bwd_params:
	.zero		712


//--------------------- .nv.constant0._Z32group_norm_nhwc_bwd_scale_kernelI11Fp16IOBf16WLi448EEv26Group_norm_nhwc_bwd_params --------------------------
	.section	.nv.constant0._Z32group_norm_nhwc_bwd_scale_kernelI11Fp16IOBf16WLi448EEv26Group_norm_nhwc_bwd_params,"a",@progbits
	.sectionflags	@""
	.align	4
.nv.constant0._Z32group_norm_nhwc_bwd_scale_kernelI11Fp16IOBf16WLi448EEv26Group_norm_nhwc_bwd_params:
	.zero		712


//--------------------- .nv.constant0._Z32group_norm_nhwc_bwd_scale_kernelI11Fp16IOBf16WLi256EEv26Group_norm_nhwc_bwd_params --------------------------
	.section	.nv.constant0._Z32group_norm_nhwc_bwd_scale_kernelI11Fp16IOBf16WLi256EEv26Group_norm_nhwc_bwd_params,"a",@progbits
	.sectionflags	@""
	.align	4
.nv.constant0._Z32group_norm_nhwc_bwd_scale_kernelI11Fp16IOBf16WLi256EEv26Group_norm_nhwc_bwd_params:
	.zero		712


//--------------------- .nv.constant0._Z32group_norm_nhwc_bwd_scale_kernelI11Fp16IOBf16WLi120EEv26Group_norm_nhwc_bwd_params --------------------------
	.section	.nv.constant0._Z32group_norm_nhwc_bwd_scale_kernelI11Fp16IOBf16WLi120EEv26Group_norm_nhwc_bwd_params,"a",@progbits
	.sectionflags	@""
	.align	4
.nv.constant0._Z32group_norm_nhwc_bwd_scale_kernelI11Fp16IOBf16WLi120EEv26Group_norm_nhwc_bwd_params:
	.zero		712


//--------------------- .nv.constant0._Z32group_norm_nhwc_bwd_scale_kernelI11Fp16IOBf16WLi140EEv26Group_norm_nhwc_bwd_params --------------------------
	.section	.nv.constant0._Z32group_norm_nhwc_bwd_scale_kernelI11Fp16IOBf16WLi140EEv26Group_norm_nhwc_bwd_params,"a",@progbits
	.sectionflags	@""
	.align	4
.nv.constant0._Z32group_norm_nhwc_bwd_scale_kernelI11Fp16IOBf16WLi140EEv26Group_norm_nhwc_bwd_params:
	.zero		712


//--------------------- .nv.constant0._Z32group_norm_nhwc_bwd_scale_kernelI11Fp16IOBf16WLi160EEv26Group_norm_nhwc_bwd_params --------------------------
	.section	.nv.constant0._Z32group_norm_nhwc_bwd_scale_kernelI11Fp16IOBf16WLi160EEv26Group_norm_nhwc_bwd_params,"a",@progbits
	.sectionflags	@""
	.align	4
.nv.constant0._Z32group_norm_nhwc_bwd_scale_kernelI11Fp16IOBf16WLi160EEv26Group_norm_nhwc_bwd_params:
	.zero		712


//--------------------- .nv.constant0._Z32group_norm_nhwc_bwd_scale_kernelI11Fp16IOFp16WLi196EEv26Group_norm_nhwc_bwd_params --------------------------
	.section	.nv.constant0._Z32group_norm_nhwc_bwd_scale_kernelI11Fp16IOFp16WLi196EEv26Group_norm_nhwc_bwd_params,"a",@progbits
	.sectionflags	@""
	.align	4
.nv.constant0._Z32group_norm_nhwc_bwd_scale_kernelI11Fp16IOFp16WLi196EEv26Group_norm_nhwc_bwd_params:
	.zero		712


//--------------------- .nv.constant0._Z32group_norm_nhwc_bwd_scale_kernelI11Fp16IOFp16WLi168EEv26Group_norm_nhwc_bwd_params --------------------------
	.section	.nv.constant0._Z32group_norm_nhwc_bwd_scale_kernelI11Fp16IOFp16WLi168EEv26Group_norm_nhwc_bwd_params,"a",@progbits
	.sectionflags	@""
	.align	4
.nv.constant0._Z32group_norm_nhwc_bwd_scale_kernelI11Fp16IOFp16WLi168EEv26Group_norm_nhwc_bwd_params:
	.zero		712


//--------------------- .nv.constant0._Z32group_norm_nhwc_bwd_scale_kernelI11Fp16IOFp16WLi64EEv26Group_norm_nhwc_bwd_params --------------------------
	.section	.nv.constant0._Z32group_norm_nhwc_bwd_scale_kernelI11Fp16IOFp16WLi64EEv26Group_norm_nhwc_bwd_params,"a",@progbits
	.sectionflags	@""
	.align	4
.nv.constant0._Z32group_norm_nhwc_bwd_scale_kernelI11Fp16IOFp16WLi64EEv26Group_norm_nhwc_bwd_params:
	.zero		712


//--------------------- .nv.constant0._Z32group_norm_nhwc_bwd_scale_kernelI11Fp16IOFp16WLi128EEv26Group_norm_nhwc_bwd_params --------------------------
	.section	.nv.constant0._Z32group_norm_nhwc_bwd_scale_kernelI11Fp16IOFp16WLi128EEv26Group_norm_nhwc_bwd_params,"a",@progbits
	.sectionflags	@""
	.align	4
.nv.constant0._Z32group_norm_nhwc_bwd_scale_kernelI11Fp16IOFp16WLi128EEv26Group_norm_nhwc_bwd_params:
	.zero		712


//--------------------- .nv.constant0._Z32group_norm_nhwc_bwd_scale_kernelI11Fp16IOFp16WLi192EEv26Group_norm_nhwc_bwd_params --------------------------
	.section	.nv.constant0._Z32group_norm_nhwc_bwd_scale_kernelI11Fp16IOFp16WLi192EEv26Group_norm_nhwc_bwd_params,"a",@progbits
	.sectionflags	@""
	.align	4
.nv.constant0._Z32group_norm_nhwc_bwd_scale_kernelI11Fp16IOFp16WLi192EEv26Group_norm_nhwc_bwd_params:
	.zero		712


//--------------------- .nv.constant0._Z32group_norm_nhwc_bwd_scale_kernelI11Fp16IOFp16WLi448EEv26Group_norm_nhwc_bwd_params --------------------------
	.section	.nv.constant0._Z32group_norm_nhwc_bwd_scale_kernelI11Fp16IOFp16WLi448EEv26Group_norm_nhwc_bwd_params,"a",@progbits
	.sectionflags	@""
	.align	4
.nv.constant0._Z32group_norm_nhwc_bwd_scale_kernelI11Fp16IOFp16WLi448EEv26Group_norm_nhwc_bwd_params:
	.zero		712


//--------------------- .nv.constant0._Z32group_norm_nhwc_bwd_scale_kernelI11Fp16IOFp16WLi256EEv26Group_norm_nhwc_bwd_params --------------------------
	.section	.nv.constant0._Z32group_norm_nhwc_bwd_scale_kernelI11Fp16IOFp16WLi256EEv26Group_norm_nhwc_bwd_params,"a",@progbits
	.sectionflags	@""
	.align	4
.nv.constant0._Z32group_norm_nhwc_bwd_scale_kernelI11Fp16IOFp16WLi256EEv26Group_norm_nhwc_bwd_params:
	.zero		712


//--------------------- .nv.constant0._Z32group_norm_nhwc_bwd_scale_kernelI11Fp16IOFp16WLi120EEv26Group_norm_nhwc_bwd_params --------------------------
	.section	.nv.constant0._Z32group_norm_nhwc_bwd_scale_kernelI11Fp16IOFp16WLi120EEv26Group_norm_nhwc_bwd_params,"a",@progbits
	.sectionflags	@""
	.align	4
.nv.constant0._Z32group_norm_nhwc_bwd_scale_kernelI11Fp16IOFp16WLi120EEv26Group_norm_nhwc_bwd_params:
	.zero		712


//--------------------- .nv.constant0._Z32group_norm_nhwc_bwd_scale_kernelI11Fp16IOFp16WLi140EEv26Group_norm_nhwc_bwd_params --------------------------
	.section	.nv.constant0._Z32group_norm_nhwc_bwd_scale_kernelI11Fp16IOFp16WLi140EEv26Group_norm_nhwc_bwd_params,"a",@progbits
	.sectionflags	@""
	.align	4
.nv.constant0._Z32group_norm_nhwc_bwd_scale_kernelI11Fp16IOFp16WLi140EEv26Group_norm_nhwc_bwd_params:
	.zero		712


//--------------------- .nv.constant0._Z32group_norm_nhwc_bwd_scale_kernelI11Fp16IOFp16WLi160EEv26Group_norm_nhwc_bwd_params --------------------------
	.section	.nv.constant0._Z32group_norm_nhwc_bwd_scale_kernelI11Fp16IOFp16WLi160EEv26Group_norm_nhwc_bwd_params,"a",@progbits
	.sectionflags	@""
	.align	4
.nv.constant0._Z32group_norm_nhwc_bwd_scale_kernelI11Fp16IOFp16WLi160EEv26Group_norm_nhwc_bwd_params:
	.zero		712


//--------------------- .nv.constant0._Z30group_norm_nhwc_bwd_sum_kernelI11Fp32IOFp32WLi196EEv26Group_norm_nhwc_bwd_params --------------------------
	.section	.nv.constant0._Z30group_norm_nhwc_bwd_sum_kernelI11Fp32IOFp32WLi196EEv26Group_norm_nhwc_bwd_params,"a",@progbits
	.sectionflags	@""
	.align	4
.nv.constant0._Z30group_norm_nhwc_bwd_sum_kernelI11Fp32IOFp32WLi196EEv26Group_norm_nhwc_bwd_params:
	.zero		712


//--------------------- .nv.constant0._Z30group_norm_nhwc_bwd_sum_kernelI11Fp32IOFp32WLi168EEv26Group_norm_nhwc_bwd_params --------------------------
	.section	.nv.constant0._Z30group_norm_nhwc_bwd_sum_kernelI11Fp32IOFp32WLi168EEv26Group_norm_nhwc_bwd_params,"a",@progbits
	.sectionflags	@""
	.align	4
.nv.constant0._Z30group_norm_nhwc_bwd_sum_kernelI11Fp32IOFp32WLi168EEv26Group_norm_nhwc_bwd_params:
	.zero		712


//--------------------- .nv.constant0._Z30group_norm_nhwc_bwd_sum_kernelI11Fp32IOFp32WLi64EEv26Group_norm_nhwc_bwd_params --------------------------
	.section	.nv.constant0._Z30group_norm_nhwc_bwd_sum_kernelI11Fp32IOFp32WLi64EEv26Group_norm_nhwc_bwd_params,"a",@progbits
	.sectionflags	@""
	.align	4
.nv.constant0._Z30group_norm_nhwc_bwd_sum_kernelI11Fp32IOFp32WLi64EEv26Group_norm_nhwc_bwd_params:
	.zero		712


//--------------------- .nv.constant0._Z30group_norm_nhwc_bwd_sum_kernelI11Fp32IOFp32WLi128EEv26Group_norm_nhwc_bwd_params --------------------------
	.section	.nv.constant0._Z30group_norm_nhwc_bwd_sum_kernelI11Fp32IOFp32WLi128EEv26Group_norm_nhwc_bwd_params,"a",@progbits
	.sectionflags	@""
	.align	4
.nv.constant0._Z30group_norm_nhwc_bwd_sum_kernelI11Fp32IOFp32WLi128EEv26Group_norm_nhwc_bwd_params:
	.zero		712


//--------------------- .nv.constant0._Z30group_norm_nhwc_bwd_sum_kernelI11Fp32IOFp32WLi192EEv26Group_norm_nhwc_bwd_params --------------------------
	.section	.nv.constant0._Z30group_norm_nhwc_bwd_sum_kernelI11Fp32IOFp32WLi192EEv26Group_norm_nhwc_bwd_params,"a",@progbits
	.sectionflags	@""
	.align	4
.nv.constant0._Z30group_norm_nhwc_bwd_sum_kernelI11Fp32IOFp32WLi192EEv26Group_norm_nhwc_bwd_params:
	.zero		712


//--------------------- .nv.constant0._Z30group_norm_nhwc_bwd_sum_kernelI11Fp32IOFp32WLi448EEv26Group_norm_nhwc_bwd_params --------------------------
	.section	.nv.constant0._Z30group_norm_nhwc_bwd_sum_kernelI11Fp32IOFp32WLi448EEv26Group_norm_nhwc_bwd_params,"a",@progbits
	.sectionflags	@""
	.align	4
.nv.constant0._Z30group_norm_nhwc_bwd_sum_kernelI11Fp32IOFp32WLi448EEv26Group_norm_nhwc_bwd_params:
	.zero		712


//--------------------- .nv.constant0._Z30group_norm_nhwc_bwd_sum_kernelI11Fp32IOFp32WLi256EEv26Group_norm_nhwc_bwd_params --------------------------
	.section	.nv.constant0._Z30group_norm_nhwc_bwd_sum_kernelI11Fp32IOFp32WLi256EEv26Group_norm_nhwc_bwd_params,"a",@progbits
	.sectionflags	@""
	.align	4
.nv.constant0._Z30group_norm_nhwc_bwd_sum_kernelI11Fp32IOFp32WLi256EEv26Group_norm_nhwc_bwd_params:
	.zero		712


//--------------------- .nv.constant0._Z30group_norm_nhwc_bwd_sum_kernelI11Fp32IOFp32WLi120EEv26Group_norm_nhwc_bwd_params --------------------------
	.section	.nv.constant0._Z30group_norm_nhwc_bwd_sum_kernelI11Fp32IOFp32WLi120EEv26Group_norm_nhwc_bwd_params,"a",@progbits
	.sectionflags	@""
	.align	4
.nv.constant0._Z30group_norm_nhwc_bwd_sum_kernelI11Fp32IOFp32WLi120EEv26Group_norm_nhwc_bwd_params:
	.zero		712


//--------------------- .nv.constant0._Z30group_norm_nhwc_bwd_sum_kernelI11Fp32IOFp32WLi140EEv26Group_norm_nhwc_bwd_params --------------------------
	.section	.nv.constant0._Z30group_norm_nhwc_bwd_sum_kernelI11Fp32IOFp32WLi140EEv26Group_norm_nhwc_bwd_params,"a",@progbits
	.sectionflags	@""
	.align	4
.nv.constant0._Z30group_norm_nhwc_bwd_sum_kernelI11Fp32IOFp32WLi140EEv26Group_norm_nhwc_bwd_params:
	.zero		712


//--------------------- .nv.constant0._Z30group_norm_nhwc_bwd_sum_kernelI11Fp32IOFp32WLi160EEv26Group_norm_nhwc_bwd_params --------------------------
	.section	.nv.constant0._Z30group_norm_nhwc_bwd_sum_kernelI11Fp32IOFp32WLi160EEv26Group_norm_nhwc_bwd_params,"a",@progbits
	.sectionflags	@""
	.align	4
.nv.constant0._Z30group_norm_nhwc_bwd_sum_kernelI11Fp32IOFp32WLi160EEv26Group_norm_nhwc_bwd_params:
	.zero		712


//--------------------- .nv.constant0._Z30group_norm_nhwc_bwd_sum_kernelI11Fp32IOBf16WLi196EEv26Group_norm_nhwc_bwd_params --------------------------
	.section	.nv.constant0._Z30group_norm_nhwc_bwd_sum_kernelI11Fp32IOBf16WLi196EEv26Group_norm_nhwc_bwd_params,"a",@progbits
	.sectionflags	@""
	.align	4
.nv.constant0._Z30group_norm_nhwc_bwd_sum_kernelI11Fp32IOBf16WLi196EEv26Group_norm_nhwc_bwd_params:
	.zero		712


//--------------------- .nv.constant0._Z30group_norm_nhwc_bwd_sum_kernelI11Fp32IOBf16WLi168EEv26Group_norm_nhwc_bwd_params --------------------------
	.section	.nv.constant0._Z30group_norm_nhwc_bwd_sum_kernelI11Fp32IOBf16WLi168EEv26Group_norm_nhwc_bwd_params,"a",@progbits
	.sectionflags	@""
	.align	4
.nv.constant0._Z30group_norm_nhwc_bwd_sum_kernelI11Fp32IOBf16WLi168EEv26Group_norm_nhwc_bwd_params:
	.zero		712


//--------------------- .nv.constant0._Z30group_norm_nhwc_bwd_sum_kernelI11Fp32IOBf16WLi64EEv26Group_norm_nhwc_bwd_params --------------------------
	.section	.nv.constant0._Z30group_norm_nhwc_bwd_sum_kernelI11Fp32IOBf16WLi64EEv26Group_norm_nhwc_bwd_params,"a",@progbits
	.sectionflags	@""
	.align	4
.nv.constant0._Z30group_norm_nhwc_bwd_sum_kernelI11Fp32IOBf16WLi64EEv26Group_norm_nhwc_bwd_params:
	.zero		712


//--------------------- .nv.constant0._Z30group_norm_nhwc_bwd_sum_kernelI11Fp32IOBf16WLi128EEv26Group_norm_nhwc_bwd_params --------------------------
	.section	.nv.constant0._Z30group_norm_nhwc_bwd_sum_kernelI11Fp32IOBf16WLi128EEv26Group_norm_nhwc_bwd_params,"a",@progbits
	.sectionflags	@""
	.align	4
.nv.constant0._Z30group_norm_nhwc_bwd_sum_kernelI11Fp32IOBf16WLi128EEv26Group_norm_nhwc_bwd_params:
	.zero		712


//--------------------- .nv.constant0._Z30group_norm_nhwc_bwd_sum_kernelI11Fp32IOBf16WLi192EEv26Group_norm_nhwc_bwd_params --------------------------
	.section	.nv.constant0._Z30group_norm_nhwc_bwd_sum_kernelI11Fp32IOBf16WLi192EEv26Group_norm_nhwc_bwd_params,"a",@progbits
	.sectionflags	@""
	.align	4
.nv.constant0._Z30group_norm_nhwc_bwd_sum_kernelI11Fp32IOBf16WLi192EEv26Group_norm_nhwc_bwd_params:
	.zero		712


//--------------------- .nv.constant0._Z30group_norm_nhwc_bwd_sum_kernelI11Fp32IOBf16WLi448EEv26Group_norm_nhwc_bwd_params --------------------------
	.section	.nv.constant0._Z30group_norm_nhwc_bwd_sum_kernelI11Fp32IOBf16WLi448EEv26Group_norm_nhwc_bwd_params,"a",@progbits
	.sectionflags	@""
	.align	4
.nv.constant0._Z30group_norm_nhwc_bwd_sum_kernelI11Fp32IOBf16WLi448EEv26Group_norm_nhwc_bwd_params:
	.zero		712


//--------------------- .nv.constant0._Z30group_norm_nhwc_bwd_sum_kernelI11Fp32IOBf16WLi256EEv26Group_norm_nhwc_bwd_params --------------------------
	.section	.nv.constant0._Z30group_norm_nhwc_bwd_sum_kernelI11Fp32IOBf16WLi256EEv26Group_norm_nhwc_bwd_params,"a",@progbits
	.sectionflags	@""
	.align	4
.nv.constant0._Z30group_norm_nhwc_bwd_sum_kernelI11Fp32IOBf16WLi256EEv26Group_norm_nhwc_bwd_params:
	.zero		712


//--------------------- .nv.constant0._Z30group_norm_nhwc_bwd_sum_kernelI11Fp32IOBf16WLi120EEv26Group_norm_nhwc_bwd_params --------------------------
	.section	.nv.constant0._Z30group_norm_nhwc_bwd_sum_kernelI11Fp32IOBf16WLi120EEv26Group_norm_nhwc_bwd_params,"a",@progbits
	.sectionflags	@""
	.align	4
.nv.constant0._Z30group_norm_nhwc_bwd_sum_kernelI11Fp32IOBf16WLi120EEv26Group_norm_nhwc_bwd_params:
	.zero		712


//--------------------- .nv.constant0._Z30group_norm_nhwc_bwd_sum_kernelI11Fp32IOBf16WLi140EEv26Group_norm_nhwc_bwd_params --------------------------
	.section	.nv.constant0._Z30group_norm_nhwc_bwd_sum_kernelI11Fp32IOBf16WLi140EEv26Group_norm_nhwc_bwd_params,"a",@progbits
	.sectionflags	@""
	.align	4
.nv.constant0._Z30group_norm_nhwc_bwd_sum_kernelI11Fp32IOBf16WLi140EEv26Group_norm_nhwc_bwd_params:
	.zero		712


//--------------------- .nv.constant0._Z30group_norm_nhwc_bwd_sum_kernelI11Fp32IOBf16WLi160EEv26Group_norm_nhwc_bwd_params --------------------------
	.section	.nv.constant0._Z30group_norm_nhwc_bwd_sum_kernelI11Fp32IOBf16WLi160EEv26Group_norm_nhwc_bwd_params,"a",@progbits
	.sectionflags	@""
	.align	4
.nv.constant0._Z30group_norm_nhwc_bwd_sum_kernelI11Fp32IOBf16WLi160EEv26Group_norm_nhwc_bwd_params:
	.zero		712


//--------------------- .nv.constant0._Z30group_norm_nhwc_bwd_sum_kernelI11Fp32IOFp16WLi196EEv26Group_norm_nhwc_bwd_params --------------------------
	.section	.nv.constant0._Z30group_norm_nhwc_bwd_sum_kernelI11Fp32IOFp16WLi196EEv26Group_norm_nhwc_bwd_params,"a",@progbits
	.sectionflags	@""
	.align	4
.nv.constant0._Z30group_norm_nhwc_bwd_sum_kernelI11Fp32IOFp16WLi196EEv26Group_norm_nhwc_bwd_params:
	.zero		712


//--------------------- .nv.constant0._Z30group_norm_nhwc_bwd_sum_kernelI11Fp32IOFp16WLi168EEv26Group_norm_nhwc_bwd_params --------------------------
	.section	.nv.constant0._Z30group_norm_nhwc_bwd_sum_kernelI11Fp32IOFp16WLi168EEv26Group_norm_nhwc_bwd_params,"a",@progbits
	.sectionflags	@""
	.align	4
.nv.constant0._Z30group_norm_nhwc_bwd_sum_kernelI11Fp32IOFp16WLi168EEv26Group_norm_nhwc_bwd_params:
	.zero		712


//--------------------- .nv.constant0._Z30group_norm_nhwc_bwd_sum_kernelI11Fp32IOFp16WLi64EEv26Group_norm_nhwc_bwd_params --------------------------
	.section	.nv.constant0._Z30group_norm_nhwc_bwd_sum_kernelI11Fp32IOFp16WLi64EEv26Group_norm_nhwc_bwd_params,"a",@progbits
	.sectionflags	@""
	.align	4
.nv.constant0._Z30group_norm_nhwc_bwd_sum_kernelI11Fp32IOFp16WLi64EEv26Group_norm_nhwc_bwd_params:
	.zero		712


//--------------------- .nv.constant0._Z30group_norm_nhwc_bwd_sum_kernelI11Fp32IOFp16WLi128EEv26Group_norm_nhwc_bwd_params --------------------------
	.section	.nv.constant0._Z30group_norm_nhwc_bwd_sum_kernelI11Fp32IOFp16WLi128EEv26Group_norm_nhwc_bwd_params,"a",@progbits
	.sectionflags	@""
	.align	4
.nv.constant0._Z30group_norm_nhwc_bwd_sum_kernelI11Fp32IOFp16WLi128EEv26Group_norm_nhwc_bwd_params:
	.zero		712


//--------------------- .nv.constant0._Z30group_norm_nhwc_bwd_sum_kernelI11Fp32IOFp16WLi192EEv26Group_norm_nhwc_bwd_params --------------------------
	.section	.nv.constant0._Z30group_norm_nhwc_bwd_sum_kernelI11Fp32IOFp16WLi192EEv26Group_norm_nhwc_bwd_params,"a",@progbits
	.sectionflags	@""
	.align	4
.nv.constant0._Z30group_norm_nhwc_bwd_sum_kernelI11Fp32IOFp16WLi192EEv26Group_norm_nhwc_bwd_params:
	.zero		712


//--------------------- .nv.constant0._Z30group_norm_nhwc_bwd_sum_kernelI11Fp32IOFp16WLi448EEv26Group_norm_nhwc_bwd_params --------------------------
	.section	.nv.constant0._Z30group_norm_nhwc_bwd_sum_kernelI11Fp32IOFp16WLi448EEv26Group_norm_nhwc_bwd_params,"a",@progbits
	.sectionflags	@""
	.align	4
.nv.constant0._Z30group_norm_nhwc_bwd_sum_kernelI11Fp32IOFp16WLi448EEv26Group_norm_nhwc_bwd_params:
	.zero		712


//--------------------- .nv.constant0._Z30group_norm_nhwc_bwd_sum_kernelI11Fp32IOFp16WLi256EEv26Group_norm_nhwc_bwd_params --------------------------
	.section	.nv.constant0._Z30group_norm_nhwc_bwd_sum_kernelI11Fp32IOFp16WLi256EEv26Group_norm_nhwc_bwd_params,"a",@progbits
	.sectionflags	@""
	.align	4
.nv.constant0._Z30group_norm_nhwc_bwd_sum_kernelI11Fp32IOFp16WLi256EEv26Group_norm_nhwc_bwd_params:
	.zero		712


//--------------------- .nv.constant0._Z30group_norm_nhwc_bwd_sum_kernelI11Fp32IOFp16WLi120EEv26Group_norm_nhwc_bwd_params --------------------------
	.section	.nv.constant0._Z30group_norm_nhwc_bwd_sum_kernelI11Fp32IOFp16WLi120EEv26Group_norm_nhwc_bwd_params,"a",@progbits
	.sectionflags	@""
	.align	4
.nv.constant0._Z30group_norm_nhwc_bwd_sum_kernelI11Fp32IOFp16WLi120EEv26Group_norm_nhwc_bwd_params:
	.zero		712


//--------------------- .nv.constant0._Z30group_norm_nhwc_bwd_sum_kernelI11Fp32IOFp16WLi140EEv26Group_norm_nhwc_bwd_params --------------------------
	.section	.nv.constant0._Z30group_norm_nhwc_bwd_sum_kernelI11Fp32IOFp16WLi140EEv26Group_norm_nhwc_bwd_params,"a",@progbits
	.sectionflags	@""
	.align	4
.nv.constant0._Z30group_norm_nhwc_bwd_sum_kernelI11Fp32IOFp16WLi140EEv26Group_norm_nhwc_bwd_params:
	.zero		712


//--------------------- .nv.constant0._Z30group_norm_nhwc_bwd_sum_kernelI11Fp32IOFp16WLi160EEv26Group_norm_nhwc_bwd_params --------------------------
	.section	.nv.constant0._Z30group_norm_nhwc_bwd_sum_kernelI11Fp32IOFp16WLi160EEv26Group_norm_nhwc_bwd_params,"a",@progbits
	.sectionflags	@""
	.align	4
.nv.constant0._Z30group_norm_nhwc_bwd_sum_kernelI11Fp32IOFp16WLi160EEv26Group_norm_nhwc_bwd_params:
	.zero		712


//--------------------- .nv.constant0._Z30group_norm_nhwc_bwd_sum_kernelI11Bf16IOFp32WLi196EEv26Group_norm_nhwc_bwd_params --------------------------
	.section	.nv.constant0._Z30group_norm_nhwc_bwd_sum_kernelI11Bf16IOFp32WLi196EEv26Group_norm_nhwc_bwd_params,"a",@progbits
	.sectionflags	@""
	.align	4
.nv.constant0._Z30group_norm_nhwc_bwd_sum_kernelI11Bf16IOFp32WLi196EEv26Group_norm_nhwc_bwd_params:
	.zero		712


//--------------------- .nv.constant0._Z30group_norm_nhwc_bwd_sum_kernelI11Bf16IOFp32WLi168EEv26Group_norm_nhwc_bwd_params --------------------------
	.section	.nv.constant0._Z30group_norm_nhwc_bwd_sum_kernelI11Bf16IOFp32WLi168EEv26Group_norm_nhwc_bwd_params,"a",@progbits
	.sectionflags	@""
	.align	4
.nv.constant0._Z30group_norm_nhwc_bwd_sum_kernelI11Bf16IOFp32WLi168EEv26Group_norm_nhwc_bwd_params:
	.zero		712


//--------------------- .nv.constant0._Z30group_norm_nhwc_bwd_sum_kernelI11Bf16IOFp32WLi64EEv26Group_norm_nhwc_bwd_params --------------------------
	.section	.nv.constant0._Z30group_norm_nhwc_bwd_sum_kernelI11Bf16IOFp32WLi64EEv26Group_norm_nhwc_bwd_params,"a",@progbits
	.sectionflags	@""
	.align	4
.nv.constant0._Z30group_norm_nhwc_bwd_sum_kernelI11Bf16IOFp32WLi64EEv26Group_norm_nhwc_bwd_params:
	.zero		712


//--------------------- .nv.constant0._Z30group_norm_nhwc_bwd_sum_kernelI11Bf16IOFp32WLi128EEv26Group_norm_nhwc_bwd_params --------------------------
	.section	.nv.constant0._Z30group_norm_nhwc_bwd_sum_kernelI11Bf16IOFp32WLi128EEv26Group_norm_nhwc_bwd_params,"a",@progbits
	.sectionflags	@""
	.align	4
.nv.constant0._Z30group_norm_nhwc_bwd_sum_kernelI11Bf16IOFp32WLi128EEv26Group_norm_nhwc_bwd_params:
	.zero		712


//--------------------- .nv.constant0._Z30group_norm_nhwc_bwd_sum_kernelI11Bf16IOFp32WLi192EEv26Group_norm_nhwc_bwd_params --------------------------
	.section	.nv.constant0._Z30group_norm_nhwc_bwd_sum_kernelI11Bf16IOFp32WLi192EEv26Group_norm_nhwc_bwd_params,"a",@progbits
	.sectionflags	@""
	.align	4
.nv.constant0._Z30group_norm_nhwc_bwd_sum_kernelI11Bf16IOFp32WLi192EEv26Group_norm_nhwc_bwd_params:
	.zero		712


//--------------------- .nv.constant0._Z30group_norm_nhwc_bwd_sum_kernelI11Bf16IOFp32WLi448EEv26Group_norm_nhwc_bwd_params --------------------------
	.section	.nv.constant0._Z30group_norm_nhwc_bwd_sum_kernelI11Bf16IOFp32WLi448EEv26Group_norm_nhwc_bwd_params,"a",@progbits
	.sectionflags	@""
	.align	4
.nv.constant0._Z30group_norm_nhwc_bwd_sum_kernelI11Bf16IOFp32WLi448EEv26Group_norm_nhwc_bwd_params:
	.zero		712


//--------------------- .nv.constant0._Z30group_norm_nhwc_bwd_sum_kernelI11Bf16IOFp32WLi256EEv26Group_norm_nhwc_bwd_params --------------------------
	.section	.nv.constant0._Z30group_norm_nhwc_bwd_sum_kernelI11Bf16IOFp32WLi256EEv26Group_norm_nhwc_bwd_params,"a",@progbits
	.sectionflags	@""
	.align	4
.nv.constant0._Z30group_norm_nhwc_bwd_sum_kernelI11Bf16IOFp32WLi256EEv26Group_norm_nhwc_bwd_params:
	.zero		712


//--------------------- .nv.constant0._Z30group_norm_nhwc_bwd_sum_kernelI11Bf16IOFp32WLi120EEv26Group_norm_nhwc_bwd_params --------------------------
	.section	.nv.constant0._Z30group_norm_nhwc_bwd_sum_kernelI11Bf16IOFp32WLi120EEv26Group_norm_nhwc_bwd_params,"a",@progbits
	.sectionflags	@""
	.align	4
.nv.constant0._Z30group_norm_nhwc_bwd_sum_kernelI11Bf16IOFp32WLi120EEv26Group_norm_nhwc_bwd_params:
	.zero		712


//--------------------- .nv.constant0._Z30group_norm_nhwc_bwd_sum_kernelI11Bf16IOFp32WLi140EEv26Group_norm_nhwc_bwd_params --------------------------
	.section	.nv.constant0._Z30group_norm_nhwc_bwd_sum_kernelI11Bf16IOFp32WLi140EEv26Group_norm_nhwc_bwd_params,"a",@progbits
	.sectionflags	@""
	.align	4
.nv.constant0._Z30group_norm_nhwc_bwd_sum_kernelI11Bf16IOFp32WLi140EEv26Group_norm_nhwc_bwd_params:
	.zero		712


//--------------------- .nv.constant0._Z30group_norm_nhwc_bwd_sum_kernelI11Bf16IOFp32WLi160EEv26Group_norm_nhwc_bwd_params --------------------------
	.section	.nv.constant0._Z30group_norm_nhwc_bwd_sum_kernelI11Bf16IOFp32WLi160EEv26Group_norm_nhwc_bwd_params,"a",@progbits
	.sectionflags	@""
	.align	4
.nv.constant0._Z30group_norm_nhwc_bwd_sum_kernelI11Bf16IOFp32WLi160EEv26Group_norm_nhwc_bwd_params:
	.zero		712


//--------------------- .nv.constant0._Z30group_norm_nhwc_bwd_sum_kernelI11Bf16IOBf16WLi196EEv26Group_norm_nhwc_bwd_params --------------------------
	.section	.nv.constant0._Z30group_norm_nhwc_bwd_sum_kernelI11Bf16IOBf16WLi196EEv26Group_norm_nhwc_bwd_params,"a",@progbits
	.sectionflags	@""
	.align	4
.nv.constant0._Z30group_norm_nhwc_bwd_sum_kernelI11Bf16IOBf16WLi196EEv26Group_norm_nhwc_bwd_params:
	.zero		712


//--------------------- .nv.constant0._Z30group_norm_nhwc_bwd_sum_kernelI11Bf16IOBf16WLi168EEv26Group_norm_nhwc_bwd_params --------------------------
	.section	.nv.constant0._Z30group_norm_nhwc_bwd_sum_kernelI11Bf16IOBf16WLi168EEv26Group_norm_nhwc_bwd_params,"a",@progbits
	.sectionflags	@""
	.align	4
.nv.constant0._Z30group_norm_nhwc_bwd_sum_kernelI11Bf16IOBf16WLi168EEv26Group_norm_nhwc_bwd_params:
	.zero		712


//--------------------- .nv.constant0._Z30group_norm_nhwc_bwd_sum_kernelI11Bf16IOBf16WLi64EEv26Group_norm_nhwc_bwd_params --------------------------
	.section	.nv.constant0._Z30group_norm_nhwc_bwd_sum_kernelI11Bf16IOBf16WLi64EEv26Group_norm_nhwc_bwd_params,"a",@progbits
	.sectionflags	@""
	.align	4
.nv.constant0._Z30group_norm_nhwc_bwd_sum_kernelI11Bf16IOBf16WLi64EEv26Group_norm_nhwc_bwd_params:
	.zero		712


//--------------------- .nv.constant0._Z30group_norm_nhwc_bwd_sum_kernelI11Bf16IOBf16WLi128EEv26Group_norm_nhwc_bwd_params --------------------------
	.section	.nv.constant0._Z30group_norm_nhwc_bwd_sum_kernelI11Bf16IOBf16WLi128EEv26Group_norm_nhwc_bwd_params,"a",@progbits
	.sectionflags	@""
	.align	4
.nv.constant0._Z30group_norm_nhwc_bwd_sum_kernelI11Bf16IOBf16WLi128EEv26Group_norm_nhwc_bwd_params:
	.zero		712


//--------------------- .nv.constant0._Z30group_norm_nhwc_bwd_sum_kernelI11Bf16IOBf16WLi192EEv26Group_norm_nhwc_bwd_params --------------------------
	.section	.nv.constant0._Z30group_norm_nhwc_bwd_sum_kernelI11Bf16IOBf16WLi192EEv26Group_norm_nhwc_bwd_params,"a",@progbits
	.sectionflags	@""
	.align	4
.nv.constant0._Z30group_norm_nhwc_bwd_sum_kernelI11Bf16IOBf16WLi192EEv26Group_norm_nhwc_bwd_params:
	.zero		712


//--------------------- .nv.constant0._Z30group_norm_nhwc_bwd_sum_kernelI11Bf16IOBf16WLi448EEv26Group_norm_nhwc_bwd_params --------------------------
	.section	.nv.constant0._Z30group_norm_nhwc_bwd_sum_kernelI11Bf16IOBf16WLi448EEv26Group_norm_nhwc_bwd_params,"a",@progbits
	.sectionflags	@""
	.align	4
.nv.constant0._Z30group_norm_nhwc_bwd_sum_kernelI11Bf16IOBf16WLi448EEv26Group_norm_nhwc_bwd_params:
	.zero		712


//--------------------- .nv.constant0._Z30group_norm_nhwc_bwd_sum_kernelI11Bf16IOBf16WLi256EEv26Group_norm_nhwc_bwd_params --------------------------
	.section	.nv.constant0._Z30group_norm_nhwc_bwd_sum_kernelI11Bf16IOBf16WLi256EEv26Group_norm_nhwc_bwd_params,"a",@progbits
	.sectionflags	@""
	.align	4
.nv.constant0._Z30group_norm_nhwc_bwd_sum_kernelI11Bf16IOBf16WLi256EEv26Group_norm_nhwc_bwd_params:
	.zero		712


//--------------------- .nv.constant0._Z30group_norm_nhwc_bwd_sum_kernelI11Bf16IOBf16WLi120EEv26Group_norm_nhwc_bwd_params --------------------------
	.section	.nv.constant0._Z30group_norm_nhwc_bwd_sum_kernelI11Bf16IOBf16WLi120EEv26Group_norm_nhwc_bwd_params,"a",@progbits
	.sectionflags	@""
	.align	4
.nv.constant0._Z30group_norm_nhwc_bwd_sum_kernelI11Bf16IOBf16WLi120EEv26Group_norm_nhwc_bwd_params:
	.zero		712


//--------------------- .nv.constant0._Z30group_norm_nhwc_bwd_sum_kernelI11Bf16IOBf16WLi140EEv26Group_norm_nhwc_bwd_params --------------------------
	.section	.nv.constant0._Z30group_norm_nhwc_bwd_sum_kernelI11Bf16IOBf16WLi140EEv26Group_norm_nhwc_bwd_params,"a",@progbits
	.sectionflags	@""
	.align	4
.nv.constant0._Z30group_norm_nhwc_bwd_sum_kernelI11Bf16IOBf16WLi140EEv26Group_norm_nhwc_bwd_params:
	.zero		712


//--------------------- .nv.constant0._Z30group_norm_nhwc_bwd_sum_kernelI11Bf16IOBf16WLi160EEv26Group_norm_nhwc_bwd_params --------------------------
	.section	.nv.constant0._Z30group_norm_nhwc_bwd_sum_kernelI11Bf16IOBf16WLi160EEv26Group_norm_nhwc_bwd_params,"a",@progbits
	.sectionflags	@""
	.align	4
.nv.constant0._Z30group_norm_nhwc_bwd_sum_kernelI11Bf16IOBf16WLi160EEv26Group_norm_nhwc_bwd_params:
	.zero		712


//--------------------- .nv.constant0._Z30group_norm_nhwc_bwd_sum_kernelI11Bf16IOFp16WLi196EEv26Group_norm_nhwc_bwd_params --------------------------
	.section	.nv.constant0._Z30group_norm_nhwc_bwd_sum_kernelI11Bf16IOFp16WLi196EEv26Group_norm_nhwc_bwd_params,"a",@progbits
	.sectionflags	@""
	.align	4
.nv.constant0._Z30group_norm_nhwc_bwd_sum_kernelI11Bf16IOFp16WLi196EEv26Group_norm_nhwc_bwd_params:
	.zero		712


//--------------------- .nv.constant0._Z30group_norm_nhwc_bwd_sum_kernelI11Bf16IOFp16WLi168EEv26Group_norm_nhwc_bwd_params --------------------------
	.section	.nv.constant0._Z30group_norm_nhwc_bwd_sum_kernelI11Bf16IOFp16WLi168EEv26Group_norm_nhwc_bwd_params,"a",@progbits
	.sectionflags	@""
	.align	4
.nv.constant0._Z30group_norm_nhwc_bwd_sum_kernelI11Bf16IOFp16WLi168EEv26Group_norm_nhwc_bwd_params:
	.zero		712


//--------------------- .nv.constant0._Z30group_norm_nhwc_bwd_sum_kernelI11Bf16IOFp16WLi64EEv26Group_norm_nhwc_bwd_params --------------------------
	.section	.nv.constant0._Z30group_norm_nhwc_bwd_sum_kernelI11Bf16IOFp16WLi64EEv26Group_norm_nhwc_bwd_params,"a",@progbits
	.sectionflags	@""
	.align	4
.nv.constant0._Z30group_norm_nhwc_bwd_sum_kernelI11Bf16IOFp16WLi64EEv26Group_norm_nhwc_bwd_params:
	.zero		712


//--------------------- .nv.constant0._Z30group_norm_nhwc_bwd_sum_kernelI11Bf16IOFp16WLi128EEv26Group_norm_nhwc_bwd_params --------------------------
	.section	.nv.constant0._Z30group_norm_nhwc_bwd_sum_kernelI11Bf16IOFp16WLi128EEv26Group_norm_nhwc_bwd_params,"a",@progbits
	.sectionflags	@""
	.align	4
.nv.constant0._Z30group_norm_nhwc_bwd_sum_kernelI11Bf16IOFp16WLi128EEv26Group_norm_nhwc_bwd_params:
	.zero		712


//--------------------- .nv.constant0._Z30group_norm_nhwc_bwd_sum_kernelI11Bf16IOFp16WLi192EEv26Group_norm_nhwc_bwd_params --------------------------
	.section	.nv.constant0._Z30group_norm_nhwc_bwd_sum_kernelI11Bf16IOFp16WLi192EEv26Group_norm_nhwc_bwd_params,"a",@progbits
	.sectionflags	@""
	.align	4
.nv.constant0._Z30group_norm_nhwc_bwd_sum_kernelI11Bf16IOFp16WLi192EEv26Group_norm_nhwc_bwd_params:
	.zero		712


//--------------------- .nv.constant0._Z30group_norm_nhwc_bwd_sum_kernelI11Bf16IOFp16WLi448EEv26Group_norm_nhwc_bwd_params --------------------------
	.section	.nv.constant0._Z30group_norm_nhwc_bwd_sum_kernelI11Bf16IOFp16WLi448EEv26Group_norm_nhwc_bwd_params,"a",@progbits
	.sectionflags	@""
	.align	4
.nv.constant0._Z30group_norm_nhwc_bwd_sum_kernelI11Bf16IOFp16WLi448EEv26Group_norm_nhwc_bwd_params:
	.zero		712


//--------------------- .nv.constant0._Z30group_norm_nhwc_bwd_sum_kernelI11Bf16IOFp16WLi256EEv26Group_norm_nhwc_bwd_params --------------------------
	.section	.nv.constant0._Z30group_norm_nhwc_bwd_sum_kernelI11Bf16IOFp16WLi256EEv26Group_norm_nhwc_bwd_params,"a",@progbits
	.sectionflags	@""
	.align	4
.nv.constant0._Z30group_norm_nhwc_bwd_sum_kernelI11Bf16IOFp16WLi256EEv26Group_norm_nhwc_bwd_params:
	.zero		712


//--------------------- .nv.constant0._Z30group_norm_nhwc_bwd_sum_kernelI11Bf16IOFp16WLi120EEv26Group_norm_nhwc_bwd_params --------------------------
	.section	.nv.constant0._Z30group_norm_nhwc_bwd_sum_kernelI11Bf16IOFp16WLi120EEv26Group_norm_nhwc_bwd_params,"a",@progbits
	.sectionflags	@""
	.align	4
.nv.constant0._Z30group_norm_nhwc_bwd_sum_kernelI11Bf16IOFp16WLi120EEv26Group_norm_nhwc_bwd_params:
	.zero		712


//--------------------- .nv.constant0._Z30group_norm_nhwc_bwd_sum_kernelI11Bf16IOFp16WLi140EEv26Group_norm_nhwc_bwd_params --------------------------
	.section	.nv.constant0._Z30group_norm_nhwc_bwd_sum_kernelI11Bf16IOFp16WLi140EEv26Group_norm_nhwc_bwd_params,"a",@progbits
	.sectionflags	@""
	.align	4
.nv.constant0._Z30group_norm_nhwc_bwd_sum_kernelI11Bf16IOFp16WLi140EEv26Group_norm_nhwc_bwd_params:
	.zero		712


//--------------------- .nv.constant0._Z30group_norm_nhwc_bwd_sum_kernelI11Bf16IOFp16WLi160EEv26Group_norm_nhwc_bwd_params --------------------------
	.section	.nv.constant0._Z30group_norm_nhwc_bwd_sum_kernelI11Bf16IOFp16WLi160EEv26Group_norm_nhwc_bwd_params,"a",@progbits
	.sectionflags	@""
	.align	4
.nv.constant0._Z30group_norm_nhwc_bwd_sum_kernelI11Bf16IOFp16WLi160EEv26Group_norm_nhwc_bwd_params:
	.zero		712


//--------------------- .nv.constant0._Z30group_norm_nhwc_bwd_sum_kernelI11Fp16IOFp32WLi196EEv26Group_norm_nhwc_bwd_params --------------------------
	.section	.nv.constant0._Z30group_norm_nhwc_bwd_sum_kernelI11Fp16IOFp32WLi196EEv26Group_norm_nhwc_bwd_params,"a",@progbits
	.sectionflags	@""
	.align	4
.nv.constant0._Z30group_norm_nhwc_bwd_sum_kernelI11Fp16IOFp32WLi196EEv26Group_norm_nhwc_bwd_params:
	.zero		712


//--------------------- .nv.constant0._Z30group_norm_nhwc_bwd_sum_kernelI11Fp16IOFp32WLi168EEv26Group_norm_nhwc_bwd_params --------------------------
	.section	.nv.constant0._Z30group_norm_nhwc_bwd_sum_kernelI11Fp16IOFp32WLi168EEv26Group_norm_nhwc_bwd_params,"a",@progbits
	.sectionflags	@""
	.align	4
.nv.constant0._Z30group_norm_nhwc_bwd_sum_kernelI11Fp16IOFp32WLi168EEv26Group_norm_nhwc_bwd_params:
	.zero		712


//--------------------- .nv.constant0._Z30group_norm_nhwc_bwd_sum_kernelI11Fp16IOFp32WLi64EEv26Group_norm_nhwc_bwd_params --------------------------
	.section	.nv.constant0._Z30group_norm_nhwc_bwd_sum_kernelI11Fp16IOFp32WLi64EEv26Group_norm_nhwc_bwd_params,"a",@progbits
	.sectionflags	@""
	.align	4
.nv.constant0._Z30group_norm_nhwc_bwd_sum_kernelI11Fp16IOFp32WLi64EEv26Group_norm_nhwc_bwd_params:
	.zero		712


//--------------------- .nv.constant0._Z30group_norm_nhwc_bwd_sum_kernelI11Fp16IOFp32WLi128EEv26Group_norm_nhwc_bwd_params --------------------------
	.section	.nv.constant0._Z30group_norm_nhwc_bwd_sum_kernelI11Fp16IOFp32WLi128EEv26Group_norm_nhwc_bwd_params,"a",@progbits
	.sectionflags	@""
	.align	4
.nv.constant0._Z30group_norm_nhwc_bwd_sum_kernelI11Fp16IOFp32WLi128EEv26Group_norm_nhwc_bwd_params:
	.zero		712


//--------------------- .nv.constant0._Z30group_norm_nhwc_bwd_sum_kernelI11Fp16IOFp32WLi192EEv26Group_norm_nhwc_bwd_params --------------------------
	.section	.nv.constant0._Z30group_norm_nhwc_bwd_sum_kernelI11Fp16IOFp32WLi192EEv26Group_norm_nhwc_bwd_params,"a",@progbits
	.sectionflags	@""
	.align	4
.nv.constant0._Z30group_norm_nhwc_bwd_sum_kernelI11Fp16IOFp32WLi192EEv26Group_norm_nhwc_bwd_params:
	.zero		712


//--------------------- .nv.constant0._Z30group_norm_nhwc_bwd_sum_kernelI11Fp16IOFp32WLi448EEv26Group_norm_nhwc_bwd_params --------------------------
	.section	.nv.constant0._Z30group_norm_nhwc_bwd_sum_kernelI11Fp16IOFp32WLi448EEv26Group_norm_nhwc_bwd_params,"a",@progbits
	.sectionflags	@""
	.align	4
.nv.constant0._Z30group_norm_nhwc_bwd_sum_kernelI11Fp16IOFp32WLi448EEv26Group_norm_nhwc_bwd_params:
	.zero		712


//--------------------- .nv.constant0._Z30group_norm_nhwc_bwd_sum_kernelI11Fp16IOFp32WLi256EEv26Group_norm_nhwc_bwd_params --------------------------
	.section	.nv.constant0._Z30group_norm_nhwc_bwd_sum_kernelI11Fp16IOFp32WLi256EEv26Group_norm_nhwc_bwd_params,"a",@progbits
	.sectionflags	@""
	.align	4
.nv.constant0._Z30group_norm_nhwc_bwd_sum_kernelI11Fp16IOFp32WLi256EEv26Group_norm_nhwc_bwd_params:
	.zero		712


//--------------------- .nv.constant0._Z30group_norm_nhwc_bwd_sum_kernelI11Fp16IOFp32WLi120EEv26Group_norm_nhwc_bwd_params --------------------------
	.section	.nv.constant0._Z30group_norm_nhwc_bwd_sum_kernelI11Fp16IOFp32WLi120EEv26Group_norm_nhwc_bwd_params,"a",@progbits
	.sectionflags	@""
	.align	4
.nv.constant0._Z30group_norm_nhwc_bwd_sum_kernelI11Fp16IOFp32WLi120EEv26Group_norm_nhwc_bwd_params:
	.zero		712


//--------------------- .nv.constant0._Z30group_norm_nhwc_bwd_sum_kernelI11Fp16IOFp32WLi140EEv26Group_norm_nhwc_bwd_params --------------------------
	.section	.nv.constant0._Z30group_norm_nhwc_bwd_sum_kernelI11Fp16IOFp32WLi140EEv26Group_norm_nhwc_bwd_params,"a",@progbits
	.sectionflags	@""
	.align	4
.nv.constant0._Z30group_norm_nhwc_bwd_sum_kernelI11Fp16IOFp32WLi140EEv26Group_norm_nhwc_bwd_params:
	.zero		712


//--------------------- .nv.constant0._Z30group_norm_nhwc_bwd_sum_kernelI11Fp16IOFp32WLi160EEv26Group_norm_nhwc_bwd_params --------------------------
	.section	.nv.constant0._Z30group_norm_nhwc_bwd_sum_kernelI11Fp16IOFp32WLi160EEv26Group_norm_nhwc_bwd_params,"a",@progbits
	.sectionflags	@""
	.align	4
.nv.constant0._Z30group_norm_nhwc_bwd_sum_kernelI11Fp16IOFp32WLi160EEv26Group_norm_nhwc_bwd_params:
	.zero		712


//--------------------- .nv.constant0._Z30group_norm_nhwc_bwd_sum_kernelI11Fp16IOBf16WLi196EEv26Group_norm_nhwc_bwd_params --------------------------
	.section	.nv.constant0._Z30group_norm_nhwc_bwd_sum_kernelI11Fp16IOBf16WLi196EEv26Group_norm_nhwc_bwd_params,"a",@progbits
	.sectionflags	@""
	.align	4
.nv.constant0._Z30group_norm_nhwc_bwd_sum_kernelI11Fp16IOBf16WLi196EEv26Group_norm_nhwc_bwd_params:
	.zero		712


//--------------------- .nv.constant0._Z30group_norm_nhwc_bwd_sum_kernelI11Fp16IOBf16WLi168EEv26Group_norm_nhwc_bwd_params --------------------------
	.section	.nv.constant0._Z30group_norm_nhwc_bwd_sum_kernelI11Fp16IOBf16WLi168EEv26Group_norm_nhwc_bwd_params,"a",@progbits
	.sectionflags	@""
	.align	4
.nv.constant0._Z30group_norm_nhwc_bwd_sum_kernelI11Fp16IOBf16WLi168EEv26Group_norm_nhwc_bwd_params:
	.zero		712


//--------------------- .nv.constant0._Z30group_norm_nhwc_bwd_sum_kernelI11Fp16IOBf16WLi64EEv26Group_norm_nhwc_bwd_params --------------------------
	.section	.nv.constant0._Z30group_norm_nhwc_bwd_sum_kernelI11Fp16IOBf16WLi64EEv26Group_norm_nhwc_bwd_params,"a",@progbits
	.sectionflags	@""
	.align	4
.nv.constant0._Z30group_norm_nhwc_bwd_sum_kernelI11Fp16IOBf16WLi64EEv26Group_norm_nhwc_bwd_params:
	.zero		712


//--------------------- .nv.constant0._Z30group_norm_nhwc_bwd_sum_kernelI11Fp16IOBf16WLi128EEv26Group_norm_nhwc_bwd_params --------------------------
	.section	.nv.constant0._Z30group_norm_nhwc_bwd_sum_kernelI11Fp16IOBf16WLi128EEv26Group_norm_nhwc_bwd_params,"a",@progbits
	.sectionflags	@""
	.align	4
.nv.constant0._Z30group_norm_nhwc_bwd_sum_kernelI11Fp16IOBf16WLi128EEv26Group_norm_nhwc_bwd_params:
	.zero		712


//--------------------- .nv.constant0._Z30group_norm_nhwc_bwd_sum_kernelI11Fp16IOBf16WLi192EEv26Group_norm_nhwc_bwd_params --------------------------
	.section	.nv.constant0._Z30group_norm_nhwc_bwd_sum_kernelI11Fp16IOBf16WLi192EEv26Group_norm_nhwc_bwd_params,"a",@progbits
	.sectionflags	@""
	.align	4
.nv.constant0._Z30group_norm_nhwc_bwd_sum_kernelI11Fp16IOBf16WLi192EEv26Group_norm_nhwc_bwd_params:
	.zero		712


//--------------------- .nv.constant0._Z30group_norm_nhwc_bwd_sum_kernelI11Fp16IOBf16WLi448EEv26Group_norm_nhwc_bwd_params --------------------------
	.section	.nv.constant0._Z30group_norm_nhwc_bwd_sum_kernelI11Fp16IOBf16WLi448EEv26Group_norm_nhwc_bwd_params,"a",@progbits
	.sectionflags	@""
	.align	4
.nv.constant0._Z30group_norm_nhwc_bwd_sum_kernelI11Fp16IOBf16WLi448EEv26Group_norm_nhwc_bwd_params:
	.zero		712


//--------------------- .nv.constant0._Z30group_norm_nhwc_bwd_sum_kernelI11Fp16IOBf16WLi256EEv26Group_norm_nhwc_bwd_params --------------------------
	.section	.nv.constant0._Z30group_norm_nhwc_bwd_sum_kernelI11Fp16IOBf16WLi256EEv26Group_norm_nhwc_bwd_params,"a",@progbits
	.sectionflags	@""
	.align	4
.nv.constant0._Z30group_norm_nhwc_bwd_sum_kernelI11Fp16IOBf16WLi256EEv26Group_norm_nhwc_bwd_params:
	.zero		712


//--------------------- .nv.constant0._Z30group_norm_nhwc_bwd_sum_kernelI11Fp16IOBf16WLi120EEv26Group_norm_nhwc_bwd_params --------------------------
	.section	.nv.constant0._Z30group_norm_nhwc_bwd_sum_kernelI11Fp16IOBf16WLi120EEv26Group_norm_nhwc_bwd_params,"a",@progbits
	.sectionflags	@""
	.align	4
.nv.constant0._Z30group_norm_nhwc_bwd_sum_kernelI11Fp16IOBf16WLi120EEv26Group_norm_nhwc_bwd_params:
	.zero		712


//--------------------- .nv.constant0._Z30group_norm_nhwc_bwd_sum_kernelI11Fp16IOBf16WLi140EEv26Group_norm_nhwc_bwd_params --------------------------
	.section	.nv.constant0._Z30group_norm_nhwc_bwd_sum_kernelI11Fp16IOBf16WLi140EEv26Group_norm_nhwc_bwd_params,"a",@progbits
	.sectionflags	@""
	.align	4
.nv.constant0._Z30group_norm_nhwc_bwd_sum_kernelI11Fp16IOBf16WLi140EEv26Group_norm_nhwc_bwd_params:
	.zero		712


//--------------------- .nv.constant0._Z30group_norm_nhwc_bwd_sum_kernelI11Fp16IOBf16WLi160EEv26Group_norm_nhwc_bwd_params --------------------------
	.section	.nv.constant0._Z30group_norm_nhwc_bwd_sum_kernelI11Fp16IOBf16WLi160EEv26Group_norm_nhwc_bwd_params,"a",@progbits
	.sectionflags	@""
	.align	4
.nv.constant0._Z30group_norm_nhwc_bwd_sum_kernelI11Fp16IOBf16WLi160EEv26Group_norm_nhwc_bwd_params:
	.zero		712


//--------------------- .nv.constant0._Z30group_norm_nhwc_bwd_sum_kernelI11Fp16IOFp16WLi196EEv26Group_norm_nhwc_bwd_params --------------------------
	.section	.nv.constant0._Z30group_norm_nhwc_bwd_sum_kernelI11Fp16IOFp16WLi196EEv26Group_norm_nhwc_bwd_params,"a",@progbits
	.sectionflags	@""
	.align	4
.nv.constant0._Z30group_norm_nhwc_bwd_sum_kernelI11Fp16IOFp16WLi196EEv26Group_norm_nhwc_bwd_params:
	.zero		712


//--------------------- .nv.constant0._Z30group_norm_nhwc_bwd_sum_kernelI11Fp16IOFp16WLi168EEv26Group_norm_nhwc_bwd_params --------------------------
	.section	.nv.constant0._Z30group_norm_nhwc_bwd_sum_kernelI11Fp16IOFp16WLi168EEv26Group_norm_nhwc_bwd_params,"a",@progbits
	.sectionflags	@""
	.align	4
.nv.constant0._Z30group_norm_nhwc_bwd_sum_kernelI11Fp16IOFp16WLi168EEv26Group_norm_nhwc_bwd_params:
	.zero		712


//--------------------- .nv.constant0._Z30group_norm_nhwc_bwd_sum_kernelI11Fp16IOFp16WLi64EEv26Group_norm_nhwc_bwd_params --------------------------
	.section	.nv.constant0._Z30group_norm_nhwc_bwd_sum_kernelI11Fp16IOFp16WLi64EEv26Group_norm_nhwc_bwd_params,"a",@progbits
	.sectionflags	@""
	.align	4
.nv.constant0._Z30group_norm_nhwc_bwd_sum_kernelI11Fp16IOFp16WLi64EEv26Group_norm_nhwc_bwd_params:
	.zero		712


//--------------------- .nv.constant0._Z30group_norm_nhwc_bwd_sum_kernelI11Fp16IOFp16WLi128EEv26Group_norm_nhwc_bwd_params --------------------------
	.section	.nv.constant0._Z30group_norm_nhwc_bwd_sum_kernelI11Fp16IOFp16WLi128EEv26Group_norm_nhwc_bwd_params,"a",@progbits
	.sectionflags	@""
	.align	4
.nv.constant0._Z30group_norm_nhwc_bwd_sum_kernelI11Fp16IOFp16WLi128EEv26Group_norm_nhwc_bwd_params:
	.zero		712


//--------------------- .nv.constant0._Z30group_norm_nhwc_bwd_sum_kernelI11Fp16IOFp16WLi192EEv26Group_norm_nhwc_bwd_params --------------------------
	.section	.nv.constant0._Z30group_norm_nhwc_bwd_sum_kernelI11Fp16IOFp16WLi192EEv26Group_norm_nhwc_bwd_params,"a",@progbits
	.sectionflags	@""
	.align	4
.nv.constant0._Z30group_norm_nhwc_bwd_sum_kernelI11Fp16IOFp16WLi192EEv26Group_norm_nhwc_bwd_params:
	.zero		712


//--------------------- .nv.constant0._Z30group_norm_nhwc_bwd_sum_kernelI11Fp16IOFp16WLi448EEv26Group_norm_nhwc_bwd_params --------------------------
	.section	.nv.constant0._Z30group_norm_nhwc_bwd_sum_kernelI11Fp16IOFp16WLi448EEv26Group_norm_nhwc_bwd_params,"a",@progbits
	.sectionflags	@""
	.align	4
.nv.constant0._Z30group_norm_nhwc_bwd_sum_kernelI11Fp16IOFp16WLi448EEv26Group_norm_nhwc_bwd_params:
	.zero		712


//--------------------- .nv.constant0._Z30group_norm_nhwc_bwd_sum_kernelI11Fp16IOFp16WLi256EEv26Group_norm_nhwc_bwd_params --------------------------
	.section	.nv.constant0._Z30group_norm_nhwc_bwd_sum_kernelI11Fp16IOFp16WLi256EEv26Group_norm_nhwc_bwd_params,"a",@progbits
	.sectionflags	@""
	.align	4
.nv.constant0._Z30group_norm_nhwc_bwd_sum_kernelI11Fp16IOFp16WLi256EEv26Group_norm_nhwc_bwd_params:
	.zero		712


//--------------------- .nv.constant0._Z30group_norm_nhwc_bwd_sum_kernelI11Fp16IOFp16WLi120EEv26Group_norm_nhwc_bwd_params --------------------------
	.section	.nv.constant0._Z30group_norm_nhwc_bwd_sum_kernelI11Fp16IOFp16WLi120EEv26Group_norm_nhwc_bwd_params,"a",@progbits
	.sectionflags	@""
	.align	4
.nv.constant0._Z30group_norm_nhwc_bwd_sum_kernelI11Fp16IOFp16WLi120EEv26Group_norm_nhwc_bwd_params:
	.zero		712


//--------------------- .nv.constant0._Z30group_norm_nhwc_bwd_sum_kernelI11Fp16IOFp16WLi140EEv26Group_norm_nhwc_bwd_params --------------------------
	.section	.nv.constant0._Z30group_norm_nhwc_bwd_sum_kernelI11Fp16IOFp16WLi140EEv26Group_norm_nhwc_bwd_params,"a",@progbits
	.sectionflags	@""
	.align	4
.nv.constant0._Z30group_norm_nhwc_bwd_sum_kernelI11Fp16IOFp16WLi140EEv26Group_norm_nhwc_bwd_params:
	.zero		712


//--------------------- .nv.constant0._Z30group_norm_nhwc_bwd_sum_kernelI11Fp16IOFp16WLi160EEv26Group_norm_nhwc_bwd_params --------------------------
	.section	.nv.constant0._Z30group_norm_nhwc_bwd_sum_kernelI11Fp16IOFp16WLi160EEv26Group_norm_nhwc_bwd_params,"a",@progbits
	.sectionflags	@""
	.align	4
.nv.constant0._Z30group_norm_nhwc_bwd_sum_kernelI11Fp16IOFp16WLi160EEv26Group_norm_nhwc_bwd_params:
	.zero		712


//--------------------- SYMBOLS --------------------------

	.type		.nv.reservedSmem.offset0,@object
	.size		.nv.reservedSmem.offset0,0x4
